	.target	sm_80

	.elftype	@"ET_EXEC"


//--------------------- .note.nv.tkinfo           --------------------------
	.section	.note.nv.tkinfo,"",@"SHT_NOTE"
	.sectionflags	@"SHF_NOTE_NV_TKINFO"
	.tkinfo
        /*0018*/ 	.word	0x00000002
        /*0030*/ 	.string	""
        /*0030*/ 	.string	"ptxas"
        /*0030*/ 	.string	"Cuda compilation tools, release 13.0, V13.0.88"
        /*0030*/ 	.string	"Build cuda_13.0.r13.0/compiler.36424714_0"
        /*0030*/ 	.string	"-arch sm_80 -m 64 "



//--------------------- .note.nv.cuinfo           --------------------------
	.section	.note.nv.cuinfo,"",@"SHT_NOTE"
	.sectionflags	@"SHF_NOTE_NV_CUINFO"
        /*0018*/ 	.short	0x0002
        /*001a*/ 	.short	0x0050
        /*001c*/ 	.short	0x0082
	.zero		2


//--------------------- .nv.info                  --------------------------
	.section	.nv.info,"",@"SHT_CUDA_INFO"
	.align	4


	//----- nvinfo : EIATTR_REGCOUNT
	.align		4
        /*0000*/ 	.byte	0x04, 0x2f
        /*0002*/ 	.short	(.L_1 - .L_0)
	.align		4
.L_0:
        /*0004*/ 	.word	index@(_ZN10layer_norm31ln_parallel_residual_bwd_kernelINS_13Kernel_traitsIfffffjLj5120ELj1ELj1ELj8ELj16ENS_18Kernel_traits_baseILj5120EfffffjLj256EEEEELb1ELb1ELb1EEEvNS_9BwdParamsE)
        /*0008*/ 	.word	0x000000be


	//----- nvinfo : EIATTR_FRAME_SIZE
	.align		4
.L_1:
        /*000c*/ 	.byte	0x04, 0x11
        /*000e*/ 	.short	(.L_3 - .L_2)
	.align		4
.L_2:
        /*0010*/ 	.word	index@($__internal_119_$__cuda_sm70_shflsync_down_p)
        /*0014*/ 	.word	0x00000000


	//----- nvinfo : EIATTR_FRAME_SIZE
	.align		4
.L_3:
        /*0018*/ 	.byte	0x04, 0x11
        /*001a*/ 	.short	(.L_5 - .L_4)
	.align		4
.L_4:
        /*001c*/ 	.word	index@(_ZN10layer_norm31ln_parallel_residual_bwd_kernelINS_13Kernel_traitsIfffffjLj5120ELj1ELj1ELj8ELj16ENS_18Kernel_traits_baseILj5120EfffffjLj256EEEEELb1ELb1ELb1EEEvNS_9BwdParamsE)
        /*0020*/ 	.word	0x00000000


	//----- nvinfo : EIATTR_REGCOUNT
	.align		4
.L_5:
        /*0024*/ 	.byte	0x04, 0x2f
        /*0026*/ 	.short	(.L_7 - .L_6)
	.align		4
.L_6:
        /*0028*/ 	.word	index@(_ZN10layer_norm40ln_parallel_residual_bwd_finalize_kernelINS_22Kernel_traits_finalizeILj5120EfffffjLb0ELj1024ELj4ENS_18Kernel_traits_baseILj5120EfffffjLj1024EEEEELb1EEEvNS_9BwdParamsE)
        /*002c*/ 	.word	0x00000020


	//----- nvinfo : EIATTR_FRAME_SIZE
	.align		4
.L_7:
        /*0030*/ 	.byte	0x04, 0x11
        /*0032*/ 	.short	(.L_9 - .L_8)
	.align		4
.L_8:
        /*0034*/ 	.word	index@($__internal_118_$__cuda_sm70_shflsync_bfly_p)
        /*0038*/ 	.word	0x00000000


	//----- nvinfo : EIATTR_FRAME_SIZE
	.align		4
.L_9:
        /*003c*/ 	.byte	0x04, 0x11
        /*003e*/ 	.short	(.L_11 - .L_10)
	.align		4
.L_10:
        /*0040*/ 	.word	index@(_ZN10layer_norm40ln_parallel_residual_bwd_finalize_kernelINS_22Kernel_traits_finalizeILj5120EfffffjLb0ELj1024ELj4ENS_18Kernel_traits_baseILj5120EfffffjLj1024EEEEELb1EEEvNS_9BwdParamsE)
        /*0044*/ 	.word	0x00000000


	//----- nvinfo : EIATTR_REGCOUNT
	.align		4
.L_11:
        /*0048*/ 	.byte	0x04, 0x2f
        /*004a*/ 	.short	(.L_13 - .L_12)
	.align		4
.L_12:
        /*004c*/ 	.word	index@(_ZN10layer_norm22ln_bwd_finalize_kernelINS_22Kernel_traits_finalizeILj5120EfffffjLb0ELj1024ELj4ENS_18Kernel_traits_baseILj5120EfffffjLj1024EEEEELb0ELb1EEEvNS_9BwdParamsE)
        /*0050*/ 	.word	0x00000020


	//----- nvinfo : EIATTR_FRAME_SIZE
	.align		4
.L_13:
        /*0054*/ 	.byte	0x04, 0x11
        /*0056*/ 	.short	(.L_15 - .L_14)
	.align		4
.L_14:
        /*0058*/ 	.word	index@($__internal_117_$__cuda_sm70_shflsync_bfly_p)
        /*005c*/ 	.word	0x00000000


	//----- nvinfo : EIATTR_FRAME_SIZE
	.align		4
.L_15:
        /*0060*/ 	.byte	0x04, 0x11
        /*0062*/ 	.short	(.L_17 - .L_16)
	.align		4
.L_16:
        /*0064*/ 	.word	index@(_ZN10layer_norm22ln_bwd_finalize_kernelINS_22Kernel_traits_finalizeILj5120EfffffjLb0ELj1024ELj4ENS_18Kernel_traits_baseILj5120EfffffjLj1024EEEEELb0ELb1EEEvNS_9BwdParamsE)
        /*0068*/ 	.word	0x00000000


	//----- nvinfo : EIATTR_REGCOUNT
	.align		4
.L_17:
        /*006c*/ 	.byte	0x04, 0x2f
        /*006e*/ 	.short	(.L_19 - .L_18)
	.align		4
.L_18:
        /*0070*/ 	.word	index@(_ZN10layer_norm31ln_parallel_residual_bwd_kernelINS_13Kernel_traitsIfffffjLj5120ELj1ELj1ELj8ELj16ENS_18Kernel_traits_baseILj5120EfffffjLj256EEEEELb1ELb1ELb0EEEvNS_9BwdParamsE)
        /*0074*/ 	.word	0x000000a8


	//----- nvinfo : EIATTR_FRAME_SIZE
	.align		4
.L_19:
        /*0078*/ 	.byte	0x04, 0x11
        /*007a*/ 	.short	(.L_21 - .L_20)
	.align		4
.L_20:
        /*007c*/ 	.word	index@($__internal_116_$__cuda_sm70_shflsync_down_p)
        /*0080*/ 	.word	0x00000000


	//----- nvinfo : EIATTR_FRAME_SIZE
	.align		4
.L_21:
        /*0084*/ 	.byte	0x04, 0x11
        /*0086*/ 	.short	(.L_23 - .L_22)
	.align		4
.L_22:
        /*0088*/ 	.word	index@(_ZN10layer_norm31ln_parallel_residual_bwd_kernelINS_13Kernel_traitsIfffffjLj5120ELj1ELj1ELj8ELj16ENS_18Kernel_traits_baseILj5120EfffffjLj256EEEEELb1ELb1ELb0EEEvNS_9BwdParamsE)
        /*008c*/ 	.word	0x00000000


	//----- nvinfo : EIATTR_REGCOUNT
	.align		4
.L_23:
        /*0090*/ 	.byte	0x04, 0x2f
        /*0092*/ 	.short	(.L_25 - .L_24)
	.align		4
.L_24:
        /*0094*/ 	.word	index@(_ZN10layer_norm40ln_parallel_residual_bwd_finalize_kernelINS_22Kernel_traits_finalizeILj5120EfffffjLb0ELj1024ELj4ENS_18Kernel_traits_baseILj5120EfffffjLj1024EEEEELb0EEEvNS_9BwdParamsE)
        /*0098*/ 	.word	0x00000020


	//----- nvinfo : EIATTR_FRAME_SIZE
	.align		4
.L_25:
        /*009c*/ 	.byte	0x04, 0x11
        /*009e*/ 	.short	(.L_27 - .L_26)
	.align		4
.L_26:
        /*00a0*/ 	.word	index@($__internal_115_$__cuda_sm70_shflsync_bfly_p)
        /*00a4*/ 	.word	0x00000000


	//----- nvinfo : EIATTR_FRAME_SIZE
	.align		4
.L_27:
        /*00a8*/ 	.byte	0x04, 0x11
        /*00aa*/ 	.short	(.L_29 - .L_28)
	.align		4
.L_28:
        /*00ac*/ 	.word	index@(_ZN10layer_norm40ln_parallel_residual_bwd_finalize_kernelINS_22Kernel_traits_finalizeILj5120EfffffjLb0ELj1024ELj4ENS_18Kernel_traits_baseILj5120EfffffjLj1024EEEEELb0EEEvNS_9BwdParamsE)
        /*00b0*/ 	.word	0x00000000


	//----- nvinfo : EIATTR_REGCOUNT
	.align		4
.L_29:
        /*00b4*/ 	.byte	0x04, 0x2f
        /*00b6*/ 	.short	(.L_31 - .L_30)
	.align		4
.L_30:
        /*00b8*/ 	.word	index@(_ZN10layer_norm22ln_bwd_finalize_kernelINS_22Kernel_traits_finalizeILj5120EfffffjLb0ELj1024ELj4ENS_18Kernel_traits_baseILj5120EfffffjLj1024EEEEELb0ELb0EEEvNS_9BwdParamsE)
        /*00bc*/ 	.word	0x0000001e


	//----- nvinfo : EIATTR_FRAME_SIZE
	.align		4
.L_31:
        /*00c0*/ 	.byte	0x04, 0x11
        /*00c2*/ 	.short	(.L_33 - .L_32)
	.align		4
.L_32:
        /*00c4*/ 	.word	index@($__internal_114_$__cuda_sm70_shflsync_bfly_p)
        /*00c8*/ 	.word	0x00000000


	//----- nvinfo : EIATTR_FRAME_SIZE
	.align		4
.L_33:
        /*00cc*/ 	.byte	0x04, 0x11
        /*00ce*/ 	.short	(.L_35 - .L_34)
	.align		4
.L_34:
        /*00d0*/ 	.word	index@(_ZN10layer_norm22ln_bwd_finalize_kernelINS_22Kernel_traits_finalizeILj5120EfffffjLb0ELj1024ELj4ENS_18Kernel_traits_baseILj5120EfffffjLj1024EEEEELb0ELb0EEEvNS_9BwdParamsE)
        /*00d4*/ 	.word	0x00000000


	//----- nvinfo : EIATTR_REGCOUNT
	.align		4
.L_35:
        /*00d8*/ 	.byte	0x04, 0x2f
        /*00da*/ 	.short	(.L_37 - .L_36)
	.align		4
.L_36:
        /*00dc*/ 	.word	index@(_ZN10layer_norm31ln_parallel_residual_bwd_kernelINS_13Kernel_traitsIfffffjLj5120ELj1ELj1ELj8ELj16ENS_18Kernel_traits_baseILj5120EfffffjLj256EEEEELb1ELb0ELb1EEEvNS_9BwdParamsE)
        /*00e0*/ 	.word	0x000000fe


	//----- nvinfo : EIATTR_FRAME_SIZE
	.align		4
.L_37:
        /*00e4*/ 	.byte	0x04, 0x11
        /*00e6*/ 	.short	(.L_39 - .L_38)
	.align		4
.L_38:
        /*00e8*/ 	.word	index@($__internal_113_$__cuda_sm70_shflsync_down_p)
        /*00ec*/ 	.word	0x00000000


	//----- nvinfo : EIATTR_FRAME_SIZE
	.align		4
.L_39:
        /*00f0*/ 	.byte	0x04, 0x11
        /*00f2*/ 	.short	(.L_41 - .L_40)
	.align		4
.L_40:
        /*00f4*/ 	.word	index@(_ZN10layer_norm31ln_parallel_residual_bwd_kernelINS_13Kernel_traitsIfffffjLj5120ELj1ELj1ELj8ELj16ENS_18Kernel_traits_baseILj5120EfffffjLj256EEEEELb1ELb0ELb1EEEvNS_9BwdParamsE)
        /*00f8*/ 	.word	0x00000000


	//----- nvinfo : EIATTR_REGCOUNT
	.align		4
.L_41:
        /*00fc*/ 	.byte	0x04, 0x2f
        /*00fe*/ 	.short	(.L_43 - .L_42)
	.align		4
.L_42:
        /*0100*/ 	.word	index@(_ZN10layer_norm31ln_parallel_residual_bwd_kernelINS_13Kernel_traitsIfffffjLj5120ELj1ELj1ELj8ELj16ENS_18Kernel_traits_baseILj5120EfffffjLj256EEEEELb1ELb0ELb0EEEvNS_9BwdParamsE)
        /*0104*/ 	.word	0x000000e8


	//----- nvinfo : EIATTR_FRAME_SIZE
	.align		4
.L_43:
        /*0108*/ 	.byte	0x04, 0x11
        /*010a*/ 	.short	(.L_45 - .L_44)
	.align		4
.L_44:
        /*010c*/ 	.word	index@($__internal_112_$__cuda_sm70_shflsync_down_p)
        /*0110*/ 	.word	0x00000000


	//----- nvinfo : EIATTR_FRAME_SIZE
	.align		4
.L_45:
        /*0114*/ 	.byte	0x04, 0x11
        /*0116*/ 	.short	(.L_47 - .L_46)
	.align		4
.L_46:
        /*0118*/ 	.word	index@(_ZN10layer_norm31ln_parallel_residual_bwd_kernelINS_13Kernel_traitsIfffffjLj5120ELj1ELj1ELj8ELj16ENS_18Kernel_traits_baseILj5120EfffffjLj256EEEEELb1ELb0ELb0EEEvNS_9BwdParamsE)
        /*011c*/ 	.word	0x00000000


	//----- nvinfo : EIATTR_REGCOUNT
	.align		4
.L_47:
        /*0120*/ 	.byte	0x04, 0x2f
        /*0122*/ 	.short	(.L_49 - .L_48)
	.align		4
.L_48:
        /*0124*/ 	.word	index@(_ZN10layer_norm31ln_parallel_residual_bwd_kernelINS_13Kernel_traitsIfffffjLj5120ELj1ELj1ELj8ELj16ENS_18Kernel_traits_baseILj5120EfffffjLj256EEEEELb0ELb1ELb1EEEvNS_9BwdParamsE)
        /*0128*/ 	.word	0x000000aa


	//----- nvinfo : EIATTR_FRAME_SIZE
	.align		4
.L_49:
        /*012c*/ 	.byte	0x04, 0x11
        /*012e*/ 	.short	(.L_51 - .L_50)
	.align		4
.L_50:
        /*0130*/ 	.word	index@($__internal_111_$__cuda_sm70_shflsync_down_p)
        /*0134*/ 	.word	0x00000000


	//----- nvinfo : EIATTR_FRAME_SIZE
	.align		4
.L_51:
        /*0138*/ 	.byte	0x04, 0x11
        /*013a*/ 	.short	(.L_53 - .L_52)
	.align		4
.L_52:
        /*013c*/ 	.word	index@(_ZN10layer_norm31ln_parallel_residual_bwd_kernelINS_13Kernel_traitsIfffffjLj5120ELj1ELj1ELj8ELj16ENS_18Kernel_traits_baseILj5120EfffffjLj256EEEEELb0ELb1ELb1EEEvNS_9BwdParamsE)
        /*0140*/ 	.word	0x00000000


	//----- nvinfo : EIATTR_REGCOUNT
	.align		4
.L_53:
        /*0144*/ 	.byte	0x04, 0x2f
        /*0146*/ 	.short	(.L_55 - .L_54)
	.align		4
.L_54:
        /*0148*/ 	.word	index@(_ZN10layer_norm31ln_parallel_residual_bwd_kernelINS_13Kernel_traitsIfffffjLj5120ELj1ELj1ELj8ELj16ENS_18Kernel_traits_baseILj5120EfffffjLj256EEEEELb0ELb1ELb0EEEvNS_9BwdParamsE)
        /*014c*/ 	.word	0x0000009e


	//----- nvinfo : EIATTR_FRAME_SIZE
	.align		4
.L_55:
        /*0150*/ 	.byte	0x04, 0x11
        /*0152*/ 	.short	(.L_57 - .L_56)
	.align		4
.L_56:
        /*0154*/ 	.word	index@($__internal_110_$__cuda_sm70_shflsync_down_p)
        /*0158*/ 	.word	0x00000000


	//----- nvinfo : EIATTR_FRAME_SIZE
	.align		4
.L_57:
        /*015c*/ 	.byte	0x04, 0x11
        /*015e*/ 	.short	(.L_59 - .L_58)
	.align		4
.L_58:
        /*0160*/ 	.word	index@(_ZN10layer_norm31ln_parallel_residual_bwd_kernelINS_13Kernel_traitsIfffffjLj5120ELj1ELj1ELj8ELj16ENS_18Kernel_traits_baseILj5120EfffffjLj256EEEEELb0ELb1ELb0EEEvNS_9BwdParamsE)
        /*0164*/ 	.word	0x00000000


	//----- nvinfo : EIATTR_REGCOUNT
	.align		4
.L_59:
        /*0168*/ 	.byte	0x04, 0x2f
        /*016a*/ 	.short	(.L_61 - .L_60)
	.align		4
.L_60:
        /*016c*/ 	.word	index@(_ZN10layer_norm31ln_parallel_residual_bwd_kernelINS_13Kernel_traitsIfffffjLj5120ELj1ELj1ELj8ELj16ENS_18Kernel_traits_baseILj5120EfffffjLj256EEEEELb0ELb0ELb1EEEvNS_9BwdParamsE)
        /*0170*/ 	.word	0x000000ea


	//----- nvinfo : EIATTR_FRAME_SIZE
	.align		4
.L_61:
        /*0174*/ 	.byte	0x04, 0x11
        /*0176*/ 	.short	(.L_63 - .L_62)
	.align		4
.L_62:
        /*0178*/ 	.word	index@($__internal_109_$__cuda_sm70_shflsync_down_p)
        /*017c*/ 	.word	0x00000000


	//----- nvinfo : EIATTR_FRAME_SIZE
	.align		4
.L_63:
        /*0180*/ 	.byte	0x04, 0x11
        /*0182*/ 	.short	(.L_65 - .L_64)
	.align		4
.L_64:
        /*0184*/ 	.word	index@(_ZN10layer_norm31ln_parallel_residual_bwd_kernelINS_13Kernel_traitsIfffffjLj5120ELj1ELj1ELj8ELj16ENS_18Kernel_traits_baseILj5120EfffffjLj256EEEEELb0ELb0ELb1EEEvNS_9BwdParamsE)
        /*0188*/ 	.word	0x00000000


	//----- nvinfo : EIATTR_REGCOUNT
	.align		4
.L_65:
        /*018c*/ 	.byte	0x04, 0x2f
        /*018e*/ 	.short	(.L_67 - .L_66)
	.align		4
.L_66:
        /*0190*/ 	.word	index@(_ZN10layer_norm31ln_parallel_residual_bwd_kernelINS_13Kernel_traitsIfffffjLj5120ELj1ELj1ELj8ELj16ENS_18Kernel_traits_baseILj5120EfffffjLj256EEEEELb0ELb0ELb0EEEvNS_9BwdParamsE)
        /*0194*/ 	.word	0x000000de


	//----- nvinfo : EIATTR_FRAME_SIZE
	.align		4
.L_67:
        /*0198*/ 	.byte	0x04, 0x11
        /*019a*/ 	.short	(.L_69 - .L_68)
	.align		4
.L_68:
        /*019c*/ 	.word	index@($__internal_108_$__cuda_sm70_shflsync_down_p)
        /*01a0*/ 	.word	0x00000000


	//----- nvinfo : EIATTR_FRAME_SIZE
	.align		4
.L_69:
        /*01a4*/ 	.byte	0x04, 0x11
        /*01a6*/ 	.short	(.L_71 - .L_70)
	.align		4
.L_70:
        /*01a8*/ 	.word	index@(_ZN10layer_norm31ln_parallel_residual_bwd_kernelINS_13Kernel_traitsIfffffjLj5120ELj1ELj1ELj8ELj16ENS_18Kernel_traits_baseILj5120EfffffjLj256EEEEELb0ELb0ELb0EEEvNS_9BwdParamsE)
        /*01ac*/ 	.word	0x00000000


	//----- nvinfo : EIATTR_REGCOUNT
	.align		4
.L_71:
        /*01b0*/ 	.byte	0x04, 0x2f
        /*01b2*/ 	.short	(.L_73 - .L_72)
	.align		4
.L_72:
        /*01b4*/ 	.word	index@(_ZN10layer_norm31ln_parallel_residual_bwd_kernelINS_13Kernel_traitsI6__halfffffjLj5120ELj1ELj1ELj8ELj16ENS_18Kernel_traits_baseILj5120ES2_ffffjLj256EEEEELb1ELb1ELb1EEEvNS_9BwdParamsE)
        /*01b8*/ 	.word	0x000000bd


	//----- nvinfo : EIATTR_FRAME_SIZE
	.align		4
.L_73:
        /*01bc*/ 	.byte	0x04, 0x11
        /*01be*/ 	.short	(.L_75 - .L_74)
	.align		4
.L_74:
        /*01c0*/ 	.word	index@($__internal_107_$__cuda_sm70_shflsync_down_p)
        /*01c4*/ 	.word	0x00000000


	//----- nvinfo : EIATTR_FRAME_SIZE
	.align		4
.L_75:
        /*01c8*/ 	.byte	0x04, 0x11
        /*01ca*/ 	.short	(.L_77 - .L_76)
	.align		4
.L_76:
        /*01cc*/ 	.word	index@(_ZN10layer_norm31ln_parallel_residual_bwd_kernelINS_13Kernel_traitsI6__halfffffjLj5120ELj1ELj1ELj8ELj16ENS_18Kernel_traits_baseILj5120ES2_ffffjLj256EEEEELb1ELb1ELb1EEEvNS_9BwdParamsE)
        /*01d0*/ 	.word	0x00000000


	//----- nvinfo : EIATTR_REGCOUNT
	.align		4
.L_77:
        /*01d4*/ 	.byte	0x04, 0x2f
        /*01d6*/ 	.short	(.L_79 - .L_78)
	.align		4
.L_78:
        /*01d8*/ 	.word	index@(_ZN10layer_norm40ln_parallel_residual_bwd_finalize_kernelINS_22Kernel_traits_finalizeILj5120E6__halfffffjLb0ELj1024ELj4ENS_18Kernel_traits_baseILj5120ES2_ffffjLj1024EEEEELb1EEEvNS_9BwdParamsE)
        /*01dc*/ 	.word	0x00000020


	//----- nvinfo : EIATTR_FRAME_SIZE
	.align		4
.L_79:
        /*01e0*/ 	.byte	0x04, 0x11
        /*01e2*/ 	.short	(.L_81 - .L_80)
	.align		4
.L_80:
        /*01e4*/ 	.word	index@($__internal_106_$__cuda_sm70_shflsync_bfly_p)
        /*01e8*/ 	.word	0x00000000


	//----- nvinfo : EIATTR_FRAME_SIZE
	.align		4
.L_81:
        /*01ec*/ 	.byte	0x04, 0x11
        /*01ee*/ 	.short	(.L_83 - .L_82)
	.align		4
.L_82:
        /*01f0*/ 	.word	index@(_ZN10layer_norm40ln_parallel_residual_bwd_finalize_kernelINS_22Kernel_traits_finalizeILj5120E6__halfffffjLb0ELj1024ELj4ENS_18Kernel_traits_baseILj5120ES2_ffffjLj1024EEEEELb1EEEvNS_9BwdParamsE)
        /*01f4*/ 	.word	0x00000000


	//----- nvinfo : EIATTR_REGCOUNT
	.align		4
.L_83:
        /*01f8*/ 	.byte	0x04, 0x2f
        /*01fa*/ 	.short	(.L_85 - .L_84)
	.align		4
.L_84:
        /*01fc*/ 	.word	index@(_ZN10layer_norm22ln_bwd_finalize_kernelINS_22Kernel_traits_finalizeILj5120E6__halfffffjLb0ELj1024ELj4ENS_18Kernel_traits_baseILj5120ES2_ffffjLj1024EEEEELb0ELb1EEEvNS_9BwdParamsE)
        /*0200*/ 	.word	0x00000020


	//----- nvinfo : EIATTR_FRAME_SIZE
	.align		4
.L_85:
        /*0204*/ 	.byte	0x04, 0x11
        /*0206*/ 	.short	(.L_87 - .L_86)
	.align		4
.L_86:
        /*0208*/ 	.word	index@($__internal_105_$__cuda_sm70_shflsync_bfly_p)
        /*020c*/ 	.word	0x00000000


	//----- nvinfo : EIATTR_FRAME_SIZE
	.align		4
.L_87:
        /*0210*/ 	.byte	0x04, 0x11
        /*0212*/ 	.short	(.L_89 - .L_88)
	.align		4
.L_88:
        /*0214*/ 	.word	index@(_ZN10layer_norm22ln_bwd_finalize_kernelINS_22Kernel_traits_finalizeILj5120E6__halfffffjLb0ELj1024ELj4ENS_18Kernel_traits_baseILj5120ES2_ffffjLj1024EEEEELb0ELb1EEEvNS_9BwdParamsE)
        /*0218*/ 	.word	0x00000000


	//----- nvinfo : EIATTR_REGCOUNT
	.align		4
.L_89:
        /*021c*/ 	.byte	0x04, 0x2f
        /*021e*/ 	.short	(.L_91 - .L_90)
	.align		4
.L_90:
        /*0220*/ 	.word	index@(_ZN10layer_norm31ln_parallel_residual_bwd_kernelINS_13Kernel_traitsI6__halfffffjLj5120ELj1ELj1ELj8ELj16ENS_18Kernel_traits_baseILj5120ES2_ffffjLj256EEEEELb1ELb1ELb0EEEvNS_9BwdParamsE)
        /*0224*/ 	.word	0x000000a8


	//----- nvinfo : EIATTR_FRAME_SIZE
	.align		4
.L_91:
        /*0228*/ 	.byte	0x04, 0x11
        /*022a*/ 	.short	(.L_93 - .L_92)
	.align		4
.L_92:
        /*022c*/ 	.word	index@($__internal_104_$__cuda_sm70_shflsync_down_p)
        /*0230*/ 	.word	0x00000000


	//----- nvinfo : EIATTR_FRAME_SIZE
	.align		4
.L_93:
        /*0234*/ 	.byte	0x04, 0x11
        /*0236*/ 	.short	(.L_95 - .L_94)
	.align		4
.L_94:
        /*0238*/ 	.word	index@(_ZN10layer_norm31ln_parallel_residual_bwd_kernelINS_13Kernel_traitsI6__halfffffjLj5120ELj1ELj1ELj8ELj16ENS_18Kernel_traits_baseILj5120ES2_ffffjLj256EEEEELb1ELb1ELb0EEEvNS_9BwdParamsE)
        /*023c*/ 	.word	0x00000000


	//----- nvinfo : EIATTR_REGCOUNT
	.align		4
.L_95:
        /*0240*/ 	.byte	0x04, 0x2f
        /*0242*/ 	.short	(.L_97 - .L_96)
	.align		4
.L_96:
        /*0244*/ 	.word	index@(_ZN10layer_norm40ln_parallel_residual_bwd_finalize_kernelINS_22Kernel_traits_finalizeILj5120E6__halfffffjLb0ELj1024ELj4ENS_18Kernel_traits_baseILj5120ES2_ffffjLj1024EEEEELb0EEEvNS_9BwdParamsE)
        /*0248*/ 	.word	0x00000020


	//----- nvinfo : EIATTR_FRAME_SIZE
	.align		4
.L_97:
        /*024c*/ 	.byte	0x04, 0x11
        /*024e*/ 	.short	(.L_99 - .L_98)
	.align		4
.L_98:
        /*0250*/ 	.word	index@($__internal_103_$__cuda_sm70_shflsync_bfly_p)
        /*0254*/ 	.word	0x00000000


	//----- nvinfo : EIATTR_FRAME_SIZE
	.align		4
.L_99:
        /*0258*/ 	.byte	0x04, 0x11
        /*025a*/ 	.short	(.L_101 - .L_100)
	.align		4
.L_100:
        /*025c*/ 	.word	index@(_ZN10layer_norm40ln_parallel_residual_bwd_finalize_kernelINS_22Kernel_traits_finalizeILj5120E6__halfffffjLb0ELj1024ELj4ENS_18Kernel_traits_baseILj5120ES2_ffffjLj1024EEEEELb0EEEvNS_9BwdParamsE)
        /*0260*/ 	.word	0x00000000


	//----- nvinfo : EIATTR_REGCOUNT
	.align		4
.L_101:
        /*0264*/ 	.byte	0x04, 0x2f
        /*0266*/ 	.short	(.L_103 - .L_102)
	.align		4
.L_102:
        /*0268*/ 	.word	index@(_ZN10layer_norm22ln_bwd_finalize_kernelINS_22Kernel_traits_finalizeILj5120E6__halfffffjLb0ELj1024ELj4ENS_18Kernel_traits_baseILj5120ES2_ffffjLj1024EEEEELb0ELb0EEEvNS_9BwdParamsE)
        /*026c*/ 	.word	0x0000001e


	//----- nvinfo : EIATTR_FRAME_SIZE
	.align		4
.L_103:
        /*0270*/ 	.byte	0x04, 0x11
        /*0272*/ 	.short	(.L_105 - .L_104)
	.align		4
.L_104:
        /*0274*/ 	.word	index@($__internal_102_$__cuda_sm70_shflsync_bfly_p)
        /*0278*/ 	.word	0x00000000


	//----- nvinfo : EIATTR_FRAME_SIZE
	.align		4
.L_105:
        /*027c*/ 	.byte	0x04, 0x11
        /*027e*/ 	.short	(.L_107 - .L_106)
	.align		4
.L_106:
        /*0280*/ 	.word	index@(_ZN10layer_norm22ln_bwd_finalize_kernelINS_22Kernel_traits_finalizeILj5120E6__halfffffjLb0ELj1024ELj4ENS_18Kernel_traits_baseILj5120ES2_ffffjLj1024EEEEELb0ELb0EEEvNS_9BwdParamsE)
        /*0284*/ 	.word	0x00000000


	//----- nvinfo : EIATTR_REGCOUNT
	.align		4
.L_107:
        /*0288*/ 	.byte	0x04, 0x2f
        /*028a*/ 	.short	(.L_109 - .L_108)
	.align		4
.L_108:
        /*028c*/ 	.word	index@(_ZN10layer_norm31ln_parallel_residual_bwd_kernelINS_13Kernel_traitsI6__halfffffjLj5120ELj1ELj1ELj8ELj16ENS_18Kernel_traits_baseILj5120ES2_ffffjLj256EEEEELb1ELb0ELb1EEEvNS_9BwdParamsE)
        /*0290*/ 	.word	0x000000fe


	//----- nvinfo : EIATTR_FRAME_SIZE
	.align		4
.L_109:
        /*0294*/ 	.byte	0x04, 0x11
        /*0296*/ 	.short	(.L_111 - .L_110)
	.align		4
.L_110:
        /*0298*/ 	.word	index@($__internal_101_$__cuda_sm70_shflsync_down_p)
        /*029c*/ 	.word	0x00000000


	//----- nvinfo : EIATTR_FRAME_SIZE
	.align		4
.L_111:
        /*02a0*/ 	.byte	0x04, 0x11
        /*02a2*/ 	.short	(.L_113 - .L_112)
	.align		4
.L_112:
        /*02a4*/ 	.word	index@(_ZN10layer_norm31ln_parallel_residual_bwd_kernelINS_13Kernel_traitsI6__halfffffjLj5120ELj1ELj1ELj8ELj16ENS_18Kernel_traits_baseILj5120ES2_ffffjLj256EEEEELb1ELb0ELb1EEEvNS_9BwdParamsE)
        /*02a8*/ 	.word	0x00000000


	//----- nvinfo : EIATTR_REGCOUNT
	.align		4
.L_113:
        /*02ac*/ 	.byte	0x04, 0x2f
        /*02ae*/ 	.short	(.L_115 - .L_114)
	.align		4
.L_114:
        /*02b0*/ 	.word	index@(_ZN10layer_norm31ln_parallel_residual_bwd_kernelINS_13Kernel_traitsI6__halfffffjLj5120ELj1ELj1ELj8ELj16ENS_18Kernel_traits_baseILj5120ES2_ffffjLj256EEEEELb1ELb0ELb0EEEvNS_9BwdParamsE)
        /*02b4*/ 	.word	0x000000e8


	//----- nvinfo : EIATTR_FRAME_SIZE
	.align		4
.L_115:
        /*02b8*/ 	.byte	0x04, 0x11
        /*02ba*/ 	.short	(.L_117 - .L_116)
	.align		4
.L_116:
        /*02bc*/ 	.word	index@($__internal_100_$__cuda_sm70_shflsync_down_p)
        /*02c0*/ 	.word	0x00000000


	//----- nvinfo : EIATTR_FRAME_SIZE
	.align		4
.L_117:
        /*02c4*/ 	.byte	0x04, 0x11
        /*02c6*/ 	.short	(.L_119 - .L_118)
	.align		4
.L_118:
        /*02c8*/ 	.word	index@(_ZN10layer_norm31ln_parallel_residual_bwd_kernelINS_13Kernel_traitsI6__halfffffjLj5120ELj1ELj1ELj8ELj16ENS_18Kernel_traits_baseILj5120ES2_ffffjLj256EEEEELb1ELb0ELb0EEEvNS_9BwdParamsE)
        /*02cc*/ 	.word	0x00000000


	//----- nvinfo : EIATTR_REGCOUNT
	.align		4
.L_119:
        /*02d0*/ 	.byte	0x04, 0x2f
        /*02d2*/ 	.short	(.L_121 - .L_120)
	.align		4
.L_120:
        /*02d4*/ 	.word	index@(_ZN10layer_norm31ln_parallel_residual_bwd_kernelINS_13Kernel_traitsI6__halfffffjLj5120ELj1ELj1ELj8ELj16ENS_18Kernel_traits_baseILj5120ES2_ffffjLj256EEEEELb0ELb1ELb1EEEvNS_9BwdParamsE)
        /*02d8*/ 	.word	0x000000a9


	//----- nvinfo : EIATTR_FRAME_SIZE
	.align		4
.L_121:
        /*02dc*/ 	.byte	0x04, 0x11
        /*02de*/ 	.short	(.L_123 - .L_122)
	.align		4
.L_122:
        /*02e0*/ 	.word	index@($__internal_99_$__cuda_sm70_shflsync_down_p)
        /*02e4*/ 	.word	0x00000000


	//----- nvinfo : EIATTR_FRAME_SIZE
	.align		4
.L_123:
        /*02e8*/ 	.byte	0x04, 0x11
        /*02ea*/ 	.short	(.L_125 - .L_124)
	.align		4
.L_124:
        /*02ec*/ 	.word	index@(_ZN10layer_norm31ln_parallel_residual_bwd_kernelINS_13Kernel_traitsI6__halfffffjLj5120ELj1ELj1ELj8ELj16ENS_18Kernel_traits_baseILj5120ES2_ffffjLj256EEEEELb0ELb1ELb1EEEvNS_9BwdParamsE)
        /*02f0*/ 	.word	0x00000000


	//----- nvinfo : EIATTR_REGCOUNT
	.align		4
.L_125:
        /*02f4*/ 	.byte	0x04, 0x2f
        /*02f6*/ 	.short	(.L_127 - .L_126)
	.align		4
.L_126:
        /*02f8*/ 	.word	index@(_ZN10layer_norm31ln_parallel_residual_bwd_kernelINS_13Kernel_traitsI6__halfffffjLj5120ELj1ELj1ELj8ELj16ENS_18Kernel_traits_baseILj5120ES2_ffffjLj256EEEEELb0ELb1ELb0EEEvNS_9BwdParamsE)
        /*02fc*/ 	.word	0x0000009e


	//----- nvinfo : EIATTR_FRAME_SIZE
	.align		4
.L_127:
        /*0300*/ 	.byte	0x04, 0x11
        /*0302*/ 	.short	(.L_129 - .L_128)
	.align		4
.L_128:
        /*0304*/ 	.word	index@($__internal_98_$__cuda_sm70_shflsync_down_p)
        /*0308*/ 	.word	0x00000000


	//----- nvinfo : EIATTR_FRAME_SIZE
	.align		4
.L_129:
        /*030c*/ 	.byte	0x04, 0x11
        /*030e*/ 	.short	(.L_131 - .L_130)
	.align		4
.L_130:
        /*0310*/ 	.word	index@(_ZN10layer_norm31ln_parallel_residual_bwd_kernelINS_13Kernel_traitsI6__halfffffjLj5120ELj1ELj1ELj8ELj16ENS_18Kernel_traits_baseILj5120ES2_ffffjLj256EEEEELb0ELb1ELb0EEEvNS_9BwdParamsE)
        /*0314*/ 	.word	0x00000000


	//----- nvinfo : EIATTR_REGCOUNT
	.align		4
.L_131:
        /*0318*/ 	.byte	0x04, 0x2f
        /*031a*/ 	.short	(.L_133 - .L_132)
	.align		4
.L_132:
        /*031c*/ 	.word	index@(_ZN10layer_norm31ln_parallel_residual_bwd_kernelINS_13Kernel_traitsI6__halfffffjLj5120ELj1ELj1ELj8ELj16ENS_18Kernel_traits_baseILj5120ES2_ffffjLj256EEEEELb0ELb0ELb1EEEvNS_9BwdParamsE)
        /*0320*/ 	.word	0x000000ea


	//----- nvinfo : EIATTR_FRAME_SIZE
	.align		4
.L_133:
        /*0324*/ 	.byte	0x04, 0x11
        /*0326*/ 	.short	(.L_135 - .L_134)
	.align		4
.L_134:
        /*0328*/ 	.word	index@($__internal_97_$__cuda_sm70_shflsync_down_p)
        /*032c*/ 	.word	0x00000000


	//----- nvinfo : EIATTR_FRAME_SIZE
	.align		4
.L_135:
        /*0330*/ 	.byte	0x04, 0x11
        /*0332*/ 	.short	(.L_137 - .L_136)
	.align		4
.L_136:
        /*0334*/ 	.word	index@(_ZN10layer_norm31ln_parallel_residual_bwd_kernelINS_13Kernel_traitsI6__halfffffjLj5120ELj1ELj1ELj8ELj16ENS_18Kernel_traits_baseILj5120ES2_ffffjLj256EEEEELb0ELb0ELb1EEEvNS_9BwdParamsE)
        /*0338*/ 	.word	0x00000000


	//----- nvinfo : EIATTR_REGCOUNT
	.align		4
.L_137:
        /*033c*/ 	.byte	0x04, 0x2f
        /*033e*/ 	.short	(.L_139 - .L_138)
	.align		4
.L_138:
        /*0340*/ 	.word	index@(_ZN10layer_norm31ln_parallel_residual_bwd_kernelINS_13Kernel_traitsI6__halfffffjLj5120ELj1ELj1ELj8ELj16ENS_18Kernel_traits_baseILj5120ES2_ffffjLj256EEEEELb0ELb0ELb0EEEvNS_9BwdParamsE)
        /*0344*/ 	.word	0x000000de


	//----- nvinfo : EIATTR_FRAME_SIZE
	.align		4
.L_139:
        /*0348*/ 	.byte	0x04, 0x11
        /*034a*/ 	.short	(.L_141 - .L_140)
	.align		4
.L_140:
        /*034c*/ 	.word	index@($__internal_96_$__cuda_sm70_shflsync_down_p)
        /*0350*/ 	.word	0x00000000


	//----- nvinfo : EIATTR_FRAME_SIZE
	.align		4
.L_141:
        /*0354*/ 	.byte	0x04, 0x11
        /*0356*/ 	.short	(.L_143 - .L_142)
	.align		4
.L_142:
        /*0358*/ 	.word	index@(_ZN10layer_norm31ln_parallel_residual_bwd_kernelINS_13Kernel_traitsI6__halfffffjLj5120ELj1ELj1ELj8ELj16ENS_18Kernel_traits_baseILj5120ES2_ffffjLj256EEEEELb0ELb0ELb0EEEvNS_9BwdParamsE)
        /*035c*/ 	.word	0x00000000


	//----- nvinfo : EIATTR_REGCOUNT
	.align		4
.L_143:
        /*0360*/ 	.byte	0x04, 0x2f
        /*0362*/ 	.short	(.L_145 - .L_144)
	.align		4
.L_144:
        /*0364*/ 	.word	index@(_ZN10layer_norm31ln_parallel_residual_bwd_kernelINS_13Kernel_traitsIf6__halffS2_fjLj5120ELj1ELj1ELj8ELj8ENS_18Kernel_traits_baseILj5120EfS2_fS2_fjLj256EEEEELb1ELb1ELb1EEEvNS_9BwdParamsE)
        /*0368*/ 	.word	0x000000b1


	//----- nvinfo : EIATTR_FRAME_SIZE
	.align		4
.L_145:
        /*036c*/ 	.byte	0x04, 0x11
        /*036e*/ 	.short	(.L_147 - .L_146)
	.align		4
.L_146:
        /*0370*/ 	.word	index@($__internal_95_$__cuda_sm70_shflsync_down_p)
        /*0374*/ 	.word	0x00000000


	//----- nvinfo : EIATTR_FRAME_SIZE
	.align		4
.L_147:
        /*0378*/ 	.byte	0x04, 0x11
        /*037a*/ 	.short	(.L_149 - .L_148)
	.align		4
.L_148:
        /*037c*/ 	.word	index@(_ZN10layer_norm31ln_parallel_residual_bwd_kernelINS_13Kernel_traitsIf6__halffS2_fjLj5120ELj1ELj1ELj8ELj8ENS_18Kernel_traits_baseILj5120EfS2_fS2_fjLj256EEEEELb1ELb1ELb1EEEvNS_9BwdParamsE)
        /*0380*/ 	.word	0x00000000


	//----- nvinfo : EIATTR_REGCOUNT
	.align		4
.L_149:
        /*0384*/ 	.byte	0x04, 0x2f
        /*0386*/ 	.short	(.L_151 - .L_150)
	.align		4
.L_150:
        /*0388*/ 	.word	index@(_ZN10layer_norm40ln_parallel_residual_bwd_finalize_kernelINS_22Kernel_traits_finalizeILj5120Ef6__halffS2_fjLb0ELj1024ELj4ENS_18Kernel_traits_baseILj5120EfS2_fS2_fjLj1024EEEEELb1EEEvNS_9BwdParamsE)
        /*038c*/ 	.word	0x00000020


	//----- nvinfo : EIATTR_FRAME_SIZE
	.align		4
.L_151:
        /*0390*/ 	.byte	0x04, 0x11
        /*0392*/ 	.short	(.L_153 - .L_152)
	.align		4
.L_152:
        /*0394*/ 	.word	index@($__internal_94_$__cuda_sm70_shflsync_bfly_p)
        /*0398*/ 	.word	0x00000000


	//----- nvinfo : EIATTR_FRAME_SIZE
	.align		4
.L_153:
        /*039c*/ 	.byte	0x04, 0x11
        /*039e*/ 	.short	(.L_155 - .L_154)
	.align		4
.L_154:
        /*03a0*/ 	.word	index@(_ZN10layer_norm40ln_parallel_residual_bwd_finalize_kernelINS_22Kernel_traits_finalizeILj5120Ef6__halffS2_fjLb0ELj1024ELj4ENS_18Kernel_traits_baseILj5120EfS2_fS2_fjLj1024EEEEELb1EEEvNS_9BwdParamsE)
        /*03a4*/ 	.word	0x00000000


	//----- nvinfo : EIATTR_REGCOUNT
	.align		4
.L_155:
        /*03a8*/ 	.byte	0x04, 0x2f
        /*03aa*/ 	.short	(.L_157 - .L_156)
	.align		4
.L_156:
        /*03ac*/ 	.word	index@(_ZN10layer_norm22ln_bwd_finalize_kernelINS_22Kernel_traits_finalizeILj5120Ef6__halffS2_fjLb0ELj1024ELj4ENS_18Kernel_traits_baseILj5120EfS2_fS2_fjLj1024EEEEELb0ELb1EEEvNS_9BwdParamsE)
        /*03b0*/ 	.word	0x00000020


	//----- nvinfo : EIATTR_FRAME_SIZE
	.align		4
.L_157:
        /*03b4*/ 	.byte	0x04, 0x11
        /*03b6*/ 	.short	(.L_159 - .L_158)
	.align		4
.L_158:
        /*03b8*/ 	.word	index@($__internal_93_$__cuda_sm70_shflsync_bfly_p)
        /*03bc*/ 	.word	0x00000000


	//----- nvinfo : EIATTR_FRAME_SIZE
	.align		4
.L_159:
        /*03c0*/ 	.byte	0x04, 0x11
        /*03c2*/ 	.short	(.L_161 - .L_160)
	.align		4
.L_160:
        /*03c4*/ 	.word	index@(_ZN10layer_norm22ln_bwd_finalize_kernelINS_22Kernel_traits_finalizeILj5120Ef6__halffS2_fjLb0ELj1024ELj4ENS_18Kernel_traits_baseILj5120EfS2_fS2_fjLj1024EEEEELb0ELb1EEEvNS_9BwdParamsE)
        /*03c8*/ 	.word	0x00000000


	//----- nvinfo : EIATTR_REGCOUNT
	.align		4
.L_161:
        /*03cc*/ 	.byte	0x04, 0x2f
        /*03ce*/ 	.short	(.L_163 - .L_162)
	.align		4
.L_162:
        /*03d0*/ 	.word	index@(_ZN10layer_norm31ln_parallel_residual_bwd_kernelINS_13Kernel_traitsIf6__halffS2_fjLj5120ELj1ELj1ELj8ELj8ENS_18Kernel_traits_baseILj5120EfS2_fS2_fjLj256EEEEELb1ELb1ELb0EEEvNS_9BwdParamsE)
        /*03d4*/ 	.word	0x000000a8


	//----- nvinfo : EIATTR_FRAME_SIZE
	.align		4
.L_163:
        /*03d8*/ 	.byte	0x04, 0x11
        /*03da*/ 	.short	(.L_165 - .L_164)
	.align		4
.L_164:
        /*03dc*/ 	.word	index@($__internal_92_$__cuda_sm70_shflsync_down_p)
        /*03e0*/ 	.word	0x00000000


	//----- nvinfo : EIATTR_FRAME_SIZE
	.align		4
.L_165:
        /*03e4*/ 	.byte	0x04, 0x11
        /*03e6*/ 	.short	(.L_167 - .L_166)
	.align		4
.L_166:
        /*03e8*/ 	.word	index@(_ZN10layer_norm31ln_parallel_residual_bwd_kernelINS_13Kernel_traitsIf6__halffS2_fjLj5120ELj1ELj1ELj8ELj8ENS_18Kernel_traits_baseILj5120EfS2_fS2_fjLj256EEEEELb1ELb1ELb0EEEvNS_9BwdParamsE)
        /*03ec*/ 	.word	0x00000000


	//----- nvinfo : EIATTR_REGCOUNT
	.align		4
.L_167:
        /*03f0*/ 	.byte	0x04, 0x2f
        /*03f2*/ 	.short	(.L_169 - .L_168)
	.align		4
.L_168:
        /*03f4*/ 	.word	index@(_ZN10layer_norm40ln_parallel_residual_bwd_finalize_kernelINS_22Kernel_traits_finalizeILj5120Ef6__halffS2_fjLb0ELj1024ELj4ENS_18Kernel_traits_baseILj5120EfS2_fS2_fjLj1024EEEEELb0EEEvNS_9BwdParamsE)
        /*03f8*/ 	.word	0x00000020


	//----- nvinfo : EIATTR_FRAME_SIZE
	.align		4
.L_169:
        /*03fc*/ 	.byte	0x04, 0x11
        /*03fe*/ 	.short	(.L_171 - .L_170)
	.align		4
.L_170:
        /*0400*/ 	.word	index@($__internal_91_$__cuda_sm70_shflsync_bfly_p)
        /*0404*/ 	.word	0x00000000


	//----- nvinfo : EIATTR_FRAME_SIZE
	.align		4
.L_171:
        /*0408*/ 	.byte	0x04, 0x11
        /*040a*/ 	.short	(.L_173 - .L_172)
	.align		4
.L_172:
        /*040c*/ 	.word	index@(_ZN10layer_norm40ln_parallel_residual_bwd_finalize_kernelINS_22Kernel_traits_finalizeILj5120Ef6__halffS2_fjLb0ELj1024ELj4ENS_18Kernel_traits_baseILj5120EfS2_fS2_fjLj1024EEEEELb0EEEvNS_9BwdParamsE)
        /*0410*/ 	.word	0x00000000


	//----- nvinfo : EIATTR_REGCOUNT
	.align		4
.L_173:
        /*0414*/ 	.byte	0x04, 0x2f
        /*0416*/ 	.short	(.L_175 - .L_174)
	.align		4
.L_174:
        /*0418*/ 	.word	index@(_ZN10layer_norm22ln_bwd_finalize_kernelINS_22Kernel_traits_finalizeILj5120Ef6__halffS2_fjLb0ELj1024ELj4ENS_18Kernel_traits_baseILj5120EfS2_fS2_fjLj1024EEEEELb0ELb0EEEvNS_9BwdParamsE)
        /*041c*/ 	.word	0x0000001e


	//----- nvinfo : EIATTR_FRAME_SIZE
	.align		4
.L_175:
        /*0420*/ 	.byte	0x04, 0x11
        /*0422*/ 	.short	(.L_177 - .L_176)
	.align		4
.L_176:
        /*0424*/ 	.word	index@($__internal_90_$__cuda_sm70_shflsync_bfly_p)
        /*0428*/ 	.word	0x00000000


	//----- nvinfo : EIATTR_FRAME_SIZE
	.align		4
.L_177:
        /*042c*/ 	.byte	0x04, 0x11
        /*042e*/ 	.short	(.L_179 - .L_178)
	.align		4
.L_178:
        /*0430*/ 	.word	index@(_ZN10layer_norm22ln_bwd_finalize_kernelINS_22Kernel_traits_finalizeILj5120Ef6__halffS2_fjLb0ELj1024ELj4ENS_18Kernel_traits_baseILj5120EfS2_fS2_fjLj1024EEEEELb0ELb0EEEvNS_9BwdParamsE)
        /*0434*/ 	.word	0x00000000


	//----- nvinfo : EIATTR_REGCOUNT
	.align		4
.L_179:
        /*0438*/ 	.byte	0x04, 0x2f
        /*043a*/ 	.short	(.L_181 - .L_180)
	.align		4
.L_180:
        /*043c*/ 	.word	index@(_ZN10layer_norm31ln_parallel_residual_bwd_kernelINS_13Kernel_traitsIf6__halffS2_fjLj5120ELj1ELj1ELj8ELj8ENS_18Kernel_traits_baseILj5120EfS2_fS2_fjLj256EEEEELb1ELb0ELb1EEEvNS_9BwdParamsE)
        /*0440*/ 	.word	0x000000eb


	//----- nvinfo : EIATTR_FRAME_SIZE
	.align		4
.L_181:
        /*0444*/ 	.byte	0x04, 0x11
        /*0446*/ 	.short	(.L_183 - .L_182)
	.align		4
.L_182:
        /*0448*/ 	.word	index@($__internal_89_$__cuda_sm70_shflsync_down_p)
        /*044c*/ 	.word	0x00000000


	//----- nvinfo : EIATTR_FRAME_SIZE
	.align		4
.L_183:
        /*0450*/ 	.byte	0x04, 0x11
        /*0452*/ 	.short	(.L_185 - .L_184)
	.align		4
.L_184:
        /*0454*/ 	.word	index@(_ZN10layer_norm31ln_parallel_residual_bwd_kernelINS_13Kernel_traitsIf6__halffS2_fjLj5120ELj1ELj1ELj8ELj8ENS_18Kernel_traits_baseILj5120EfS2_fS2_fjLj256EEEEELb1ELb0ELb1EEEvNS_9BwdParamsE)
        /*0458*/ 	.word	0x00000000


	//----- nvinfo : EIATTR_REGCOUNT
	.align		4
.L_185:
        /*045c*/ 	.byte	0x04, 0x2f
        /*045e*/ 	.short	(.L_187 - .L_186)
	.align		4
.L_186:
        /*0460*/ 	.word	index@(_ZN10layer_norm31ln_parallel_residual_bwd_kernelINS_13Kernel_traitsIf6__halffS2_fjLj5120ELj1ELj1ELj8ELj8ENS_18Kernel_traits_baseILj5120EfS2_fS2_fjLj256EEEEELb1ELb0ELb0EEEvNS_9BwdParamsE)
        /*0464*/ 	.word	0x000000e6


	//----- nvinfo : EIATTR_FRAME_SIZE
	.align		4
.L_187:
        /*0468*/ 	.byte	0x04, 0x11
        /*046a*/ 	.short	(.L_189 - .L_188)
	.align		4
.L_188:
        /*046c*/ 	.word	index@($__internal_88_$__cuda_sm70_shflsync_down_p)
        /*0470*/ 	.word	0x00000000


	//----- nvinfo : EIATTR_FRAME_SIZE
	.align		4
.L_189:
        /*0474*/ 	.byte	0x04, 0x11
        /*0476*/ 	.short	(.L_191 - .L_190)
	.align		4
.L_190:
        /*0478*/ 	.word	index@(_ZN10layer_norm31ln_parallel_residual_bwd_kernelINS_13Kernel_traitsIf6__halffS2_fjLj5120ELj1ELj1ELj8ELj8ENS_18Kernel_traits_baseILj5120EfS2_fS2_fjLj256EEEEELb1ELb0ELb0EEEvNS_9BwdParamsE)
        /*047c*/ 	.word	0x00000000


	//----- nvinfo : EIATTR_REGCOUNT
	.align		4
.L_191:
        /*0480*/ 	.byte	0x04, 0x2f
        /*0482*/ 	.short	(.L_193 - .L_192)
	.align		4
.L_192:
        /*0484*/ 	.word	index@(_ZN10layer_norm31ln_parallel_residual_bwd_kernelINS_13Kernel_traitsIf6__halffS2_fjLj5120ELj1ELj1ELj8ELj8ENS_18Kernel_traits_baseILj5120EfS2_fS2_fjLj256EEEEELb0ELb1ELb1EEEvNS_9BwdParamsE)
        /*0488*/ 	.word	0x000000a4


	//----- nvinfo : EIATTR_FRAME_SIZE
	.align		4
.L_193:
        /*048c*/ 	.byte	0x04, 0x11
        /*048e*/ 	.short	(.L_195 - .L_194)
	.align		4
.L_194:
        /*0490*/ 	.word	index@($__internal_87_$__cuda_sm70_shflsync_down_p)
        /*0494*/ 	.word	0x00000000


	//----- nvinfo : EIATTR_FRAME_SIZE
	.align		4
.L_195:
        /*0498*/ 	.byte	0x04, 0x11
        /*049a*/ 	.short	(.L_197 - .L_196)
	.align		4
.L_196:
        /*049c*/ 	.word	index@(_ZN10layer_norm31ln_parallel_residual_bwd_kernelINS_13Kernel_traitsIf6__halffS2_fjLj5120ELj1ELj1ELj8ELj8ENS_18Kernel_traits_baseILj5120EfS2_fS2_fjLj256EEEEELb0ELb1ELb1EEEvNS_9BwdParamsE)
        /*04a0*/ 	.word	0x00000000


	//----- nvinfo : EIATTR_REGCOUNT
	.align		4
.L_197:
        /*04a4*/ 	.byte	0x04, 0x2f
        /*04a6*/ 	.short	(.L_199 - .L_198)
	.align		4
.L_198:
        /*04a8*/ 	.word	index@(_ZN10layer_norm31ln_parallel_residual_bwd_kernelINS_13Kernel_traitsIf6__halffS2_fjLj5120ELj1ELj1ELj8ELj8ENS_18Kernel_traits_baseILj5120EfS2_fS2_fjLj256EEEEELb0ELb1ELb0EEEvNS_9BwdParamsE)
        /*04ac*/ 	.word	0x0000009e


	//----- nvinfo : EIATTR_FRAME_SIZE
	.align		4
.L_199:
        /*04b0*/ 	.byte	0x04, 0x11
        /*04b2*/ 	.short	(.L_201 - .L_200)
	.align		4
.L_200:
        /*04b4*/ 	.word	index@($__internal_86_$__cuda_sm70_shflsync_down_p)
        /*04b8*/ 	.word	0x00000000


	//----- nvinfo : EIATTR_FRAME_SIZE
	.align		4
.L_201:
        /*04bc*/ 	.byte	0x04, 0x11
        /*04be*/ 	.short	(.L_203 - .L_202)
	.align		4
.L_202:
        /*04c0*/ 	.word	index@(_ZN10layer_norm31ln_parallel_residual_bwd_kernelINS_13Kernel_traitsIf6__halffS2_fjLj5120ELj1ELj1ELj8ELj8ENS_18Kernel_traits_baseILj5120EfS2_fS2_fjLj256EEEEELb0ELb1ELb0EEEvNS_9BwdParamsE)
        /*04c4*/ 	.word	0x00000000


	//----- nvinfo : EIATTR_REGCOUNT
	.align		4
.L_203:
        /*04c8*/ 	.byte	0x04, 0x2f
        /*04ca*/ 	.short	(.L_205 - .L_204)
	.align		4
.L_204:
        /*04cc*/ 	.word	index@(_ZN10layer_norm31ln_parallel_residual_bwd_kernelINS_13Kernel_traitsIf6__halffS2_fjLj5120ELj1ELj1ELj8ELj8ENS_18Kernel_traits_baseILj5120EfS2_fS2_fjLj256EEEEELb0ELb0ELb1EEEvNS_9BwdParamsE)
        /*04d0*/ 	.word	0x000000e1


	//----- nvinfo : EIATTR_FRAME_SIZE
	.align		4
.L_205:
        /*04d4*/ 	.byte	0x04, 0x11
        /*04d6*/ 	.short	(.L_207 - .L_206)
	.align		4
.L_206:
        /*04d8*/ 	.word	index@($__internal_85_$__cuda_sm70_shflsync_down_p)
        /*04dc*/ 	.word	0x00000000


	//----- nvinfo : EIATTR_FRAME_SIZE
	.align		4
.L_207:
        /*04e0*/ 	.byte	0x04, 0x11
        /*04e2*/ 	.short	(.L_209 - .L_208)
	.align		4
.L_208:
        /*04e4*/ 	.word	index@(_ZN10layer_norm31ln_parallel_residual_bwd_kernelINS_13Kernel_traitsIf6__halffS2_fjLj5120ELj1ELj1ELj8ELj8ENS_18Kernel_traits_baseILj5120EfS2_fS2_fjLj256EEEEELb0ELb0ELb1EEEvNS_9BwdParamsE)
        /*04e8*/ 	.word	0x00000000


	//----- nvinfo : EIATTR_REGCOUNT
	.align		4
.L_209:
        /*04ec*/ 	.byte	0x04, 0x2f
        /*04ee*/ 	.short	(.L_211 - .L_210)
	.align		4
.L_210:
        /*04f0*/ 	.word	index@(_ZN10layer_norm31ln_parallel_residual_bwd_kernelINS_13Kernel_traitsIf6__halffS2_fjLj5120ELj1ELj1ELj8ELj8ENS_18Kernel_traits_baseILj5120EfS2_fS2_fjLj256EEEEELb0ELb0ELb0EEEvNS_9BwdParamsE)
        /*04f4*/ 	.word	0x000000da


	//----- nvinfo : EIATTR_FRAME_SIZE
	.align		4
.L_211:
        /*04f8*/ 	.byte	0x04, 0x11
        /*04fa*/ 	.short	(.L_213 - .L_212)
	.align		4
.L_212:
        /*04fc*/ 	.word	index@($__internal_84_$__cuda_sm70_shflsync_down_p)
        /*0500*/ 	.word	0x00000000


	//----- nvinfo : EIATTR_FRAME_SIZE
	.align		4
.L_213:
        /*0504*/ 	.byte	0x04, 0x11
        /*0506*/ 	.short	(.L_215 - .L_214)
	.align		4
.L_214:
        /*0508*/ 	.word	index@(_ZN10layer_norm31ln_parallel_residual_bwd_kernelINS_13Kernel_traitsIf6__halffS2_fjLj5120ELj1ELj1ELj8ELj8ENS_18Kernel_traits_baseILj5120EfS2_fS2_fjLj256EEEEELb0ELb0ELb0EEEvNS_9BwdParamsE)
        /*050c*/ 	.word	0x00000000


	//----- nvinfo : EIATTR_REGCOUNT
	.align		4
.L_215:
        /*0510*/ 	.byte	0x04, 0x2f
        /*0512*/ 	.short	(.L_217 - .L_216)
	.align		4
.L_216:
        /*0514*/ 	.word	index@(_ZN10layer_norm31ln_parallel_residual_bwd_kernelINS_13Kernel_traitsI6__halfS2_fS2_fjLj5120ELj1ELj1ELj8ELj8ENS_18Kernel_traits_baseILj5120ES2_S2_fS2_fjLj256EEEEELb1ELb1ELb1EEEvNS_9BwdParamsE)
        /*0518*/ 	.word	0x000000aa


	//----- nvinfo : EIATTR_FRAME_SIZE
	.align		4
.L_217:
        /*051c*/ 	.byte	0x04, 0x11
        /*051e*/ 	.short	(.L_219 - .L_218)
	.align		4
.L_218:
        /*0520*/ 	.word	index@($__internal_83_$__cuda_sm70_shflsync_down_p)
        /*0524*/ 	.word	0x00000000


	//----- nvinfo : EIATTR_FRAME_SIZE
	.align		4
.L_219:
        /*0528*/ 	.byte	0x04, 0x11
        /*052a*/ 	.short	(.L_221 - .L_220)
	.align		4
.L_220:
        /*052c*/ 	.word	index@(_ZN10layer_norm31ln_parallel_residual_bwd_kernelINS_13Kernel_traitsI6__halfS2_fS2_fjLj5120ELj1ELj1ELj8ELj8ENS_18Kernel_traits_baseILj5120ES2_S2_fS2_fjLj256EEEEELb1ELb1ELb1EEEvNS_9BwdParamsE)
        /*0530*/ 	.word	0x00000000


	//----- nvinfo : EIATTR_REGCOUNT
	.align		4
.L_221:
        /*0534*/ 	.byte	0x04, 0x2f
        /*0536*/ 	.short	(.L_223 - .L_222)
	.align		4
.L_222:
        /*0538*/ 	.word	index@(_ZN10layer_norm40ln_parallel_residual_bwd_finalize_kernelINS_22Kernel_traits_finalizeILj5120E6__halfS2_fS2_fjLb0ELj1024ELj4ENS_18Kernel_traits_baseILj5120ES2_S2_fS2_fjLj1024EEEEELb1EEEvNS_9BwdParamsE)
        /*053c*/ 	.word	0x00000020


	//----- nvinfo : EIATTR_FRAME_SIZE
	.align		4
.L_223:
        /*0540*/ 	.byte	0x04, 0x11
        /*0542*/ 	.short	(.L_225 - .L_224)
	.align		4
.L_224:
        /*0544*/ 	.word	index@($__internal_82_$__cuda_sm70_shflsync_bfly_p)
        /*0548*/ 	.word	0x00000000


	//----- nvinfo : EIATTR_FRAME_SIZE
	.align		4
.L_225:
        /*054c*/ 	.byte	0x04, 0x11
        /*054e*/ 	.short	(.L_227 - .L_226)
	.align		4
.L_226:
        /*0550*/ 	.word	index@(_ZN10layer_norm40ln_parallel_residual_bwd_finalize_kernelINS_22Kernel_traits_finalizeILj5120E6__halfS2_fS2_fjLb0ELj1024ELj4ENS_18Kernel_traits_baseILj5120ES2_S2_fS2_fjLj1024EEEEELb1EEEvNS_9BwdParamsE)
        /*0554*/ 	.word	0x00000000


	//----- nvinfo : EIATTR_REGCOUNT
	.align		4
.L_227:
        /*0558*/ 	.byte	0x04, 0x2f
        /*055a*/ 	.short	(.L_229 - .L_228)
	.align		4
.L_228:
        /*055c*/ 	.word	index@(_ZN10layer_norm22ln_bwd_finalize_kernelINS_22Kernel_traits_finalizeILj5120E6__halfS2_fS2_fjLb0ELj1024ELj4ENS_18Kernel_traits_baseILj5120ES2_S2_fS2_fjLj1024EEEEELb0ELb1EEEvNS_9BwdParamsE)
        /*0560*/ 	.word	0x00000020


	//----- nvinfo : EIATTR_FRAME_SIZE
	.align		4
.L_229:
        /*0564*/ 	.byte	0x04, 0x11
        /*0566*/ 	.short	(.L_231 - .L_230)
	.align		4
.L_230:
        /*0568*/ 	.word	index@($__internal_81_$__cuda_sm70_shflsync_bfly_p)
        /*056c*/ 	.word	0x00000000


	//----- nvinfo : EIATTR_FRAME_SIZE
	.align		4
.L_231:
        /*0570*/ 	.byte	0x04, 0x11
        /*0572*/ 	.short	(.L_233 - .L_232)
	.align		4
.L_232:
        /*0574*/ 	.word	index@(_ZN10layer_norm22ln_bwd_finalize_kernelINS_22Kernel_traits_finalizeILj5120E6__halfS2_fS2_fjLb0ELj1024ELj4ENS_18Kernel_traits_baseILj5120ES2_S2_fS2_fjLj1024EEEEELb0ELb1EEEvNS_9BwdParamsE)
        /*0578*/ 	.word	0x00000000


	//----- nvinfo : EIATTR_REGCOUNT
	.align		4
.L_233:
        /*057c*/ 	.byte	0x04, 0x2f
        /*057e*/ 	.short	(.L_235 - .L_234)
	.align		4
.L_234:
        /*0580*/ 	.word	index@(_ZN10layer_norm31ln_parallel_residual_bwd_kernelINS_13Kernel_traitsI6__halfS2_fS2_fjLj5120ELj1ELj1ELj8ELj8ENS_18Kernel_traits_baseILj5120ES2_S2_fS2_fjLj256EEEEELb1ELb1ELb0EEEvNS_9BwdParamsE)
        /*0584*/ 	.word	0x000000a8


	//----- nvinfo : EIATTR_FRAME_SIZE
	.align		4
.L_235:
        /*0588*/ 	.byte	0x04, 0x11
        /*058a*/ 	.short	(.L_237 - .L_236)
	.align		4
.L_236:
        /*058c*/ 	.word	index@($__internal_80_$__cuda_sm70_shflsync_down_p)
        /*0590*/ 	.word	0x00000000


	//----- nvinfo : EIATTR_FRAME_SIZE
	.align		4
.L_237:
        /*0594*/ 	.byte	0x04, 0x11
        /*0596*/ 	.short	(.L_239 - .L_238)
	.align		4
.L_238:
        /*0598*/ 	.word	index@(_ZN10layer_norm31ln_parallel_residual_bwd_kernelINS_13Kernel_traitsI6__halfS2_fS2_fjLj5120ELj1ELj1ELj8ELj8ENS_18Kernel_traits_baseILj5120ES2_S2_fS2_fjLj256EEEEELb1ELb1ELb0EEEvNS_9BwdParamsE)
        /*059c*/ 	.word	0x00000000


	//----- nvinfo : EIATTR_REGCOUNT
	.align		4
.L_239:
        /*05a0*/ 	.byte	0x04, 0x2f
        /*05a2*/ 	.short	(.L_241 - .L_240)
	.align		4
.L_240:
        /*05a4*/ 	.word	index@(_ZN10layer_norm40ln_parallel_residual_bwd_finalize_kernelINS_22Kernel_traits_finalizeILj5120E6__halfS2_fS2_fjLb0ELj1024ELj4ENS_18Kernel_traits_baseILj5120ES2_S2_fS2_fjLj1024EEEEELb0EEEvNS_9BwdParamsE)
        /*05a8*/ 	.word	0x00000020


	//----- nvinfo : EIATTR_FRAME_SIZE
	.align		4
.L_241:
        /*05ac*/ 	.byte	0x04, 0x11
        /*05ae*/ 	.short	(.L_243 - .L_242)
	.align		4
.L_242:
        /*05b0*/ 	.word	index@($__internal_79_$__cuda_sm70_shflsync_bfly_p)
        /*05b4*/ 	.word	0x00000000


	//----- nvinfo : EIATTR_FRAME_SIZE
	.align		4
.L_243:
        /*05b8*/ 	.byte	0x04, 0x11
        /*05ba*/ 	.short	(.L_245 - .L_244)
	.align		4
.L_244:
        /*05bc*/ 	.word	index@(_ZN10layer_norm40ln_parallel_residual_bwd_finalize_kernelINS_22Kernel_traits_finalizeILj5120E6__halfS2_fS2_fjLb0ELj1024ELj4ENS_18Kernel_traits_baseILj5120ES2_S2_fS2_fjLj1024EEEEELb0EEEvNS_9BwdParamsE)
        /*05c0*/ 	.word	0x00000000


	//----- nvinfo : EIATTR_REGCOUNT
	.align		4
.L_245:
        /*05c4*/ 	.byte	0x04, 0x2f
        /*05c6*/ 	.short	(.L_247 - .L_246)
	.align		4
.L_246:
        /*05c8*/ 	.word	index@(_ZN10layer_norm22ln_bwd_finalize_kernelINS_22Kernel_traits_finalizeILj5120E6__halfS2_fS2_fjLb0ELj1024ELj4ENS_18Kernel_traits_baseILj5120ES2_S2_fS2_fjLj1024EEEEELb0ELb0EEEvNS_9BwdParamsE)
        /*05cc*/ 	.word	0x0000001e


	//----- nvinfo : EIATTR_FRAME_SIZE
	.align		4
.L_247:
        /*05d0*/ 	.byte	0x04, 0x11
        /*05d2*/ 	.short	(.L_249 - .L_248)
	.align		4
.L_248:
        /*05d4*/ 	.word	index@($__internal_78_$__cuda_sm70_shflsync_bfly_p)
        /*05d8*/ 	.word	0x00000000


	//----- nvinfo : EIATTR_FRAME_SIZE
	.align		4
.L_249:
        /*05dc*/ 	.byte	0x04, 0x11
        /*05de*/ 	.short	(.L_251 - .L_250)
	.align		4
.L_250:
        /*05e0*/ 	.word	index@(_ZN10layer_norm22ln_bwd_finalize_kernelINS_22Kernel_traits_finalizeILj5120E6__halfS2_fS2_fjLb0ELj1024ELj4ENS_18Kernel_traits_baseILj5120ES2_S2_fS2_fjLj1024EEEEELb0ELb0EEEvNS_9BwdParamsE)
        /*05e4*/ 	.word	0x00000000


	//----- nvinfo : EIATTR_REGCOUNT
	.align		4
.L_251:
        /*05e8*/ 	.byte	0x04, 0x2f
        /*05ea*/ 	.short	(.L_253 - .L_252)
	.align		4
.L_252:
        /*05ec*/ 	.word	index@(_ZN10layer_norm31ln_parallel_residual_bwd_kernelINS_13Kernel_traitsI6__halfS2_fS2_fjLj5120ELj1ELj1ELj8ELj8ENS_18Kernel_traits_baseILj5120ES2_S2_fS2_fjLj256EEEEELb1ELb0ELb1EEEvNS_9BwdParamsE)
        /*05f0*/ 	.word	0x000000eb


	//----- nvinfo : EIATTR_FRAME_SIZE
	.align		4
.L_253:
        /*05f4*/ 	.byte	0x04, 0x11
        /*05f6*/ 	.short	(.L_255 - .L_254)
	.align		4
.L_254:
        /*05f8*/ 	.word	index@($__internal_77_$__cuda_sm70_shflsync_down_p)
        /*05fc*/ 	.word	0x00000000


	//----- nvinfo : EIATTR_FRAME_SIZE
	.align		4
.L_255:
        /*0600*/ 	.byte	0x04, 0x11
        /*0602*/ 	.short	(.L_257 - .L_256)
	.align		4
.L_256:
        /*0604*/ 	.word	index@(_ZN10layer_norm31ln_parallel_residual_bwd_kernelINS_13Kernel_traitsI6__halfS2_fS2_fjLj5120ELj1ELj1ELj8ELj8ENS_18Kernel_traits_baseILj5120ES2_S2_fS2_fjLj256EEEEELb1ELb0ELb1EEEvNS_9BwdParamsE)
        /*0608*/ 	.word	0x00000000


	//----- nvinfo : EIATTR_REGCOUNT
	.align		4
.L_257:
        /*060c*/ 	.byte	0x04, 0x2f
        /*060e*/ 	.short	(.L_259 - .L_258)
	.align		4
.L_258:
        /*0610*/ 	.word	index@(_ZN10layer_norm31ln_parallel_residual_bwd_kernelINS_13Kernel_traitsI6__halfS2_fS2_fjLj5120ELj1ELj1ELj8ELj8ENS_18Kernel_traits_baseILj5120ES2_S2_fS2_fjLj256EEEEELb1ELb0ELb0EEEvNS_9BwdParamsE)
        /*0614*/ 	.word	0x000000e6


	//----- nvinfo : EIATTR_FRAME_SIZE
	.align		4
.L_259:
        /*0618*/ 	.byte	0x04, 0x11
        /*061a*/ 	.short	(.L_261 - .L_260)
	.align		4
.L_260:
        /*061c*/ 	.word	index@($__internal_76_$__cuda_sm70_shflsync_down_p)
        /*0620*/ 	.word	0x00000000


	//----- nvinfo : EIATTR_FRAME_SIZE
	.align		4
.L_261:
        /*0624*/ 	.byte	0x04, 0x11
        /*0626*/ 	.short	(.L_263 - .L_262)
	.align		4
.L_262:
        /*0628*/ 	.word	index@(_ZN10layer_norm31ln_parallel_residual_bwd_kernelINS_13Kernel_traitsI6__halfS2_fS2_fjLj5120ELj1ELj1ELj8ELj8ENS_18Kernel_traits_baseILj5120ES2_S2_fS2_fjLj256EEEEELb1ELb0ELb0EEEvNS_9BwdParamsE)
        /*062c*/ 	.word	0x00000000


	//----- nvinfo : EIATTR_REGCOUNT
	.align		4
.L_263:
        /*0630*/ 	.byte	0x04, 0x2f
        /*0632*/ 	.short	(.L_265 - .L_264)
	.align		4
.L_264:
        /*0634*/ 	.word	index@(_ZN10layer_norm31ln_parallel_residual_bwd_kernelINS_13Kernel_traitsI6__halfS2_fS2_fjLj5120ELj1ELj1ELj8ELj8ENS_18Kernel_traits_baseILj5120ES2_S2_fS2_fjLj256EEEEELb0ELb1ELb1EEEvNS_9BwdParamsE)
        /*0638*/ 	.word	0x000000a4


	//----- nvinfo : EIATTR_FRAME_SIZE
	.align		4
.L_265:
        /*063c*/ 	.byte	0x04, 0x11
        /*063e*/ 	.short	(.L_267 - .L_266)
	.align		4
.L_266:
        /*0640*/ 	.word	index@($__internal_75_$__cuda_sm70_shflsync_down_p)
        /*0644*/ 	.word	0x00000000


	//----- nvinfo : EIATTR_FRAME_SIZE
	.align		4
.L_267:
        /*0648*/ 	.byte	0x04, 0x11
        /*064a*/ 	.short	(.L_269 - .L_268)
	.align		4
.L_268:
        /*064c*/ 	.word	index@(_ZN10layer_norm31ln_parallel_residual_bwd_kernelINS_13Kernel_traitsI6__halfS2_fS2_fjLj5120ELj1ELj1ELj8ELj8ENS_18Kernel_traits_baseILj5120ES2_S2_fS2_fjLj256EEEEELb0ELb1ELb1EEEvNS_9BwdParamsE)
        /*0650*/ 	.word	0x00000000


	//----- nvinfo : EIATTR_REGCOUNT
	.align		4
.L_269:
        /*0654*/ 	.byte	0x04, 0x2f
        /*0656*/ 	.short	(.L_271 - .L_270)
	.align		4
.L_270:
        /*0658*/ 	.word	index@(_ZN10layer_norm31ln_parallel_residual_bwd_kernelINS_13Kernel_traitsI6__halfS2_fS2_fjLj5120ELj1ELj1ELj8ELj8ENS_18Kernel_traits_baseILj5120ES2_S2_fS2_fjLj256EEEEELb0ELb1ELb0EEEvNS_9BwdParamsE)
        /*065c*/ 	.word	0x0000009e


	//----- nvinfo : EIATTR_FRAME_SIZE
	.align		4
.L_271:
        /*0660*/ 	.byte	0x04, 0x11
        /*0662*/ 	.short	(.L_273 - .L_272)
	.align		4
.L_272:
        /*0664*/ 	.word	index@($__internal_74_$__cuda_sm70_shflsync_down_p)
        /*0668*/ 	.word	0x00000000


	//----- nvinfo : EIATTR_FRAME_SIZE
	.align		4
.L_273:
        /*066c*/ 	.byte	0x04, 0x11
        /*066e*/ 	.short	(.L_275 - .L_274)
	.align		4
.L_274:
        /*0670*/ 	.word	index@(_ZN10layer_norm31ln_parallel_residual_bwd_kernelINS_13Kernel_traitsI6__halfS2_fS2_fjLj5120ELj1ELj1ELj8ELj8ENS_18Kernel_traits_baseILj5120ES2_S2_fS2_fjLj256EEEEELb0ELb1ELb0EEEvNS_9BwdParamsE)
        /*0674*/ 	.word	0x00000000


	//----- nvinfo : EIATTR_REGCOUNT
	.align		4
.L_275:
        /*0678*/ 	.byte	0x04, 0x2f
        /*067a*/ 	.short	(.L_277 - .L_276)
	.align		4
.L_276:
        /*067c*/ 	.word	index@(_ZN10layer_norm31ln_parallel_residual_bwd_kernelINS_13Kernel_traitsI6__halfS2_fS2_fjLj5120ELj1ELj1ELj8ELj8ENS_18Kernel_traits_baseILj5120ES2_S2_fS2_fjLj256EEEEELb0ELb0ELb1EEEvNS_9BwdParamsE)
        /*0680*/ 	.word	0x000000e5


	//----- nvinfo : EIATTR_FRAME_SIZE
	.align		4
.L_277:
        /*0684*/ 	.byte	0x04, 0x11
        /*0686*/ 	.short	(.L_279 - .L_278)
	.align		4
.L_278:
        /*0688*/ 	.word	index@($__internal_73_$__cuda_sm70_shflsync_down_p)
        /*068c*/ 	.word	0x00000000


	//----- nvinfo : EIATTR_FRAME_SIZE
	.align		4
.L_279:
        /*0690*/ 	.byte	0x04, 0x11
        /*0692*/ 	.short	(.L_281 - .L_280)
	.align		4
.L_280:
        /*0694*/ 	.word	index@(_ZN10layer_norm31ln_parallel_residual_bwd_kernelINS_13Kernel_traitsI6__halfS2_fS2_fjLj5120ELj1ELj1ELj8ELj8ENS_18Kernel_traits_baseILj5120ES2_S2_fS2_fjLj256EEEEELb0ELb0ELb1EEEvNS_9BwdParamsE)
        /*0698*/ 	.word	0x00000000


	//----- nvinfo : EIATTR_REGCOUNT
	.align		4
.L_281:
        /*069c*/ 	.byte	0x04, 0x2f
        /*069e*/ 	.short	(.L_283 - .L_282)
	.align		4
.L_282:
        /*06a0*/ 	.word	index@(_ZN10layer_norm31ln_parallel_residual_bwd_kernelINS_13Kernel_traitsI6__halfS2_fS2_fjLj5120ELj1ELj1ELj8ELj8ENS_18Kernel_traits_baseILj5120ES2_S2_fS2_fjLj256EEEEELb0ELb0ELb0EEEvNS_9BwdParamsE)
        /*06a4*/ 	.word	0x000000da


	//----- nvinfo : EIATTR_FRAME_SIZE
	.align		4
.L_283:
        /*06a8*/ 	.byte	0x04, 0x11
        /*06aa*/ 	.short	(.L_285 - .L_284)
	.align		4
.L_284:
        /*06ac*/ 	.word	index@($__internal_72_$__cuda_sm70_shflsync_down_p)
        /*06b0*/ 	.word	0x00000000


	//----- nvinfo : EIATTR_FRAME_SIZE
	.align		4
.L_285:
        /*06b4*/ 	.byte	0x04, 0x11
        /*06b6*/ 	.short	(.L_287 - .L_286)
	.align		4
.L_286:
        /*06b8*/ 	.word	index@(_ZN10layer_norm31ln_parallel_residual_bwd_kernelINS_13Kernel_traitsI6__halfS2_fS2_fjLj5120ELj1ELj1ELj8ELj8ENS_18Kernel_traits_baseILj5120ES2_S2_fS2_fjLj256EEEEELb0ELb0ELb0EEEvNS_9BwdParamsE)
        /*06bc*/ 	.word	0x00000000


	//----- nvinfo : EIATTR_REGCOUNT
	.align		4
.L_287:
        /*06c0*/ 	.byte	0x04, 0x2f
        /*06c2*/ 	.short	(.L_289 - .L_288)
	.align		4
.L_288:
        /*06c4*/ 	.word	index@(_ZN10layer_norm31ln_parallel_residual_bwd_kernelINS_13Kernel_traitsIf6__halfS2_S2_fjLj5120ELj1ELj1ELj8ELj8ENS_18Kernel_traits_baseILj5120EfS2_S2_S2_fjLj256EEEEELb1ELb1ELb1EEEvNS_9BwdParamsE)
        /*06c8*/ 	.word	0x000000a9


	//----- nvinfo : EIATTR_FRAME_SIZE
	.align		4
.L_289:
        /*06cc*/ 	.byte	0x04, 0x11
        /*06ce*/ 	.short	(.L_291 - .L_290)
	.align		4
.L_290:
        /*06d0*/ 	.word	index@($__internal_71_$__cuda_sm70_shflsync_down_p)
        /*06d4*/ 	.word	0x00000000


	//----- nvinfo : EIATTR_FRAME_SIZE
	.align		4
.L_291:
        /*06d8*/ 	.byte	0x04, 0x11
        /*06da*/ 	.short	(.L_293 - .L_292)
	.align		4
.L_292:
        /*06dc*/ 	.word	index@(_ZN10layer_norm31ln_parallel_residual_bwd_kernelINS_13Kernel_traitsIf6__halfS2_S2_fjLj5120ELj1ELj1ELj8ELj8ENS_18Kernel_traits_baseILj5120EfS2_S2_S2_fjLj256EEEEELb1ELb1ELb1EEEvNS_9BwdParamsE)
        /*06e0*/ 	.word	0x00000000


	//----- nvinfo : EIATTR_REGCOUNT
	.align		4
.L_293:
        /*06e4*/ 	.byte	0x04, 0x2f
        /*06e6*/ 	.short	(.L_295 - .L_294)
	.align		4
.L_294:
        /*06e8*/ 	.word	index@(_ZN10layer_norm40ln_parallel_residual_bwd_finalize_kernelINS_22Kernel_traits_finalizeILj5120Ef6__halfS2_S2_fjLb0ELj1024ELj4ENS_18Kernel_traits_baseILj5120EfS2_S2_S2_fjLj1024EEEEELb1EEEvNS_9BwdParamsE)
        /*06ec*/ 	.word	0x00000020


	//----- nvinfo : EIATTR_FRAME_SIZE
	.align		4
.L_295:
        /*06f0*/ 	.byte	0x04, 0x11
        /*06f2*/ 	.short	(.L_297 - .L_296)
	.align		4
.L_296:
        /*06f4*/ 	.word	index@($__internal_70_$__cuda_sm70_shflsync_bfly_p)
        /*06f8*/ 	.word	0x00000000


	//----- nvinfo : EIATTR_FRAME_SIZE
	.align		4
.L_297:
        /*06fc*/ 	.byte	0x04, 0x11
        /*06fe*/ 	.short	(.L_299 - .L_298)
	.align		4
.L_298:
        /*0700*/ 	.word	index@(_ZN10layer_norm40ln_parallel_residual_bwd_finalize_kernelINS_22Kernel_traits_finalizeILj5120Ef6__halfS2_S2_fjLb0ELj1024ELj4ENS_18Kernel_traits_baseILj5120EfS2_S2_S2_fjLj1024EEEEELb1EEEvNS_9BwdParamsE)
        /*0704*/ 	.word	0x00000000


	//----- nvinfo : EIATTR_REGCOUNT
	.align		4
.L_299:
        /*0708*/ 	.byte	0x04, 0x2f
        /*070a*/ 	.short	(.L_301 - .L_300)
	.align		4
.L_300:
        /*070c*/ 	.word	index@(_ZN10layer_norm22ln_bwd_finalize_kernelINS_22Kernel_traits_finalizeILj5120Ef6__halfS2_S2_fjLb0ELj1024ELj4ENS_18Kernel_traits_baseILj5120EfS2_S2_S2_fjLj1024EEEEELb0ELb1EEEvNS_9BwdParamsE)
        /*0710*/ 	.word	0x00000020


	//----- nvinfo : EIATTR_FRAME_SIZE
	.align		4
.L_301:
        /*0714*/ 	.byte	0x04, 0x11
        /*0716*/ 	.short	(.L_303 - .L_302)
	.align		4
.L_302:
        /*0718*/ 	.word	index@($__internal_69_$__cuda_sm70_shflsync_bfly_p)
        /*071c*/ 	.word	0x00000000


	//----- nvinfo : EIATTR_FRAME_SIZE
	.align		4
.L_303:
        /*0720*/ 	.byte	0x04, 0x11
        /*0722*/ 	.short	(.L_305 - .L_304)
	.align		4
.L_304:
        /*0724*/ 	.word	index@(_ZN10layer_norm22ln_bwd_finalize_kernelINS_22Kernel_traits_finalizeILj5120Ef6__halfS2_S2_fjLb0ELj1024ELj4ENS_18Kernel_traits_baseILj5120EfS2_S2_S2_fjLj1024EEEEELb0ELb1EEEvNS_9BwdParamsE)
        /*0728*/ 	.word	0x00000000


	//----- nvinfo : EIATTR_REGCOUNT
	.align		4
.L_305:
        /*072c*/ 	.byte	0x04, 0x2f
        /*072e*/ 	.short	(.L_307 - .L_306)
	.align		4
.L_306:
        /*0730*/ 	.word	index@(_ZN10layer_norm31ln_parallel_residual_bwd_kernelINS_13Kernel_traitsIf6__halfS2_S2_fjLj5120ELj1ELj1ELj8ELj8ENS_18Kernel_traits_baseILj5120EfS2_S2_S2_fjLj256EEEEELb1ELb1ELb0EEEvNS_9BwdParamsE)
        /*0734*/ 	.word	0x000000a0


	//----- nvinfo : EIATTR_FRAME_SIZE
	.align		4
.L_307:
        /*0738*/ 	.byte	0x04, 0x11
        /*073a*/ 	.short	(.L_309 - .L_308)
	.align		4
.L_308:
        /*073c*/ 	.word	index@($__internal_68_$__cuda_sm70_shflsync_down_p)
        /*0740*/ 	.word	0x00000000


	//----- nvinfo : EIATTR_FRAME_SIZE
	.align		4
.L_309:
        /*0744*/ 	.byte	0x04, 0x11
        /*0746*/ 	.short	(.L_311 - .L_310)
	.align		4
.L_310:
        /*0748*/ 	.word	index@(_ZN10layer_norm31ln_parallel_residual_bwd_kernelINS_13Kernel_traitsIf6__halfS2_S2_fjLj5120ELj1ELj1ELj8ELj8ENS_18Kernel_traits_baseILj5120EfS2_S2_S2_fjLj256EEEEELb1ELb1ELb0EEEvNS_9BwdParamsE)
        /*074c*/ 	.word	0x00000000


	//----- nvinfo : EIATTR_REGCOUNT
	.align		4
.L_311:
        /*0750*/ 	.byte	0x04, 0x2f
        /*0752*/ 	.short	(.L_313 - .L_312)
	.align		4
.L_312:
        /*0754*/ 	.word	index@(_ZN10layer_norm40ln_parallel_residual_bwd_finalize_kernelINS_22Kernel_traits_finalizeILj5120Ef6__halfS2_S2_fjLb0ELj1024ELj4ENS_18Kernel_traits_baseILj5120EfS2_S2_S2_fjLj1024EEEEELb0EEEvNS_9BwdParamsE)
        /*0758*/ 	.word	0x00000020


	//----- nvinfo : EIATTR_FRAME_SIZE
	.align		4
.L_313:
        /*075c*/ 	.byte	0x04, 0x11
        /*075e*/ 	.short	(.L_315 - .L_314)
	.align		4
.L_314:
        /*0760*/ 	.word	index@($__internal_67_$__cuda_sm70_shflsync_bfly_p)
        /*0764*/ 	.word	0x00000000


	//----- nvinfo : EIATTR_FRAME_SIZE
	.align		4
.L_315:
        /*0768*/ 	.byte	0x04, 0x11
        /*076a*/ 	.short	(.L_317 - .L_316)
	.align		4
.L_316:
        /*076c*/ 	.word	index@(_ZN10layer_norm40ln_parallel_residual_bwd_finalize_kernelINS_22Kernel_traits_finalizeILj5120Ef6__halfS2_S2_fjLb0ELj1024ELj4ENS_18Kernel_traits_baseILj5120EfS2_S2_S2_fjLj1024EEEEELb0EEEvNS_9BwdParamsE)
        /*0770*/ 	.word	0x00000000


	//----- nvinfo : EIATTR_REGCOUNT
	.align		4
.L_317:
        /*0774*/ 	.byte	0x04, 0x2f
        /*0776*/ 	.short	(.L_319 - .L_318)
	.align		4
.L_318:
        /*0778*/ 	.word	index@(_ZN10layer_norm22ln_bwd_finalize_kernelINS_22Kernel_traits_finalizeILj5120Ef6__halfS2_S2_fjLb0ELj1024ELj4ENS_18Kernel_traits_baseILj5120EfS2_S2_S2_fjLj1024EEEEELb0ELb0EEEvNS_9BwdParamsE)
        /*077c*/ 	.word	0x0000001e


	//----- nvinfo : EIATTR_FRAME_SIZE
	.align		4
.L_319:
        /*0780*/ 	.byte	0x04, 0x11
        /*0782*/ 	.short	(.L_321 - .L_320)
	.align		4
.L_320:
        /*0784*/ 	.word	index@($__internal_66_$__cuda_sm70_shflsync_bfly_p)
        /*0788*/ 	.word	0x00000000


	//----- nvinfo : EIATTR_FRAME_SIZE
	.align		4
.L_321:
        /*078c*/ 	.byte	0x04, 0x11
        /*078e*/ 	.short	(.L_323 - .L_322)
	.align		4
.L_322:
        /*0790*/ 	.word	index@(_ZN10layer_norm22ln_bwd_finalize_kernelINS_22Kernel_traits_finalizeILj5120Ef6__halfS2_S2_fjLb0ELj1024ELj4ENS_18Kernel_traits_baseILj5120EfS2_S2_S2_fjLj1024EEEEELb0ELb0EEEvNS_9BwdParamsE)
        /*0794*/ 	.word	0x00000000


	//----- nvinfo : EIATTR_REGCOUNT
	.align		4
.L_323:
        /*0798*/ 	.byte	0x04, 0x2f
        /*079a*/ 	.short	(.L_325 - .L_324)
	.align		4
.L_324:
        /*079c*/ 	.word	index@(_ZN10layer_norm31ln_parallel_residual_bwd_kernelINS_13Kernel_traitsIf6__halfS2_S2_fjLj5120ELj1ELj1ELj8ELj8ENS_18Kernel_traits_baseILj5120EfS2_S2_S2_fjLj256EEEEELb1ELb0ELb1EEEvNS_9BwdParamsE)
        /*07a0*/ 	.word	0x000000e3


	//----- nvinfo : EIATTR_FRAME_SIZE
	.align		4
.L_325:
        /*07a4*/ 	.byte	0x04, 0x11
        /*07a6*/ 	.short	(.L_327 - .L_326)
	.align		4
.L_326:
        /*07a8*/ 	.word	index@($__internal_65_$__cuda_sm70_shflsync_down_p)
        /*07ac*/ 	.word	0x00000000


	//----- nvinfo : EIATTR_FRAME_SIZE
	.align		4
.L_327:
        /*07b0*/ 	.byte	0x04, 0x11
        /*07b2*/ 	.short	(.L_329 - .L_328)
	.align		4
.L_328:
        /*07b4*/ 	.word	index@(_ZN10layer_norm31ln_parallel_residual_bwd_kernelINS_13Kernel_traitsIf6__halfS2_S2_fjLj5120ELj1ELj1ELj8ELj8ENS_18Kernel_traits_baseILj5120EfS2_S2_S2_fjLj256EEEEELb1ELb0ELb1EEEvNS_9BwdParamsE)
        /*07b8*/ 	.word	0x00000000


	//----- nvinfo : EIATTR_REGCOUNT
	.align		4
.L_329:
        /*07bc*/ 	.byte	0x04, 0x2f
        /*07be*/ 	.short	(.L_331 - .L_330)
	.align		4
.L_330:
        /*07c0*/ 	.word	index@(_ZN10layer_norm31ln_parallel_residual_bwd_kernelINS_13Kernel_traitsIf6__halfS2_S2_fjLj5120ELj1ELj1ELj8ELj8ENS_18Kernel_traits_baseILj5120EfS2_S2_S2_fjLj256EEEEELb1ELb0ELb0EEEvNS_9BwdParamsE)
        /*07c4*/ 	.word	0x000000dc


	//----- nvinfo : EIATTR_FRAME_SIZE
	.align		4
.L_331:
        /*07c8*/ 	.byte	0x04, 0x11
        /*07ca*/ 	.short	(.L_333 - .L_332)
	.align		4
.L_332:
        /*07cc*/ 	.word	index@($__internal_64_$__cuda_sm70_shflsync_down_p)
        /*07d0*/ 	.word	0x00000000


	//----- nvinfo : EIATTR_FRAME_SIZE
	.align		4
.L_333:
        /*07d4*/ 	.byte	0x04, 0x11
        /*07d6*/ 	.short	(.L_335 - .L_334)
	.align		4
.L_334:
        /*07d8*/ 	.word	index@(_ZN10layer_norm31ln_parallel_residual_bwd_kernelINS_13Kernel_traitsIf6__halfS2_S2_fjLj5120ELj1ELj1ELj8ELj8ENS_18Kernel_traits_baseILj5120EfS2_S2_S2_fjLj256EEEEELb1ELb0ELb0EEEvNS_9BwdParamsE)
        /*07dc*/ 	.word	0x00000000


	//----- nvinfo : EIATTR_REGCOUNT
	.align		4
.L_335:
        /*07e0*/ 	.byte	0x04, 0x2f
        /*07e2*/ 	.short	(.L_337 - .L_336)
	.align		4
.L_336:
        /*07e4*/ 	.word	index@(_ZN10layer_norm31ln_parallel_residual_bwd_kernelINS_13Kernel_traitsIf6__halfS2_S2_fjLj5120ELj1ELj1ELj8ELj8ENS_18Kernel_traits_baseILj5120EfS2_S2_S2_fjLj256EEEEELb0ELb1ELb1EEEvNS_9BwdParamsE)
        /*07e8*/ 	.word	0x00000096


	//----- nvinfo : EIATTR_FRAME_SIZE
	.align		4
.L_337:
        /*07ec*/ 	.byte	0x04, 0x11
        /*07ee*/ 	.short	(.L_339 - .L_338)
	.align		4
.L_338:
        /*07f0*/ 	.word	index@($__internal_63_$__cuda_sm70_shflsync_down_p)
        /*07f4*/ 	.word	0x00000000


	//----- nvinfo : EIATTR_FRAME_SIZE
	.align		4
.L_339:
        /*07f8*/ 	.byte	0x04, 0x11
        /*07fa*/ 	.short	(.L_341 - .L_340)
	.align		4
.L_340:
        /*07fc*/ 	.word	index@(_ZN10layer_norm31ln_parallel_residual_bwd_kernelINS_13Kernel_traitsIf6__halfS2_S2_fjLj5120ELj1ELj1ELj8ELj8ENS_18Kernel_traits_baseILj5120EfS2_S2_S2_fjLj256EEEEELb0ELb1ELb1EEEvNS_9BwdParamsE)
        /*0800*/ 	.word	0x00000000


	//----- nvinfo : EIATTR_REGCOUNT
	.align		4
.L_341:
        /*0804*/ 	.byte	0x04, 0x2f
        /*0806*/ 	.short	(.L_343 - .L_342)
	.align		4
.L_342:
        /*0808*/ 	.word	index@(_ZN10layer_norm31ln_parallel_residual_bwd_kernelINS_13Kernel_traitsIf6__halfS2_S2_fjLj5120ELj1ELj1ELj8ELj8ENS_18Kernel_traits_baseILj5120EfS2_S2_S2_fjLj256EEEEELb0ELb1ELb0EEEvNS_9BwdParamsE)
        /*080c*/ 	.word	0x00000094


	//----- nvinfo : EIATTR_FRAME_SIZE
	.align		4
.L_343:
        /*0810*/ 	.byte	0x04, 0x11
        /*0812*/ 	.short	(.L_345 - .L_344)
	.align		4
.L_344:
        /*0814*/ 	.word	index@($__internal_62_$__cuda_sm70_shflsync_down_p)
        /*0818*/ 	.word	0x00000000


	//----- nvinfo : EIATTR_FRAME_SIZE
	.align		4
.L_345:
        /*081c*/ 	.byte	0x04, 0x11
        /*081e*/ 	.short	(.L_347 - .L_346)
	.align		4
.L_346:
        /*0820*/ 	.word	index@(_ZN10layer_norm31ln_parallel_residual_bwd_kernelINS_13Kernel_traitsIf6__halfS2_S2_fjLj5120ELj1ELj1ELj8ELj8ENS_18Kernel_traits_baseILj5120EfS2_S2_S2_fjLj256EEEEELb0ELb1ELb0EEEvNS_9BwdParamsE)
        /*0824*/ 	.word	0x00000000


	//----- nvinfo : EIATTR_REGCOUNT
	.align		4
.L_347:
        /*0828*/ 	.byte	0x04, 0x2f
        /*082a*/ 	.short	(.L_349 - .L_348)
	.align		4
.L_348:
        /*082c*/ 	.word	index@(_ZN10layer_norm31ln_parallel_residual_bwd_kernelINS_13Kernel_traitsIf6__halfS2_S2_fjLj5120ELj1ELj1ELj8ELj8ENS_18Kernel_traits_baseILj5120EfS2_S2_S2_fjLj256EEEEELb0ELb0ELb1EEEvNS_9BwdParamsE)
        /*0830*/ 	.word	0x000000d7


	//----- nvinfo : EIATTR_FRAME_SIZE
	.align		4
.L_349:
        /*0834*/ 	.byte	0x04, 0x11
        /*0836*/ 	.short	(.L_351 - .L_350)
	.align		4
.L_350:
        /*0838*/ 	.word	index@($__internal_61_$__cuda_sm70_shflsync_down_p)
        /*083c*/ 	.word	0x00000000


	//----- nvinfo : EIATTR_FRAME_SIZE
	.align		4
.L_351:
        /*0840*/ 	.byte	0x04, 0x11
        /*0842*/ 	.short	(.L_353 - .L_352)
	.align		4
.L_352:
        /*0844*/ 	.word	index@(_ZN10layer_norm31ln_parallel_residual_bwd_kernelINS_13Kernel_traitsIf6__halfS2_S2_fjLj5120ELj1ELj1ELj8ELj8ENS_18Kernel_traits_baseILj5120EfS2_S2_S2_fjLj256EEEEELb0ELb0ELb1EEEvNS_9BwdParamsE)
        /*0848*/ 	.word	0x00000000


	//----- nvinfo : EIATTR_REGCOUNT
	.align		4
.L_353:
        /*084c*/ 	.byte	0x04, 0x2f
        /*084e*/ 	.short	(.L_355 - .L_354)
	.align		4
.L_354:
        /*0850*/ 	.word	index@(_ZN10layer_norm31ln_parallel_residual_bwd_kernelINS_13Kernel_traitsIf6__halfS2_S2_fjLj5120ELj1ELj1ELj8ELj8ENS_18Kernel_traits_baseILj5120EfS2_S2_S2_fjLj256EEEEELb0ELb0ELb0EEEvNS_9BwdParamsE)
        /*0854*/ 	.word	0x000000d0


	//----- nvinfo : EIATTR_FRAME_SIZE
	.align		4
.L_355:
        /*0858*/ 	.byte	0x04, 0x11
        /*085a*/ 	.short	(.L_357 - .L_356)
	.align		4
.L_356:
        /*085c*/ 	.word	index@($__internal_60_$__cuda_sm70_shflsync_down_p)
        /*0860*/ 	.word	0x00000000


	//----- nvinfo : EIATTR_FRAME_SIZE
	.align		4
.L_357:
        /*0864*/ 	.byte	0x04, 0x11
        /*0866*/ 	.short	(.L_359 - .L_358)
	.align		4
.L_358:
        /*0868*/ 	.word	index@(_ZN10layer_norm31ln_parallel_residual_bwd_kernelINS_13Kernel_traitsIf6__halfS2_S2_fjLj5120ELj1ELj1ELj8ELj8ENS_18Kernel_traits_baseILj5120EfS2_S2_S2_fjLj256EEEEELb0ELb0ELb0EEEvNS_9BwdParamsE)
        /*086c*/ 	.word	0x00000000


	//----- nvinfo : EIATTR_REGCOUNT
	.align		4
.L_359:
        /*0870*/ 	.byte	0x04, 0x2f
        /*0872*/ 	.short	(.L_361 - .L_360)
	.align		4
.L_360:
        /*0874*/ 	.word	index@(_ZN10layer_norm31ln_parallel_residual_bwd_kernelINS_13Kernel_traitsIf13__nv_bfloat16fS2_fjLj5120ELj1ELj1ELj8ELj8ENS_18Kernel_traits_baseILj5120EfS2_fS2_fjLj256EEEEELb1ELb1ELb1EEEvNS_9BwdParamsE)
        /*0878*/ 	.word	0x000000b1


	//----- nvinfo : EIATTR_FRAME_SIZE
	.align		4
.L_361:
        /*087c*/ 	.byte	0x04, 0x11
        /*087e*/ 	.short	(.L_363 - .L_362)
	.align		4
.L_362:
        /*0880*/ 	.word	index@($__internal_59_$__cuda_sm70_shflsync_down_p)
        /*0884*/ 	.word	0x00000000


	//----- nvinfo : EIATTR_FRAME_SIZE
	.align		4
.L_363:
        /*0888*/ 	.byte	0x04, 0x11
        /*088a*/ 	.short	(.L_365 - .L_364)
	.align		4
.L_364:
        /*088c*/ 	.word	index@(_ZN10layer_norm31ln_parallel_residual_bwd_kernelINS_13Kernel_traitsIf13__nv_bfloat16fS2_fjLj5120ELj1ELj1ELj8ELj8ENS_18Kernel_traits_baseILj5120EfS2_fS2_fjLj256EEEEELb1ELb1ELb1EEEvNS_9BwdParamsE)
        /*0890*/ 	.word	0x00000000


	//----- nvinfo : EIATTR_REGCOUNT
	.align		4
.L_365:
        /*0894*/ 	.byte	0x04, 0x2f
        /*0896*/ 	.short	(.L_367 - .L_366)
	.align		4
.L_366:
        /*0898*/ 	.word	index@(_ZN10layer_norm40ln_parallel_residual_bwd_finalize_kernelINS_22Kernel_traits_finalizeILj5120Ef13__nv_bfloat16fS2_fjLb0ELj1024ELj4ENS_18Kernel_traits_baseILj5120EfS2_fS2_fjLj1024EEEEELb1EEEvNS_9BwdParamsE)
        /*089c*/ 	.word	0x00000020


	//----- nvinfo : EIATTR_FRAME_SIZE
	.align		4
.L_367:
        /*08a0*/ 	.byte	0x04, 0x11
        /*08a2*/ 	.short	(.L_369 - .L_368)
	.align		4
.L_368:
        /*08a4*/ 	.word	index@($__internal_58_$__cuda_sm70_shflsync_bfly_p)
        /*08a8*/ 	.word	0x00000000


	//----- nvinfo : EIATTR_FRAME_SIZE
	.align		4
.L_369:
        /*08ac*/ 	.byte	0x04, 0x11
        /*08ae*/ 	.short	(.L_371 - .L_370)
	.align		4
.L_370:
        /*08b0*/ 	.word	index@(_ZN10layer_norm40ln_parallel_residual_bwd_finalize_kernelINS_22Kernel_traits_finalizeILj5120Ef13__nv_bfloat16fS2_fjLb0ELj1024ELj4ENS_18Kernel_traits_baseILj5120EfS2_fS2_fjLj1024EEEEELb1EEEvNS_9BwdParamsE)
        /*08b4*/ 	.word	0x00000000


	//----- nvinfo : EIATTR_REGCOUNT
	.align		4
.L_371:
        /*08b8*/ 	.byte	0x04, 0x2f
        /*08ba*/ 	.short	(.L_373 - .L_372)
	.align		4
.L_372:
        /*08bc*/ 	.word	index@(_ZN10layer_norm22ln_bwd_finalize_kernelINS_22Kernel_traits_finalizeILj5120Ef13__nv_bfloat16fS2_fjLb0ELj1024ELj4ENS_18Kernel_traits_baseILj5120EfS2_fS2_fjLj1024EEEEELb0ELb1EEEvNS_9BwdParamsE)
        /*08c0*/ 	.word	0x00000020


	//----- nvinfo : EIATTR_FRAME_SIZE
	.align		4
.L_373:
        /*08c4*/ 	.byte	0x04, 0x11
        /*08c6*/ 	.short	(.L_375 - .L_374)
	.align		4
.L_374:
        /*08c8*/ 	.word	index@($__internal_57_$__cuda_sm70_shflsync_bfly_p)
        /*08cc*/ 	.word	0x00000000


	//----- nvinfo : EIATTR_FRAME_SIZE
	.align		4
.L_375:
        /*08d0*/ 	.byte	0x04, 0x11
        /*08d2*/ 	.short	(.L_377 - .L_376)
	.align		4
.L_376:
        /*08d4*/ 	.word	index@(_ZN10layer_norm22ln_bwd_finalize_kernelINS_22Kernel_traits_finalizeILj5120Ef13__nv_bfloat16fS2_fjLb0ELj1024ELj4ENS_18Kernel_traits_baseILj5120EfS2_fS2_fjLj1024EEEEELb0ELb1EEEvNS_9BwdParamsE)
        /*08d8*/ 	.word	0x00000000


	//----- nvinfo : EIATTR_REGCOUNT
	.align		4
.L_377:
        /*08dc*/ 	.byte	0x04, 0x2f
        /*08de*/ 	.short	(.L_379 - .L_378)
	.align		4
.L_378:
        /*08e0*/ 	.word	index@(_ZN10layer_norm31ln_parallel_residual_bwd_kernelINS_13Kernel_traitsIf13__nv_bfloat16fS2_fjLj5120ELj1ELj1ELj8ELj8ENS_18Kernel_traits_baseILj5120EfS2_fS2_fjLj256EEEEELb1ELb1ELb0EEEvNS_9BwdParamsE)
        /*08e4*/ 	.word	0x000000a8


	//----- nvinfo : EIATTR_FRAME_SIZE
	.align		4
.L_379:
        /*08e8*/ 	.byte	0x04, 0x11
        /*08ea*/ 	.short	(.L_381 - .L_380)
	.align		4
.L_380:
        /*08ec*/ 	.word	index@($__internal_56_$__cuda_sm70_shflsync_down_p)
        /*08f0*/ 	.word	0x00000000


	//----- nvinfo : EIATTR_FRAME_SIZE
	.align		4
.L_381:
        /*08f4*/ 	.byte	0x04, 0x11
        /*08f6*/ 	.short	(.L_383 - .L_382)
	.align		4
.L_382:
        /*08f8*/ 	.word	index@(_ZN10layer_norm31ln_parallel_residual_bwd_kernelINS_13Kernel_traitsIf13__nv_bfloat16fS2_fjLj5120ELj1ELj1ELj8ELj8ENS_18Kernel_traits_baseILj5120EfS2_fS2_fjLj256EEEEELb1ELb1ELb0EEEvNS_9BwdParamsE)
        /*08fc*/ 	.word	0x00000000


	//----- nvinfo : EIATTR_REGCOUNT
	.align		4
.L_383:
        /*0900*/ 	.byte	0x04, 0x2f
        /*0902*/ 	.short	(.L_385 - .L_384)
	.align		4
.L_384:
        /*0904*/ 	.word	index@(_ZN10layer_norm40ln_parallel_residual_bwd_finalize_kernelINS_22Kernel_traits_finalizeILj5120Ef13__nv_bfloat16fS2_fjLb0ELj1024ELj4ENS_18Kernel_traits_baseILj5120EfS2_fS2_fjLj1024EEEEELb0EEEvNS_9BwdParamsE)
        /*0908*/ 	.word	0x00000020


	//----- nvinfo : EIATTR_FRAME_SIZE
	.align		4
.L_385:
        /*090c*/ 	.byte	0x04, 0x11
        /*090e*/ 	.short	(.L_387 - .L_386)
	.align		4
.L_386:
        /*0910*/ 	.word	index@($__internal_55_$__cuda_sm70_shflsync_bfly_p)
        /*0914*/ 	.word	0x00000000


	//----- nvinfo : EIATTR_FRAME_SIZE
	.align		4
.L_387:
        /*0918*/ 	.byte	0x04, 0x11
        /*091a*/ 	.short	(.L_389 - .L_388)
	.align		4
.L_388:
        /*091c*/ 	.word	index@(_ZN10layer_norm40ln_parallel_residual_bwd_finalize_kernelINS_22Kernel_traits_finalizeILj5120Ef13__nv_bfloat16fS2_fjLb0ELj1024ELj4ENS_18Kernel_traits_baseILj5120EfS2_fS2_fjLj1024EEEEELb0EEEvNS_9BwdParamsE)
        /*0920*/ 	.word	0x00000000


	//----- nvinfo : EIATTR_REGCOUNT
	.align		4
.L_389:
        /*0924*/ 	.byte	0x04, 0x2f
        /*0926*/ 	.short	(.L_391 - .L_390)
	.align		4
.L_390:
        /*0928*/ 	.word	index@(_ZN10layer_norm22ln_bwd_finalize_kernelINS_22Kernel_traits_finalizeILj5120Ef13__nv_bfloat16fS2_fjLb0ELj1024ELj4ENS_18Kernel_traits_baseILj5120EfS2_fS2_fjLj1024EEEEELb0ELb0EEEvNS_9BwdParamsE)
        /*092c*/ 	.word	0x0000001e


	//----- nvinfo : EIATTR_FRAME_SIZE
	.align		4
.L_391:
        /*0930*/ 	.byte	0x04, 0x11
        /*0932*/ 	.short	(.L_393 - .L_392)
	.align		4
.L_392:
        /*0934*/ 	.word	index@($__internal_54_$__cuda_sm70_shflsync_bfly_p)
        /*0938*/ 	.word	0x00000000


	//----- nvinfo : EIATTR_FRAME_SIZE
	.align		4
.L_393:
        /*093c*/ 	.byte	0x04, 0x11
        /*093e*/ 	.short	(.L_395 - .L_394)
	.align		4
.L_394:
        /*0940*/ 	.word	index@(_ZN10layer_norm22ln_bwd_finalize_kernelINS_22Kernel_traits_finalizeILj5120Ef13__nv_bfloat16fS2_fjLb0ELj1024ELj4ENS_18Kernel_traits_baseILj5120EfS2_fS2_fjLj1024EEEEELb0ELb0EEEvNS_9BwdParamsE)
        /*0944*/ 	.word	0x00000000


	//----- nvinfo : EIATTR_REGCOUNT
	.align		4
.L_395:
        /*0948*/ 	.byte	0x04, 0x2f
        /*094a*/ 	.short	(.L_397 - .L_396)
	.align		4
.L_396:
        /*094c*/ 	.word	index@(_ZN10layer_norm31ln_parallel_residual_bwd_kernelINS_13Kernel_traitsIf13__nv_bfloat16fS2_fjLj5120ELj1ELj1ELj8ELj8ENS_18Kernel_traits_baseILj5120EfS2_fS2_fjLj256EEEEELb1ELb0ELb1EEEvNS_9BwdParamsE)
        /*0950*/ 	.word	0x000000f1


	//----- nvinfo : EIATTR_FRAME_SIZE
	.align		4
.L_397:
        /*0954*/ 	.byte	0x04, 0x11
        /*0956*/ 	.short	(.L_399 - .L_398)
	.align		4
.L_398:
        /*0958*/ 	.word	index@($__internal_53_$__cuda_sm70_shflsync_down_p)
        /*095c*/ 	.word	0x00000000


	//----- nvinfo : EIATTR_FRAME_SIZE
	.align		4
.L_399:
        /*0960*/ 	.byte	0x04, 0x11
        /*0962*/ 	.short	(.L_401 - .L_400)
	.align		4
.L_400:
        /*0964*/ 	.word	index@(_ZN10layer_norm31ln_parallel_residual_bwd_kernelINS_13Kernel_traitsIf13__nv_bfloat16fS2_fjLj5120ELj1ELj1ELj8ELj8ENS_18Kernel_traits_baseILj5120EfS2_fS2_fjLj256EEEEELb1ELb0ELb1EEEvNS_9BwdParamsE)
        /*0968*/ 	.word	0x00000000


	//----- nvinfo : EIATTR_REGCOUNT
	.align		4
.L_401:
        /*096c*/ 	.byte	0x04, 0x2f
        /*096e*/ 	.short	(.L_403 - .L_402)
	.align		4
.L_402:
        /*0970*/ 	.word	index@(_ZN10layer_norm31ln_parallel_residual_bwd_kernelINS_13Kernel_traitsIf13__nv_bfloat16fS2_fjLj5120ELj1ELj1ELj8ELj8ENS_18Kernel_traits_baseILj5120EfS2_fS2_fjLj256EEEEELb1ELb0ELb0EEEvNS_9BwdParamsE)
        /*0974*/ 	.word	0x000000e6


	//----- nvinfo : EIATTR_FRAME_SIZE
	.align		4
.L_403:
        /*0978*/ 	.byte	0x04, 0x11
        /*097a*/ 	.short	(.L_405 - .L_404)
	.align		4
.L_404:
        /*097c*/ 	.word	index@($__internal_52_$__cuda_sm70_shflsync_down_p)
        /*0980*/ 	.word	0x00000000


	//----- nvinfo : EIATTR_FRAME_SIZE
	.align		4
.L_405:
        /*0984*/ 	.byte	0x04, 0x11
        /*0986*/ 	.short	(.L_407 - .L_406)
	.align		4
.L_406:
        /*0988*/ 	.word	index@(_ZN10layer_norm31ln_parallel_residual_bwd_kernelINS_13Kernel_traitsIf13__nv_bfloat16fS2_fjLj5120ELj1ELj1ELj8ELj8ENS_18Kernel_traits_baseILj5120EfS2_fS2_fjLj256EEEEELb1ELb0ELb0EEEvNS_9BwdParamsE)
        /*098c*/ 	.word	0x00000000


	//----- nvinfo : EIATTR_REGCOUNT
	.align		4
.L_407:
        /*0990*/ 	.byte	0x04, 0x2f
        /*0992*/ 	.short	(.L_409 - .L_408)
	.align		4
.L_408:
        /*0994*/ 	.word	index@(_ZN10layer_norm31ln_parallel_residual_bwd_kernelINS_13Kernel_traitsIf13__nv_bfloat16fS2_fjLj5120ELj1ELj1ELj8ELj8ENS_18Kernel_traits_baseILj5120EfS2_fS2_fjLj256EEEEELb0ELb1ELb1EEEvNS_9BwdParamsE)
        /*0998*/ 	.word	0x000000a4


	//----- nvinfo : EIATTR_FRAME_SIZE
	.align		4
.L_409:
        /*099c*/ 	.byte	0x04, 0x11
        /*099e*/ 	.short	(.L_411 - .L_410)
	.align		4
.L_410:
        /*09a0*/ 	.word	index@($__internal_51_$__cuda_sm70_shflsync_down_p)
        /*09a4*/ 	.word	0x00000000


	//----- nvinfo : EIATTR_FRAME_SIZE
	.align		4
.L_411:
        /*09a8*/ 	.byte	0x04, 0x11
        /*09aa*/ 	.short	(.L_413 - .L_412)
	.align		4
.L_412:
        /*09ac*/ 	.word	index@(_ZN10layer_norm31ln_parallel_residual_bwd_kernelINS_13Kernel_traitsIf13__nv_bfloat16fS2_fjLj5120ELj1ELj1ELj8ELj8ENS_18Kernel_traits_baseILj5120EfS2_fS2_fjLj256EEEEELb0ELb1ELb1EEEvNS_9BwdParamsE)
        /*09b0*/ 	.word	0x00000000


	//----- nvinfo : EIATTR_REGCOUNT
	.align		4
.L_413:
        /*09b4*/ 	.byte	0x04, 0x2f
        /*09b6*/ 	.short	(.L_415 - .L_414)
	.align		4
.L_414:
        /*09b8*/ 	.word	index@(_ZN10layer_norm31ln_parallel_residual_bwd_kernelINS_13Kernel_traitsIf13__nv_bfloat16fS2_fjLj5120ELj1ELj1ELj8ELj8ENS_18Kernel_traits_baseILj5120EfS2_fS2_fjLj256EEEEELb0ELb1ELb0EEEvNS_9BwdParamsE)
        /*09bc*/ 	.word	0x0000009e


	//----- nvinfo : EIATTR_FRAME_SIZE
	.align		4
.L_415:
        /*09c0*/ 	.byte	0x04, 0x11
        /*09c2*/ 	.short	(.L_417 - .L_416)
	.align		4
.L_416:
        /*09c4*/ 	.word	index@($__internal_50_$__cuda_sm70_shflsync_down_p)
        /*09c8*/ 	.word	0x00000000


	//----- nvinfo : EIATTR_FRAME_SIZE
	.align		4
.L_417:
        /*09cc*/ 	.byte	0x04, 0x11
        /*09ce*/ 	.short	(.L_419 - .L_418)
	.align		4
.L_418:
        /*09d0*/ 	.word	index@(_ZN10layer_norm31ln_parallel_residual_bwd_kernelINS_13Kernel_traitsIf13__nv_bfloat16fS2_fjLj5120ELj1ELj1ELj8ELj8ENS_18Kernel_traits_baseILj5120EfS2_fS2_fjLj256EEEEELb0ELb1ELb0EEEvNS_9BwdParamsE)
        /*09d4*/ 	.word	0x00000000


	//----- nvinfo : EIATTR_REGCOUNT
	.align		4
.L_419:
        /*09d8*/ 	.byte	0x04, 0x2f
        /*09da*/ 	.short	(.L_421 - .L_420)
	.align		4
.L_420:
        /*09dc*/ 	.word	index@(_ZN10layer_norm31ln_parallel_residual_bwd_kernelINS_13Kernel_traitsIf13__nv_bfloat16fS2_fjLj5120ELj1ELj1ELj8ELj8ENS_18Kernel_traits_baseILj5120EfS2_fS2_fjLj256EEEEELb0ELb0ELb1EEEvNS_9BwdParamsE)
        /*09e0*/ 	.word	0x000000e2


	//----- nvinfo : EIATTR_FRAME_SIZE
	.align		4
.L_421:
        /*09e4*/ 	.byte	0x04, 0x11
        /*09e6*/ 	.short	(.L_423 - .L_422)
	.align		4
.L_422:
        /*09e8*/ 	.word	index@($__internal_49_$__cuda_sm70_shflsync_down_p)
        /*09ec*/ 	.word	0x00000000


	//----- nvinfo : EIATTR_FRAME_SIZE
	.align		4
.L_423:
        /*09f0*/ 	.byte	0x04, 0x11
        /*09f2*/ 	.short	(.L_425 - .L_424)
	.align		4
.L_424:
        /*09f4*/ 	.word	index@(_ZN10layer_norm31ln_parallel_residual_bwd_kernelINS_13Kernel_traitsIf13__nv_bfloat16fS2_fjLj5120ELj1ELj1ELj8ELj8ENS_18Kernel_traits_baseILj5120EfS2_fS2_fjLj256EEEEELb0ELb0ELb1EEEvNS_9BwdParamsE)
        /*09f8*/ 	.word	0x00000000


	//----- nvinfo : EIATTR_REGCOUNT
	.align		4
.L_425:
        /*09fc*/ 	.byte	0x04, 0x2f
        /*09fe*/ 	.short	(.L_427 - .L_426)
	.align		4
.L_426:
        /*0a00*/ 	.word	index@(_ZN10layer_norm31ln_parallel_residual_bwd_kernelINS_13Kernel_traitsIf13__nv_bfloat16fS2_fjLj5120ELj1ELj1ELj8ELj8ENS_18Kernel_traits_baseILj5120EfS2_fS2_fjLj256EEEEELb0ELb0ELb0EEEvNS_9BwdParamsE)
        /*0a04*/ 	.word	0x000000da


	//----- nvinfo : EIATTR_FRAME_SIZE
	.align		4
.L_427:
        /*0a08*/ 	.byte	0x04, 0x11
        /*0a0a*/ 	.short	(.L_429 - .L_428)
	.align		4
.L_428:
        /*0a0c*/ 	.word	index@($__internal_48_$__cuda_sm70_shflsync_down_p)
        /*0a10*/ 	.word	0x00000000


	//----- nvinfo : EIATTR_FRAME_SIZE
	.align		4
.L_429:
        /*0a14*/ 	.byte	0x04, 0x11
        /*0a16*/ 	.short	(.L_431 - .L_430)
	.align		4
.L_430:
        /*0a18*/ 	.word	index@(_ZN10layer_norm31ln_parallel_residual_bwd_kernelINS_13Kernel_traitsIf13__nv_bfloat16fS2_fjLj5120ELj1ELj1ELj8ELj8ENS_18Kernel_traits_baseILj5120EfS2_fS2_fjLj256EEEEELb0ELb0ELb0EEEvNS_9BwdParamsE)
        /*0a1c*/ 	.word	0x00000000


	//----- nvinfo : EIATTR_REGCOUNT
	.align		4
.L_431:
        /*0a20*/ 	.byte	0x04, 0x2f
        /*0a22*/ 	.short	(.L_433 - .L_432)
	.align		4
.L_432:
        /*0a24*/ 	.word	index@(_ZN10layer_norm31ln_parallel_residual_bwd_kernelINS_13Kernel_traitsI13__nv_bfloat16S2_fS2_fjLj5120ELj1ELj1ELj8ELj8ENS_18Kernel_traits_baseILj5120ES2_S2_fS2_fjLj256EEEEELb1ELb1ELb1EEEvNS_9BwdParamsE)
        /*0a28*/ 	.word	0x000000aa


	//----- nvinfo : EIATTR_FRAME_SIZE
	.align		4
.L_433:
        /*0a2c*/ 	.byte	0x04, 0x11
        /*0a2e*/ 	.short	(.L_435 - .L_434)
	.align		4
.L_434:
        /*0a30*/ 	.word	index@($__internal_47_$__cuda_sm70_shflsync_down_p)
        /*0a34*/ 	.word	0x00000000


	//----- nvinfo : EIATTR_FRAME_SIZE
	.align		4
.L_435:
        /*0a38*/ 	.byte	0x04, 0x11
        /*0a3a*/ 	.short	(.L_437 - .L_436)
	.align		4
.L_436:
        /*0a3c*/ 	.word	index@(_ZN10layer_norm31ln_parallel_residual_bwd_kernelINS_13Kernel_traitsI13__nv_bfloat16S2_fS2_fjLj5120ELj1ELj1ELj8ELj8ENS_18Kernel_traits_baseILj5120ES2_S2_fS2_fjLj256EEEEELb1ELb1ELb1EEEvNS_9BwdParamsE)
        /*0a40*/ 	.word	0x00000000


	//----- nvinfo : EIATTR_REGCOUNT
	.align		4
.L_437:
        /*0a44*/ 	.byte	0x04, 0x2f
        /*0a46*/ 	.short	(.L_439 - .L_438)
	.align		4
.L_438:
        /*0a48*/ 	.word	index@(_ZN10layer_norm40ln_parallel_residual_bwd_finalize_kernelINS_22Kernel_traits_finalizeILj5120E13__nv_bfloat16S2_fS2_fjLb0ELj1024ELj4ENS_18Kernel_traits_baseILj5120ES2_S2_fS2_fjLj1024EEEEELb1EEEvNS_9BwdParamsE)
        /*0a4c*/ 	.word	0x00000020


	//----- nvinfo : EIATTR_FRAME_SIZE
	.align		4
.L_439:
        /*0a50*/ 	.byte	0x04, 0x11
        /*0a52*/ 	.short	(.L_441 - .L_440)
	.align		4
.L_440:
        /*0a54*/ 	.word	index@($__internal_46_$__cuda_sm70_shflsync_bfly_p)
        /*0a58*/ 	.word	0x00000000


	//----- nvinfo : EIATTR_FRAME_SIZE
	.align		4
.L_441:
        /*0a5c*/ 	.byte	0x04, 0x11
        /*0a5e*/ 	.short	(.L_443 - .L_442)
	.align		4
.L_442:
        /*0a60*/ 	.word	index@(_ZN10layer_norm40ln_parallel_residual_bwd_finalize_kernelINS_22Kernel_traits_finalizeILj5120E13__nv_bfloat16S2_fS2_fjLb0ELj1024ELj4ENS_18Kernel_traits_baseILj5120ES2_S2_fS2_fjLj1024EEEEELb1EEEvNS_9BwdParamsE)
        /*0a64*/ 	.word	0x00000000


	//----- nvinfo : EIATTR_REGCOUNT
	.align		4
.L_443:
        /*0a68*/ 	.byte	0x04, 0x2f
        /*0a6a*/ 	.short	(.L_445 - .L_444)
	.align		4
.L_444:
        /*0a6c*/ 	.word	index@(_ZN10layer_norm22ln_bwd_finalize_kernelINS_22Kernel_traits_finalizeILj5120E13__nv_bfloat16S2_fS2_fjLb0ELj1024ELj4ENS_18Kernel_traits_baseILj5120ES2_S2_fS2_fjLj1024EEEEELb0ELb1EEEvNS_9BwdParamsE)
        /*0a70*/ 	.word	0x00000020


	//----- nvinfo : EIATTR_FRAME_SIZE
	.align		4
.L_445:
        /*0a74*/ 	.byte	0x04, 0x11
        /*0a76*/ 	.short	(.L_447 - .L_446)
	.align		4
.L_446:
        /*0a78*/ 	.word	index@($__internal_45_$__cuda_sm70_shflsync_bfly_p)
        /*0a7c*/ 	.word	0x00000000


	//----- nvinfo : EIATTR_FRAME_SIZE
	.align		4
.L_447:
        /*0a80*/ 	.byte	0x04, 0x11
        /*0a82*/ 	.short	(.L_449 - .L_448)
	.align		4
.L_448:
        /*0a84*/ 	.word	index@(_ZN10layer_norm22ln_bwd_finalize_kernelINS_22Kernel_traits_finalizeILj5120E13__nv_bfloat16S2_fS2_fjLb0ELj1024ELj4ENS_18Kernel_traits_baseILj5120ES2_S2_fS2_fjLj1024EEEEELb0ELb1EEEvNS_9BwdParamsE)
        /*0a88*/ 	.word	0x00000000


	//----- nvinfo : EIATTR_REGCOUNT
	.align		4
.L_449:
        /*0a8c*/ 	.byte	0x04, 0x2f
        /*0a8e*/ 	.short	(.L_451 - .L_450)
	.align		4
.L_450:
        /*0a90*/ 	.word	index@(_ZN10layer_norm31ln_parallel_residual_bwd_kernelINS_13Kernel_traitsI13__nv_bfloat16S2_fS2_fjLj5120ELj1ELj1ELj8ELj8ENS_18Kernel_traits_baseILj5120ES2_S2_fS2_fjLj256EEEEELb1ELb1ELb0EEEvNS_9BwdParamsE)
        /*0a94*/ 	.word	0x000000a8


	//----- nvinfo : EIATTR_FRAME_SIZE
	.align		4
.L_451:
        /*0a98*/ 	.byte	0x04, 0x11
        /*0a9a*/ 	.short	(.L_453 - .L_452)
	.align		4
.L_452:
        /*0a9c*/ 	.word	index@($__internal_44_$__cuda_sm70_shflsync_down_p)
        /*0aa0*/ 	.word	0x00000000


	//----- nvinfo : EIATTR_FRAME_SIZE
	.align		4
.L_453:
        /*0aa4*/ 	.byte	0x04, 0x11
        /*0aa6*/ 	.short	(.L_455 - .L_454)
	.align		4
.L_454:
        /*0aa8*/ 	.word	index@(_ZN10layer_norm31ln_parallel_residual_bwd_kernelINS_13Kernel_traitsI13__nv_bfloat16S2_fS2_fjLj5120ELj1ELj1ELj8ELj8ENS_18Kernel_traits_baseILj5120ES2_S2_fS2_fjLj256EEEEELb1ELb1ELb0EEEvNS_9BwdParamsE)
        /*0aac*/ 	.word	0x00000000


	//----- nvinfo : EIATTR_REGCOUNT
	.align		4
.L_455:
        /*0ab0*/ 	.byte	0x04, 0x2f
        /*0ab2*/ 	.short	(.L_457 - .L_456)
	.align		4
.L_456:
        /*0ab4*/ 	.word	index@(_ZN10layer_norm40ln_parallel_residual_bwd_finalize_kernelINS_22Kernel_traits_finalizeILj5120E13__nv_bfloat16S2_fS2_fjLb0ELj1024ELj4ENS_18Kernel_traits_baseILj5120ES2_S2_fS2_fjLj1024EEEEELb0EEEvNS_9BwdParamsE)
        /*0ab8*/ 	.word	0x00000020


	//----- nvinfo : EIATTR_FRAME_SIZE
	.align		4
.L_457:
        /*0abc*/ 	.byte	0x04, 0x11
        /*0abe*/ 	.short	(.L_459 - .L_458)
	.align		4
.L_458:
        /*0ac0*/ 	.word	index@($__internal_43_$__cuda_sm70_shflsync_bfly_p)
        /*0ac4*/ 	.word	0x00000000


	//----- nvinfo : EIATTR_FRAME_SIZE
	.align		4
.L_459:
        /*0ac8*/ 	.byte	0x04, 0x11
        /*0aca*/ 	.short	(.L_461 - .L_460)
	.align		4
.L_460:
        /*0acc*/ 	.word	index@(_ZN10layer_norm40ln_parallel_residual_bwd_finalize_kernelINS_22Kernel_traits_finalizeILj5120E13__nv_bfloat16S2_fS2_fjLb0ELj1024ELj4ENS_18Kernel_traits_baseILj5120ES2_S2_fS2_fjLj1024EEEEELb0EEEvNS_9BwdParamsE)
        /*0ad0*/ 	.word	0x00000000


	//----- nvinfo : EIATTR_REGCOUNT
	.align		4
.L_461:
        /*0ad4*/ 	.byte	0x04, 0x2f
        /*0ad6*/ 	.short	(.L_463 - .L_462)
	.align		4
.L_462:
        /*0ad8*/ 	.word	index@(_ZN10layer_norm22ln_bwd_finalize_kernelINS_22Kernel_traits_finalizeILj5120E13__nv_bfloat16S2_fS2_fjLb0ELj1024ELj4ENS_18Kernel_traits_baseILj5120ES2_S2_fS2_fjLj1024EEEEELb0ELb0EEEvNS_9BwdParamsE)
        /*0adc*/ 	.word	0x0000001e


	//----- nvinfo : EIATTR_FRAME_SIZE
	.align		4
.L_463:
        /*0ae0*/ 	.byte	0x04, 0x11
        /*0ae2*/ 	.short	(.L_465 - .L_464)
	.align		4
.L_464:
        /*0ae4*/ 	.word	index@($__internal_42_$__cuda_sm70_shflsync_bfly_p)
        /*0ae8*/ 	.word	0x00000000


	//----- nvinfo : EIATTR_FRAME_SIZE
	.align		4
.L_465:
        /*0aec*/ 	.byte	0x04, 0x11
        /*0aee*/ 	.short	(.L_467 - .L_466)
	.align		4
.L_466:
        /*0af0*/ 	.word	index@(_ZN10layer_norm22ln_bwd_finalize_kernelINS_22Kernel_traits_finalizeILj5120E13__nv_bfloat16S2_fS2_fjLb0ELj1024ELj4ENS_18Kernel_traits_baseILj5120ES2_S2_fS2_fjLj1024EEEEELb0ELb0EEEvNS_9BwdParamsE)
        /*0af4*/ 	.word	0x00000000


	//----- nvinfo : EIATTR_REGCOUNT
	.align		4
.L_467:
        /*0af8*/ 	.byte	0x04, 0x2f
        /*0afa*/ 	.short	(.L_469 - .L_468)
	.align		4
.L_468:
        /*0afc*/ 	.word	index@(_ZN10layer_norm31ln_parallel_residual_bwd_kernelINS_13Kernel_traitsI13__nv_bfloat16S2_fS2_fjLj5120ELj1ELj1ELj8ELj8ENS_18Kernel_traits_baseILj5120ES2_S2_fS2_fjLj256EEEEELb1ELb0ELb1EEEvNS_9BwdParamsE)
        /*0b00*/ 	.word	0x000000f1


	//----- nvinfo : EIATTR_FRAME_SIZE
	.align		4
.L_469:
        /*0b04*/ 	.byte	0x04, 0x11
        /*0b06*/ 	.short	(.L_471 - .L_470)
	.align		4
.L_470:
        /*0b08*/ 	.word	index@($__internal_41_$__cuda_sm70_shflsync_down_p)
        /*0b0c*/ 	.word	0x00000000


	//----- nvinfo : EIATTR_FRAME_SIZE
	.align		4
.L_471:
        /*0b10*/ 	.byte	0x04, 0x11
        /*0b12*/ 	.short	(.L_473 - .L_472)
	.align		4
.L_472:
        /*0b14*/ 	.word	index@(_ZN10layer_norm31ln_parallel_residual_bwd_kernelINS_13Kernel_traitsI13__nv_bfloat16S2_fS2_fjLj5120ELj1ELj1ELj8ELj8ENS_18Kernel_traits_baseILj5120ES2_S2_fS2_fjLj256EEEEELb1ELb0ELb1EEEvNS_9BwdParamsE)
        /*0b18*/ 	.word	0x00000000


	//----- nvinfo : EIATTR_REGCOUNT
	.align		4
.L_473:
        /*0b1c*/ 	.byte	0x04, 0x2f
        /*0b1e*/ 	.short	(.L_475 - .L_474)
	.align		4
.L_474:
        /*0b20*/ 	.word	index@(_ZN10layer_norm31ln_parallel_residual_bwd_kernelINS_13Kernel_traitsI13__nv_bfloat16S2_fS2_fjLj5120ELj1ELj1ELj8ELj8ENS_18Kernel_traits_baseILj5120ES2_S2_fS2_fjLj256EEEEELb1ELb0ELb0EEEvNS_9BwdParamsE)
        /*0b24*/ 	.word	0x000000e6


	//----- nvinfo : EIATTR_FRAME_SIZE
	.align		4
.L_475:
        /*0b28*/ 	.byte	0x04, 0x11
        /*0b2a*/ 	.short	(.L_477 - .L_476)
	.align		4
.L_476:
        /*0b2c*/ 	.word	index@($__internal_40_$__cuda_sm70_shflsync_down_p)
        /*0b30*/ 	.word	0x00000000


	//----- nvinfo : EIATTR_FRAME_SIZE
	.align		4
.L_477:
        /*0b34*/ 	.byte	0x04, 0x11
        /*0b36*/ 	.short	(.L_479 - .L_478)
	.align		4
.L_478:
        /*0b38*/ 	.word	index@(_ZN10layer_norm31ln_parallel_residual_bwd_kernelINS_13Kernel_traitsI13__nv_bfloat16S2_fS2_fjLj5120ELj1ELj1ELj8ELj8ENS_18Kernel_traits_baseILj5120ES2_S2_fS2_fjLj256EEEEELb1ELb0ELb0EEEvNS_9BwdParamsE)
        /*0b3c*/ 	.word	0x00000000


	//----- nvinfo : EIATTR_REGCOUNT
	.align		4
.L_479:
        /*0b40*/ 	.byte	0x04, 0x2f
        /*0b42*/ 	.short	(.L_481 - .L_480)
	.align		4
.L_480:
        /*0b44*/ 	.word	index@(_ZN10layer_norm31ln_parallel_residual_bwd_kernelINS_13Kernel_traitsI13__nv_bfloat16S2_fS2_fjLj5120ELj1ELj1ELj8ELj8ENS_18Kernel_traits_baseILj5120ES2_S2_fS2_fjLj256EEEEELb0ELb1ELb1EEEvNS_9BwdParamsE)
        /*0b48*/ 	.word	0x000000a4


	//----- nvinfo : EIATTR_FRAME_SIZE
	.align		4
.L_481:
        /*0b4c*/ 	.byte	0x04, 0x11
        /*0b4e*/ 	.short	(.L_483 - .L_482)
	.align		4
.L_482:
        /*0b50*/ 	.word	index@($__internal_39_$__cuda_sm70_shflsync_down_p)
        /*0b54*/ 	.word	0x00000000


	//----- nvinfo : EIATTR_FRAME_SIZE
	.align		4
.L_483:
        /*0b58*/ 	.byte	0x04, 0x11
        /*0b5a*/ 	.short	(.L_485 - .L_484)
	.align		4
.L_484:
        /*0b5c*/ 	.word	index@(_ZN10layer_norm31ln_parallel_residual_bwd_kernelINS_13Kernel_traitsI13__nv_bfloat16S2_fS2_fjLj5120ELj1ELj1ELj8ELj8ENS_18Kernel_traits_baseILj5120ES2_S2_fS2_fjLj256EEEEELb0ELb1ELb1EEEvNS_9BwdParamsE)
        /*0b60*/ 	.word	0x00000000


	//----- nvinfo : EIATTR_REGCOUNT
	.align		4
.L_485:
        /*0b64*/ 	.byte	0x04, 0x2f
        /*0b66*/ 	.short	(.L_487 - .L_486)
	.align		4
.L_486:
        /*0b68*/ 	.word	index@(_ZN10layer_norm31ln_parallel_residual_bwd_kernelINS_13Kernel_traitsI13__nv_bfloat16S2_fS2_fjLj5120ELj1ELj1ELj8ELj8ENS_18Kernel_traits_baseILj5120ES2_S2_fS2_fjLj256EEEEELb0ELb1ELb0EEEvNS_9BwdParamsE)
        /*0b6c*/ 	.word	0x0000009e


	//----- nvinfo : EIATTR_FRAME_SIZE
	.align		4
.L_487:
        /*0b70*/ 	.byte	0x04, 0x11
        /*0b72*/ 	.short	(.L_489 - .L_488)
	.align		4
.L_488:
        /*0b74*/ 	.word	index@($__internal_38_$__cuda_sm70_shflsync_down_p)
        /*0b78*/ 	.word	0x00000000


	//----- nvinfo : EIATTR_FRAME_SIZE
	.align		4
.L_489:
        /*0b7c*/ 	.byte	0x04, 0x11
        /*0b7e*/ 	.short	(.L_491 - .L_490)
	.align		4
.L_490:
        /*0b80*/ 	.word	index@(_ZN10layer_norm31ln_parallel_residual_bwd_kernelINS_13Kernel_traitsI13__nv_bfloat16S2_fS2_fjLj5120ELj1ELj1ELj8ELj8ENS_18Kernel_traits_baseILj5120ES2_S2_fS2_fjLj256EEEEELb0ELb1ELb0EEEvNS_9BwdParamsE)
        /*0b84*/ 	.word	0x00000000


	//----- nvinfo : EIATTR_REGCOUNT
	.align		4
.L_491:
        /*0b88*/ 	.byte	0x04, 0x2f
        /*0b8a*/ 	.short	(.L_493 - .L_492)
	.align		4
.L_492:
        /*0b8c*/ 	.word	index@(_ZN10layer_norm31ln_parallel_residual_bwd_kernelINS_13Kernel_traitsI13__nv_bfloat16S2_fS2_fjLj5120ELj1ELj1ELj8ELj8ENS_18Kernel_traits_baseILj5120ES2_S2_fS2_fjLj256EEEEELb0ELb0ELb1EEEvNS_9BwdParamsE)
        /*0b90*/ 	.word	0x000000e3


	//----- nvinfo : EIATTR_FRAME_SIZE
	.align		4
.L_493:
        /*0b94*/ 	.byte	0x04, 0x11
        /*0b96*/ 	.short	(.L_495 - .L_494)
	.align		4
.L_494:
        /*0b98*/ 	.word	index@($__internal_37_$__cuda_sm70_shflsync_down_p)
        /*0b9c*/ 	.word	0x00000000


	//----- nvinfo : EIATTR_FRAME_SIZE
	.align		4
.L_495:
        /*0ba0*/ 	.byte	0x04, 0x11
        /*0ba2*/ 	.short	(.L_497 - .L_496)
	.align		4
.L_496:
        /*0ba4*/ 	.word	index@(_ZN10layer_norm31ln_parallel_residual_bwd_kernelINS_13Kernel_traitsI13__nv_bfloat16S2_fS2_fjLj5120ELj1ELj1ELj8ELj8ENS_18Kernel_traits_baseILj5120ES2_S2_fS2_fjLj256EEEEELb0ELb0ELb1EEEvNS_9BwdParamsE)
        /*0ba8*/ 	.word	0x00000000


	//----- nvinfo : EIATTR_REGCOUNT
	.align		4
.L_497:
        /*0bac*/ 	.byte	0x04, 0x2f
        /*0bae*/ 	.short	(.L_499 - .L_498)
	.align		4
.L_498:
        /*0bb0*/ 	.word	index@(_ZN10layer_norm31ln_parallel_residual_bwd_kernelINS_13Kernel_traitsI13__nv_bfloat16S2_fS2_fjLj5120ELj1ELj1ELj8ELj8ENS_18Kernel_traits_baseILj5120ES2_S2_fS2_fjLj256EEEEELb0ELb0ELb0EEEvNS_9BwdParamsE)
        /*0bb4*/ 	.word	0x000000da


	//----- nvinfo : EIATTR_FRAME_SIZE
	.align		4
.L_499:
        /*0bb8*/ 	.byte	0x04, 0x11
        /*0bba*/ 	.short	(.L_501 - .L_500)
	.align		4
.L_500:
        /*0bbc*/ 	.word	index@($__internal_36_$__cuda_sm70_shflsync_down_p)
        /*0bc0*/ 	.word	0x00000000


	//----- nvinfo : EIATTR_FRAME_SIZE
	.align		4
.L_501:
        /*0bc4*/ 	.byte	0x04, 0x11
        /*0bc6*/ 	.short	(.L_503 - .L_502)
	.align		4
.L_502:
        /*0bc8*/ 	.word	index@(_ZN10layer_norm31ln_parallel_residual_bwd_kernelINS_13Kernel_traitsI13__nv_bfloat16S2_fS2_fjLj5120ELj1ELj1ELj8ELj8ENS_18Kernel_traits_baseILj5120ES2_S2_fS2_fjLj256EEEEELb0ELb0ELb0EEEvNS_9BwdParamsE)
        /*0bcc*/ 	.word	0x00000000


	//----- nvinfo : EIATTR_REGCOUNT
	.align		4
.L_503:
        /*0bd0*/ 	.byte	0x04, 0x2f
        /*0bd2*/ 	.short	(.L_505 - .L_504)
	.align		4
.L_504:
        /*0bd4*/ 	.word	index@(_ZN10layer_norm31ln_parallel_residual_bwd_kernelINS_13Kernel_traitsIf13__nv_bfloat16S2_S2_fjLj5120ELj1ELj1ELj8ELj8ENS_18Kernel_traits_baseILj5120EfS2_S2_S2_fjLj256EEEEELb1ELb1ELb1EEEvNS_9BwdParamsE)
        /*0bd8*/ 	.word	0x000000a6


	//----- nvinfo : EIATTR_FRAME_SIZE
	.align		4
.L_505:
        /*0bdc*/ 	.byte	0x04, 0x11
        /*0bde*/ 	.short	(.L_507 - .L_506)
	.align		4
.L_506:
        /*0be0*/ 	.word	index@($__internal_35_$__cuda_sm70_shflsync_down_p)
        /*0be4*/ 	.word	0x00000000


	//----- nvinfo : EIATTR_FRAME_SIZE
	.align		4
.L_507:
        /*0be8*/ 	.byte	0x04, 0x11
        /*0bea*/ 	.short	(.L_509 - .L_508)
	.align		4
.L_508:
        /*0bec*/ 	.word	index@(_ZN10layer_norm31ln_parallel_residual_bwd_kernelINS_13Kernel_traitsIf13__nv_bfloat16S2_S2_fjLj5120ELj1ELj1ELj8ELj8ENS_18Kernel_traits_baseILj5120EfS2_S2_S2_fjLj256EEEEELb1ELb1ELb1EEEvNS_9BwdParamsE)
        /*0bf0*/ 	.word	0x00000000


	//----- nvinfo : EIATTR_REGCOUNT
	.align		4
.L_509:
        /*0bf4*/ 	.byte	0x04, 0x2f
        /*0bf6*/ 	.short	(.L_511 - .L_510)
	.align		4
.L_510:
        /*0bf8*/ 	.word	index@(_ZN10layer_norm40ln_parallel_residual_bwd_finalize_kernelINS_22Kernel_traits_finalizeILj5120Ef13__nv_bfloat16S2_S2_fjLb0ELj1024ELj4ENS_18Kernel_traits_baseILj5120EfS2_S2_S2_fjLj1024EEEEELb1EEEvNS_9BwdParamsE)
        /*0bfc*/ 	.word	0x00000020


	//----- nvinfo : EIATTR_FRAME_SIZE
	.align		4
.L_511:
        /*0c00*/ 	.byte	0x04, 0x11
        /*0c02*/ 	.short	(.L_513 - .L_512)
	.align		4
.L_512:
        /*0c04*/ 	.word	index@($__internal_34_$__cuda_sm70_shflsync_bfly_p)
        /*0c08*/ 	.word	0x00000000


	//----- nvinfo : EIATTR_FRAME_SIZE
	.align		4
.L_513:
        /*0c0c*/ 	.byte	0x04, 0x11
        /*0c0e*/ 	.short	(.L_515 - .L_514)
	.align		4
.L_514:
        /*0c10*/ 	.word	index@(_ZN10layer_norm40ln_parallel_residual_bwd_finalize_kernelINS_22Kernel_traits_finalizeILj5120Ef13__nv_bfloat16S2_S2_fjLb0ELj1024ELj4ENS_18Kernel_traits_baseILj5120EfS2_S2_S2_fjLj1024EEEEELb1EEEvNS_9BwdParamsE)
        /*0c14*/ 	.word	0x00000000


	//----- nvinfo : EIATTR_REGCOUNT
	.align		4
.L_515:
        /*0c18*/ 	.byte	0x04, 0x2f
        /*0c1a*/ 	.short	(.L_517 - .L_516)
	.align		4
.L_516:
        /*0c1c*/ 	.word	index@(_ZN10layer_norm22ln_bwd_finalize_kernelINS_22Kernel_traits_finalizeILj5120Ef13__nv_bfloat16S2_S2_fjLb0ELj1024ELj4ENS_18Kernel_traits_baseILj5120EfS2_S2_S2_fjLj1024EEEEELb0ELb1EEEvNS_9BwdParamsE)
        /*0c20*/ 	.word	0x00000020


	//----- nvinfo : EIATTR_FRAME_SIZE
	.align		4
.L_517:
        /*0c24*/ 	.byte	0x04, 0x11
        /*0c26*/ 	.short	(.L_519 - .L_518)
	.align		4
.L_518:
        /*0c28*/ 	.word	index@($__internal_33_$__cuda_sm70_shflsync_bfly_p)
        /*0c2c*/ 	.word	0x00000000


	//----- nvinfo : EIATTR_FRAME_SIZE
	.align		4
.L_519:
        /*0c30*/ 	.byte	0x04, 0x11
        /*0c32*/ 	.short	(.L_521 - .L_520)
	.align		4
.L_520:
        /*0c34*/ 	.word	index@(_ZN10layer_norm22ln_bwd_finalize_kernelINS_22Kernel_traits_finalizeILj5120Ef13__nv_bfloat16S2_S2_fjLb0ELj1024ELj4ENS_18Kernel_traits_baseILj5120EfS2_S2_S2_fjLj1024EEEEELb0ELb1EEEvNS_9BwdParamsE)
        /*0c38*/ 	.word	0x00000000


	//----- nvinfo : EIATTR_REGCOUNT
	.align		4
.L_521:
        /*0c3c*/ 	.byte	0x04, 0x2f
        /*0c3e*/ 	.short	(.L_523 - .L_522)
	.align		4
.L_522:
        /*0c40*/ 	.word	index@(_ZN10layer_norm31ln_parallel_residual_bwd_kernelINS_13Kernel_traitsIf13__nv_bfloat16S2_S2_fjLj5120ELj1ELj1ELj8ELj8ENS_18Kernel_traits_baseILj5120EfS2_S2_S2_fjLj256EEEEELb1ELb1ELb0EEEvNS_9BwdParamsE)
        /*0c44*/ 	.word	0x000000a0


	//----- nvinfo : EIATTR_FRAME_SIZE
	.align		4
.L_523:
        /*0c48*/ 	.byte	0x04, 0x11
        /*0c4a*/ 	.short	(.L_525 - .L_524)
	.align		4
.L_524:
        /*0c4c*/ 	.word	index@($__internal_32_$__cuda_sm70_shflsync_down_p)
        /*0c50*/ 	.word	0x00000000


	//----- nvinfo : EIATTR_FRAME_SIZE
	.align		4
.L_525:
        /*0c54*/ 	.byte	0x04, 0x11
        /*0c56*/ 	.short	(.L_527 - .L_526)
	.align		4
.L_526:
        /*0c58*/ 	.word	index@(_ZN10layer_norm31ln_parallel_residual_bwd_kernelINS_13Kernel_traitsIf13__nv_bfloat16S2_S2_fjLj5120ELj1ELj1ELj8ELj8ENS_18Kernel_traits_baseILj5120EfS2_S2_S2_fjLj256EEEEELb1ELb1ELb0EEEvNS_9BwdParamsE)
        /*0c5c*/ 	.word	0x00000000


	//----- nvinfo : EIATTR_REGCOUNT
	.align		4
.L_527:
        /*0c60*/ 	.byte	0x04, 0x2f
        /*0c62*/ 	.short	(.L_529 - .L_528)
	.align		4
.L_528:
        /*0c64*/ 	.word	index@(_ZN10layer_norm40ln_parallel_residual_bwd_finalize_kernelINS_22Kernel_traits_finalizeILj5120Ef13__nv_bfloat16S2_S2_fjLb0ELj1024ELj4ENS_18Kernel_traits_baseILj5120EfS2_S2_S2_fjLj1024EEEEELb0EEEvNS_9BwdParamsE)
        /*0c68*/ 	.word	0x00000020


	//----- nvinfo : EIATTR_FRAME_SIZE
	.align		4
.L_529:
        /*0c6c*/ 	.byte	0x04, 0x11
        /*0c6e*/ 	.short	(.L_531 - .L_530)
	.align		4
.L_530:
        /*0c70*/ 	.word	index@($__internal_31_$__cuda_sm70_shflsync_bfly_p)
        /*0c74*/ 	.word	0x00000000


	//----- nvinfo : EIATTR_FRAME_SIZE
	.align		4
.L_531:
        /*0c78*/ 	.byte	0x04, 0x11
        /*0c7a*/ 	.short	(.L_533 - .L_532)
	.align		4
.L_532:
        /*0c7c*/ 	.word	index@(_ZN10layer_norm40ln_parallel_residual_bwd_finalize_kernelINS_22Kernel_traits_finalizeILj5120Ef13__nv_bfloat16S2_S2_fjLb0ELj1024ELj4ENS_18Kernel_traits_baseILj5120EfS2_S2_S2_fjLj1024EEEEELb0EEEvNS_9BwdParamsE)
        /*0c80*/ 	.word	0x00000000


	//----- nvinfo : EIATTR_REGCOUNT
	.align		4
.L_533:
        /*0c84*/ 	.byte	0x04, 0x2f
        /*0c86*/ 	.short	(.L_535 - .L_534)
	.align		4
.L_534:
        /*0c88*/ 	.word	index@(_ZN10layer_norm22ln_bwd_finalize_kernelINS_22Kernel_traits_finalizeILj5120Ef13__nv_bfloat16S2_S2_fjLb0ELj1024ELj4ENS_18Kernel_traits_baseILj5120EfS2_S2_S2_fjLj1024EEEEELb0ELb0EEEvNS_9BwdParamsE)
        /*0c8c*/ 	.word	0x0000001e


	//----- nvinfo : EIATTR_FRAME_SIZE
	.align		4
.L_535:
        /*0c90*/ 	.byte	0x04, 0x11
        /*0c92*/ 	.short	(.L_537 - .L_536)
	.align		4
.L_536:
        /*0c94*/ 	.word	index@($__internal_30_$__cuda_sm70_shflsync_bfly_p)
        /*0c98*/ 	.word	0x00000000


	//----- nvinfo : EIATTR_FRAME_SIZE
	.align		4
.L_537:
        /*0c9c*/ 	.byte	0x04, 0x11
        /*0c9e*/ 	.short	(.L_539 - .L_538)
	.align		4
.L_538:
        /*0ca0*/ 	.word	index@(_ZN10layer_norm22ln_bwd_finalize_kernelINS_22Kernel_traits_finalizeILj5120Ef13__nv_bfloat16S2_S2_fjLb0ELj1024ELj4ENS_18Kernel_traits_baseILj5120EfS2_S2_S2_fjLj1024EEEEELb0ELb0EEEvNS_9BwdParamsE)
        /*0ca4*/ 	.word	0x00000000


	//----- nvinfo : EIATTR_REGCOUNT
	.align		4
.L_539:
        /*0ca8*/ 	.byte	0x04, 0x2f
        /*0caa*/ 	.short	(.L_541 - .L_540)
	.align		4
.L_540:
        /*0cac*/ 	.word	index@(_ZN10layer_norm31ln_parallel_residual_bwd_kernelINS_13Kernel_traitsIf13__nv_bfloat16S2_S2_fjLj5120ELj1ELj1ELj8ELj8ENS_18Kernel_traits_baseILj5120EfS2_S2_S2_fjLj256EEEEELb1ELb0ELb1EEEvNS_9BwdParamsE)
        /*0cb0*/ 	.word	0x000000e3


	//----- nvinfo : EIATTR_FRAME_SIZE
	.align		4
.L_541:
        /*0cb4*/ 	.byte	0x04, 0x11
        /*0cb6*/ 	.short	(.L_543 - .L_542)
	.align		4
.L_542:
        /*0cb8*/ 	.word	index@($__internal_29_$__cuda_sm70_shflsync_down_p)
        /*0cbc*/ 	.word	0x00000000


	//----- nvinfo : EIATTR_FRAME_SIZE
	.align		4
.L_543:
        /*0cc0*/ 	.byte	0x04, 0x11
        /*0cc2*/ 	.short	(.L_545 - .L_544)
	.align		4
.L_544:
        /*0cc4*/ 	.word	index@(_ZN10layer_norm31ln_parallel_residual_bwd_kernelINS_13Kernel_traitsIf13__nv_bfloat16S2_S2_fjLj5120ELj1ELj1ELj8ELj8ENS_18Kernel_traits_baseILj5120EfS2_S2_S2_fjLj256EEEEELb1ELb0ELb1EEEvNS_9BwdParamsE)
        /*0cc8*/ 	.word	0x00000000


	//----- nvinfo : EIATTR_REGCOUNT
	.align		4
.L_545:
        /*0ccc*/ 	.byte	0x04, 0x2f
        /*0cce*/ 	.short	(.L_547 - .L_546)
	.align		4
.L_546:
        /*0cd0*/ 	.word	index@(_ZN10layer_norm31ln_parallel_residual_bwd_kernelINS_13Kernel_traitsIf13__nv_bfloat16S2_S2_fjLj5120ELj1ELj1ELj8ELj8ENS_18Kernel_traits_baseILj5120EfS2_S2_S2_fjLj256EEEEELb1ELb0ELb0EEEvNS_9BwdParamsE)
        /*0cd4*/ 	.word	0x000000dc


	//----- nvinfo : EIATTR_FRAME_SIZE
	.align		4
.L_547:
        /*0cd8*/ 	.byte	0x04, 0x11
        /*0cda*/ 	.short	(.L_549 - .L_548)
	.align		4
.L_548:
        /*0cdc*/ 	.word	index@($__internal_28_$__cuda_sm70_shflsync_down_p)
        /*0ce0*/ 	.word	0x00000000


	//----- nvinfo : EIATTR_FRAME_SIZE
	.align		4
.L_549:
        /*0ce4*/ 	.byte	0x04, 0x11
        /*0ce6*/ 	.short	(.L_551 - .L_550)
	.align		4
.L_550:
        /*0ce8*/ 	.word	index@(_ZN10layer_norm31ln_parallel_residual_bwd_kernelINS_13Kernel_traitsIf13__nv_bfloat16S2_S2_fjLj5120ELj1ELj1ELj8ELj8ENS_18Kernel_traits_baseILj5120EfS2_S2_S2_fjLj256EEEEELb1ELb0ELb0EEEvNS_9BwdParamsE)
        /*0cec*/ 	.word	0x00000000


	//----- nvinfo : EIATTR_REGCOUNT
	.align		4
.L_551:
        /*0cf0*/ 	.byte	0x04, 0x2f
        /*0cf2*/ 	.short	(.L_553 - .L_552)
	.align		4
.L_552:
        /*0cf4*/ 	.word	index@(_ZN10layer_norm31ln_parallel_residual_bwd_kernelINS_13Kernel_traitsIf13__nv_bfloat16S2_S2_fjLj5120ELj1ELj1ELj8ELj8ENS_18Kernel_traits_baseILj5120EfS2_S2_S2_fjLj256EEEEELb0ELb1ELb1EEEvNS_9BwdParamsE)
        /*0cf8*/ 	.word	0x00000096


	//----- nvinfo : EIATTR_FRAME_SIZE
	.align		4
.L_553:
        /*0cfc*/ 	.byte	0x04, 0x11
        /*0cfe*/ 	.short	(.L_555 - .L_554)
	.align		4
.L_554:
        /*0d00*/ 	.word	index@($__internal_27_$__cuda_sm70_shflsync_down_p)
        /*0d04*/ 	.word	0x00000000


	//----- nvinfo : EIATTR_FRAME_SIZE
	.align		4
.L_555:
        /*0d08*/ 	.byte	0x04, 0x11
        /*0d0a*/ 	.short	(.L_557 - .L_556)
	.align		4
.L_556:
        /*0d0c*/ 	.word	index@(_ZN10layer_norm31ln_parallel_residual_bwd_kernelINS_13Kernel_traitsIf13__nv_bfloat16S2_S2_fjLj5120ELj1ELj1ELj8ELj8ENS_18Kernel_traits_baseILj5120EfS2_S2_S2_fjLj256EEEEELb0ELb1ELb1EEEvNS_9BwdParamsE)
        /*0d10*/ 	.word	0x00000000


	//----- nvinfo : EIATTR_REGCOUNT
	.align		4
.L_557:
        /*0d14*/ 	.byte	0x04, 0x2f
        /*0d16*/ 	.short	(.L_559 - .L_558)
	.align		4
.L_558:
        /*0d18*/ 	.word	index@(_ZN10layer_norm31ln_parallel_residual_bwd_kernelINS_13Kernel_traitsIf13__nv_bfloat16S2_S2_fjLj5120ELj1ELj1ELj8ELj8ENS_18Kernel_traits_baseILj5120EfS2_S2_S2_fjLj256EEEEELb0ELb1ELb0EEEvNS_9BwdParamsE)
        /*0d1c*/ 	.word	0x00000094


	//----- nvinfo : EIATTR_FRAME_SIZE
	.align		4
.L_559:
        /*0d20*/ 	.byte	0x04, 0x11
        /*0d22*/ 	.short	(.L_561 - .L_560)
	.align		4
.L_560:
        /*0d24*/ 	.word	index@($__internal_26_$__cuda_sm70_shflsync_down_p)
        /*0d28*/ 	.word	0x00000000


	//----- nvinfo : EIATTR_FRAME_SIZE
	.align		4
.L_561:
        /*0d2c*/ 	.byte	0x04, 0x11
        /*0d2e*/ 	.short	(.L_563 - .L_562)
	.align		4
.L_562:
        /*0d30*/ 	.word	index@(_ZN10layer_norm31ln_parallel_residual_bwd_kernelINS_13Kernel_traitsIf13__nv_bfloat16S2_S2_fjLj5120ELj1ELj1ELj8ELj8ENS_18Kernel_traits_baseILj5120EfS2_S2_S2_fjLj256EEEEELb0ELb1ELb0EEEvNS_9BwdParamsE)
        /*0d34*/ 	.word	0x00000000


	//----- nvinfo : EIATTR_REGCOUNT
	.align		4
.L_563:
        /*0d38*/ 	.byte	0x04, 0x2f
        /*0d3a*/ 	.short	(.L_565 - .L_564)
	.align		4
.L_564:
        /*0d3c*/ 	.word	index@(_ZN10layer_norm31ln_parallel_residual_bwd_kernelINS_13Kernel_traitsIf13__nv_bfloat16S2_S2_fjLj5120ELj1ELj1ELj8ELj8ENS_18Kernel_traits_baseILj5120EfS2_S2_S2_fjLj256EEEEELb0ELb0ELb1EEEvNS_9BwdParamsE)
        /*0d40*/ 	.word	0x000000d6


	//----- nvinfo : EIATTR_FRAME_SIZE
	.align		4
.L_565:
        /*0d44*/ 	.byte	0x04, 0x11
        /*0d46*/ 	.short	(.L_567 - .L_566)
	.align		4
.L_566:
        /*0d48*/ 	.word	index@($__internal_25_$__cuda_sm70_shflsync_down_p)
        /*0d4c*/ 	.word	0x00000000


	//----- nvinfo : EIATTR_FRAME_SIZE
	.align		4
.L_567:
        /*0d50*/ 	.byte	0x04, 0x11
        /*0d52*/ 	.short	(.L_569 - .L_568)
	.align		4
.L_568:
        /*0d54*/ 	.word	index@(_ZN10layer_norm31ln_parallel_residual_bwd_kernelINS_13Kernel_traitsIf13__nv_bfloat16S2_S2_fjLj5120ELj1ELj1ELj8ELj8ENS_18Kernel_traits_baseILj5120EfS2_S2_S2_fjLj256EEEEELb0ELb0ELb1EEEvNS_9BwdParamsE)
        /*0d58*/ 	.word	0x00000000


	//----- nvinfo : EIATTR_REGCOUNT
	.align		4
.L_569:
        /*0d5c*/ 	.byte	0x04, 0x2f
        /*0d5e*/ 	.short	(.L_571 - .L_570)
	.align		4
.L_570:
        /*0d60*/ 	.word	index@(_ZN10layer_norm31ln_parallel_residual_bwd_kernelINS_13Kernel_traitsIf13__nv_bfloat16S2_S2_fjLj5120ELj1ELj1ELj8ELj8ENS_18Kernel_traits_baseILj5120EfS2_S2_S2_fjLj256EEEEELb0ELb0ELb0EEEvNS_9BwdParamsE)
        /*0d64*/ 	.word	0x000000d0


	//----- nvinfo : EIATTR_FRAME_SIZE
	.align		4
.L_571:
        /*0d68*/ 	.byte	0x04, 0x11
        /*0d6a*/ 	.short	(.L_573 - .L_572)
	.align		4
.L_572:
        /*0d6c*/ 	.word	index@($__internal_24_$__cuda_sm70_shflsync_down_p)
        /*0d70*/ 	.word	0x00000000


	//----- nvinfo : EIATTR_FRAME_SIZE
	.align		4
.L_573:
        /*0d74*/ 	.byte	0x04, 0x11
        /*0d76*/ 	.short	(.L_575 - .L_574)
	.align		4
.L_574:
        /*0d78*/ 	.word	index@(_ZN10layer_norm31ln_parallel_residual_bwd_kernelINS_13Kernel_traitsIf13__nv_bfloat16S2_S2_fjLj5120ELj1ELj1ELj8ELj8ENS_18Kernel_traits_baseILj5120EfS2_S2_S2_fjLj256EEEEELb0ELb0ELb0EEEvNS_9BwdParamsE)
        /*0d7c*/ 	.word	0x00000000


	//----- nvinfo : EIATTR_REGCOUNT
	.align		4
.L_575:
        /*0d80*/ 	.byte	0x04, 0x2f
        /*0d82*/ 	.short	(.L_577 - .L_576)
	.align		4
.L_576:
        /*0d84*/ 	.word	index@(_ZN10layer_norm31ln_parallel_residual_bwd_kernelINS_13Kernel_traitsI6__halfS2_S2_S2_fjLj5120ELj1ELj1ELj8ELj8ENS_18Kernel_traits_baseILj5120ES2_S2_S2_S2_fjLj256EEEEELb1ELb1ELb1EEEvNS_9BwdParamsE)
        /*0d88*/ 	.word	0x000000a6


	//----- nvinfo : EIATTR_FRAME_SIZE
	.align		4
.L_577:
        /*0d8c*/ 	.byte	0x04, 0x11
        /*0d8e*/ 	.short	(.L_579 - .L_578)
	.align		4
.L_578:
        /*0d90*/ 	.word	index@($__internal_23_$__cuda_sm70_shflsync_down_p)
        /*0d94*/ 	.word	0x00000000


	//----- nvinfo : EIATTR_FRAME_SIZE
	.align		4
.L_579:
        /*0d98*/ 	.byte	0x04, 0x11
        /*0d9a*/ 	.short	(.L_581 - .L_580)
	.align		4
.L_580:
        /*0d9c*/ 	.word	index@(_ZN10layer_norm31ln_parallel_residual_bwd_kernelINS_13Kernel_traitsI6__halfS2_S2_S2_fjLj5120ELj1ELj1ELj8ELj8ENS_18Kernel_traits_baseILj5120ES2_S2_S2_S2_fjLj256EEEEELb1ELb1ELb1EEEvNS_9BwdParamsE)
        /*0da0*/ 	.word	0x00000000


	//----- nvinfo : EIATTR_REGCOUNT
	.align		4
.L_581:
        /*0da4*/ 	.byte	0x04, 0x2f
        /*0da6*/ 	.short	(.L_583 - .L_582)
	.align		4
.L_582:
        /*0da8*/ 	.word	index@(_ZN10layer_norm40ln_parallel_residual_bwd_finalize_kernelINS_22Kernel_traits_finalizeILj5120E6__halfS2_S2_S2_fjLb0ELj1024ELj4ENS_18Kernel_traits_baseILj5120ES2_S2_S2_S2_fjLj1024EEEEELb1EEEvNS_9BwdParamsE)
        /*0dac*/ 	.word	0x00000020


	//----- nvinfo : EIATTR_FRAME_SIZE
	.align		4
.L_583:
        /*0db0*/ 	.byte	0x04, 0x11
        /*0db2*/ 	.short	(.L_585 - .L_584)
	.align		4
.L_584:
        /*0db4*/ 	.word	index@($__internal_22_$__cuda_sm70_shflsync_bfly_p)
        /*0db8*/ 	.word	0x00000000


	//----- nvinfo : EIATTR_FRAME_SIZE
	.align		4
.L_585:
        /*0dbc*/ 	.byte	0x04, 0x11
        /*0dbe*/ 	.short	(.L_587 - .L_586)
	.align		4
.L_586:
        /*0dc0*/ 	.word	index@(_ZN10layer_norm40ln_parallel_residual_bwd_finalize_kernelINS_22Kernel_traits_finalizeILj5120E6__halfS2_S2_S2_fjLb0ELj1024ELj4ENS_18Kernel_traits_baseILj5120ES2_S2_S2_S2_fjLj1024EEEEELb1EEEvNS_9BwdParamsE)
        /*0dc4*/ 	.word	0x00000000


	//----- nvinfo : EIATTR_REGCOUNT
	.align		4
.L_587:
        /*0dc8*/ 	.byte	0x04, 0x2f
        /*0dca*/ 	.short	(.L_589 - .L_588)
	.align		4
.L_588:
        /*0dcc*/ 	.word	index@(_ZN10layer_norm22ln_bwd_finalize_kernelINS_22Kernel_traits_finalizeILj5120E6__halfS2_S2_S2_fjLb0ELj1024ELj4ENS_18Kernel_traits_baseILj5120ES2_S2_S2_S2_fjLj1024EEEEELb0ELb1EEEvNS_9BwdParamsE)
        /*0dd0*/ 	.word	0x00000020


	//----- nvinfo : EIATTR_FRAME_SIZE
	.align		4
.L_589:
        /*0dd4*/ 	.byte	0x04, 0x11
        /*0dd6*/ 	.short	(.L_591 - .L_590)
	.align		4
.L_590:
        /*0dd8*/ 	.word	index@($__internal_21_$__cuda_sm70_shflsync_bfly_p)
        /*0ddc*/ 	.word	0x00000000


	//----- nvinfo : EIATTR_FRAME_SIZE
	.align		4
.L_591:
        /*0de0*/ 	.byte	0x04, 0x11
        /*0de2*/ 	.short	(.L_593 - .L_592)
	.align		4
.L_592:
        /*0de4*/ 	.word	index@(_ZN10layer_norm22ln_bwd_finalize_kernelINS_22Kernel_traits_finalizeILj5120E6__halfS2_S2_S2_fjLb0ELj1024ELj4ENS_18Kernel_traits_baseILj5120ES2_S2_S2_S2_fjLj1024EEEEELb0ELb1EEEvNS_9BwdParamsE)
        /*0de8*/ 	.word	0x00000000


	//----- nvinfo : EIATTR_REGCOUNT
	.align		4
.L_593:
        /*0dec*/ 	.byte	0x04, 0x2f
        /*0dee*/ 	.short	(.L_595 - .L_594)
	.align		4
.L_594:
        /*0df0*/ 	.word	index@(_ZN10layer_norm31ln_parallel_residual_bwd_kernelINS_13Kernel_traitsI6__halfS2_S2_S2_fjLj5120ELj1ELj1ELj8ELj8ENS_18Kernel_traits_baseILj5120ES2_S2_S2_S2_fjLj256EEEEELb1ELb1ELb0EEEvNS_9BwdParamsE)
        /*0df4*/ 	.word	0x000000a0


	//----- nvinfo : EIATTR_FRAME_SIZE
	.align		4
.L_595:
        /*0df8*/ 	.byte	0x04, 0x11
        /*0dfa*/ 	.short	(.L_597 - .L_596)
	.align		4
.L_596:
        /*0dfc*/ 	.word	index@($__internal_20_$__cuda_sm70_shflsync_down_p)
        /*0e00*/ 	.word	0x00000000


	//----- nvinfo : EIATTR_FRAME_SIZE
	.align		4
.L_597:
        /*0e04*/ 	.byte	0x04, 0x11
        /*0e06*/ 	.short	(.L_599 - .L_598)
	.align		4
.L_598:
        /*0e08*/ 	.word	index@(_ZN10layer_norm31ln_parallel_residual_bwd_kernelINS_13Kernel_traitsI6__halfS2_S2_S2_fjLj5120ELj1ELj1ELj8ELj8ENS_18Kernel_traits_baseILj5120ES2_S2_S2_S2_fjLj256EEEEELb1ELb1ELb0EEEvNS_9BwdParamsE)
        /*0e0c*/ 	.word	0x00000000


	//----- nvinfo : EIATTR_REGCOUNT
	.align		4
.L_599:
        /*0e10*/ 	.byte	0x04, 0x2f
        /*0e12*/ 	.short	(.L_601 - .L_600)
	.align		4
.L_600:
        /*0e14*/ 	.word	index@(_ZN10layer_norm40ln_parallel_residual_bwd_finalize_kernelINS_22Kernel_traits_finalizeILj5120E6__halfS2_S2_S2_fjLb0ELj1024ELj4ENS_18Kernel_traits_baseILj5120ES2_S2_S2_S2_fjLj1024EEEEELb0EEEvNS_9BwdParamsE)
        /*0e18*/ 	.word	0x00000020


	//----- nvinfo : EIATTR_FRAME_SIZE
	.align		4
.L_601:
        /*0e1c*/ 	.byte	0x04, 0x11
        /*0e1e*/ 	.short	(.L_603 - .L_602)
	.align		4
.L_602:
        /*0e20*/ 	.word	index@($__internal_19_$__cuda_sm70_shflsync_bfly_p)
        /*0e24*/ 	.word	0x00000000


	//----- nvinfo : EIATTR_FRAME_SIZE
	.align		4
.L_603:
        /*0e28*/ 	.byte	0x04, 0x11
        /*0e2a*/ 	.short	(.L_605 - .L_604)
	.align		4
.L_604:
        /*0e2c*/ 	.word	index@(_ZN10layer_norm40ln_parallel_residual_bwd_finalize_kernelINS_22Kernel_traits_finalizeILj5120E6__halfS2_S2_S2_fjLb0ELj1024ELj4ENS_18Kernel_traits_baseILj5120ES2_S2_S2_S2_fjLj1024EEEEELb0EEEvNS_9BwdParamsE)
        /*0e30*/ 	.word	0x00000000


	//----- nvinfo : EIATTR_REGCOUNT
	.align		4
.L_605:
        /*0e34*/ 	.byte	0x04, 0x2f
        /*0e36*/ 	.short	(.L_607 - .L_606)
	.align		4
.L_606:
        /*0e38*/ 	.word	index@(_ZN10layer_norm22ln_bwd_finalize_kernelINS_22Kernel_traits_finalizeILj5120E6__halfS2_S2_S2_fjLb0ELj1024ELj4ENS_18Kernel_traits_baseILj5120ES2_S2_S2_S2_fjLj1024EEEEELb0ELb0EEEvNS_9BwdParamsE)
        /*0e3c*/ 	.word	0x0000001e


	//----- nvinfo : EIATTR_FRAME_SIZE
	.align		4
.L_607:
        /*0e40*/ 	.byte	0x04, 0x11
        /*0e42*/ 	.short	(.L_609 - .L_608)
	.align		4
.L_608:
        /*0e44*/ 	.word	index@($__internal_18_$__cuda_sm70_shflsync_bfly_p)
        /*0e48*/ 	.word	0x00000000


	//----- nvinfo : EIATTR_FRAME_SIZE
	.align		4
.L_609:
        /*0e4c*/ 	.byte	0x04, 0x11
        /*0e4e*/ 	.short	(.L_611 - .L_610)
	.align		4
.L_610:
        /*0e50*/ 	.word	index@(_ZN10layer_norm22ln_bwd_finalize_kernelINS_22Kernel_traits_finalizeILj5120E6__halfS2_S2_S2_fjLb0ELj1024ELj4ENS_18Kernel_traits_baseILj5120ES2_S2_S2_S2_fjLj1024EEEEELb0ELb0EEEvNS_9BwdParamsE)
        /*0e54*/ 	.word	0x00000000


	//----- nvinfo : EIATTR_REGCOUNT
	.align		4
.L_611:
        /*0e58*/ 	.byte	0x04, 0x2f
        /*0e5a*/ 	.short	(.L_613 - .L_612)
	.align		4
.L_612:
        /*0e5c*/ 	.word	index@(_ZN10layer_norm31ln_parallel_residual_bwd_kernelINS_13Kernel_traitsI6__halfS2_S2_S2_fjLj5120ELj1ELj1ELj8ELj8ENS_18Kernel_traits_baseILj5120ES2_S2_S2_S2_fjLj256EEEEELb1ELb0ELb1EEEvNS_9BwdParamsE)
        /*0e60*/ 	.word	0x000000e3


	//----- nvinfo : EIATTR_FRAME_SIZE
	.align		4
.L_613:
        /*0e64*/ 	.byte	0x04, 0x11
        /*0e66*/ 	.short	(.L_615 - .L_614)
	.align		4
.L_614:
        /*0e68*/ 	.word	index@($__internal_17_$__cuda_sm70_shflsync_down_p)
        /*0e6c*/ 	.word	0x00000000


	//----- nvinfo : EIATTR_FRAME_SIZE
	.align		4
.L_615:
        /*0e70*/ 	.byte	0x04, 0x11
        /*0e72*/ 	.short	(.L_617 - .L_616)
	.align		4
.L_616:
        /*0e74*/ 	.word	index@(_ZN10layer_norm31ln_parallel_residual_bwd_kernelINS_13Kernel_traitsI6__halfS2_S2_S2_fjLj5120ELj1ELj1ELj8ELj8ENS_18Kernel_traits_baseILj5120ES2_S2_S2_S2_fjLj256EEEEELb1ELb0ELb1EEEvNS_9BwdParamsE)
        /*0e78*/ 	.word	0x00000000


	//----- nvinfo : EIATTR_REGCOUNT
	.align		4
.L_617:
        /*0e7c*/ 	.byte	0x04, 0x2f
        /*0e7e*/ 	.short	(.L_619 - .L_618)
	.align		4
.L_618:
        /*0e80*/ 	.word	index@(_ZN10layer_norm31ln_parallel_residual_bwd_kernelINS_13Kernel_traitsI6__halfS2_S2_S2_fjLj5120ELj1ELj1ELj8ELj8ENS_18Kernel_traits_baseILj5120ES2_S2_S2_S2_fjLj256EEEEELb1ELb0ELb0EEEvNS_9BwdParamsE)
        /*0e84*/ 	.word	0x000000dc


	//----- nvinfo : EIATTR_FRAME_SIZE
	.align		4
.L_619:
        /*0e88*/ 	.byte	0x04, 0x11
        /*0e8a*/ 	.short	(.L_621 - .L_620)
	.align		4
.L_620:
        /*0e8c*/ 	.word	index@($__internal_16_$__cuda_sm70_shflsync_down_p)
        /*0e90*/ 	.word	0x00000000


	//----- nvinfo : EIATTR_FRAME_SIZE
	.align		4
.L_621:
        /*0e94*/ 	.byte	0x04, 0x11
        /*0e96*/ 	.short	(.L_623 - .L_622)
	.align		4
.L_622:
        /*0e98*/ 	.word	index@(_ZN10layer_norm31ln_parallel_residual_bwd_kernelINS_13Kernel_traitsI6__halfS2_S2_S2_fjLj5120ELj1ELj1ELj8ELj8ENS_18Kernel_traits_baseILj5120ES2_S2_S2_S2_fjLj256EEEEELb1ELb0ELb0EEEvNS_9BwdParamsE)
        /*0e9c*/ 	.word	0x00000000


	//----- nvinfo : EIATTR_REGCOUNT
	.align		4
.L_623:
        /*0ea0*/ 	.byte	0x04, 0x2f
        /*0ea2*/ 	.short	(.L_625 - .L_624)
	.align		4
.L_624:
        /*0ea4*/ 	.word	index@(_ZN10layer_norm31ln_parallel_residual_bwd_kernelINS_13Kernel_traitsI6__halfS2_S2_S2_fjLj5120ELj1ELj1ELj8ELj8ENS_18Kernel_traits_baseILj5120ES2_S2_S2_S2_fjLj256EEEEELb0ELb1ELb1EEEvNS_9BwdParamsE)
        /*0ea8*/ 	.word	0x00000096


	//----- nvinfo : EIATTR_FRAME_SIZE
	.align		4
.L_625:
        /*0eac*/ 	.byte	0x04, 0x11
        /*0eae*/ 	.short	(.L_627 - .L_626)
	.align		4
.L_626:
        /*0eb0*/ 	.word	index@($__internal_15_$__cuda_sm70_shflsync_down_p)
        /*0eb4*/ 	.word	0x00000000


	//----- nvinfo : EIATTR_FRAME_SIZE
	.align		4
.L_627:
        /*0eb8*/ 	.byte	0x04, 0x11
        /*0eba*/ 	.short	(.L_629 - .L_628)
	.align		4
.L_628:
        /*0ebc*/ 	.word	index@(_ZN10layer_norm31ln_parallel_residual_bwd_kernelINS_13Kernel_traitsI6__halfS2_S2_S2_fjLj5120ELj1ELj1ELj8ELj8ENS_18Kernel_traits_baseILj5120ES2_S2_S2_S2_fjLj256EEEEELb0ELb1ELb1EEEvNS_9BwdParamsE)
        /*0ec0*/ 	.word	0x00000000


	//----- nvinfo : EIATTR_REGCOUNT
	.align		4
.L_629:
        /*0ec4*/ 	.byte	0x04, 0x2f
        /*0ec6*/ 	.short	(.L_631 - .L_630)
	.align		4
.L_630:
        /*0ec8*/ 	.word	index@(_ZN10layer_norm31ln_parallel_residual_bwd_kernelINS_13Kernel_traitsI6__halfS2_S2_S2_fjLj5120ELj1ELj1ELj8ELj8ENS_18Kernel_traits_baseILj5120ES2_S2_S2_S2_fjLj256EEEEELb0ELb1ELb0EEEvNS_9BwdParamsE)
        /*0ecc*/ 	.word	0x00000094


	//----- nvinfo : EIATTR_FRAME_SIZE
	.align		4
.L_631:
        /*0ed0*/ 	.byte	0x04, 0x11
        /*0ed2*/ 	.short	(.L_633 - .L_632)
	.align		4
.L_632:
        /*0ed4*/ 	.word	index@($__internal_14_$__cuda_sm70_shflsync_down_p)
        /*0ed8*/ 	.word	0x00000000


	//----- nvinfo : EIATTR_FRAME_SIZE
	.align		4
.L_633:
        /*0edc*/ 	.byte	0x04, 0x11
        /*0ede*/ 	.short	(.L_635 - .L_634)
	.align		4
.L_634:
        /*0ee0*/ 	.word	index@(_ZN10layer_norm31ln_parallel_residual_bwd_kernelINS_13Kernel_traitsI6__halfS2_S2_S2_fjLj5120ELj1ELj1ELj8ELj8ENS_18Kernel_traits_baseILj5120ES2_S2_S2_S2_fjLj256EEEEELb0ELb1ELb0EEEvNS_9BwdParamsE)
        /*0ee4*/ 	.word	0x00000000


	//----- nvinfo : EIATTR_REGCOUNT
	.align		4
.L_635:
        /*0ee8*/ 	.byte	0x04, 0x2f
        /*0eea*/ 	.short	(.L_637 - .L_636)
	.align		4
.L_636:
        /*0eec*/ 	.word	index@(_ZN10layer_norm31ln_parallel_residual_bwd_kernelINS_13Kernel_traitsI6__halfS2_S2_S2_fjLj5120ELj1ELj1ELj8ELj8ENS_18Kernel_traits_baseILj5120ES2_S2_S2_S2_fjLj256EEEEELb0ELb0ELb1EEEvNS_9BwdParamsE)
        /*0ef0*/ 	.word	0x000000d4


	//----- nvinfo : EIATTR_FRAME_SIZE
	.align		4
.L_637:
        /*0ef4*/ 	.byte	0x04, 0x11
        /*0ef6*/ 	.short	(.L_639 - .L_638)
	.align		4
.L_638:
        /*0ef8*/ 	.word	index@($__internal_13_$__cuda_sm70_shflsync_down_p)
        /*0efc*/ 	.word	0x00000000


	//----- nvinfo : EIATTR_FRAME_SIZE
	.align		4
.L_639:
        /*0f00*/ 	.byte	0x04, 0x11
        /*0f02*/ 	.short	(.L_641 - .L_640)
	.align		4
.L_640:
        /*0f04*/ 	.word	index@(_ZN10layer_norm31ln_parallel_residual_bwd_kernelINS_13Kernel_traitsI6__halfS2_S2_S2_fjLj5120ELj1ELj1ELj8ELj8ENS_18Kernel_traits_baseILj5120ES2_S2_S2_S2_fjLj256EEEEELb0ELb0ELb1EEEvNS_9BwdParamsE)
        /*0f08*/ 	.word	0x00000000


	//----- nvinfo : EIATTR_REGCOUNT
	.align		4
.L_641:
        /*0f0c*/ 	.byte	0x04, 0x2f
        /*0f0e*/ 	.short	(.L_643 - .L_642)
	.align		4
.L_642:
        /*0f10*/ 	.word	index@(_ZN10layer_norm31ln_parallel_residual_bwd_kernelINS_13Kernel_traitsI6__halfS2_S2_S2_fjLj5120ELj1ELj1ELj8ELj8ENS_18Kernel_traits_baseILj5120ES2_S2_S2_S2_fjLj256EEEEELb0ELb0ELb0EEEvNS_9BwdParamsE)
        /*0f14*/ 	.word	0x000000d0


	//----- nvinfo : EIATTR_FRAME_SIZE
	.align		4
.L_643:
        /*0f18*/ 	.byte	0x04, 0x11
        /*0f1a*/ 	.short	(.L_645 - .L_644)
	.align		4
.L_644:
        /*0f1c*/ 	.word	index@($__internal_12_$__cuda_sm70_shflsync_down_p)
        /*0f20*/ 	.word	0x00000000


	//----- nvinfo : EIATTR_FRAME_SIZE
	.align		4
.L_645:
        /*0f24*/ 	.byte	0x04, 0x11
        /*0f26*/ 	.short	(.L_647 - .L_646)
	.align		4
.L_646:
        /*0f28*/ 	.word	index@(_ZN10layer_norm31ln_parallel_residual_bwd_kernelINS_13Kernel_traitsI6__halfS2_S2_S2_fjLj5120ELj1ELj1ELj8ELj8ENS_18Kernel_traits_baseILj5120ES2_S2_S2_S2_fjLj256EEEEELb0ELb0ELb0EEEvNS_9BwdParamsE)
        /*0f2c*/ 	.word	0x00000000


	//----- nvinfo : EIATTR_REGCOUNT
	.align		4
.L_647:
        /*0f30*/ 	.byte	0x04, 0x2f
        /*0f32*/ 	.short	(.L_649 - .L_648)
	.align		4
.L_648:
        /*0f34*/ 	.word	index@(_ZN10layer_norm31ln_parallel_residual_bwd_kernelINS_13Kernel_traitsI13__nv_bfloat16S2_S2_S2_fjLj5120ELj1ELj1ELj8ELj8ENS_18Kernel_traits_baseILj5120ES2_S2_S2_S2_fjLj256EEEEELb1ELb1ELb1EEEvNS_9BwdParamsE)
        /*0f38*/ 	.word	0x000000a9


	//----- nvinfo : EIATTR_FRAME_SIZE
	.align		4
.L_649:
        /*0f3c*/ 	.byte	0x04, 0x11
        /*0f3e*/ 	.short	(.L_651 - .L_650)
	.align		4
.L_650:
        /*0f40*/ 	.word	index@($__internal_11_$__cuda_sm70_shflsync_down_p)
        /*0f44*/ 	.word	0x00000000


	//----- nvinfo : EIATTR_FRAME_SIZE
	.align		4
.L_651:
        /*0f48*/ 	.byte	0x04, 0x11
        /*0f4a*/ 	.short	(.L_653 - .L_652)
	.align		4
.L_652:
        /*0f4c*/ 	.word	index@(_ZN10layer_norm31ln_parallel_residual_bwd_kernelINS_13Kernel_traitsI13__nv_bfloat16S2_S2_S2_fjLj5120ELj1ELj1ELj8ELj8ENS_18Kernel_traits_baseILj5120ES2_S2_S2_S2_fjLj256EEEEELb1ELb1ELb1EEEvNS_9BwdParamsE)
        /*0f50*/ 	.word	0x00000000


	//----- nvinfo : EIATTR_REGCOUNT
	.align		4
.L_653:
        /*0f54*/ 	.byte	0x04, 0x2f
        /*0f56*/ 	.short	(.L_655 - .L_654)
	.align		4
.L_654:
        /*0f58*/ 	.word	index@(_ZN10layer_norm40ln_parallel_residual_bwd_finalize_kernelINS_22Kernel_traits_finalizeILj5120E13__nv_bfloat16S2_S2_S2_fjLb0ELj1024ELj4ENS_18Kernel_traits_baseILj5120ES2_S2_S2_S2_fjLj1024EEEEELb1EEEvNS_9BwdParamsE)
        /*0f5c*/ 	.word	0x00000020


	//----- nvinfo : EIATTR_FRAME_SIZE
	.align		4
.L_655:
        /*0f60*/ 	.byte	0x04, 0x11
        /*0f62*/ 	.short	(.L_657 - .L_656)
	.align		4
.L_656:
        /*0f64*/ 	.word	index@($__internal_10_$__cuda_sm70_shflsync_bfly_p)
        /*0f68*/ 	.word	0x00000000


	//----- nvinfo : EIATTR_FRAME_SIZE
	.align		4
.L_657:
        /*0f6c*/ 	.byte	0x04, 0x11
        /*0f6e*/ 	.short	(.L_659 - .L_658)
	.align		4
.L_658:
        /*0f70*/ 	.word	index@(_ZN10layer_norm40ln_parallel_residual_bwd_finalize_kernelINS_22Kernel_traits_finalizeILj5120E13__nv_bfloat16S2_S2_S2_fjLb0ELj1024ELj4ENS_18Kernel_traits_baseILj5120ES2_S2_S2_S2_fjLj1024EEEEELb1EEEvNS_9BwdParamsE)
        /*0f74*/ 	.word	0x00000000


	//----- nvinfo : EIATTR_REGCOUNT
	.align		4
.L_659:
        /*0f78*/ 	.byte	0x04, 0x2f
        /*0f7a*/ 	.short	(.L_661 - .L_660)
	.align		4
.L_660:
        /*0f7c*/ 	.word	index@(_ZN10layer_norm22ln_bwd_finalize_kernelINS_22Kernel_traits_finalizeILj5120E13__nv_bfloat16S2_S2_S2_fjLb0ELj1024ELj4ENS_18Kernel_traits_baseILj5120ES2_S2_S2_S2_fjLj1024EEEEELb0ELb1EEEvNS_9BwdParamsE)
        /*0f80*/ 	.word	0x00000020


	//----- nvinfo : EIATTR_FRAME_SIZE
	.align		4
.L_661:
        /*0f84*/ 	.byte	0x04, 0x11
        /*0f86*/ 	.short	(.L_663 - .L_662)
	.align		4
.L_662:
        /*0f88*/ 	.word	index@($__internal_9_$__cuda_sm70_shflsync_bfly_p)
        /*0f8c*/ 	.word	0x00000000


	//----- nvinfo : EIATTR_FRAME_SIZE
	.align		4
.L_663:
        /*0f90*/ 	.byte	0x04, 0x11
        /*0f92*/ 	.short	(.L_665 - .L_664)
	.align		4
.L_664:
        /*0f94*/ 	.word	index@(_ZN10layer_norm22ln_bwd_finalize_kernelINS_22Kernel_traits_finalizeILj5120E13__nv_bfloat16S2_S2_S2_fjLb0ELj1024ELj4ENS_18Kernel_traits_baseILj5120ES2_S2_S2_S2_fjLj1024EEEEELb0ELb1EEEvNS_9BwdParamsE)
        /*0f98*/ 	.word	0x00000000


	//----- nvinfo : EIATTR_REGCOUNT
	.align		4
.L_665:
        /*0f9c*/ 	.byte	0x04, 0x2f
        /*0f9e*/ 	.short	(.L_667 - .L_666)
	.align		4
.L_666:
        /*0fa0*/ 	.word	index@(_ZN10layer_norm31ln_parallel_residual_bwd_kernelINS_13Kernel_traitsI13__nv_bfloat16S2_S2_S2_fjLj5120ELj1ELj1ELj8ELj8ENS_18Kernel_traits_baseILj5120ES2_S2_S2_S2_fjLj256EEEEELb1ELb1ELb0EEEvNS_9BwdParamsE)
        /*0fa4*/ 	.word	0x000000a0


	//----- nvinfo : EIATTR_FRAME_SIZE
	.align		4
.L_667:
        /*0fa8*/ 	.byte	0x04, 0x11
        /*0faa*/ 	.short	(.L_669 - .L_668)
	.align		4
.L_668:
        /*0fac*/ 	.word	index@($__internal_8_$__cuda_sm70_shflsync_down_p)
        /*0fb0*/ 	.word	0x00000000


	//----- nvinfo : EIATTR_FRAME_SIZE
	.align		4
.L_669:
        /*0fb4*/ 	.byte	0x04, 0x11
        /*0fb6*/ 	.short	(.L_671 - .L_670)
	.align		4
.L_670:
        /*0fb8*/ 	.word	index@(_ZN10layer_norm31ln_parallel_residual_bwd_kernelINS_13Kernel_traitsI13__nv_bfloat16S2_S2_S2_fjLj5120ELj1ELj1ELj8ELj8ENS_18Kernel_traits_baseILj5120ES2_S2_S2_S2_fjLj256EEEEELb1ELb1ELb0EEEvNS_9BwdParamsE)
        /*0fbc*/ 	.word	0x00000000


	//----- nvinfo : EIATTR_REGCOUNT
	.align		4
.L_671:
        /*0fc0*/ 	.byte	0x04, 0x2f
        /*0fc2*/ 	.short	(.L_673 - .L_672)
	.align		4
.L_672:
        /*0fc4*/ 	.word	index@(_ZN10layer_norm40ln_parallel_residual_bwd_finalize_kernelINS_22Kernel_traits_finalizeILj5120E13__nv_bfloat16S2_S2_S2_fjLb0ELj1024ELj4ENS_18Kernel_traits_baseILj5120ES2_S2_S2_S2_fjLj1024EEEEELb0EEEvNS_9BwdParamsE)
        /*0fc8*/ 	.word	0x00000020


	//----- nvinfo : EIATTR_FRAME_SIZE
	.align		4
.L_673:
        /*0fcc*/ 	.byte	0x04, 0x11
        /*0fce*/ 	.short	(.L_675 - .L_674)
	.align		4
.L_674:
        /*0fd0*/ 	.word	index@($__internal_7_$__cuda_sm70_shflsync_bfly_p)
        /*0fd4*/ 	.word	0x00000000


	//----- nvinfo : EIATTR_FRAME_SIZE
	.align		4
.L_675:
        /*0fd8*/ 	.byte	0x04, 0x11
        /*0fda*/ 	.short	(.L_677 - .L_676)
	.align		4
.L_676:
        /*0fdc*/ 	.word	index@(_ZN10layer_norm40ln_parallel_residual_bwd_finalize_kernelINS_22Kernel_traits_finalizeILj5120E13__nv_bfloat16S2_S2_S2_fjLb0ELj1024ELj4ENS_18Kernel_traits_baseILj5120ES2_S2_S2_S2_fjLj1024EEEEELb0EEEvNS_9BwdParamsE)
        /*0fe0*/ 	.word	0x00000000


	//----- nvinfo : EIATTR_REGCOUNT
	.align		4
.L_677:
        /*0fe4*/ 	.byte	0x04, 0x2f
        /*0fe6*/ 	.short	(.L_679 - .L_678)
	.align		4
.L_678:
        /*0fe8*/ 	.word	index@(_ZN10layer_norm22ln_bwd_finalize_kernelINS_22Kernel_traits_finalizeILj5120E13__nv_bfloat16S2_S2_S2_fjLb0ELj1024ELj4ENS_18Kernel_traits_baseILj5120ES2_S2_S2_S2_fjLj1024EEEEELb0ELb0EEEvNS_9BwdParamsE)
        /*0fec*/ 	.word	0x0000001e


	//----- nvinfo : EIATTR_FRAME_SIZE
	.align		4
.L_679:
        /*0ff0*/ 	.byte	0x04, 0x11
        /*0ff2*/ 	.short	(.L_681 - .L_680)
	.align		4
.L_680:
        /*0ff4*/ 	.word	index@($__internal_6_$__cuda_sm70_shflsync_bfly_p)
        /*0ff8*/ 	.word	0x00000000


	//----- nvinfo : EIATTR_FRAME_SIZE
	.align		4
.L_681:
        /*0ffc*/ 	.byte	0x04, 0x11
        /*0ffe*/ 	.short	(.L_683 - .L_682)
	.align		4
.L_682:
        /*1000*/ 	.word	index@(_ZN10layer_norm22ln_bwd_finalize_kernelINS_22Kernel_traits_finalizeILj5120E13__nv_bfloat16S2_S2_S2_fjLb0ELj1024ELj4ENS_18Kernel_traits_baseILj5120ES2_S2_S2_S2_fjLj1024EEEEELb0ELb0EEEvNS_9BwdParamsE)
        /*1004*/ 	.word	0x00000000


	//----- nvinfo : EIATTR_REGCOUNT
	.align		4
.L_683:
        /*1008*/ 	.byte	0x04, 0x2f
        /*100a*/ 	.short	(.L_685 - .L_684)
	.align		4
.L_684:
        /*100c*/ 	.word	index@(_ZN10layer_norm31ln_parallel_residual_bwd_kernelINS_13Kernel_traitsI13__nv_bfloat16S2_S2_S2_fjLj5120ELj1ELj1ELj8ELj8ENS_18Kernel_traits_baseILj5120ES2_S2_S2_S2_fjLj256EEEEELb1ELb0ELb1EEEvNS_9BwdParamsE)
        /*1010*/ 	.word	0x000000e1


	//----- nvinfo : EIATTR_FRAME_SIZE
	.align		4
.L_685:
        /*1014*/ 	.byte	0x04, 0x11
        /*1016*/ 	.short	(.L_687 - .L_686)
	.align		4
.L_686:
        /*1018*/ 	.word	index@($__internal_5_$__cuda_sm70_shflsync_down_p)
        /*101c*/ 	.word	0x00000000


	//----- nvinfo : EIATTR_FRAME_SIZE
	.align		4
.L_687:
        /*1020*/ 	.byte	0x04, 0x11
        /*1022*/ 	.short	(.L_689 - .L_688)
	.align		4
.L_688:
        /*1024*/ 	.word	index@(_ZN10layer_norm31ln_parallel_residual_bwd_kernelINS_13Kernel_traitsI13__nv_bfloat16S2_S2_S2_fjLj5120ELj1ELj1ELj8ELj8ENS_18Kernel_traits_baseILj5120ES2_S2_S2_S2_fjLj256EEEEELb1ELb0ELb1EEEvNS_9BwdParamsE)
        /*1028*/ 	.word	0x00000000


	//----- nvinfo : EIATTR_REGCOUNT
	.align		4
.L_689:
        /*102c*/ 	.byte	0x04, 0x2f
        /*102e*/ 	.short	(.L_691 - .L_690)
	.align		4
.L_690:
        /*1030*/ 	.word	index@(_ZN10layer_norm31ln_parallel_residual_bwd_kernelINS_13Kernel_traitsI13__nv_bfloat16S2_S2_S2_fjLj5120ELj1ELj1ELj8ELj8ENS_18Kernel_traits_baseILj5120ES2_S2_S2_S2_fjLj256EEEEELb1ELb0ELb0EEEvNS_9BwdParamsE)
        /*1034*/ 	.word	0x000000dc


	//----- nvinfo : EIATTR_FRAME_SIZE
	.align		4
.L_691:
        /*1038*/ 	.byte	0x04, 0x11
        /*103a*/ 	.short	(.L_693 - .L_692)
	.align		4
.L_692:
        /*103c*/ 	.word	index@($__internal_4_$__cuda_sm70_shflsync_down_p)
        /*1040*/ 	.word	0x00000000


	//----- nvinfo : EIATTR_FRAME_SIZE
	.align		4
.L_693:
        /*1044*/ 	.byte	0x04, 0x11
        /*1046*/ 	.short	(.L_695 - .L_694)
	.align		4
.L_694:
        /*1048*/ 	.word	index@(_ZN10layer_norm31ln_parallel_residual_bwd_kernelINS_13Kernel_traitsI13__nv_bfloat16S2_S2_S2_fjLj5120ELj1ELj1ELj8ELj8ENS_18Kernel_traits_baseILj5120ES2_S2_S2_S2_fjLj256EEEEELb1ELb0ELb0EEEvNS_9BwdParamsE)
        /*104c*/ 	.word	0x00000000


	//----- nvinfo : EIATTR_REGCOUNT
	.align		4
.L_695:
        /*1050*/ 	.byte	0x04, 0x2f
        /*1052*/ 	.short	(.L_697 - .L_696)
	.align		4
.L_696:
        /*1054*/ 	.word	index@(_ZN10layer_norm31ln_parallel_residual_bwd_kernelINS_13Kernel_traitsI13__nv_bfloat16S2_S2_S2_fjLj5120ELj1ELj1ELj8ELj8ENS_18Kernel_traits_baseILj5120ES2_S2_S2_S2_fjLj256EEEEELb0ELb1ELb1EEEvNS_9BwdParamsE)
        /*1058*/ 	.word	0x00000096


	//----- nvinfo : EIATTR_FRAME_SIZE
	.align		4
.L_697:
        /*105c*/ 	.byte	0x04, 0x11
        /*105e*/ 	.short	(.L_699 - .L_698)
	.align		4
.L_698:
        /*1060*/ 	.word	index@($__internal_3_$__cuda_sm70_shflsync_down_p)
        /*1064*/ 	.word	0x00000000


	//----- nvinfo : EIATTR_FRAME_SIZE
	.align		4
.L_699:
        /*1068*/ 	.byte	0x04, 0x11
        /*106a*/ 	.short	(.L_701 - .L_700)
	.align		4
.L_700:
        /*106c*/ 	.word	index@(_ZN10layer_norm31ln_parallel_residual_bwd_kernelINS_13Kernel_traitsI13__nv_bfloat16S2_S2_S2_fjLj5120ELj1ELj1ELj8ELj8ENS_18Kernel_traits_baseILj5120ES2_S2_S2_S2_fjLj256EEEEELb0ELb1ELb1EEEvNS_9BwdParamsE)
        /*1070*/ 	.word	0x00000000


	//----- nvinfo : EIATTR_REGCOUNT
	.align		4
.L_701:
        /*1074*/ 	.byte	0x04, 0x2f
        /*1076*/ 	.short	(.L_703 - .L_702)
	.align		4
.L_702:
        /*1078*/ 	.word	index@(_ZN10layer_norm31ln_parallel_residual_bwd_kernelINS_13Kernel_traitsI13__nv_bfloat16S2_S2_S2_fjLj5120ELj1ELj1ELj8ELj8ENS_18Kernel_traits_baseILj5120ES2_S2_S2_S2_fjLj256EEEEELb0ELb1ELb0EEEvNS_9BwdParamsE)
        /*107c*/ 	.word	0x00000094


	//----- nvinfo : EIATTR_FRAME_SIZE
	.align		4
.L_703:
        /*1080*/ 	.byte	0x04, 0x11
        /*1082*/ 	.short	(.L_705 - .L_704)
	.align		4
.L_704:
        /*1084*/ 	.word	index@($__internal_2_$__cuda_sm70_shflsync_down_p)
        /*1088*/ 	.word	0x00000000


	//----- nvinfo : EIATTR_FRAME_SIZE
	.align		4
.L_705:
        /*108c*/ 	.byte	0x04, 0x11
        /*108e*/ 	.short	(.L_707 - .L_706)
	.align		4
.L_706:
        /*1090*/ 	.word	index@(_ZN10layer_norm31ln_parallel_residual_bwd_kernelINS_13Kernel_traitsI13__nv_bfloat16S2_S2_S2_fjLj5120ELj1ELj1ELj8ELj8ENS_18Kernel_traits_baseILj5120ES2_S2_S2_S2_fjLj256EEEEELb0ELb1ELb0EEEvNS_9BwdParamsE)
        /*1094*/ 	.word	0x00000000


	//----- nvinfo : EIATTR_REGCOUNT
	.align		4
.L_707:
        /*1098*/ 	.byte	0x04, 0x2f
        /*109a*/ 	.short	(.L_709 - .L_708)
	.align		4
.L_708:
        /*109c*/ 	.word	index@(_ZN10layer_norm31ln_parallel_residual_bwd_kernelINS_13Kernel_traitsI13__nv_bfloat16S2_S2_S2_fjLj5120ELj1ELj1ELj8ELj8ENS_18Kernel_traits_baseILj5120ES2_S2_S2_S2_fjLj256EEEEELb0ELb0ELb1EEEvNS_9BwdParamsE)
        /*10a0*/ 	.word	0x000000d2


	//----- nvinfo : EIATTR_FRAME_SIZE
	.align		4
.L_709:
        /*10a4*/ 	.byte	0x04, 0x11
        /*10a6*/ 	.short	(.L_711 - .L_710)
	.align		4
.L_710:
        /*10a8*/ 	.word	index@($__internal_1_$__cuda_sm70_shflsync_down_p)
        /*10ac*/ 	.word	0x00000000


	//----- nvinfo : EIATTR_FRAME_SIZE
	.align		4
.L_711:
        /*10b0*/ 	.byte	0x04, 0x11
        /*10b2*/ 	.short	(.L_713 - .L_712)
	.align		4
.L_712:
        /*10b4*/ 	.word	index@(_ZN10layer_norm31ln_parallel_residual_bwd_kernelINS_13Kernel_traitsI13__nv_bfloat16S2_S2_S2_fjLj5120ELj1ELj1ELj8ELj8ENS_18Kernel_traits_baseILj5120ES2_S2_S2_S2_fjLj256EEEEELb0ELb0ELb1EEEvNS_9BwdParamsE)
        /*10b8*/ 	.word	0x00000000


	//----- nvinfo : EIATTR_REGCOUNT
	.align		4
.L_713:
        /*10bc*/ 	.byte	0x04, 0x2f
        /*10be*/ 	.short	(.L_715 - .L_714)
	.align		4
.L_714:
        /*10c0*/ 	.word	index@(_ZN10layer_norm31ln_parallel_residual_bwd_kernelINS_13Kernel_traitsI13__nv_bfloat16S2_S2_S2_fjLj5120ELj1ELj1ELj8ELj8ENS_18Kernel_traits_baseILj5120ES2_S2_S2_S2_fjLj256EEEEELb0ELb0ELb0EEEvNS_9BwdParamsE)
        /*10c4*/ 	.word	0x000000d0


	//----- nvinfo : EIATTR_FRAME_SIZE
	.align		4
.L_715:
        /*10c8*/ 	.byte	0x04, 0x11
        /*10ca*/ 	.short	(.L_717 - .L_716)
	.align		4
.L_716:
        /*10cc*/ 	.word	index@($__internal_0_$__cuda_sm70_shflsync_down_p)
        /*10d0*/ 	.word	0x00000000


	//----- nvinfo : EIATTR_FRAME_SIZE
	.align		4
.L_717:
        /*10d4*/ 	.byte	0x04, 0x11
        /*10d6*/ 	.short	(.L_719 - .L_718)
	.align		4
.L_718:
        /*10d8*/ 	.word	index@(_ZN10layer_norm31ln_parallel_residual_bwd_kernelINS_13Kernel_traitsI13__nv_bfloat16S2_S2_S2_fjLj5120ELj1ELj1ELj8ELj8ENS_18Kernel_traits_baseILj5120ES2_S2_S2_S2_fjLj256EEEEELb0ELb0ELb0EEEvNS_9BwdParamsE)
        /*10dc*/ 	.word	0x00000000


	//----- nvinfo : EIATTR_MIN_STACK_SIZE
	.align		4
.L_719:
        /*10e0*/ 	.byte	0x04, 0x12
        /*10e2*/ 	.short	(.L_721 - .L_720)
	.align		4
.L_720:
        /*10e4*/ 	.word	index@(_ZN10layer_norm31ln_parallel_residual_bwd_kernelINS_13Kernel_traitsI13__nv_bfloat16S2_S2_S2_fjLj5120ELj1ELj1ELj8ELj8ENS_18Kernel_traits_baseILj5120ES2_S2_S2_S2_fjLj256EEEEELb0ELb0ELb0EEEvNS_9BwdParamsE)
        /*10e8*/ 	.word	0x00000000


	//----- nvinfo : EIATTR_MIN_STACK_SIZE
	.align		4
.L_721:
        /*10ec*/ 	.byte	0x04, 0x12
        /*10ee*/ 	.short	(.L_723 - .L_722)
	.align		4
.L_722:
        /*10f0*/ 	.word	index@(_ZN10layer_norm31ln_parallel_residual_bwd_kernelINS_13Kernel_traitsI13__nv_bfloat16S2_S2_S2_fjLj5120ELj1ELj1ELj8ELj8ENS_18Kernel_traits_baseILj5120ES2_S2_S2_S2_fjLj256EEEEELb0ELb0ELb1EEEvNS_9BwdParamsE)
        /*10f4*/ 	.word	0x00000000


	//----- nvinfo : EIATTR_MIN_STACK_SIZE
	.align		4
.L_723:
        /*10f8*/ 	.byte	0x04, 0x12
        /*10fa*/ 	.short	(.L_725 - .L_724)
	.align		4
.L_724:
        /*10fc*/ 	.word	index@(_ZN10layer_norm31ln_parallel_residual_bwd_kernelINS_13Kernel_traitsI13__nv_bfloat16S2_S2_S2_fjLj5120ELj1ELj1ELj8ELj8ENS_18Kernel_traits_baseILj5120ES2_S2_S2_S2_fjLj256EEEEELb0ELb1ELb0EEEvNS_9BwdParamsE)
        /*1100*/ 	.word	0x00000000


	//----- nvinfo : EIATTR_MIN_STACK_SIZE
	.align		4
.L_725:
        /*1104*/ 	.byte	0x04, 0x12
        /*1106*/ 	.short	(.L_727 - .L_726)
	.align		4
.L_726:
        /*1108*/ 	.word	index@(_ZN10layer_norm31ln_parallel_residual_bwd_kernelINS_13Kernel_traitsI13__nv_bfloat16S2_S2_S2_fjLj5120ELj1ELj1ELj8ELj8ENS_18Kernel_traits_baseILj5120ES2_S2_S2_S2_fjLj256EEEEELb0ELb1ELb1EEEvNS_9BwdParamsE)
        /*110c*/ 	.word	0x00000000


	//----- nvinfo : EIATTR_MIN_STACK_SIZE
	.align		4
.L_727:
        /*1110*/ 	.byte	0x04, 0x12
        /*1112*/ 	.short	(.L_729 - .L_728)
	.align		4
.L_728:
        /*1114*/ 	.word	index@(_ZN10layer_norm31ln_parallel_residual_bwd_kernelINS_13Kernel_traitsI13__nv_bfloat16S2_S2_S2_fjLj5120ELj1ELj1ELj8ELj8ENS_18Kernel_traits_baseILj5120ES2_S2_S2_S2_fjLj256EEEEELb1ELb0ELb0EEEvNS_9BwdParamsE)
        /*1118*/ 	.word	0x00000000


	//----- nvinfo : EIATTR_MIN_STACK_SIZE
	.align		4
.L_729:
        /*111c*/ 	.byte	0x04, 0x12
        /*111e*/ 	.short	(.L_731 - .L_730)
	.align		4
.L_730:
        /*1120*/ 	.word	index@(_ZN10layer_norm31ln_parallel_residual_bwd_kernelINS_13Kernel_traitsI13__nv_bfloat16S2_S2_S2_fjLj5120ELj1ELj1ELj8ELj8ENS_18Kernel_traits_baseILj5120ES2_S2_S2_S2_fjLj256EEEEELb1ELb0ELb1EEEvNS_9BwdParamsE)
        /*1124*/ 	.word	0x00000000


	//----- nvinfo : EIATTR_MIN_STACK_SIZE
	.align		4
.L_731:
        /*1128*/ 	.byte	0x04, 0x12
        /*112a*/ 	.short	(.L_733 - .L_732)
	.align		4
.L_732:
        /*112c*/ 	.word	index@(_ZN10layer_norm22ln_bwd_finalize_kernelINS_22Kernel_traits_finalizeILj5120E13__nv_bfloat16S2_S2_S2_fjLb0ELj1024ELj4ENS_18Kernel_traits_baseILj5120ES2_S2_S2_S2_fjLj1024EEEEELb0ELb0EEEvNS_9BwdParamsE)
        /*1130*/ 	.word	0x00000000


	//----- nvinfo : EIATTR_MIN_STACK_SIZE
	.align		4
.L_733:
        /*1134*/ 	.byte	0x04, 0x12
        /*1136*/ 	.short	(.L_735 - .L_734)
	.align		4
.L_734:
        /*1138*/ 	.word	index@(_ZN10layer_norm40ln_parallel_residual_bwd_finalize_kernelINS_22Kernel_traits_finalizeILj5120E13__nv_bfloat16S2_S2_S2_fjLb0ELj1024ELj4ENS_18Kernel_traits_baseILj5120ES2_S2_S2_S2_fjLj1024EEEEELb0EEEvNS_9BwdParamsE)
        /*113c*/ 	.word	0x00000000


	//----- nvinfo : EIATTR_MIN_STACK_SIZE
	.align		4
.L_735:
        /*1140*/ 	.byte	0x04, 0x12
        /*1142*/ 	.short	(.L_737 - .L_736)
	.align		4
.L_736:
        /*1144*/ 	.word	index@(_ZN10layer_norm31ln_parallel_residual_bwd_kernelINS_13Kernel_traitsI13__nv_bfloat16S2_S2_S2_fjLj5120ELj1ELj1ELj8ELj8ENS_18Kernel_traits_baseILj5120ES2_S2_S2_S2_fjLj256EEEEELb1ELb1ELb0EEEvNS_9BwdParamsE)
        /*1148*/ 	.word	0x00000000


	//----- nvinfo : EIATTR_MIN_STACK_SIZE
	.align		4
.L_737:
        /*114c*/ 	.byte	0x04, 0x12
        /*114e*/ 	.short	(.L_739 - .L_738)
	.align		4
.L_738:
        /*1150*/ 	.word	index@(_ZN10layer_norm22ln_bwd_finalize_kernelINS_22Kernel_traits_finalizeILj5120E13__nv_bfloat16S2_S2_S2_fjLb0ELj1024ELj4ENS_18Kernel_traits_baseILj5120ES2_S2_S2_S2_fjLj1024EEEEELb0ELb1EEEvNS_9BwdParamsE)
        /*1154*/ 	.word	0x00000000


	//----- nvinfo : EIATTR_MIN_STACK_SIZE
	.align		4
.L_739:
        /*1158*/ 	.byte	0x04, 0x12
        /*115a*/ 	.short	(.L_741 - .L_740)
	.align		4
.L_740:
        /*115c*/ 	.word	index@(_ZN10layer_norm40ln_parallel_residual_bwd_finalize_kernelINS_22Kernel_traits_finalizeILj5120E13__nv_bfloat16S2_S2_S2_fjLb0ELj1024ELj4ENS_18Kernel_traits_baseILj5120ES2_S2_S2_S2_fjLj1024EEEEELb1EEEvNS_9BwdParamsE)
        /*1160*/ 	.word	0x00000000


	//----- nvinfo : EIATTR_MIN_STACK_SIZE
	.align		4
.L_741:
        /*1164*/ 	.byte	0x04, 0x12
        /*1166*/ 	.short	(.L_743 - .L_742)
	.align		4
.L_742:
        /*1168*/ 	.word	index@(_ZN10layer_norm31ln_parallel_residual_bwd_kernelINS_13Kernel_traitsI13__nv_bfloat16S2_S2_S2_fjLj5120ELj1ELj1ELj8ELj8ENS_18Kernel_traits_baseILj5120ES2_S2_S2_S2_fjLj256EEEEELb1ELb1ELb1EEEvNS_9BwdParamsE)
        /*116c*/ 	.word	0x00000000


	//----- nvinfo : EIATTR_MIN_STACK_SIZE
	.align		4
.L_743:
        /*1170*/ 	.byte	0x04, 0x12
        /*1172*/ 	.short	(.L_745 - .L_744)
	.align		4
.L_744:
        /*1174*/ 	.word	index@(_ZN10layer_norm31ln_parallel_residual_bwd_kernelINS_13Kernel_traitsI6__halfS2_S2_S2_fjLj5120ELj1ELj1ELj8ELj8ENS_18Kernel_traits_baseILj5120ES2_S2_S2_S2_fjLj256EEEEELb0ELb0ELb0EEEvNS_9BwdParamsE)
        /*1178*/ 	.word	0x00000000


	//----- nvinfo : EIATTR_MIN_STACK_SIZE
	.align		4
.L_745:
        /*117c*/ 	.byte	0x04, 0x12
        /*117e*/ 	.short	(.L_747 - .L_746)
	.align		4
.L_746:
        /*1180*/ 	.word	index@(_ZN10layer_norm31ln_parallel_residual_bwd_kernelINS_13Kernel_traitsI6__halfS2_S2_S2_fjLj5120ELj1ELj1ELj8ELj8ENS_18Kernel_traits_baseILj5120ES2_S2_S2_S2_fjLj256EEEEELb0ELb0ELb1EEEvNS_9BwdParamsE)
        /*1184*/ 	.word	0x00000000


	//----- nvinfo : EIATTR_MIN_STACK_SIZE
	.align		4
.L_747:
        /*1188*/ 	.byte	0x04, 0x12
        /*118a*/ 	.short	(.L_749 - .L_748)
	.align		4
.L_748:
        /*118c*/ 	.word	index@(_ZN10layer_norm31ln_parallel_residual_bwd_kernelINS_13Kernel_traitsI6__halfS2_S2_S2_fjLj5120ELj1ELj1ELj8ELj8ENS_18Kernel_traits_baseILj5120ES2_S2_S2_S2_fjLj256EEEEELb0ELb1ELb0EEEvNS_9BwdParamsE)
        /*1190*/ 	.word	0x00000000


	//----- nvinfo : EIATTR_MIN_STACK_SIZE
	.align		4
.L_749:
        /*1194*/ 	.byte	0x04, 0x12
        /*1196*/ 	.short	(.L_751 - .L_750)
	.align		4
.L_750:
        /*1198*/ 	.word	index@(_ZN10layer_norm31ln_parallel_residual_bwd_kernelINS_13Kernel_traitsI6__halfS2_S2_S2_fjLj5120ELj1ELj1ELj8ELj8ENS_18Kernel_traits_baseILj5120ES2_S2_S2_S2_fjLj256EEEEELb0ELb1ELb1EEEvNS_9BwdParamsE)
        /*119c*/ 	.word	0x00000000


	//----- nvinfo : EIATTR_MIN_STACK_SIZE
	.align		4
.L_751:
        /*11a0*/ 	.byte	0x04, 0x12
        /*11a2*/ 	.short	(.L_753 - .L_752)
	.align		4
.L_752:
        /*11a4*/ 	.word	index@(_ZN10layer_norm31ln_parallel_residual_bwd_kernelINS_13Kernel_traitsI6__halfS2_S2_S2_fjLj5120ELj1ELj1ELj8ELj8ENS_18Kernel_traits_baseILj5120ES2_S2_S2_S2_fjLj256EEEEELb1ELb0ELb0EEEvNS_9BwdParamsE)
        /*11a8*/ 	.word	0x00000000


	//----- nvinfo : EIATTR_MIN_STACK_SIZE
	.align		4
.L_753:
        /*11ac*/ 	.byte	0x04, 0x12
        /*11ae*/ 	.short	(.L_755 - .L_754)
	.align		4
.L_754:
        /*11b0*/ 	.word	index@(_ZN10layer_norm31ln_parallel_residual_bwd_kernelINS_13Kernel_traitsI6__halfS2_S2_S2_fjLj5120ELj1ELj1ELj8ELj8ENS_18Kernel_traits_baseILj5120ES2_S2_S2_S2_fjLj256EEEEELb1ELb0ELb1EEEvNS_9BwdParamsE)
        /*11b4*/ 	.word	0x00000000


	//----- nvinfo : EIATTR_MIN_STACK_SIZE
	.align		4
.L_755:
        /*11b8*/ 	.byte	0x04, 0x12
        /*11ba*/ 	.short	(.L_757 - .L_756)
	.align		4
.L_756:
        /*11bc*/ 	.word	index@(_ZN10layer_norm22ln_bwd_finalize_kernelINS_22Kernel_traits_finalizeILj5120E6__halfS2_S2_S2_fjLb0ELj1024ELj4ENS_18Kernel_traits_baseILj5120ES2_S2_S2_S2_fjLj1024EEEEELb0ELb0EEEvNS_9BwdParamsE)
        /*11c0*/ 	.word	0x00000000


	//----- nvinfo : EIATTR_MIN_STACK_SIZE
	.align		4
.L_757:
        /*11c4*/ 	.byte	0x04, 0x12
        /*11c6*/ 	.short	(.L_759 - .L_758)
	.align		4
.L_758:
        /*11c8*/ 	.word	index@(_ZN10layer_norm40ln_parallel_residual_bwd_finalize_kernelINS_22Kernel_traits_finalizeILj5120E6__halfS2_S2_S2_fjLb0ELj1024ELj4ENS_18Kernel_traits_baseILj5120ES2_S2_S2_S2_fjLj1024EEEEELb0EEEvNS_9BwdParamsE)
        /*11cc*/ 	.word	0x00000000


	//----- nvinfo : EIATTR_MIN_STACK_SIZE
	.align		4
.L_759:
        /*11d0*/ 	.byte	0x04, 0x12
        /*11d2*/ 	.short	(.L_761 - .L_760)
	.align		4
.L_760:
        /*11d4*/ 	.word	index@(_ZN10layer_norm31ln_parallel_residual_bwd_kernelINS_13Kernel_traitsI6__halfS2_S2_S2_fjLj5120ELj1ELj1ELj8ELj8ENS_18Kernel_traits_baseILj5120ES2_S2_S2_S2_fjLj256EEEEELb1ELb1ELb0EEEvNS_9BwdParamsE)
        /*11d8*/ 	.word	0x00000000


	//----- nvinfo : EIATTR_MIN_STACK_SIZE
	.align		4
.L_761:
        /*11dc*/ 	.byte	0x04, 0x12
        /*11de*/ 	.short	(.L_763 - .L_762)
	.align		4
.L_762:
        /*11e0*/ 	.word	index@(_ZN10layer_norm22ln_bwd_finalize_kernelINS_22Kernel_traits_finalizeILj5120E6__halfS2_S2_S2_fjLb0ELj1024ELj4ENS_18Kernel_traits_baseILj5120ES2_S2_S2_S2_fjLj1024EEEEELb0ELb1EEEvNS_9BwdParamsE)
        /*11e4*/ 	.word	0x00000000


	//----- nvinfo : EIATTR_MIN_STACK_SIZE
	.align		4
.L_763:
        /*11e8*/ 	.byte	0x04, 0x12
        /*11ea*/ 	.short	(.L_765 - .L_764)
	.align		4
.L_764:
        /*11ec*/ 	.word	index@(_ZN10layer_norm40ln_parallel_residual_bwd_finalize_kernelINS_22Kernel_traits_finalizeILj5120E6__halfS2_S2_S2_fjLb0ELj1024ELj4ENS_18Kernel_traits_baseILj5120ES2_S2_S2_S2_fjLj1024EEEEELb1EEEvNS_9BwdParamsE)
        /*11f0*/ 	.word	0x00000000


	//----- nvinfo : EIATTR_MIN_STACK_SIZE
	.align		4
.L_765:
        /*11f4*/ 	.byte	0x04, 0x12
        /*11f6*/ 	.short	(.L_767 - .L_766)
	.align		4
.L_766:
        /*11f8*/ 	.word	index@(_ZN10layer_norm31ln_parallel_residual_bwd_kernelINS_13Kernel_traitsI6__halfS2_S2_S2_fjLj5120ELj1ELj1ELj8ELj8ENS_18Kernel_traits_baseILj5120ES2_S2_S2_S2_fjLj256EEEEELb1ELb1ELb1EEEvNS_9BwdParamsE)
        /*11fc*/ 	.word	0x00000000


	//----- nvinfo : EIATTR_MIN_STACK_SIZE
	.align		4
.L_767:
        /*1200*/ 	.byte	0x04, 0x12
        /*1202*/ 	.short	(.L_769 - .L_768)
	.align		4
.L_768:
        /*1204*/ 	.word	index@(_ZN10layer_norm31ln_parallel_residual_bwd_kernelINS_13Kernel_traitsIf13__nv_bfloat16S2_S2_fjLj5120ELj1ELj1ELj8ELj8ENS_18Kernel_traits_baseILj5120EfS2_S2_S2_fjLj256EEEEELb0ELb0ELb0EEEvNS_9BwdParamsE)
        /*1208*/ 	.word	0x00000000


	//----- nvinfo : EIATTR_MIN_STACK_SIZE
	.align		4
.L_769:
        /*120c*/ 	.byte	0x04, 0x12
        /*120e*/ 	.short	(.L_771 - .L_770)
	.align		4
.L_770:
        /*1210*/ 	.word	index@(_ZN10layer_norm31ln_parallel_residual_bwd_kernelINS_13Kernel_traitsIf13__nv_bfloat16S2_S2_fjLj5120ELj1ELj1ELj8ELj8ENS_18Kernel_traits_baseILj5120EfS2_S2_S2_fjLj256EEEEELb0ELb0ELb1EEEvNS_9BwdParamsE)
        /*1214*/ 	.word	0x00000000


	//----- nvinfo : EIATTR_MIN_STACK_SIZE
	.align		4
.L_771:
        /*1218*/ 	.byte	0x04, 0x12
        /*121a*/ 	.short	(.L_773 - .L_772)
	.align		4
.L_772:
        /*121c*/ 	.word	index@(_ZN10layer_norm31ln_parallel_residual_bwd_kernelINS_13Kernel_traitsIf13__nv_bfloat16S2_S2_fjLj5120ELj1ELj1ELj8ELj8ENS_18Kernel_traits_baseILj5120EfS2_S2_S2_fjLj256EEEEELb0ELb1ELb0EEEvNS_9BwdParamsE)
        /*1220*/ 	.word	0x00000000


	//----- nvinfo : EIATTR_MIN_STACK_SIZE
	.align		4
.L_773:
        /*1224*/ 	.byte	0x04, 0x12
        /*1226*/ 	.short	(.L_775 - .L_774)
	.align		4
.L_774:
        /*1228*/ 	.word	index@(_ZN10layer_norm31ln_parallel_residual_bwd_kernelINS_13Kernel_traitsIf13__nv_bfloat16S2_S2_fjLj5120ELj1ELj1ELj8ELj8ENS_18Kernel_traits_baseILj5120EfS2_S2_S2_fjLj256EEEEELb0ELb1ELb1EEEvNS_9BwdParamsE)
        /*122c*/ 	.word	0x00000000


	//----- nvinfo : EIATTR_MIN_STACK_SIZE
	.align		4
.L_775:
        /*1230*/ 	.byte	0x04, 0x12
        /*1232*/ 	.short	(.L_777 - .L_776)
	.align		4
.L_776:
        /*1234*/ 	.word	index@(_ZN10layer_norm31ln_parallel_residual_bwd_kernelINS_13Kernel_traitsIf13__nv_bfloat16S2_S2_fjLj5120ELj1ELj1ELj8ELj8ENS_18Kernel_traits_baseILj5120EfS2_S2_S2_fjLj256EEEEELb1ELb0ELb0EEEvNS_9BwdParamsE)
        /*1238*/ 	.word	0x00000000


	//----- nvinfo : EIATTR_MIN_STACK_SIZE
	.align		4
.L_777:
        /*123c*/ 	.byte	0x04, 0x12
        /*123e*/ 	.short	(.L_779 - .L_778)
	.align		4
.L_778:
        /*1240*/ 	.word	index@(_ZN10layer_norm31ln_parallel_residual_bwd_kernelINS_13Kernel_traitsIf13__nv_bfloat16S2_S2_fjLj5120ELj1ELj1ELj8ELj8ENS_18Kernel_traits_baseILj5120EfS2_S2_S2_fjLj256EEEEELb1ELb0ELb1EEEvNS_9BwdParamsE)
        /*1244*/ 	.word	0x00000000


	//----- nvinfo : EIATTR_MIN_STACK_SIZE
	.align		4
.L_779:
        /*1248*/ 	.byte	0x04, 0x12
        /*124a*/ 	.short	(.L_781 - .L_780)
	.align		4
.L_780:
        /*124c*/ 	.word	index@(_ZN10layer_norm22ln_bwd_finalize_kernelINS_22Kernel_traits_finalizeILj5120Ef13__nv_bfloat16S2_S2_fjLb0ELj1024ELj4ENS_18Kernel_traits_baseILj5120EfS2_S2_S2_fjLj1024EEEEELb0ELb0EEEvNS_9BwdParamsE)
        /*1250*/ 	.word	0x00000000


	//----- nvinfo : EIATTR_MIN_STACK_SIZE
	.align		4
.L_781:
        /*1254*/ 	.byte	0x04, 0x12
        /*1256*/ 	.short	(.L_783 - .L_782)
	.align		4
.L_782:
        /*1258*/ 	.word	index@(_ZN10layer_norm40ln_parallel_residual_bwd_finalize_kernelINS_22Kernel_traits_finalizeILj5120Ef13__nv_bfloat16S2_S2_fjLb0ELj1024ELj4ENS_18Kernel_traits_baseILj5120EfS2_S2_S2_fjLj1024EEEEELb0EEEvNS_9BwdParamsE)
        /*125c*/ 	.word	0x00000000


	//----- nvinfo : EIATTR_MIN_STACK_SIZE
	.align		4
.L_783:
        /*1260*/ 	.byte	0x04, 0x12
        /*1262*/ 	.short	(.L_785 - .L_784)
	.align		4
.L_784:
        /*1264*/ 	.word	index@(_ZN10layer_norm31ln_parallel_residual_bwd_kernelINS_13Kernel_traitsIf13__nv_bfloat16S2_S2_fjLj5120ELj1ELj1ELj8ELj8ENS_18Kernel_traits_baseILj5120EfS2_S2_S2_fjLj256EEEEELb1ELb1ELb0EEEvNS_9BwdParamsE)
        /*1268*/ 	.word	0x00000000


	//----- nvinfo : EIATTR_MIN_STACK_SIZE
	.align		4
.L_785:
        /*126c*/ 	.byte	0x04, 0x12
        /*126e*/ 	.short	(.L_787 - .L_786)
	.align		4
.L_786:
        /*1270*/ 	.word	index@(_ZN10layer_norm22ln_bwd_finalize_kernelINS_22Kernel_traits_finalizeILj5120Ef13__nv_bfloat16S2_S2_fjLb0ELj1024ELj4ENS_18Kernel_traits_baseILj5120EfS2_S2_S2_fjLj1024EEEEELb0ELb1EEEvNS_9BwdParamsE)
        /*1274*/ 	.word	0x00000000


	//----- nvinfo : EIATTR_MIN_STACK_SIZE
	.align		4
.L_787:
        /*1278*/ 	.byte	0x04, 0x12
        /*127a*/ 	.short	(.L_789 - .L_788)
	.align		4
.L_788:
        /*127c*/ 	.word	index@(_ZN10layer_norm40ln_parallel_residual_bwd_finalize_kernelINS_22Kernel_traits_finalizeILj5120Ef13__nv_bfloat16S2_S2_fjLb0ELj1024ELj4ENS_18Kernel_traits_baseILj5120EfS2_S2_S2_fjLj1024EEEEELb1EEEvNS_9BwdParamsE)
        /*1280*/ 	.word	0x00000000


	//----- nvinfo : EIATTR_MIN_STACK_SIZE
	.align		4
.L_789:
        /*1284*/ 	.byte	0x04, 0x12
        /*1286*/ 	.short	(.L_791 - .L_790)
	.align		4
.L_790:
        /*1288*/ 	.word	index@(_ZN10layer_norm31ln_parallel_residual_bwd_kernelINS_13Kernel_traitsIf13__nv_bfloat16S2_S2_fjLj5120ELj1ELj1ELj8ELj8ENS_18Kernel_traits_baseILj5120EfS2_S2_S2_fjLj256EEEEELb1ELb1ELb1EEEvNS_9BwdParamsE)
        /*128c*/ 	.word	0x00000000


	//----- nvinfo : EIATTR_MIN_STACK_SIZE
	.align		4
.L_791:
        /*1290*/ 	.byte	0x04, 0x12
        /*1292*/ 	.short	(.L_793 - .L_792)
	.align		4
.L_792:
        /*1294*/ 	.word	index@(_ZN10layer_norm31ln_parallel_residual_bwd_kernelINS_13Kernel_traitsI13__nv_bfloat16S2_fS2_fjLj5120ELj1ELj1ELj8ELj8ENS_18Kernel_traits_baseILj5120ES2_S2_fS2_fjLj256EEEEELb0ELb0ELb0EEEvNS_9BwdParamsE)
        /*1298*/ 	.word	0x00000000


	//----- nvinfo : EIATTR_MIN_STACK_SIZE
	.align		4
.L_793:
        /*129c*/ 	.byte	0x04, 0x12
        /*129e*/ 	.short	(.L_795 - .L_794)
	.align		4
.L_794:
        /*12a0*/ 	.word	index@(_ZN10layer_norm31ln_parallel_residual_bwd_kernelINS_13Kernel_traitsI13__nv_bfloat16S2_fS2_fjLj5120ELj1ELj1ELj8ELj8ENS_18Kernel_traits_baseILj5120ES2_S2_fS2_fjLj256EEEEELb0ELb0ELb1EEEvNS_9BwdParamsE)
        /*12a4*/ 	.word	0x00000000


	//----- nvinfo : EIATTR_MIN_STACK_SIZE
	.align		4
.L_795:
        /*12a8*/ 	.byte	0x04, 0x12
        /*12aa*/ 	.short	(.L_797 - .L_796)
	.align		4
.L_796:
        /*12ac*/ 	.word	index@(_ZN10layer_norm31ln_parallel_residual_bwd_kernelINS_13Kernel_traitsI13__nv_bfloat16S2_fS2_fjLj5120ELj1ELj1ELj8ELj8ENS_18Kernel_traits_baseILj5120ES2_S2_fS2_fjLj256EEEEELb0ELb1ELb0EEEvNS_9BwdParamsE)
        /*12b0*/ 	.word	0x00000000


	//----- nvinfo : EIATTR_MIN_STACK_SIZE
	.align		4
.L_797:
        /*12b4*/ 	.byte	0x04, 0x12
        /*12b6*/ 	.short	(.L_799 - .L_798)
	.align		4
.L_798:
        /*12b8*/ 	.word	index@(_ZN10layer_norm31ln_parallel_residual_bwd_kernelINS_13Kernel_traitsI13__nv_bfloat16S2_fS2_fjLj5120ELj1ELj1ELj8ELj8ENS_18Kernel_traits_baseILj5120ES2_S2_fS2_fjLj256EEEEELb0ELb1ELb1EEEvNS_9BwdParamsE)
        /*12bc*/ 	.word	0x00000000


	//----- nvinfo : EIATTR_MIN_STACK_SIZE
	.align		4
.L_799:
        /*12c0*/ 	.byte	0x04, 0x12
        /*12c2*/ 	.short	(.L_801 - .L_800)
	.align		4
.L_800:
        /*12c4*/ 	.word	index@(_ZN10layer_norm31ln_parallel_residual_bwd_kernelINS_13Kernel_traitsI13__nv_bfloat16S2_fS2_fjLj5120ELj1ELj1ELj8ELj8ENS_18Kernel_traits_baseILj5120ES2_S2_fS2_fjLj256EEEEELb1ELb0ELb0EEEvNS_9BwdParamsE)
        /*12c8*/ 	.word	0x00000000


	//----- nvinfo : EIATTR_MIN_STACK_SIZE
	.align		4
.L_801:
        /*12cc*/ 	.byte	0x04, 0x12
        /*12ce*/ 	.short	(.L_803 - .L_802)
	.align		4
.L_802:
        /*12d0*/ 	.word	index@(_ZN10layer_norm31ln_parallel_residual_bwd_kernelINS_13Kernel_traitsI13__nv_bfloat16S2_fS2_fjLj5120ELj1ELj1ELj8ELj8ENS_18Kernel_traits_baseILj5120ES2_S2_fS2_fjLj256EEEEELb1ELb0ELb1EEEvNS_9BwdParamsE)
        /*12d4*/ 	.word	0x00000000


	//----- nvinfo : EIATTR_MIN_STACK_SIZE
	.align		4
.L_803:
        /*12d8*/ 	.byte	0x04, 0x12
        /*12da*/ 	.short	(.L_805 - .L_804)
	.align		4
.L_804:
        /*12dc*/ 	.word	index@(_ZN10layer_norm22ln_bwd_finalize_kernelINS_22Kernel_traits_finalizeILj5120E13__nv_bfloat16S2_fS2_fjLb0ELj1024ELj4ENS_18Kernel_traits_baseILj5120ES2_S2_fS2_fjLj1024EEEEELb0ELb0EEEvNS_9BwdParamsE)
        /*12e0*/ 	.word	0x00000000


	//----- nvinfo : EIATTR_MIN_STACK_SIZE
	.align		4
.L_805:
        /*12e4*/ 	.byte	0x04, 0x12
        /*12e6*/ 	.short	(.L_807 - .L_806)
	.align		4
.L_806:
        /*12e8*/ 	.word	index@(_ZN10layer_norm40ln_parallel_residual_bwd_finalize_kernelINS_22Kernel_traits_finalizeILj5120E13__nv_bfloat16S2_fS2_fjLb0ELj1024ELj4ENS_18Kernel_traits_baseILj5120ES2_S2_fS2_fjLj1024EEEEELb0EEEvNS_9BwdParamsE)
        /*12ec*/ 	.word	0x00000000


	//----- nvinfo : EIATTR_MIN_STACK_SIZE
	.align		4
.L_807:
        /*12f0*/ 	.byte	0x04, 0x12
        /*12f2*/ 	.short	(.L_809 - .L_808)
	.align		4
.L_808:
        /*12f4*/ 	.word	index@(_ZN10layer_norm31ln_parallel_residual_bwd_kernelINS_13Kernel_traitsI13__nv_bfloat16S2_fS2_fjLj5120ELj1ELj1ELj8ELj8ENS_18Kernel_traits_baseILj5120ES2_S2_fS2_fjLj256EEEEELb1ELb1ELb0EEEvNS_9BwdParamsE)
        /*12f8*/ 	.word	0x00000000


	//----- nvinfo : EIATTR_MIN_STACK_SIZE
	.align		4
.L_809:
        /*12fc*/ 	.byte	0x04, 0x12
        /*12fe*/ 	.short	(.L_811 - .L_810)
	.align		4
.L_810:
        /*1300*/ 	.word	index@(_ZN10layer_norm22ln_bwd_finalize_kernelINS_22Kernel_traits_finalizeILj5120E13__nv_bfloat16S2_fS2_fjLb0ELj1024ELj4ENS_18Kernel_traits_baseILj5120ES2_S2_fS2_fjLj1024EEEEELb0ELb1EEEvNS_9BwdParamsE)
        /*1304*/ 	.word	0x00000000


	//----- nvinfo : EIATTR_MIN_STACK_SIZE
	.align		4
.L_811:
        /*1308*/ 	.byte	0x04, 0x12
        /*130a*/ 	.short	(.L_813 - .L_812)
	.align		4
.L_812:
        /*130c*/ 	.word	index@(_ZN10layer_norm40ln_parallel_residual_bwd_finalize_kernelINS_22Kernel_traits_finalizeILj5120E13__nv_bfloat16S2_fS2_fjLb0ELj1024ELj4ENS_18Kernel_traits_baseILj5120ES2_S2_fS2_fjLj1024EEEEELb1EEEvNS_9BwdParamsE)
        /*1310*/ 	.word	0x00000000


	//----- nvinfo : EIATTR_MIN_STACK_SIZE
	.align		4
.L_813:
        /*1314*/ 	.byte	0x04, 0x12
        /*1316*/ 	.short	(.L_815 - .L_814)
	.align		4
.L_814:
        /*1318*/ 	.word	index@(_ZN10layer_norm31ln_parallel_residual_bwd_kernelINS_13Kernel_traitsI13__nv_bfloat16S2_fS2_fjLj5120ELj1ELj1ELj8ELj8ENS_18Kernel_traits_baseILj5120ES2_S2_fS2_fjLj256EEEEELb1ELb1ELb1EEEvNS_9BwdParamsE)
        /*131c*/ 	.word	0x00000000


	//----- nvinfo : EIATTR_MIN_STACK_SIZE
	.align		4
.L_815:
        /*1320*/ 	.byte	0x04, 0x12
        /*1322*/ 	.short	(.L_817 - .L_816)
	.align		4
.L_816:
        /*1324*/ 	.word	index@(_ZN10layer_norm31ln_parallel_residual_bwd_kernelINS_13Kernel_traitsIf13__nv_bfloat16fS2_fjLj5120ELj1ELj1ELj8ELj8ENS_18Kernel_traits_baseILj5120EfS2_fS2_fjLj256EEEEELb0ELb0ELb0EEEvNS_9BwdParamsE)
        /*1328*/ 	.word	0x00000000


	//----- nvinfo : EIATTR_MIN_STACK_SIZE
	.align		4
.L_817:
        /*132c*/ 	.byte	0x04, 0x12
        /*132e*/ 	.short	(.L_819 - .L_818)
	.align		4
.L_818:
        /*1330*/ 	.word	index@(_ZN10layer_norm31ln_parallel_residual_bwd_kernelINS_13Kernel_traitsIf13__nv_bfloat16fS2_fjLj5120ELj1ELj1ELj8ELj8ENS_18Kernel_traits_baseILj5120EfS2_fS2_fjLj256EEEEELb0ELb0ELb1EEEvNS_9BwdParamsE)
        /*1334*/ 	.word	0x00000000


	//----- nvinfo : EIATTR_MIN_STACK_SIZE
	.align		4
.L_819:
        /*1338*/ 	.byte	0x04, 0x12
        /*133a*/ 	.short	(.L_821 - .L_820)
	.align		4
.L_820:
        /*133c*/ 	.word	index@(_ZN10layer_norm31ln_parallel_residual_bwd_kernelINS_13Kernel_traitsIf13__nv_bfloat16fS2_fjLj5120ELj1ELj1ELj8ELj8ENS_18Kernel_traits_baseILj5120EfS2_fS2_fjLj256EEEEELb0ELb1ELb0EEEvNS_9BwdParamsE)
        /*1340*/ 	.word	0x00000000


	//----- nvinfo : EIATTR_MIN_STACK_SIZE
	.align		4
.L_821:
        /*1344*/ 	.byte	0x04, 0x12
        /*1346*/ 	.short	(.L_823 - .L_822)
	.align		4
.L_822:
        /*1348*/ 	.word	index@(_ZN10layer_norm31ln_parallel_residual_bwd_kernelINS_13Kernel_traitsIf13__nv_bfloat16fS2_fjLj5120ELj1ELj1ELj8ELj8ENS_18Kernel_traits_baseILj5120EfS2_fS2_fjLj256EEEEELb0ELb1ELb1EEEvNS_9BwdParamsE)
        /*134c*/ 	.word	0x00000000


	//----- nvinfo : EIATTR_MIN_STACK_SIZE
	.align		4
.L_823:
        /*1350*/ 	.byte	0x04, 0x12
        /*1352*/ 	.short	(.L_825 - .L_824)
	.align		4
.L_824:
        /*1354*/ 	.word	index@(_ZN10layer_norm31ln_parallel_residual_bwd_kernelINS_13Kernel_traitsIf13__nv_bfloat16fS2_fjLj5120ELj1ELj1ELj8ELj8ENS_18Kernel_traits_baseILj5120EfS2_fS2_fjLj256EEEEELb1ELb0ELb0EEEvNS_9BwdParamsE)
        /*1358*/ 	.word	0x00000000


	//----- nvinfo : EIATTR_MIN_STACK_SIZE
	.align		4
.L_825:
        /*135c*/ 	.byte	0x04, 0x12
        /*135e*/ 	.short	(.L_827 - .L_826)
	.align		4
.L_826:
        /*1360*/ 	.word	index@(_ZN10layer_norm31ln_parallel_residual_bwd_kernelINS_13Kernel_traitsIf13__nv_bfloat16fS2_fjLj5120ELj1ELj1ELj8ELj8ENS_18Kernel_traits_baseILj5120EfS2_fS2_fjLj256EEEEELb1ELb0ELb1EEEvNS_9BwdParamsE)
        /*1364*/ 	.word	0x00000000


	//----- nvinfo : EIATTR_MIN_STACK_SIZE
	.align		4
.L_827:
        /*1368*/ 	.byte	0x04, 0x12
        /*136a*/ 	.short	(.L_829 - .L_828)
	.align		4
.L_828:
        /*136c*/ 	.word	index@(_ZN10layer_norm22ln_bwd_finalize_kernelINS_22Kernel_traits_finalizeILj5120Ef13__nv_bfloat16fS2_fjLb0ELj1024ELj4ENS_18Kernel_traits_baseILj5120EfS2_fS2_fjLj1024EEEEELb0ELb0EEEvNS_9BwdParamsE)
        /*1370*/ 	.word	0x00000000


	//----- nvinfo : EIATTR_MIN_STACK_SIZE
	.align		4
.L_829:
        /*1374*/ 	.byte	0x04, 0x12
        /*1376*/ 	.short	(.L_831 - .L_830)
	.align		4
.L_830:
        /*1378*/ 	.word	index@(_ZN10layer_norm40ln_parallel_residual_bwd_finalize_kernelINS_22Kernel_traits_finalizeILj5120Ef13__nv_bfloat16fS2_fjLb0ELj1024ELj4ENS_18Kernel_traits_baseILj5120EfS2_fS2_fjLj1024EEEEELb0EEEvNS_9BwdParamsE)
        /*137c*/ 	.word	0x00000000


	//----- nvinfo : EIATTR_MIN_STACK_SIZE
	.align		4
.L_831:
        /*1380*/ 	.byte	0x04, 0x12
        /*1382*/ 	.short	(.L_833 - .L_832)
	.align		4
.L_832:
        /*1384*/ 	.word	index@(_ZN10layer_norm31ln_parallel_residual_bwd_kernelINS_13Kernel_traitsIf13__nv_bfloat16fS2_fjLj5120ELj1ELj1ELj8ELj8ENS_18Kernel_traits_baseILj5120EfS2_fS2_fjLj256EEEEELb1ELb1ELb0EEEvNS_9BwdParamsE)
        /*1388*/ 	.word	0x00000000


	//----- nvinfo : EIATTR_MIN_STACK_SIZE
	.align		4
.L_833:
        /*138c*/ 	.byte	0x04, 0x12
        /*138e*/ 	.short	(.L_835 - .L_834)
	.align		4
.L_834:
        /*1390*/ 	.word	index@(_ZN10layer_norm22ln_bwd_finalize_kernelINS_22Kernel_traits_finalizeILj5120Ef13__nv_bfloat16fS2_fjLb0ELj1024ELj4ENS_18Kernel_traits_baseILj5120EfS2_fS2_fjLj1024EEEEELb0ELb1EEEvNS_9BwdParamsE)
        /*1394*/ 	.word	0x00000000


	//----- nvinfo : EIATTR_MIN_STACK_SIZE
	.align		4
.L_835:
        /*1398*/ 	.byte	0x04, 0x12
        /*139a*/ 	.short	(.L_837 - .L_836)
	.align		4
.L_836:
        /*139c*/ 	.word	index@(_ZN10layer_norm40ln_parallel_residual_bwd_finalize_kernelINS_22Kernel_traits_finalizeILj5120Ef13__nv_bfloat16fS2_fjLb0ELj1024ELj4ENS_18Kernel_traits_baseILj5120EfS2_fS2_fjLj1024EEEEELb1EEEvNS_9BwdParamsE)
        /*13a0*/ 	.word	0x00000000


	//----- nvinfo : EIATTR_MIN_STACK_SIZE
	.align		4
.L_837:
        /*13a4*/ 	.byte	0x04, 0x12
        /*13a6*/ 	.short	(.L_839 - .L_838)
	.align		4
.L_838:
        /*13a8*/ 	.word	index@(_ZN10layer_norm31ln_parallel_residual_bwd_kernelINS_13Kernel_traitsIf13__nv_bfloat16fS2_fjLj5120ELj1ELj1ELj8ELj8ENS_18Kernel_traits_baseILj5120EfS2_fS2_fjLj256EEEEELb1ELb1ELb1EEEvNS_9BwdParamsE)
        /*13ac*/ 	.word	0x00000000


	//----- nvinfo : EIATTR_MIN_STACK_SIZE
	.align		4
.L_839:
        /*13b0*/ 	.byte	0x04, 0x12
        /*13b2*/ 	.short	(.L_841 - .L_840)
	.align		4
.L_840:
        /*13b4*/ 	.word	index@(_ZN10layer_norm31ln_parallel_residual_bwd_kernelINS_13Kernel_traitsIf6__halfS2_S2_fjLj5120ELj1ELj1ELj8ELj8ENS_18Kernel_traits_baseILj5120EfS2_S2_S2_fjLj256EEEEELb0ELb0ELb0EEEvNS_9BwdParamsE)
        /*13b8*/ 	.word	0x00000000


	//----- nvinfo : EIATTR_MIN_STACK_SIZE
	.align		4
.L_841:
        /*13bc*/ 	.byte	0x04, 0x12
        /*13be*/ 	.short	(.L_843 - .L_842)
	.align		4
.L_842:
        /*13c0*/ 	.word	index@(_ZN10layer_norm31ln_parallel_residual_bwd_kernelINS_13Kernel_traitsIf6__halfS2_S2_fjLj5120ELj1ELj1ELj8ELj8ENS_18Kernel_traits_baseILj5120EfS2_S2_S2_fjLj256EEEEELb0ELb0ELb1EEEvNS_9BwdParamsE)
        /*13c4*/ 	.word	0x00000000


	//----- nvinfo : EIATTR_MIN_STACK_SIZE
	.align		4
.L_843:
        /*13c8*/ 	.byte	0x04, 0x12
        /*13ca*/ 	.short	(.L_845 - .L_844)
	.align		4
.L_844:
        /*13cc*/ 	.word	index@(_ZN10layer_norm31ln_parallel_residual_bwd_kernelINS_13Kernel_traitsIf6__halfS2_S2_fjLj5120ELj1ELj1ELj8ELj8ENS_18Kernel_traits_baseILj5120EfS2_S2_S2_fjLj256EEEEELb0ELb1ELb0EEEvNS_9BwdParamsE)
        /*13d0*/ 	.word	0x00000000


	//----- nvinfo : EIATTR_MIN_STACK_SIZE
	.align		4
.L_845:
        /*13d4*/ 	.byte	0x04, 0x12
        /*13d6*/ 	.short	(.L_847 - .L_846)
	.align		4
.L_846:
        /*13d8*/ 	.word	index@(_ZN10layer_norm31ln_parallel_residual_bwd_kernelINS_13Kernel_traitsIf6__halfS2_S2_fjLj5120ELj1ELj1ELj8ELj8ENS_18Kernel_traits_baseILj5120EfS2_S2_S2_fjLj256EEEEELb0ELb1ELb1EEEvNS_9BwdParamsE)
        /*13dc*/ 	.word	0x00000000


	//----- nvinfo : EIATTR_MIN_STACK_SIZE
	.align		4
.L_847:
        /*13e0*/ 	.byte	0x04, 0x12
        /*13e2*/ 	.short	(.L_849 - .L_848)
	.align		4
.L_848:
        /*13e4*/ 	.word	index@(_ZN10layer_norm31ln_parallel_residual_bwd_kernelINS_13Kernel_traitsIf6__halfS2_S2_fjLj5120ELj1ELj1ELj8ELj8ENS_18Kernel_traits_baseILj5120EfS2_S2_S2_fjLj256EEEEELb1ELb0ELb0EEEvNS_9BwdParamsE)
        /*13e8*/ 	.word	0x00000000


	//----- nvinfo : EIATTR_MIN_STACK_SIZE
	.align		4
.L_849:
        /*13ec*/ 	.byte	0x04, 0x12
        /*13ee*/ 	.short	(.L_851 - .L_850)
	.align		4
.L_850:
        /*13f0*/ 	.word	index@(_ZN10layer_norm31ln_parallel_residual_bwd_kernelINS_13Kernel_traitsIf6__halfS2_S2_fjLj5120ELj1ELj1ELj8ELj8ENS_18Kernel_traits_baseILj5120EfS2_S2_S2_fjLj256EEEEELb1ELb0ELb1EEEvNS_9BwdParamsE)
        /*13f4*/ 	.word	0x00000000


	//----- nvinfo : EIATTR_MIN_STACK_SIZE
	.align		4
.L_851:
        /*13f8*/ 	.byte	0x04, 0x12
        /*13fa*/ 	.short	(.L_853 - .L_852)
	.align		4
.L_852:
        /*13fc*/ 	.word	index@(_ZN10layer_norm22ln_bwd_finalize_kernelINS_22Kernel_traits_finalizeILj5120Ef6__halfS2_S2_fjLb0ELj1024ELj4ENS_18Kernel_traits_baseILj5120EfS2_S2_S2_fjLj1024EEEEELb0ELb0EEEvNS_9BwdParamsE)
        /*1400*/ 	.word	0x00000000


	//----- nvinfo : EIATTR_MIN_STACK_SIZE
	.align		4
.L_853:
        /*1404*/ 	.byte	0x04, 0x12
        /*1406*/ 	.short	(.L_855 - .L_854)
	.align		4
.L_854:
        /*1408*/ 	.word	index@(_ZN10layer_norm40ln_parallel_residual_bwd_finalize_kernelINS_22Kernel_traits_finalizeILj5120Ef6__halfS2_S2_fjLb0ELj1024ELj4ENS_18Kernel_traits_baseILj5120EfS2_S2_S2_fjLj1024EEEEELb0EEEvNS_9BwdParamsE)
        /*140c*/ 	.word	0x00000000


	//----- nvinfo : EIATTR_MIN_STACK_SIZE
	.align		4
.L_855:
        /*1410*/ 	.byte	0x04, 0x12
        /*1412*/ 	.short	(.L_857 - .L_856)
	.align		4
.L_856:
        /*1414*/ 	.word	index@(_ZN10layer_norm31ln_parallel_residual_bwd_kernelINS_13Kernel_traitsIf6__halfS2_S2_fjLj5120ELj1ELj1ELj8ELj8ENS_18Kernel_traits_baseILj5120EfS2_S2_S2_fjLj256EEEEELb1ELb1ELb0EEEvNS_9BwdParamsE)
        /*1418*/ 	.word	0x00000000


	//----- nvinfo : EIATTR_MIN_STACK_SIZE
	.align		4
.L_857:
        /*141c*/ 	.byte	0x04, 0x12
        /*141e*/ 	.short	(.L_859 - .L_858)
	.align		4
.L_858:
        /*1420*/ 	.word	index@(_ZN10layer_norm22ln_bwd_finalize_kernelINS_22Kernel_traits_finalizeILj5120Ef6__halfS2_S2_fjLb0ELj1024ELj4ENS_18Kernel_traits_baseILj5120EfS2_S2_S2_fjLj1024EEEEELb0ELb1EEEvNS_9BwdParamsE)
        /*1424*/ 	.word	0x00000000


	//----- nvinfo : EIATTR_MIN_STACK_SIZE
	.align		4
.L_859:
        /*1428*/ 	.byte	0x04, 0x12
        /*142a*/ 	.short	(.L_861 - .L_860)
	.align		4
.L_860:
        /*142c*/ 	.word	index@(_ZN10layer_norm40ln_parallel_residual_bwd_finalize_kernelINS_22Kernel_traits_finalizeILj5120Ef6__halfS2_S2_fjLb0ELj1024ELj4ENS_18Kernel_traits_baseILj5120EfS2_S2_S2_fjLj1024EEEEELb1EEEvNS_9BwdParamsE)
        /*1430*/ 	.word	0x00000000


	//----- nvinfo : EIATTR_MIN_STACK_SIZE
	.align		4
.L_861:
        /*1434*/ 	.byte	0x04, 0x12
        /*1436*/ 	.short	(.L_863 - .L_862)
	.align		4
.L_862:
        /*1438*/ 	.word	index@(_ZN10layer_norm31ln_parallel_residual_bwd_kernelINS_13Kernel_traitsIf6__halfS2_S2_fjLj5120ELj1ELj1ELj8ELj8ENS_18Kernel_traits_baseILj5120EfS2_S2_S2_fjLj256EEEEELb1ELb1ELb1EEEvNS_9BwdParamsE)
        /*143c*/ 	.word	0x00000000


	//----- nvinfo : EIATTR_MIN_STACK_SIZE
	.align		4
.L_863:
        /*1440*/ 	.byte	0x04, 0x12
        /*1442*/ 	.short	(.L_865 - .L_864)
	.align		4
.L_864:
        /*1444*/ 	.word	index@(_ZN10layer_norm31ln_parallel_residual_bwd_kernelINS_13Kernel_traitsI6__halfS2_fS2_fjLj5120ELj1ELj1ELj8ELj8ENS_18Kernel_traits_baseILj5120ES2_S2_fS2_fjLj256EEEEELb0ELb0ELb0EEEvNS_9BwdParamsE)
        /*1448*/ 	.word	0x00000000


	//----- nvinfo : EIATTR_MIN_STACK_SIZE
	.align		4
.L_865:
        /*144c*/ 	.byte	0x04, 0x12
        /*144e*/ 	.short	(.L_867 - .L_866)
	.align		4
.L_866:
        /*1450*/ 	.word	index@(_ZN10layer_norm31ln_parallel_residual_bwd_kernelINS_13Kernel_traitsI6__halfS2_fS2_fjLj5120ELj1ELj1ELj8ELj8ENS_18Kernel_traits_baseILj5120ES2_S2_fS2_fjLj256EEEEELb0ELb0ELb1EEEvNS_9BwdParamsE)
        /*1454*/ 	.word	0x00000000


	//----- nvinfo : EIATTR_MIN_STACK_SIZE
	.align		4
.L_867:
        /*1458*/ 	.byte	0x04, 0x12
        /*145a*/ 	.short	(.L_869 - .L_868)
	.align		4
.L_868:
        /*145c*/ 	.word	index@(_ZN10layer_norm31ln_parallel_residual_bwd_kernelINS_13Kernel_traitsI6__halfS2_fS2_fjLj5120ELj1ELj1ELj8ELj8ENS_18Kernel_traits_baseILj5120ES2_S2_fS2_fjLj256EEEEELb0ELb1ELb0EEEvNS_9BwdParamsE)
        /*1460*/ 	.word	0x00000000


	//----- nvinfo : EIATTR_MIN_STACK_SIZE
	.align		4
.L_869:
        /*1464*/ 	.byte	0x04, 0x12
        /*1466*/ 	.short	(.L_871 - .L_870)
	.align		4
.L_870:
        /*1468*/ 	.word	index@(_ZN10layer_norm31ln_parallel_residual_bwd_kernelINS_13Kernel_traitsI6__halfS2_fS2_fjLj5120ELj1ELj1ELj8ELj8ENS_18Kernel_traits_baseILj5120ES2_S2_fS2_fjLj256EEEEELb0ELb1ELb1EEEvNS_9BwdParamsE)
        /*146c*/ 	.word	0x00000000


	//----- nvinfo : EIATTR_MIN_STACK_SIZE
	.align		4
.L_871:
        /*1470*/ 	.byte	0x04, 0x12
        /*1472*/ 	.short	(.L_873 - .L_872)
	.align		4
.L_872:
        /*1474*/ 	.word	index@(_ZN10layer_norm31ln_parallel_residual_bwd_kernelINS_13Kernel_traitsI6__halfS2_fS2_fjLj5120ELj1ELj1ELj8ELj8ENS_18Kernel_traits_baseILj5120ES2_S2_fS2_fjLj256EEEEELb1ELb0ELb0EEEvNS_9BwdParamsE)
        /*1478*/ 	.word	0x00000000


	//----- nvinfo : EIATTR_MIN_STACK_SIZE
	.align		4
.L_873:
        /*147c*/ 	.byte	0x04, 0x12
        /*147e*/ 	.short	(.L_875 - .L_874)
	.align		4
.L_874:
        /*1480*/ 	.word	index@(_ZN10layer_norm31ln_parallel_residual_bwd_kernelINS_13Kernel_traitsI6__halfS2_fS2_fjLj5120ELj1ELj1ELj8ELj8ENS_18Kernel_traits_baseILj5120ES2_S2_fS2_fjLj256EEEEELb1ELb0ELb1EEEvNS_9BwdParamsE)
        /*1484*/ 	.word	0x00000000


	//----- nvinfo : EIATTR_MIN_STACK_SIZE
	.align		4
.L_875:
        /*1488*/ 	.byte	0x04, 0x12
        /*148a*/ 	.short	(.L_877 - .L_876)
	.align		4
.L_876:
        /*148c*/ 	.word	index@(_ZN10layer_norm22ln_bwd_finalize_kernelINS_22Kernel_traits_finalizeILj5120E6__halfS2_fS2_fjLb0ELj1024ELj4ENS_18Kernel_traits_baseILj5120ES2_S2_fS2_fjLj1024EEEEELb0ELb0EEEvNS_9BwdParamsE)
        /*1490*/ 	.word	0x00000000


	//----- nvinfo : EIATTR_MIN_STACK_SIZE
	.align		4
.L_877:
        /*1494*/ 	.byte	0x04, 0x12
        /*1496*/ 	.short	(.L_879 - .L_878)
	.align		4
.L_878:
        /*1498*/ 	.word	index@(_ZN10layer_norm40ln_parallel_residual_bwd_finalize_kernelINS_22Kernel_traits_finalizeILj5120E6__halfS2_fS2_fjLb0ELj1024ELj4ENS_18Kernel_traits_baseILj5120ES2_S2_fS2_fjLj1024EEEEELb0EEEvNS_9BwdParamsE)
        /*149c*/ 	.word	0x00000000


	//----- nvinfo : EIATTR_MIN_STACK_SIZE
	.align		4
.L_879:
        /*14a0*/ 	.byte	0x04, 0x12
        /*14a2*/ 	.short	(.L_881 - .L_880)
	.align		4
.L_880:
        /*14a4*/ 	.word	index@(_ZN10layer_norm31ln_parallel_residual_bwd_kernelINS_13Kernel_traitsI6__halfS2_fS2_fjLj5120ELj1ELj1ELj8ELj8ENS_18Kernel_traits_baseILj5120ES2_S2_fS2_fjLj256EEEEELb1ELb1ELb0EEEvNS_9BwdParamsE)
        /*14a8*/ 	.word	0x00000000


	//----- nvinfo : EIATTR_MIN_STACK_SIZE
	.align		4
.L_881:
        /*14ac*/ 	.byte	0x04, 0x12
        /*14ae*/ 	.short	(.L_883 - .L_882)
	.align		4
.L_882:
        /*14b0*/ 	.word	index@(_ZN10layer_norm22ln_bwd_finalize_kernelINS_22Kernel_traits_finalizeILj5120E6__halfS2_fS2_fjLb0ELj1024ELj4ENS_18Kernel_traits_baseILj5120ES2_S2_fS2_fjLj1024EEEEELb0ELb1EEEvNS_9BwdParamsE)
        /*14b4*/ 	.word	0x00000000


	//----- nvinfo : EIATTR_MIN_STACK_SIZE
	.align		4
.L_883:
        /*14b8*/ 	.byte	0x04, 0x12
        /*14ba*/ 	.short	(.L_885 - .L_884)
	.align		4
.L_884:
        /*14bc*/ 	.word	index@(_ZN10layer_norm40ln_parallel_residual_bwd_finalize_kernelINS_22Kernel_traits_finalizeILj5120E6__halfS2_fS2_fjLb0ELj1024ELj4ENS_18Kernel_traits_baseILj5120ES2_S2_fS2_fjLj1024EEEEELb1EEEvNS_9BwdParamsE)
        /*14c0*/ 	.word	0x00000000


	//----- nvinfo : EIATTR_MIN_STACK_SIZE
	.align		4
.L_885:
        /*14c4*/ 	.byte	0x04, 0x12
        /*14c6*/ 	.short	(.L_887 - .L_886)
	.align		4
.L_886:
        /*14c8*/ 	.word	index@(_ZN10layer_norm31ln_parallel_residual_bwd_kernelINS_13Kernel_traitsI6__halfS2_fS2_fjLj5120ELj1ELj1ELj8ELj8ENS_18Kernel_traits_baseILj5120ES2_S2_fS2_fjLj256EEEEELb1ELb1ELb1EEEvNS_9BwdParamsE)
        /*14cc*/ 	.word	0x00000000


	//----- nvinfo : EIATTR_MIN_STACK_SIZE
	.align		4
.L_887:
        /*14d0*/ 	.byte	0x04, 0x12
        /*14d2*/ 	.short	(.L_889 - .L_888)
	.align		4
.L_888:
        /*14d4*/ 	.word	index@(_ZN10layer_norm31ln_parallel_residual_bwd_kernelINS_13Kernel_traitsIf6__halffS2_fjLj5120ELj1ELj1ELj8ELj8ENS_18Kernel_traits_baseILj5120EfS2_fS2_fjLj256EEEEELb0ELb0ELb0EEEvNS_9BwdParamsE)
        /*14d8*/ 	.word	0x00000000


	//----- nvinfo : EIATTR_MIN_STACK_SIZE
	.align		4
.L_889:
        /*14dc*/ 	.byte	0x04, 0x12
        /*14de*/ 	.short	(.L_891 - .L_890)
	.align		4
.L_890:
        /*14e0*/ 	.word	index@(_ZN10layer_norm31ln_parallel_residual_bwd_kernelINS_13Kernel_traitsIf6__halffS2_fjLj5120ELj1ELj1ELj8ELj8ENS_18Kernel_traits_baseILj5120EfS2_fS2_fjLj256EEEEELb0ELb0ELb1EEEvNS_9BwdParamsE)
        /*14e4*/ 	.word	0x00000000


	//----- nvinfo : EIATTR_MIN_STACK_SIZE
	.align		4
.L_891:
        /*14e8*/ 	.byte	0x04, 0x12
        /*14ea*/ 	.short	(.L_893 - .L_892)
	.align		4
.L_892:
        /*14ec*/ 	.word	index@(_ZN10layer_norm31ln_parallel_residual_bwd_kernelINS_13Kernel_traitsIf6__halffS2_fjLj5120ELj1ELj1ELj8ELj8ENS_18Kernel_traits_baseILj5120EfS2_fS2_fjLj256EEEEELb0ELb1ELb0EEEvNS_9BwdParamsE)
        /*14f0*/ 	.word	0x00000000


	//----- nvinfo : EIATTR_MIN_STACK_SIZE
	.align		4
.L_893:
        /*14f4*/ 	.byte	0x04, 0x12
        /*14f6*/ 	.short	(.L_895 - .L_894)
	.align		4
.L_894:
        /*14f8*/ 	.word	index@(_ZN10layer_norm31ln_parallel_residual_bwd_kernelINS_13Kernel_traitsIf6__halffS2_fjLj5120ELj1ELj1ELj8ELj8ENS_18Kernel_traits_baseILj5120EfS2_fS2_fjLj256EEEEELb0ELb1ELb1EEEvNS_9BwdParamsE)
        /*14fc*/ 	.word	0x00000000


	//----- nvinfo : EIATTR_MIN_STACK_SIZE
	.align		4
.L_895:
        /*1500*/ 	.byte	0x04, 0x12
        /*1502*/ 	.short	(.L_897 - .L_896)
	.align		4
.L_896:
        /*1504*/ 	.word	index@(_ZN10layer_norm31ln_parallel_residual_bwd_kernelINS_13Kernel_traitsIf6__halffS2_fjLj5120ELj1ELj1ELj8ELj8ENS_18Kernel_traits_baseILj5120EfS2_fS2_fjLj256EEEEELb1ELb0ELb0EEEvNS_9BwdParamsE)
        /*1508*/ 	.word	0x00000000


	//----- nvinfo : EIATTR_MIN_STACK_SIZE
	.align		4
.L_897:
        /*150c*/ 	.byte	0x04, 0x12
        /*150e*/ 	.short	(.L_899 - .L_898)
	.align		4
.L_898:
        /*1510*/ 	.word	index@(_ZN10layer_norm31ln_parallel_residual_bwd_kernelINS_13Kernel_traitsIf6__halffS2_fjLj5120ELj1ELj1ELj8ELj8ENS_18Kernel_traits_baseILj5120EfS2_fS2_fjLj256EEEEELb1ELb0ELb1EEEvNS_9BwdParamsE)
        /*1514*/ 	.word	0x00000000


	//----- nvinfo : EIATTR_MIN_STACK_SIZE
	.align		4
.L_899:
        /*1518*/ 	.byte	0x04, 0x12
        /*151a*/ 	.short	(.L_901 - .L_900)
	.align		4
.L_900:
        /*151c*/ 	.word	index@(_ZN10layer_norm22ln_bwd_finalize_kernelINS_22Kernel_traits_finalizeILj5120Ef6__halffS2_fjLb0ELj1024ELj4ENS_18Kernel_traits_baseILj5120EfS2_fS2_fjLj1024EEEEELb0ELb0EEEvNS_9BwdParamsE)
        /*1520*/ 	.word	0x00000000


	//----- nvinfo : EIATTR_MIN_STACK_SIZE
	.align		4
.L_901:
        /*1524*/ 	.byte	0x04, 0x12
        /*1526*/ 	.short	(.L_903 - .L_902)
	.align		4
.L_902:
        /*1528*/ 	.word	index@(_ZN10layer_norm40ln_parallel_residual_bwd_finalize_kernelINS_22Kernel_traits_finalizeILj5120Ef6__halffS2_fjLb0ELj1024ELj4ENS_18Kernel_traits_baseILj5120EfS2_fS2_fjLj1024EEEEELb0EEEvNS_9BwdParamsE)
        /*152c*/ 	.word	0x00000000


	//----- nvinfo : EIATTR_MIN_STACK_SIZE
	.align		4
.L_903:
        /*1530*/ 	.byte	0x04, 0x12
        /*1532*/ 	.short	(.L_905 - .L_904)
	.align		4
.L_904:
        /*1534*/ 	.word	index@(_ZN10layer_norm31ln_parallel_residual_bwd_kernelINS_13Kernel_traitsIf6__halffS2_fjLj5120ELj1ELj1ELj8ELj8ENS_18Kernel_traits_baseILj5120EfS2_fS2_fjLj256EEEEELb1ELb1ELb0EEEvNS_9BwdParamsE)
        /*1538*/ 	.word	0x00000000


	//----- nvinfo : EIATTR_MIN_STACK_SIZE
	.align		4
.L_905:
        /*153c*/ 	.byte	0x04, 0x12
        /*153e*/ 	.short	(.L_907 - .L_906)
	.align		4
.L_906:
        /*1540*/ 	.word	index@(_ZN10layer_norm22ln_bwd_finalize_kernelINS_22Kernel_traits_finalizeILj5120Ef6__halffS2_fjLb0ELj1024ELj4ENS_18Kernel_traits_baseILj5120EfS2_fS2_fjLj1024EEEEELb0ELb1EEEvNS_9BwdParamsE)
        /*1544*/ 	.word	0x00000000


	//----- nvinfo : EIATTR_MIN_STACK_SIZE
	.align		4
.L_907:
        /*1548*/ 	.byte	0x04, 0x12
        /*154a*/ 	.short	(.L_909 - .L_908)
	.align		4
.L_908:
        /*154c*/ 	.word	index@(_ZN10layer_norm40ln_parallel_residual_bwd_finalize_kernelINS_22Kernel_traits_finalizeILj5120Ef6__halffS2_fjLb0ELj1024ELj4ENS_18Kernel_traits_baseILj5120EfS2_fS2_fjLj1024EEEEELb1EEEvNS_9BwdParamsE)
        /*1550*/ 	.word	0x00000000


	//----- nvinfo : EIATTR_MIN_STACK_SIZE
	.align		4
.L_909:
        /*1554*/ 	.byte	0x04, 0x12
        /*1556*/ 	.short	(.L_911 - .L_910)
	.align		4
.L_910:
        /*1558*/ 	.word	index@(_ZN10layer_norm31ln_parallel_residual_bwd_kernelINS_13Kernel_traitsIf6__halffS2_fjLj5120ELj1ELj1ELj8ELj8ENS_18Kernel_traits_baseILj5120EfS2_fS2_fjLj256EEEEELb1ELb1ELb1EEEvNS_9BwdParamsE)
        /*155c*/ 	.word	0x00000000


	//----- nvinfo : EIATTR_MIN_STACK_SIZE
	.align		4
.L_911:
        /*1560*/ 	.byte	0x04, 0x12
        /*1562*/ 	.short	(.L_913 - .L_912)
	.align		4
.L_912:
        /*1564*/ 	.word	index@(_ZN10layer_norm31ln_parallel_residual_bwd_kernelINS_13Kernel_traitsI6__halfffffjLj5120ELj1ELj1ELj8ELj16ENS_18Kernel_traits_baseILj5120ES2_ffffjLj256EEEEELb0ELb0ELb0EEEvNS_9BwdParamsE)
        /*1568*/ 	.word	0x00000000


	//----- nvinfo : EIATTR_MIN_STACK_SIZE
	.align		4
.L_913:
        /*156c*/ 	.byte	0x04, 0x12
        /*156e*/ 	.short	(.L_915 - .L_914)
	.align		4
.L_914:
        /*1570*/ 	.word	index@(_ZN10layer_norm31ln_parallel_residual_bwd_kernelINS_13Kernel_traitsI6__halfffffjLj5120ELj1ELj1ELj8ELj16ENS_18Kernel_traits_baseILj5120ES2_ffffjLj256EEEEELb0ELb0ELb1EEEvNS_9BwdParamsE)
        /*1574*/ 	.word	0x00000000


	//----- nvinfo : EIATTR_MIN_STACK_SIZE
	.align		4
.L_915:
        /*1578*/ 	.byte	0x04, 0x12
        /*157a*/ 	.short	(.L_917 - .L_916)
	.align		4
.L_916:
        /*157c*/ 	.word	index@(_ZN10layer_norm31ln_parallel_residual_bwd_kernelINS_13Kernel_traitsI6__halfffffjLj5120ELj1ELj1ELj8ELj16ENS_18Kernel_traits_baseILj5120ES2_ffffjLj256EEEEELb0ELb1ELb0EEEvNS_9BwdParamsE)
        /*1580*/ 	.word	0x00000000


	//----- nvinfo : EIATTR_MIN_STACK_SIZE
	.align		4
.L_917:
        /*1584*/ 	.byte	0x04, 0x12
        /*1586*/ 	.short	(.L_919 - .L_918)
	.align		4
.L_918:
        /*1588*/ 	.word	index@(_ZN10layer_norm31ln_parallel_residual_bwd_kernelINS_13Kernel_traitsI6__halfffffjLj5120ELj1ELj1ELj8ELj16ENS_18Kernel_traits_baseILj5120ES2_ffffjLj256EEEEELb0ELb1ELb1EEEvNS_9BwdParamsE)
        /*158c*/ 	.word	0x00000000


	//----- nvinfo : EIATTR_MIN_STACK_SIZE
	.align		4
.L_919:
        /*1590*/ 	.byte	0x04, 0x12
        /*1592*/ 	.short	(.L_921 - .L_920)
	.align		4
.L_920:
        /*1594*/ 	.word	index@(_ZN10layer_norm31ln_parallel_residual_bwd_kernelINS_13Kernel_traitsI6__halfffffjLj5120ELj1ELj1ELj8ELj16ENS_18Kernel_traits_baseILj5120ES2_ffffjLj256EEEEELb1ELb0ELb0EEEvNS_9BwdParamsE)
        /*1598*/ 	.word	0x00000000


	//----- nvinfo : EIATTR_MIN_STACK_SIZE
	.align		4
.L_921:
        /*159c*/ 	.byte	0x04, 0x12
        /*159e*/ 	.short	(.L_923 - .L_922)
	.align		4
.L_922:
        /*15a0*/ 	.word	index@(_ZN10layer_norm31ln_parallel_residual_bwd_kernelINS_13Kernel_traitsI6__halfffffjLj5120ELj1ELj1ELj8ELj16ENS_18Kernel_traits_baseILj5120ES2_ffffjLj256EEEEELb1ELb0ELb1EEEvNS_9BwdParamsE)
        /*15a4*/ 	.word	0x00000000


	//----- nvinfo : EIATTR_MIN_STACK_SIZE
	.align		4
.L_923:
        /*15a8*/ 	.byte	0x04, 0x12
        /*15aa*/ 	.short	(.L_925 - .L_924)
	.align		4
.L_924:
        /*15ac*/ 	.word	index@(_ZN10layer_norm22ln_bwd_finalize_kernelINS_22Kernel_traits_finalizeILj5120E6__halfffffjLb0ELj1024ELj4ENS_18Kernel_traits_baseILj5120ES2_ffffjLj1024EEEEELb0ELb0EEEvNS_9BwdParamsE)
        /*15b0*/ 	.word	0x00000000


	//----- nvinfo : EIATTR_MIN_STACK_SIZE
	.align		4
.L_925:
        /*15b4*/ 	.byte	0x04, 0x12
        /*15b6*/ 	.short	(.L_927 - .L_926)
	.align		4
.L_926:
        /*15b8*/ 	.word	index@(_ZN10layer_norm40ln_parallel_residual_bwd_finalize_kernelINS_22Kernel_traits_finalizeILj5120E6__halfffffjLb0ELj1024ELj4ENS_18Kernel_traits_baseILj5120ES2_ffffjLj1024EEEEELb0EEEvNS_9BwdParamsE)
        /*15bc*/ 	.word	0x00000000


	//----- nvinfo : EIATTR_MIN_STACK_SIZE
	.align		4
.L_927:
        /*15c0*/ 	.byte	0x04, 0x12
        /*15c2*/ 	.short	(.L_929 - .L_928)
	.align		4
.L_928:
        /*15c4*/ 	.word	index@(_ZN10layer_norm31ln_parallel_residual_bwd_kernelINS_13Kernel_traitsI6__halfffffjLj5120ELj1ELj1ELj8ELj16ENS_18Kernel_traits_baseILj5120ES2_ffffjLj256EEEEELb1ELb1ELb0EEEvNS_9BwdParamsE)
        /*15c8*/ 	.word	0x00000000


	//----- nvinfo : EIATTR_MIN_STACK_SIZE
	.align		4
.L_929:
        /*15cc*/ 	.byte	0x04, 0x12
        /*15ce*/ 	.short	(.L_931 - .L_930)
	.align		4
.L_930:
        /*15d0*/ 	.word	index@(_ZN10layer_norm22ln_bwd_finalize_kernelINS_22Kernel_traits_finalizeILj5120E6__halfffffjLb0ELj1024ELj4ENS_18Kernel_traits_baseILj5120ES2_ffffjLj1024EEEEELb0ELb1EEEvNS_9BwdParamsE)
        /*15d4*/ 	.word	0x00000000


	//----- nvinfo : EIATTR_MIN_STACK_SIZE
	.align		4
.L_931:
        /*15d8*/ 	.byte	0x04, 0x12
        /*15da*/ 	.short	(.L_933 - .L_932)
	.align		4
.L_932:
        /*15dc*/ 	.word	index@(_ZN10layer_norm40ln_parallel_residual_bwd_finalize_kernelINS_22Kernel_traits_finalizeILj5120E6__halfffffjLb0ELj1024ELj4ENS_18Kernel_traits_baseILj5120ES2_ffffjLj1024EEEEELb1EEEvNS_9BwdParamsE)
        /*15e0*/ 	.word	0x00000000


	//----- nvinfo : EIATTR_MIN_STACK_SIZE
	.align		4
.L_933:
        /*15e4*/ 	.byte	0x04, 0x12
        /*15e6*/ 	.short	(.L_935 - .L_934)
	.align		4
.L_934:
        /*15e8*/ 	.word	index@(_ZN10layer_norm31ln_parallel_residual_bwd_kernelINS_13Kernel_traitsI6__halfffffjLj5120ELj1ELj1ELj8ELj16ENS_18Kernel_traits_baseILj5120ES2_ffffjLj256EEEEELb1ELb1ELb1EEEvNS_9BwdParamsE)
        /*15ec*/ 	.word	0x00000000


	//----- nvinfo : EIATTR_MIN_STACK_SIZE
	.align		4
.L_935:
        /*15f0*/ 	.byte	0x04, 0x12
        /*15f2*/ 	.short	(.L_937 - .L_936)
	.align		4
.L_936:
        /*15f4*/ 	.word	index@(_ZN10layer_norm31ln_parallel_residual_bwd_kernelINS_13Kernel_traitsIfffffjLj5120ELj1ELj1ELj8ELj16ENS_18Kernel_traits_baseILj5120EfffffjLj256EEEEELb0ELb0ELb0EEEvNS_9BwdParamsE)
        /*15f8*/ 	.word	0x00000000


	//----- nvinfo : EIATTR_MIN_STACK_SIZE
	.align		4
.L_937:
        /*15fc*/ 	.byte	0x04, 0x12
        /*15fe*/ 	.short	(.L_939 - .L_938)
	.align		4
.L_938:
        /*1600*/ 	.word	index@(_ZN10layer_norm31ln_parallel_residual_bwd_kernelINS_13Kernel_traitsIfffffjLj5120ELj1ELj1ELj8ELj16ENS_18Kernel_traits_baseILj5120EfffffjLj256EEEEELb0ELb0ELb1EEEvNS_9BwdParamsE)
        /*1604*/ 	.word	0x00000000


	//----- nvinfo : EIATTR_MIN_STACK_SIZE
	.align		4
.L_939:
        /*1608*/ 	.byte	0x04, 0x12
        /*160a*/ 	.short	(.L_941 - .L_940)
	.align		4
.L_940:
        /*160c*/ 	.word	index@(_ZN10layer_norm31ln_parallel_residual_bwd_kernelINS_13Kernel_traitsIfffffjLj5120ELj1ELj1ELj8ELj16ENS_18Kernel_traits_baseILj5120EfffffjLj256EEEEELb0ELb1ELb0EEEvNS_9BwdParamsE)
        /*1610*/ 	.word	0x00000000


	//----- nvinfo : EIATTR_MIN_STACK_SIZE
	.align		4
.L_941:
        /*1614*/ 	.byte	0x04, 0x12
        /*1616*/ 	.short	(.L_943 - .L_942)
	.align		4
.L_942:
        /*1618*/ 	.word	index@(_ZN10layer_norm31ln_parallel_residual_bwd_kernelINS_13Kernel_traitsIfffffjLj5120ELj1ELj1ELj8ELj16ENS_18Kernel_traits_baseILj5120EfffffjLj256EEEEELb0ELb1ELb1EEEvNS_9BwdParamsE)
        /*161c*/ 	.word	0x00000000


	//----- nvinfo : EIATTR_MIN_STACK_SIZE
	.align		4
.L_943:
        /*1620*/ 	.byte	0x04, 0x12
        /*1622*/ 	.short	(.L_945 - .L_944)
	.align		4
.L_944:
        /*1624*/ 	.word	index@(_ZN10layer_norm31ln_parallel_residual_bwd_kernelINS_13Kernel_traitsIfffffjLj5120ELj1ELj1ELj8ELj16ENS_18Kernel_traits_baseILj5120EfffffjLj256EEEEELb1ELb0ELb0EEEvNS_9BwdParamsE)
        /*1628*/ 	.word	0x00000000


	//----- nvinfo : EIATTR_MIN_STACK_SIZE
	.align		4
.L_945:
        /*162c*/ 	.byte	0x04, 0x12
        /*162e*/ 	.short	(.L_947 - .L_946)
	.align		4
.L_946:
        /*1630*/ 	.word	index@(_ZN10layer_norm31ln_parallel_residual_bwd_kernelINS_13Kernel_traitsIfffffjLj5120ELj1ELj1ELj8ELj16ENS_18Kernel_traits_baseILj5120EfffffjLj256EEEEELb1ELb0ELb1EEEvNS_9BwdParamsE)
        /*1634*/ 	.word	0x00000000


	//----- nvinfo : EIATTR_MIN_STACK_SIZE
	.align		4
.L_947:
        /*1638*/ 	.byte	0x04, 0x12
        /*163a*/ 	.short	(.L_949 - .L_948)
	.align		4
.L_948:
        /*163c*/ 	.word	index@(_ZN10layer_norm22ln_bwd_finalize_kernelINS_22Kernel_traits_finalizeILj5120EfffffjLb0ELj1024ELj4ENS_18Kernel_traits_baseILj5120EfffffjLj1024EEEEELb0ELb0EEEvNS_9BwdParamsE)
        /*1640*/ 	.word	0x00000000


	//----- nvinfo : EIATTR_MIN_STACK_SIZE
	.align		4
.L_949:
        /*1644*/ 	.byte	0x04, 0x12
        /*1646*/ 	.short	(.L_951 - .L_950)
	.align		4
.L_950:
        /*1648*/ 	.word	index@(_ZN10layer_norm40ln_parallel_residual_bwd_finalize_kernelINS_22Kernel_traits_finalizeILj5120EfffffjLb0ELj1024ELj4ENS_18Kernel_traits_baseILj5120EfffffjLj1024EEEEELb0EEEvNS_9BwdParamsE)
        /*164c*/ 	.word	0x00000000


	//----- nvinfo : EIATTR_MIN_STACK_SIZE
	.align		4
.L_951:
        /*1650*/ 	.byte	0x04, 0x12
        /*1652*/ 	.short	(.L_953 - .L_952)
	.align		4
.L_952:
        /*1654*/ 	.word	index@(_ZN10layer_norm31ln_parallel_residual_bwd_kernelINS_13Kernel_traitsIfffffjLj5120ELj1ELj1ELj8ELj16ENS_18Kernel_traits_baseILj5120EfffffjLj256EEEEELb1ELb1ELb0EEEvNS_9BwdParamsE)
        /*1658*/ 	.word	0x00000000


	//----- nvinfo : EIATTR_MIN_STACK_SIZE
	.align		4
.L_953:
        /*165c*/ 	.byte	0x04, 0x12
        /*165e*/ 	.short	(.L_955 - .L_954)
	.align		4
.L_954:
        /*1660*/ 	.word	index@(_ZN10layer_norm22ln_bwd_finalize_kernelINS_22Kernel_traits_finalizeILj5120EfffffjLb0ELj1024ELj4ENS_18Kernel_traits_baseILj5120EfffffjLj1024EEEEELb0ELb1EEEvNS_9BwdParamsE)
        /*1664*/ 	.word	0x00000000


	//----- nvinfo : EIATTR_MIN_STACK_SIZE
	.align		4
.L_955:
        /*1668*/ 	.byte	0x04, 0x12
        /*166a*/ 	.short	(.L_957 - .L_956)
	.align		4
.L_956:
        /*166c*/ 	.word	index@(_ZN10layer_norm40ln_parallel_residual_bwd_finalize_kernelINS_22Kernel_traits_finalizeILj5120EfffffjLb0ELj1024ELj4ENS_18Kernel_traits_baseILj5120EfffffjLj1024EEEEELb1EEEvNS_9BwdParamsE)
        /*1670*/ 	.word	0x00000000


	//----- nvinfo : EIATTR_MIN_STACK_SIZE
	.align		4
.L_957:
        /*1674*/ 	.byte	0x04, 0x12
        /*1676*/ 	.short	(.L_959 - .L_958)
	.align		4
.L_958:
        /*1678*/ 	.word	index@(_ZN10layer_norm31ln_parallel_residual_bwd_kernelINS_13Kernel_traitsIfffffjLj5120ELj1ELj1ELj8ELj16ENS_18Kernel_traits_baseILj5120EfffffjLj256EEEEELb1ELb1ELb1EEEvNS_9BwdParamsE)
        /*167c*/ 	.word	0x00000000
.L_959:


//--------------------- .nv.info._ZN10layer_norm31ln_parallel_residual_bwd_kernelINS_13Kernel_traitsI13__nv_bfloat16S2_S2_S2_fjLj5120ELj1ELj1ELj8ELj8ENS_18Kernel_traits_baseILj5120ES2_S2_S2_S2_fjLj256EEEEELb0ELb0ELb0EEEvNS_9BwdParamsE --------------------------
	.section	.nv.info._ZN10layer_norm31ln_parallel_residual_bwd_kernelINS_13Kernel_traitsI13__nv_bfloat16S2_S2_S2_fjLj5120ELj1ELj1ELj8ELj8ENS_18Kernel_traits_baseILj5120ES2_S2_S2_S2_fjLj256EEEEELb0ELb0ELb0EEEvNS_9BwdParamsE,"",@"SHT_CUDA_INFO"
	.sectionflags	@""
	.align	4


	//----- nvinfo : EIATTR_CUDA_API_VERSION
	.align		4
        /*0000*/ 	.byte	0x04, 0x37
        /*0002*/ 	.short	(.L_961 - .L_960)
.L_960:
        /*0004*/ 	.word	0x00000082


	//----- nvinfo : EIATTR_SW2861232_WAR
	.align		4
.L_961:
        /*0008*/ 	.byte	0x01, 0x35
	.zero		2


	//----- nvinfo : EIATTR_PARAM_CBANK
	.align		4
        /*000c*/ 	.byte	0x04, 0x0a
        /*000e*/ 	.short	(.L_963 - .L_962)
	.align		4
.L_962:
        /*0010*/ 	.word	index@(.nv.constant0._ZN10layer_norm31ln_parallel_residual_bwd_kernelINS_13Kernel_traitsI13__nv_bfloat16S2_S2_S2_fjLj5120ELj1ELj1ELj8ELj8ENS_18Kernel_traits_baseILj5120ES2_S2_S2_S2_fjLj256EEEEELb0ELb0ELb0EEEvNS_9BwdParamsE)
        /*0014*/ 	.short	0x0160
        /*0016*/ 	.short	0x0128


	//----- nvinfo : EIATTR_CBANK_PARAM_SIZE
	.align		4
.L_963:
        /*0018*/ 	.byte	0x03, 0x19
        /*001a*/ 	.short	0x0128


	//----- nvinfo : EIATTR_KPARAM_INFO
	.align		4
        /*001c*/ 	.byte	0x04, 0x17
        /*001e*/ 	.short	(.L_965 - .L_964)
.L_964:
        /*0020*/ 	.word	0x00000000
        /*0024*/ 	.short	0x0000
        /*0026*/ 	.short	0x0000
        /*0028*/ 	.byte	0x00, 0xf0, 0xa1, 0x04


	//----- nvinfo : EIATTR_MAXREG_COUNT
	.align		4
.L_965:
        /*002c*/ 	.byte	0x03, 0x1b
        /*002e*/ 	.short	0x00ff


	//----- nvinfo : EIATTR_NUM_BARRIERS
	.align		4
        /*0030*/ 	.byte	0x02, 0x4c
        /*0032*/ 	.byte	0x01
	.zero		1


	//----- nvinfo : EIATTR_MERCURY_ISA_VERSION
	.align		4
        /*0034*/ 	.byte	0x03, 0x5f
        /*0036*/ 	.short	0x0000


	//----- nvinfo : EIATTR_COOP_GROUP_MASK_REGIDS
	.align		4
        /*0038*/ 	.byte	0x04, 0x29
        /*003a*/ 	.short	(.L_967 - .L_966)


	//   ....[0]....
.L_966:
        /*003c*/ 	.word	0xffffffff


	//   ....[1]....
        /*0040*/ 	.word	0xffffffff


	//   ....[2]....
        /*0044*/ 	.word	0xffffffff


	//   ....[3]....
        /*0048*/ 	.word	0xffffffff


	//   ....[4]....
        /*004c*/ 	.word	0xffffffff


	//   ....[5]....
        /*0050*/ 	.word	0xffffffff


	//   ....[6]....
        /*0054*/ 	.word	0xffffffff


	//   ....[7]....
        /*0058*/ 	.word	0xffffffff


	//   ....[8]....
        /*005c*/ 	.word	0xffffffff


	//   ....[9]....
        /*0060*/ 	.word	0xffffffff


	//   ....[10]....
        /*0064*/ 	.word	0xffffffff


	//   ....[11]....
        /*0068*/ 	.word	0xffffffff


	//   ....[12]....
        /*006c*/ 	.word	0xffffffff


	//   ....[13]....
        /*0070*/ 	.word	0xffffffff


	//   ....[14]....
        /*0074*/ 	.word	0xffffffff


	//   ....[15]....
        /*0078*/ 	.word	0xffffffff


	//   ....[16]....
        /*007c*/ 	.word	0xffffffff


	//   ....[17]....
        /*0080*/ 	.word	0xffffffff


	//   ....[18]....
        /*0084*/ 	.word	0xffffffff


	//   ....[19]....
        /*0088*/ 	.word	0xffffffff


	//----- nvinfo : EIATTR_COOP_GROUP_INSTR_OFFSETS
	.align		4
.L_967:
        /*008c*/ 	.byte	0x04, 0x28
        /*008e*/ 	.short	(.L_969 - .L_968)


	//   ....[0]....
.L_968:
        /*0090*/ 	.word	0x00002520


	//   ....[1]....
        /*0094*/ 	.word	0x00002540


	//   ....[2]....
        /*0098*/ 	.word	0x00002560


	//   ....[3]....
        /*009c*/ 	.word	0x00002580


	//   ....[4]....
        /*00a0*/ 	.word	0x000025a0


	//   ....[5]....
        /*00a4*/ 	.word	0x000025c0


	//   ....[6]....
        /*00a8*/ 	.word	0x000025e0


	//   ....[7]....
        /*00ac*/ 	.word	0x00002600


	//   ....[8]....
        /*00b0*/ 	.word	0x00002620


	//   ....[9]....
        /*00b4*/ 	.word	0x00002640


	//   ....[10]....
        /*00b8*/ 	.word	0x00004540


	//   ....[11]....
        /*00bc*/ 	.word	0x000045c0


	//   ....[12]....
        /*00c0*/ 	.word	0x00004640


	//   ....[13]....
        /*00c4*/ 	.word	0x000046b0


	//   ....[14]....
        /*00c8*/ 	.word	0x00004730


	//   ....[15]....
        /*00cc*/ 	.word	0x000047a0


	//   ....[16]....
        /*00d0*/ 	.word	0x00004820


	//   ....[17]....
        /*00d4*/ 	.word	0x00004890


	//   ....[18]....
        /*00d8*/ 	.word	0x00004910


	//   ....[19]....
        /*00dc*/ 	.word	0x00004980


	//----- nvinfo : EIATTR_EXIT_INSTR_OFFSETS
	.align		4
.L_969:
        /*00e0*/ 	.byte	0x04, 0x1c
        /*00e2*/ 	.short	(.L_971 - .L_970)


	//   ....[0]....
.L_970:
        /*00e4*/ 	.word	0x00004440


	//   ....[1]....
        /*00e8*/ 	.word	0x000044e0


	//----- nvinfo : EIATTR_MAX_THREADS
	.align		4
.L_971:
        /*00ec*/ 	.byte	0x04, 0x05
        /*00ee*/ 	.short	(.L_973 - .L_972)
.L_972:
        /*00f0*/ 	.word	0x00000100
        /*00f4*/ 	.word	0x00000001
        /*00f8*/ 	.word	0x00000001


	//----- nvinfo : EIATTR_CRS_STACK_SIZE
	.align		4
.L_973:
        /*00fc*/ 	.byte	0x04, 0x1e
        /*00fe*/ 	.short	(.L_975 - .L_974)
.L_974:
        /*0100*/ 	.word	0x00000000
.L_975:


//--------------------- .nv.info._ZN10layer_norm31ln_parallel_residual_bwd_kernelINS_13Kernel_traitsI13__nv_bfloat16S2_S2_S2_fjLj5120ELj1ELj1ELj8ELj8ENS_18Kernel_traits_baseILj5120ES2_S2_S2_S2_fjLj256EEEEELb0ELb0ELb1EEEvNS_9BwdParamsE --------------------------
	.section	.nv.info._ZN10layer_norm31ln_parallel_residual_bwd_kernelINS_13Kernel_traitsI13__nv_bfloat16S2_S2_S2_fjLj5120ELj1ELj1ELj8ELj8ENS_18Kernel_traits_baseILj5120ES2_S2_S2_S2_fjLj256EEEEELb0ELb0ELb1EEEvNS_9BwdParamsE,"",@"SHT_CUDA_INFO"
	.sectionflags	@""
	.align	4


	//----- nvinfo : EIATTR_CUDA_API_VERSION
	.align		4
        /*0000*/ 	.byte	0x04, 0x37
        /*0002*/ 	.short	(.L_977 - .L_976)
.L_976:
        /*0004*/ 	.word	0x00000082


	//----- nvinfo : EIATTR_SW2861232_WAR
	.align		4
.L_977:
        /*0008*/ 	.byte	0x01, 0x35
	.zero		2


	//----- nvinfo : EIATTR_PARAM_CBANK
	.align		4
        /*000c*/ 	.byte	0x04, 0x0a
        /*000e*/ 	.short	(.L_979 - .L_978)
	.align		4
.L_978:
        /*0010*/ 	.word	index@(.nv.constant0._ZN10layer_norm31ln_parallel_residual_bwd_kernelINS_13Kernel_traitsI13__nv_bfloat16S2_S2_S2_fjLj5120ELj1ELj1ELj8ELj8ENS_18Kernel_traits_baseILj5120ES2_S2_S2_S2_fjLj256EEEEELb0ELb0ELb1EEEvNS_9BwdParamsE)
        /*0014*/ 	.short	0x0160
        /*0016*/ 	.short	0x0128


	//----- nvinfo : EIATTR_CBANK_PARAM_SIZE
	.align		4
.L_979:
        /*0018*/ 	.byte	0x03, 0x19
        /*001a*/ 	.short	0x0128


	//----- nvinfo : EIATTR_KPARAM_INFO
	.align		4
        /*001c*/ 	.byte	0x04, 0x17
        /*001e*/ 	.short	(.L_981 - .L_980)
.L_980:
        /*0020*/ 	.word	0x00000000
        /*0024*/ 	.short	0x0000
        /*0026*/ 	.short	0x0000
        /*0028*/ 	.byte	0x00, 0xf0, 0xa1, 0x04


	//----- nvinfo : EIATTR_MAXREG_COUNT
	.align		4
.L_981:
        /*002c*/ 	.byte	0x03, 0x1b
        /*002e*/ 	.short	0x00ff


	//----- nvinfo : EIATTR_NUM_BARRIERS
	.align		4
        /*0030*/ 	.byte	0x02, 0x4c
        /*0032*/ 	.byte	0x01
	.zero		1


	//----- nvinfo : EIATTR_MERCURY_ISA_VERSION
	.align		4
        /*0034*/ 	.byte	0x03, 0x5f
        /*0036*/ 	.short	0x0000


	//----- nvinfo : EIATTR_COOP_GROUP_MASK_REGIDS
	.align		4
        /*0038*/ 	.byte	0x04, 0x29
        /*003a*/ 	.short	(.L_983 - .L_982)


	//   ....[0]....
.L_982:
        /*003c*/ 	.word	0xffffffff


	//   ....[1]....
        /*0040*/ 	.word	0xffffffff


	//   ....[2]....
        /*0044*/ 	.word	0xffffffff


	//   ....[3]....
        /*0048*/ 	.word	0xffffffff


	//   ....[4]....
        /*004c*/ 	.word	0xffffffff


	//   ....[5]....
        /*0050*/ 	.word	0xffffffff


	//   ....[6]....
        /*0054*/ 	.word	0xffffffff


	//   ....[7]....
        /*0058*/ 	.word	0xffffffff


	//   ....[8]....
        /*005c*/ 	.word	0xffffffff


	//   ....[9]....
        /*0060*/ 	.word	0xffffffff


	//   ....[10]....
        /*0064*/ 	.word	0xffffffff


	//   ....[11]....
        /*0068*/ 	.word	0xffffffff


	//   ....[12]....
        /*006c*/ 	.word	0xffffffff


	//   ....[13]....
        /*0070*/ 	.word	0xffffffff


	//   ....[14]....
        /*0074*/ 	.word	0xffffffff


	//   ....[15]....
        /*0078*/ 	.word	0xffffffff


	//   ....[16]....
        /*007c*/ 	.word	0xffffffff


	//   ....[17]....
        /*0080*/ 	.word	0xffffffff


	//   ....[18]....
        /*0084*/ 	.word	0xffffffff


	//   ....[19]....
        /*0088*/ 	.word	0xffffffff


	//----- nvinfo : EIATTR_COOP_GROUP_INSTR_OFFSETS
	.align		4
.L_983:
        /*008c*/ 	.byte	0x04, 0x28
        /*008e*/ 	.short	(.L_985 - .L_984)


	//   ....[0]....
.L_984:
        /*0090*/ 	.word	0x000021c0


	//   ....[1]....
        /*0094*/ 	.word	0x000021e0


	//   ....[2]....
        /*0098*/ 	.word	0x00002200


	//   ....[3]....
        /*009c*/ 	.word	0x00002220


	//   ....[4]....
        /*00a0*/ 	.word	0x00002240


	//   ....[5]....
        /*00a4*/ 	.word	0x00002260


	//   ....[6]....
        /*00a8*/ 	.word	0x00002280


	//   ....[7]....
        /*00ac*/ 	.word	0x000022a0


	//   ....[8]....
        /*00b0*/ 	.word	0x000022c0


	//   ....[9]....
        /*00b4*/ 	.word	0x000022e0


	//   ....[10]....
        /*00b8*/ 	.word	0x00003f90


	//   ....[11]....
        /*00bc*/ 	.word	0x00004010


	//   ....[12]....
        /*00c0*/ 	.word	0x00004090


	//   ....[13]....
        /*00c4*/ 	.word	0x00004100


	//   ....[14]....
        /*00c8*/ 	.word	0x00004180


	//   ....[15]....
        /*00cc*/ 	.word	0x000041f0


	//   ....[16]....
        /*00d0*/ 	.word	0x00004270


	//   ....[17]....
        /*00d4*/ 	.word	0x000042e0


	//   ....[18]....
        /*00d8*/ 	.word	0x00004360


	//   ....[19]....
        /*00dc*/ 	.word	0x000043d0


	//----- nvinfo : EIATTR_EXIT_INSTR_OFFSETS
	.align		4
.L_985:
        /*00e0*/ 	.byte	0x04, 0x1c
        /*00e2*/ 	.short	(.L_987 - .L_986)


	//   ....[0]....
.L_986:
        /*00e4*/ 	.word	0x00003f30


	//----- nvinfo : EIATTR_MAX_THREADS
	.align		4
.L_987:
        /*00e8*/ 	.byte	0x04, 0x05
        /*00ea*/ 	.short	(.L_989 - .L_988)
.L_988:
        /*00ec*/ 	.word	0x00000100
        /*00f0*/ 	.word	0x00000001
        /*00f4*/ 	.word	0x00000001


	//----- nvinfo : EIATTR_CRS_STACK_SIZE
	.align		4
.L_989:
        /*00f8*/ 	.byte	0x04, 0x1e
        /*00fa*/ 	.short	(.L_991 - .L_990)
.L_990:
        /*00fc*/ 	.word	0x00000000
.L_991:


//--------------------- .nv.info._ZN10layer_norm31ln_parallel_residual_bwd_kernelINS_13Kernel_traitsI13__nv_bfloat16S2_S2_S2_fjLj5120ELj1ELj1ELj8ELj8ENS_18Kernel_traits_baseILj5120ES2_S2_S2_S2_fjLj256EEEEELb0ELb1ELb0EEEvNS_9BwdParamsE --------------------------
	.section	.nv.info._ZN10layer_norm31ln_parallel_residual_bwd_kernelINS_13Kernel_traitsI13__nv_bfloat16S2_S2_S2_fjLj5120ELj1ELj1ELj8ELj8ENS_18Kernel_traits_baseILj5120ES2_S2_S2_S2_fjLj256EEEEELb0ELb1ELb0EEEvNS_9BwdParamsE,"",@"SHT_CUDA_INFO"
	.sectionflags	@""
	.align	4


	//----- nvinfo : EIATTR_CUDA_API_VERSION
	.align		4
        /*0000*/ 	.byte	0x04, 0x37
        /*0002*/ 	.short	(.L_993 - .L_992)
.L_992:
        /*0004*/ 	.word	0x00000082


	//----- nvinfo : EIATTR_SW2861232_WAR
	.align		4
.L_993:
        /*0008*/ 	.byte	0x01, 0x35
	.zero		2


	//----- nvinfo : EIATTR_PARAM_CBANK
	.align		4
        /*000c*/ 	.byte	0x04, 0x0a
        /*000e*/ 	.short	(.L_995 - .L_994)
	.align		4
.L_994:
        /*0010*/ 	.word	index@(.nv.constant0._ZN10layer_norm31ln_parallel_residual_bwd_kernelINS_13Kernel_traitsI13__nv_bfloat16S2_S2_S2_fjLj5120ELj1ELj1ELj8ELj8ENS_18Kernel_traits_baseILj5120ES2_S2_S2_S2_fjLj256EEEEELb0ELb1ELb0EEEvNS_9BwdParamsE)
        /*0014*/ 	.short	0x0160
        /*0016*/ 	.short	0x0128


	//----- nvinfo : EIATTR_CBANK_PARAM_SIZE
	.align		4
.L_995:
        /*0018*/ 	.byte	0x03, 0x19
        /*001a*/ 	.short	0x0128


	//----- nvinfo : EIATTR_KPARAM_INFO
	.align		4
        /*001c*/ 	.byte	0x04, 0x17
        /*001e*/ 	.short	(.L_997 - .L_996)
.L_996:
        /*0020*/ 	.word	0x00000000
        /*0024*/ 	.short	0x0000
        /*0026*/ 	.short	0x0000
        /*0028*/ 	.byte	0x00, 0xf0, 0xa1, 0x04


	//----- nvinfo : EIATTR_MAXREG_COUNT
	.align		4
.L_997:
        /*002c*/ 	.byte	0x03, 0x1b
        /*002e*/ 	.short	0x00ff


	//----- nvinfo : EIATTR_NUM_BARRIERS
	.align		4
        /*0030*/ 	.byte	0x02, 0x4c
        /*0032*/ 	.byte	0x01
	.zero		1


	//----- nvinfo : EIATTR_MERCURY_ISA_VERSION
	.align		4
        /*0034*/ 	.byte	0x03, 0x5f
        /*0036*/ 	.short	0x0000


	//----- nvinfo : EIATTR_COOP_GROUP_MASK_REGIDS
	.align		4
        /*0038*/ 	.byte	0x04, 0x29
        /*003a*/ 	.short	(.L_999 - .L_998)


	//   ....[0]....
.L_998:
        /*003c*/ 	.word	0xffffffff


	//   ....[1]....
        /*0040*/ 	.word	0xffffffff


	//   ....[2]....
        /*0044*/ 	.word	0xffffffff


	//   ....[3]....
        /*0048*/ 	.word	0xffffffff


	//   ....[4]....
        /*004c*/ 	.word	0xffffffff


	//   ....[5]....
        /*0050*/ 	.word	0xffffffff


	//   ....[6]....
        /*0054*/ 	.word	0xffffffff


	//   ....[7]....
        /*0058*/ 	.word	0xffffffff


	//   ....[8]....
        /*005c*/ 	.word	0xffffffff


	//   ....[9]....
        /*0060*/ 	.word	0xffffffff


	//   ....[10]....
        /*0064*/ 	.word	0xffffffff


	//   ....[11]....
        /*0068*/ 	.word	0xffffffff


	//   ....[12]....
        /*006c*/ 	.word	0xffffffff


	//   ....[13]....
        /*0070*/ 	.word	0xffffffff


	//   ....[14]....
        /*0074*/ 	.word	0xffffffff


	//   ....[15]....
        /*0078*/ 	.word	0xffffffff


	//   ....[16]....
        /*007c*/ 	.word	0xffffffff


	//   ....[17]....
        /*0080*/ 	.word	0xffffffff


	//   ....[18]....
        /*0084*/ 	.word	0xffffffff


	//   ....[19]....
        /*0088*/ 	.word	0xffffffff


	//----- nvinfo : EIATTR_COOP_GROUP_INSTR_OFFSETS
	.align		4
.L_999:
        /*008c*/ 	.byte	0x04, 0x28
        /*008e*/ 	.short	(.L_1001 - .L_1000)


	//   ....[0]....
.L_1000:
        /*0090*/ 	.word	0x00001950


	//   ....[1]....
        /*0094*/ 	.word	0x00001970


	//   ....[2]....
        /*0098*/ 	.word	0x00001990


	//   ....[3]....
        /*009c*/ 	.word	0x000019b0


	//   ....[4]....
        /*00a0*/ 	.word	0x000019d0


	//   ....[5]....
        /*00a4*/ 	.word	0x000019f0


	//   ....[6]....
        /*00a8*/ 	.word	0x00001a10


	//   ....[7]....
        /*00ac*/ 	.word	0x00001a30


	//   ....[8]....
        /*00b0*/ 	.word	0x00001a50


	//   ....[9]....
        /*00b4*/ 	.word	0x00001a70


	//   ....[10]....
        /*00b8*/ 	.word	0x00003780


	//   ....[11]....
        /*00bc*/ 	.word	0x00003800


	//   ....[12]....
        /*00c0*/ 	.word	0x00003880


	//   ....[13]....
        /*00c4*/ 	.word	0x000038f0


	//   ....[14]....
        /*00c8*/ 	.word	0x00003970


	//   ....[15]....
        /*00cc*/ 	.word	0x000039e0


	//   ....[16]....
        /*00d0*/ 	.word	0x00003a60


	//   ....[17]....
        /*00d4*/ 	.word	0x00003ad0


	//   ....[18]....
        /*00d8*/ 	.word	0x00003b50


	//   ....[19]....
        /*00dc*/ 	.word	0x00003bc0


	//----- nvinfo : EIATTR_EXIT_INSTR_OFFSETS
	.align		4
.L_1001:
        /*00e0*/ 	.byte	0x04, 0x1c
        /*00e2*/ 	.short	(.L_1003 - .L_1002)


	//   ....[0]....
.L_1002:
        /*00e4*/ 	.word	0x000036c0


	//   ....[1]....
        /*00e8*/ 	.word	0x00003720


	//----- nvinfo : EIATTR_MAX_THREADS
	.align		4
.L_1003:
        /*00ec*/ 	.byte	0x04, 0x05
        /*00ee*/ 	.short	(.L_1005 - .L_1004)
.L_1004:
        /*00f0*/ 	.word	0x00000100
        /*00f4*/ 	.word	0x00000001
        /*00f8*/ 	.word	0x00000001


	//----- nvinfo : EIATTR_CRS_STACK_SIZE
	.align		4
.L_1005:
        /*00fc*/ 	.byte	0x04, 0x1e
        /*00fe*/ 	.short	(.L_1007 - .L_1006)
.L_1006:
        /*0100*/ 	.word	0x00000000
.L_1007:


//--------------------- .nv.info._ZN10layer_norm31ln_parallel_residual_bwd_kernelINS_13Kernel_traitsI13__nv_bfloat16S2_S2_S2_fjLj5120ELj1ELj1ELj8ELj8ENS_18Kernel_traits_baseILj5120ES2_S2_S2_S2_fjLj256EEEEELb0ELb1ELb1EEEvNS_9BwdParamsE --------------------------
	.section	.nv.info._ZN10layer_norm31ln_parallel_residual_bwd_kernelINS_13Kernel_traitsI13__nv_bfloat16S2_S2_S2_fjLj5120ELj1ELj1ELj8ELj8ENS_18Kernel_traits_baseILj5120ES2_S2_S2_S2_fjLj256EEEEELb0ELb1ELb1EEEvNS_9BwdParamsE,"",@"SHT_CUDA_INFO"
	.sectionflags	@""
	.align	4


	//----- nvinfo : EIATTR_CUDA_API_VERSION
	.align		4
        /*0000*/ 	.byte	0x04, 0x37
        /*0002*/ 	.short	(.L_1009 - .L_1008)
.L_1008:
        /*0004*/ 	.word	0x00000082


	//----- nvinfo : EIATTR_SW2861232_WAR
	.align		4
.L_1009:
        /*0008*/ 	.byte	0x01, 0x35
	.zero		2


	//----- nvinfo : EIATTR_PARAM_CBANK
	.align		4
        /*000c*/ 	.byte	0x04, 0x0a
        /*000e*/ 	.short	(.L_1011 - .L_1010)
	.align		4
.L_1010:
        /*0010*/ 	.word	index@(.nv.constant0._ZN10layer_norm31ln_parallel_residual_bwd_kernelINS_13Kernel_traitsI13__nv_bfloat16S2_S2_S2_fjLj5120ELj1ELj1ELj8ELj8ENS_18Kernel_traits_baseILj5120ES2_S2_S2_S2_fjLj256EEEEELb0ELb1ELb1EEEvNS_9BwdParamsE)
        /*0014*/ 	.short	0x0160
        /*0016*/ 	.short	0x0128


	//----- nvinfo : EIATTR_CBANK_PARAM_SIZE
	.align		4
.L_1011:
        /*0018*/ 	.byte	0x03, 0x19
        /*001a*/ 	.short	0x0128


	//----- nvinfo : EIATTR_KPARAM_INFO
	.align		4
        /*001c*/ 	.byte	0x04, 0x17
        /*001e*/ 	.short	(.L_1013 - .L_1012)
.L_1012:
        /*0020*/ 	.word	0x00000000
        /*0024*/ 	.short	0x0000
        /*0026*/ 	.short	0x0000
        /*0028*/ 	.byte	0x00, 0xf0, 0xa1, 0x04


	//----- nvinfo : EIATTR_MAXREG_COUNT
	.align		4
.L_1013:
        /*002c*/ 	.byte	0x03, 0x1b
        /*002e*/ 	.short	0x00ff


	//----- nvinfo : EIATTR_NUM_BARRIERS
	.align		4
        /*0030*/ 	.byte	0x02, 0x4c
        /*0032*/ 	.byte	0x01
	.zero		1


	//----- nvinfo : EIATTR_MERCURY_ISA_VERSION
	.align		4
        /*0034*/ 	.byte	0x03, 0x5f
        /*0036*/ 	.short	0x0000


	//----- nvinfo : EIATTR_COOP_GROUP_MASK_REGIDS
	.align		4
        /*0038*/ 	.byte	0x04, 0x29
        /*003a*/ 	.short	(.L_1015 - .L_1014)


	//   ....[0]....
.L_1014:
        /*003c*/ 	.word	0xffffffff


	//   ....[1]....
        /*0040*/ 	.word	0xffffffff


	//   ....[2]....
        /*0044*/ 	.word	0xffffffff


	//   ....[3]....
        /*0048*/ 	.word	0xffffffff


	//   ....[4]....
        /*004c*/ 	.word	0xffffffff


	//   ....[5]....
        /*0050*/ 	.word	0xffffffff


	//   ....[6]....
        /*0054*/ 	.word	0xffffffff


	//   ....[7]....
        /*0058*/ 	.word	0xffffffff


	//   ....[8]....
        /*005c*/ 	.word	0xffffffff


	//   ....[9]....
        /*0060*/ 	.word	0xffffffff


	//   ....[10]....
        /*0064*/ 	.word	0xffffffff


	//   ....[11]....
        /*0068*/ 	.word	0xffffffff


	//   ....[12]....
        /*006c*/ 	.word	0xffffffff


	//   ....[13]....
        /*0070*/ 	.word	0xffffffff


	//   ....[14]....
        /*0074*/ 	.word	0xffffffff


	//   ....[15]....
        /*0078*/ 	.word	0xffffffff


	//   ....[16]....
        /*007c*/ 	.word	0xffffffff


	//   ....[17]....
        /*0080*/ 	.word	0xffffffff


	//   ....[18]....
        /*0084*/ 	.word	0xffffffff


	//   ....[19]....
        /*0088*/ 	.word	0xffffffff


	//----- nvinfo : EIATTR_COOP_GROUP_INSTR_OFFSETS
	.align		4
.L_1015:
        /*008c*/ 	.byte	0x04, 0x28
        /*008e*/ 	.short	(.L_1017 - .L_1016)


	//   ....[0]....
.L_1016:
        /*0090*/ 	.word	0x00001610


	//   ....[1]....
        /*0094*/ 	.word	0x00001630


	//   ....[2]....
        /*0098*/ 	.word	0x00001650


	//   ....[3]....
        /*009c*/ 	.word	0x00001670


	//   ....[4]....
        /*00a0*/ 	.word	0x00001690


	//   ....[5]....
        /*00a4*/ 	.word	0x000016b0


	//   ....[6]....
        /*00a8*/ 	.word	0x000016d0


	//   ....[7]....
        /*00ac*/ 	.word	0x000016f0


	//   ....[8]....
        /*00b0*/ 	.word	0x00001710


	//   ....[9]....
        /*00b4*/ 	.word	0x00001730


	//   ....[10]....
        /*00b8*/ 	.word	0x000031f0


	//   ....[11]....
        /*00bc*/ 	.word	0x00003270


	//   ....[12]....
        /*00c0*/ 	.word	0x000032f0


	//   ....[13]....
        /*00c4*/ 	.word	0x00003360


	//   ....[14]....
        /*00c8*/ 	.word	0x000033e0


	//   ....[15]....
        /*00cc*/ 	.word	0x00003450


	//   ....[16]....
        /*00d0*/ 	.word	0x000034d0


	//   ....[17]....
        /*00d4*/ 	.word	0x00003540


	//   ....[18]....
        /*00d8*/ 	.word	0x000035c0


	//   ....[19]....
        /*00dc*/ 	.word	0x00003630


	//----- nvinfo : EIATTR_EXIT_INSTR_OFFSETS
	.align		4
.L_1017:
        /*00e0*/ 	.byte	0x04, 0x1c
        /*00e2*/ 	.short	(.L_1019 - .L_1018)


	//   ....[0]....
.L_1018:
        /*00e4*/ 	.word	0x00003190


	//----- nvinfo : EIATTR_MAX_THREADS
	.align		4
.L_1019:
        /*00e8*/ 	.byte	0x04, 0x05
        /*00ea*/ 	.short	(.L_1021 - .L_1020)
.L_1020:
        /*00ec*/ 	.word	0x00000100
        /*00f0*/ 	.word	0x00000001
        /*00f4*/ 	.word	0x00000001


	//----- nvinfo : EIATTR_CRS_STACK_SIZE
	.align		4
.L_1021:
        /*00f8*/ 	.byte	0x04, 0x1e
        /*00fa*/ 	.short	(.L_1023 - .L_1022)
.L_1022:
        /*00fc*/ 	.word	0x00000000
.L_1023:


//--------------------- .nv.info._ZN10layer_norm31ln_parallel_residual_bwd_kernelINS_13Kernel_traitsI13__nv_bfloat16S2_S2_S2_fjLj5120ELj1ELj1ELj8ELj8ENS_18Kernel_traits_baseILj5120ES2_S2_S2_S2_fjLj256EEEEELb1ELb0ELb0EEEvNS_9BwdParamsE --------------------------
	.section	.nv.info._ZN10layer_norm31ln_parallel_residual_bwd_kernelINS_13Kernel_traitsI13__nv_bfloat16S2_S2_S2_fjLj5120ELj1ELj1ELj8ELj8ENS_18Kernel_traits_baseILj5120ES2_S2_S2_S2_fjLj256EEEEELb1ELb0ELb0EEEvNS_9BwdParamsE,"",@"SHT_CUDA_INFO"
	.sectionflags	@""
	.align	4


	//----- nvinfo : EIATTR_CUDA_API_VERSION
	.align		4
        /*0000*/ 	.byte	0x04, 0x37
        /*0002*/ 	.short	(.L_1025 - .L_1024)
.L_1024:
        /*0004*/ 	.word	0x00000082


	//----- nvinfo : EIATTR_SW2861232_WAR
	.align		4
.L_1025:
        /*0008*/ 	.byte	0x01, 0x35
	.zero		2


	//----- nvinfo : EIATTR_PARAM_CBANK
	.align		4
        /*000c*/ 	.byte	0x04, 0x0a
        /*000e*/ 	.short	(.L_1027 - .L_1026)
	.align		4
.L_1026:
        /*0010*/ 	.word	index@(.nv.constant0._ZN10layer_norm31ln_parallel_residual_bwd_kernelINS_13Kernel_traitsI13__nv_bfloat16S2_S2_S2_fjLj5120ELj1ELj1ELj8ELj8ENS_18Kernel_traits_baseILj5120ES2_S2_S2_S2_fjLj256EEEEELb1ELb0ELb0EEEvNS_9BwdParamsE)
        /*0014*/ 	.short	0x0160
        /*0016*/ 	.short	0x0128


	//----- nvinfo : EIATTR_CBANK_PARAM_SIZE
	.align		4
.L_1027:
        /*0018*/ 	.byte	0x03, 0x19
        /*001a*/ 	.short	0x0128


	//----- nvinfo : EIATTR_KPARAM_INFO
	.align		4
        /*001c*/ 	.byte	0x04, 0x17
        /*001e*/ 	.short	(.L_1029 - .L_1028)
.L_1028:
        /*0020*/ 	.word	0x00000000
        /*0024*/ 	.short	0x0000
        /*0026*/ 	.short	0x0000
        /*0028*/ 	.byte	0x00, 0xf0, 0xa1, 0x04


	//----- nvinfo : EIATTR_MAXREG_COUNT
	.align		4
.L_1029:
        /*002c*/ 	.byte	0x03, 0x1b
        /*002e*/ 	.short	0x00ff


	//----- nvinfo : EIATTR_NUM_BARRIERS
	.align		4
        /*0030*/ 	.byte	0x02, 0x4c
        /*0032*/ 	.byte	0x01
	.zero		1


	//----- nvinfo : EIATTR_MERCURY_ISA_VERSION
	.align		4
        /*0034*/ 	.byte	0x03, 0x5f
        /*0036*/ 	.short	0x0000


	//----- nvinfo : EIATTR_COOP_GROUP_MASK_REGIDS
	.align		4
        /*0038*/ 	.byte	0x04, 0x29
        /*003a*/ 	.short	(.L_1031 - .L_1030)


	//   ....[0]....
.L_1030:
        /*003c*/ 	.word	0xffffffff


	//   ....[1]....
        /*0040*/ 	.word	0xffffffff


	//   ....[2]....
        /*0044*/ 	.word	0xffffffff


	//   ....[3]....
        /*0048*/ 	.word	0xffffffff


	//   ....[4]....
        /*004c*/ 	.word	0xffffffff


	//   ....[5]....
        /*0050*/ 	.word	0xffffffff


	//   ....[6]....
        /*0054*/ 	.word	0xffffffff


	//   ....[7]....
        /*0058*/ 	.word	0xffffffff


	//   ....[8]....
        /*005c*/ 	.word	0xffffffff


	//   ....[9]....
        /*0060*/ 	.word	0xffffffff


	//   ....[10]....
        /*0064*/ 	.word	0xffffffff


	//   ....[11]....
        /*0068*/ 	.word	0xffffffff


	//   ....[12]....
        /*006c*/ 	.word	0xffffffff


	//   ....[13]....
        /*0070*/ 	.word	0xffffffff


	//   ....[14]....
        /*0074*/ 	.word	0xffffffff


	//   ....[15]....
        /*0078*/ 	.word	0xffffffff


	//   ....[16]....
        /*007c*/ 	.word	0xffffffff


	//   ....[17]....
        /*0080*/ 	.word	0xffffffff


	//   ....[18]....
        /*0084*/ 	.word	0xffffffff


	//   ....[19]....
        /*0088*/ 	.word	0xffffffff


	//----- nvinfo : EIATTR_COOP_GROUP_INSTR_OFFSETS
	.align		4
.L_1031:
        /*008c*/ 	.byte	0x04, 0x28
        /*008e*/ 	.short	(.L_1033 - .L_1032)


	//   ....[0]....
.L_1032:
        /*0090*/ 	.word	0x000028f0


	//   ....[1]....
        /*0094*/ 	.word	0x00002910


	//   ....[2]....
        /*0098*/ 	.word	0x00002930


	//   ....[3]....
        /*009c*/ 	.word	0x00002950


	//   ....[4]....
        /*00a0*/ 	.word	0x00002970


	//   ....[5]....
        /*00a4*/ 	.word	0x00002990


	//   ....[6]....
        /*00a8*/ 	.word	0x000029b0


	//   ....[7]....
        /*00ac*/ 	.word	0x000029d0


	//   ....[8]....
        /*00b0*/ 	.word	0x000029f0


	//   ....[9]....
        /*00b4*/ 	.word	0x00002a10


	//   ....[10]....
        /*00b8*/ 	.word	0x00005130


	//   ....[11]....
        /*00bc*/ 	.word	0x000051b0


	//   ....[12]....
        /*00c0*/ 	.word	0x00005230


	//   ....[13]....
        /*00c4*/ 	.word	0x000052a0


	//   ....[14]....
        /*00c8*/ 	.word	0x00005320


	//   ....[15]....
        /*00cc*/ 	.word	0x00005390


	//   ....[16]....
        /*00d0*/ 	.word	0x00005410


	//   ....[17]....
        /*00d4*/ 	.word	0x00005480


	//   ....[18]....
        /*00d8*/ 	.word	0x00005500


	//   ....[19]....
        /*00dc*/ 	.word	0x00005570


	//----- nvinfo : EIATTR_EXIT_INSTR_OFFSETS
	.align		4
.L_1033:
        /*00e0*/ 	.byte	0x04, 0x1c
        /*00e2*/ 	.short	(.L_1035 - .L_1034)


	//   ....[0]....
.L_1034:
        /*00e4*/ 	.word	0x00005030


	//   ....[1]....
        /*00e8*/ 	.word	0x000050d0


	//----- nvinfo : EIATTR_MAX_THREADS
	.align		4
.L_1035:
        /*00ec*/ 	.byte	0x04, 0x05
        /*00ee*/ 	.short	(.L_1037 - .L_1036)
.L_1036:
        /*00f0*/ 	.word	0x00000100
        /*00f4*/ 	.word	0x00000001
        /*00f8*/ 	.word	0x00000001


	//----- nvinfo : EIATTR_CRS_STACK_SIZE
	.align		4
.L_1037:
        /*00fc*/ 	.byte	0x04, 0x1e
        /*00fe*/ 	.short	(.L_1039 - .L_1038)
.L_1038:
        /*0100*/ 	.word	0x00000000
.L_1039:


//--------------------- .nv.info._ZN10layer_norm31ln_parallel_residual_bwd_kernelINS_13Kernel_traitsI13__nv_bfloat16S2_S2_S2_fjLj5120ELj1ELj1ELj8ELj8ENS_18Kernel_traits_baseILj5120ES2_S2_S2_S2_fjLj256EEEEELb1ELb0ELb1EEEvNS_9BwdParamsE --------------------------
	.section	.nv.info._ZN10layer_norm31ln_parallel_residual_bwd_kernelINS_13Kernel_traitsI13__nv_bfloat16S2_S2_S2_fjLj5120ELj1ELj1ELj8ELj8ENS_18Kernel_traits_baseILj5120ES2_S2_S2_S2_fjLj256EEEEELb1ELb0ELb1EEEvNS_9BwdParamsE,"",@"SHT_CUDA_INFO"
	.sectionflags	@""
	.align	4


	//----- nvinfo : EIATTR_CUDA_API_VERSION
	.align		4
        /*0000*/ 	.byte	0x04, 0x37
        /*0002*/ 	.short	(.L_1041 - .L_1040)
.L_1040:
        /*0004*/ 	.word	0x00000082


	//----- nvinfo : EIATTR_SW2861232_WAR
	.align		4
.L_1041:
        /*0008*/ 	.byte	0x01, 0x35
	.zero		2


	//----- nvinfo : EIATTR_PARAM_CBANK
	.align		4
        /*000c*/ 	.byte	0x04, 0x0a
        /*000e*/ 	.short	(.L_1043 - .L_1042)
	.align		4
.L_1042:
        /*0010*/ 	.word	index@(.nv.constant0._ZN10layer_norm31ln_parallel_residual_bwd_kernelINS_13Kernel_traitsI13__nv_bfloat16S2_S2_S2_fjLj5120ELj1ELj1ELj8ELj8ENS_18Kernel_traits_baseILj5120ES2_S2_S2_S2_fjLj256EEEEELb1ELb0ELb1EEEvNS_9BwdParamsE)
        /*0014*/ 	.short	0x0160
        /*0016*/ 	.short	0x0128


	//----- nvinfo : EIATTR_CBANK_PARAM_SIZE
	.align		4
.L_1043:
        /*0018*/ 	.byte	0x03, 0x19
        /*001a*/ 	.short	0x0128


	//----- nvinfo : EIATTR_KPARAM_INFO
	.align		4
        /*001c*/ 	.byte	0x04, 0x17
        /*001e*/ 	.short	(.L_1045 - .L_1044)
.L_1044:
        /*0020*/ 	.word	0x00000000
        /*0024*/ 	.short	0x0000
        /*0026*/ 	.short	0x0000
        /*0028*/ 	.byte	0x00, 0xf0, 0xa1, 0x04


	//----- nvinfo : EIATTR_MAXREG_COUNT
	.align		4
.L_1045:
        /*002c*/ 	.byte	0x03, 0x1b
        /*002e*/ 	.short	0x00ff


	//----- nvinfo : EIATTR_NUM_BARRIERS
	.align		4
        /*0030*/ 	.byte	0x02, 0x4c
        /*0032*/ 	.byte	0x01
	.zero		1


	//----- nvinfo : EIATTR_MERCURY_ISA_VERSION
	.align		4
        /*0034*/ 	.byte	0x03, 0x5f
        /*0036*/ 	.short	0x0000


	//----- nvinfo : EIATTR_COOP_GROUP_MASK_REGIDS
	.align		4
        /*0038*/ 	.byte	0x04, 0x29
        /*003a*/ 	.short	(.L_1047 - .L_1046)


	//   ....[0]....
.L_1046:
        /*003c*/ 	.word	0xffffffff


	//   ....[1]....
        /*0040*/ 	.word	0xffffffff


	//   ....[2]....
        /*0044*/ 	.word	0xffffffff


	//   ....[3]....
        /*0048*/ 	.word	0xffffffff


	//   ....[4]....
        /*004c*/ 	.word	0xffffffff


	//   ....[5]....
        /*0050*/ 	.word	0xffffffff


	//   ....[6]....
        /*0054*/ 	.word	0xffffffff


	//   ....[7]....
        /*0058*/ 	.word	0xffffffff


	//   ....[8]....
        /*005c*/ 	.word	0xffffffff


	//   ....[9]....
        /*0060*/ 	.word	0xffffffff


	//   ....[10]....
        /*0064*/ 	.word	0xffffffff


	//   ....[11]....
        /*0068*/ 	.word	0xffffffff


	//   ....[12]....
        /*006c*/ 	.word	0xffffffff


	//   ....[13]....
        /*0070*/ 	.word	0xffffffff


	//   ....[14]....
        /*0074*/ 	.word	0xffffffff


	//   ....[15]....
        /*0078*/ 	.word	0xffffffff


	//   ....[16]....
        /*007c*/ 	.word	0xffffffff


	//   ....[17]....
        /*0080*/ 	.word	0xffffffff


	//   ....[18]....
        /*0084*/ 	.word	0xffffffff


	//   ....[19]....
        /*0088*/ 	.word	0xffffffff


	//----- nvinfo : EIATTR_COOP_GROUP_INSTR_OFFSETS
	.align		4
.L_1047:
        /*008c*/ 	.byte	0x04, 0x28
        /*008e*/ 	.short	(.L_1049 - .L_1048)


	//   ....[0]....
.L_1048:
        /*0090*/ 	.word	0x00002660


	//   ....[1]....
        /*0094*/ 	.word	0x00002680


	//   ....[2]....
        /*0098*/ 	.word	0x000026a0


	//   ....[3]....
        /*009c*/ 	.word	0x000026c0


	//   ....[4]....
        /*00a0*/ 	.word	0x000026e0


	//   ....[5]....
        /*00a4*/ 	.word	0x00002700


	//   ....[6]....
        /*00a8*/ 	.word	0x00002720


	//   ....[7]....
        /*00ac*/ 	.word	0x00002740


	//   ....[8]....
        /*00b0*/ 	.word	0x00002760


	//   ....[9]....
        /*00b4*/ 	.word	0x00002780


	//   ....[10]....
        /*00b8*/ 	.word	0x00004c50


	//   ....[11]....
        /*00bc*/ 	.word	0x00004cd0


	//   ....[12]....
        /*00c0*/ 	.word	0x00004d50


	//   ....[13]....
        /*00c4*/ 	.word	0x00004dc0


	//   ....[14]....
        /*00c8*/ 	.word	0x00004e40


	//   ....[15]....
        /*00cc*/ 	.word	0x00004eb0


	//   ....[16]....
        /*00d0*/ 	.word	0x00004f30


	//   ....[17]....
        /*00d4*/ 	.word	0x00004fa0


	//   ....[18]....
        /*00d8*/ 	.word	0x00005020


	//   ....[19]....
        /*00dc*/ 	.word	0x00005090


	//----- nvinfo : EIATTR_EXIT_INSTR_OFFSETS
	.align		4
.L_1049:
        /*00e0*/ 	.byte	0x04, 0x1c
        /*00e2*/ 	.short	(.L_1051 - .L_1050)


	//   ....[0]....
.L_1050:
        /*00e4*/ 	.word	0x00004bf0


	//----- nvinfo : EIATTR_MAX_THREADS
	.align		4
.L_1051:
        /*00e8*/ 	.byte	0x04, 0x05
        /*00ea*/ 	.short	(.L_1053 - .L_1052)
.L_1052:
        /*00ec*/ 	.word	0x00000100
        /*00f0*/ 	.word	0x00000001
        /*00f4*/ 	.word	0x00000001


	//----- nvinfo : EIATTR_CRS_STACK_SIZE
	.align		4
.L_1053:
        /*00f8*/ 	.byte	0x04, 0x1e
        /*00fa*/ 	.short	(.L_1055 - .L_1054)
.L_1054:
        /*00fc*/ 	.word	0x00000000
.L_1055:


//--------------------- .nv.info._ZN10layer_norm22ln_bwd_finalize_kernelINS_22Kernel_traits_finalizeILj5120E13__nv_bfloat16S2_S2_S2_fjLb0ELj1024ELj4ENS_18Kernel_traits_baseILj5120ES2_S2_S2_S2_fjLj1024EEEEELb0ELb0EEEvNS_9BwdParamsE --------------------------
	.section	.nv.info._ZN10layer_norm22ln_bwd_finalize_kernelINS_22Kernel_traits_finalizeILj5120E13__nv_bfloat16S2_S2_S2_fjLb0ELj1024ELj4ENS_18Kernel_traits_baseILj5120ES2_S2_S2_S2_fjLj1024EEEEELb0ELb0EEEvNS_9BwdParamsE,"",@"SHT_CUDA_INFO"
	.sectionflags	@""
	.align	4


	//----- nvinfo : EIATTR_CUDA_API_VERSION
	.align		4
        /*0000*/ 	.byte	0x04, 0x37
        /*0002*/ 	.short	(.L_1057 - .L_1056)
.L_1056:
        /*0004*/ 	.word	0x00000082


	//----- nvinfo : EIATTR_SW2861232_WAR
	.align		4
.L_1057:
        /*0008*/ 	.byte	0x01, 0x35
	.zero		2


	//----- nvinfo : EIATTR_PARAM_CBANK
	.align		4
        /*000c*/ 	.byte	0x04, 0x0a
        /*000e*/ 	.short	(.L_1059 - .L_1058)
	.align		4
.L_1058:
        /*0010*/ 	.word	index@(.nv.constant0._ZN10layer_norm22ln_bwd_finalize_kernelINS_22Kernel_traits_finalizeILj5120E13__nv_bfloat16S2_S2_S2_fjLb0ELj1024ELj4ENS_18Kernel_traits_baseILj5120ES2_S2_S2_S2_fjLj1024EEEEELb0ELb0EEEvNS_9BwdParamsE)
        /*0014*/ 	.short	0x0160
        /*0016*/ 	.short	0x0128


	//----- nvinfo : EIATTR_CBANK_PARAM_SIZE
	.align		4
.L_1059:
        /*0018*/ 	.byte	0x03, 0x19
        /*001a*/ 	.short	0x0128


	//----- nvinfo : EIATTR_KPARAM_INFO
	.align		4
        /*001c*/ 	.byte	0x04, 0x17
        /*001e*/ 	.short	(.L_1061 - .L_1060)
.L_1060:
        /*0020*/ 	.word	0x00000000
        /*0024*/ 	.short	0x0000
        /*0026*/ 	.short	0x0000
        /*0028*/ 	.byte	0x00, 0xf0, 0xa1, 0x04


	//----- nvinfo : EIATTR_MAXREG_COUNT
	.align		4
.L_1061:
        /*002c*/ 	.byte	0x03, 0x1b
        /*002e*/ 	.short	0x0040


	//----- nvinfo : EIATTR_NUM_BARRIERS
	.align		4
        /*0030*/ 	.byte	0x02, 0x4c
        /*0032*/ 	.byte	0x01
	.zero		1


	//----- nvinfo : EIATTR_MERCURY_ISA_VERSION
	.align		4
        /*0034*/ 	.byte	0x03, 0x5f
        /*0036*/ 	.short	0x0000


	//----- nvinfo : EIATTR_COOP_GROUP_MASK_REGIDS
	.align		4
        /*0038*/ 	.byte	0x04, 0x29
        /*003a*/ 	.short	(.L_1063 - .L_1062)


	//   ....[0]....
.L_1062:
        /*003c*/ 	.word	0xffffffff


	//   ....[1]....
        /*0040*/ 	.word	0xffffffff


	//   ....[2]....
        /*0044*/ 	.word	0xffffffff


	//   ....[3]....
        /*0048*/ 	.word	0xffffffff


	//   ....[4]....
        /*004c*/ 	.word	0xffffffff


	//   ....[5]....
        /*0050*/ 	.word	0xffffffff


	//   ....[6]....
        /*0054*/ 	.word	0xffffffff


	//   ....[7]....
        /*0058*/ 	.word	0xffffffff


	//   ....[8]....
        /*005c*/ 	.word	0xffffffff


	//   ....[9]....
        /*0060*/ 	.word	0xffffffff


	//   ....[10]....
        /*0064*/ 	.word	0xffffffff


	//   ....[11]....
        /*0068*/ 	.word	0xffffffff


	//   ....[12]....
        /*006c*/ 	.word	0xffffffff


	//   ....[13]....
        /*0070*/ 	.word	0xffffffff


	//   ....[14]....
        /*0074*/ 	.word	0xffffffff


	//   ....[15]....
        /*0078*/ 	.word	0xffffffff


	//   ....[16]....
        /*007c*/ 	.word	0xffffffff


	//   ....[17]....
        /*0080*/ 	.word	0xffffffff


	//   ....[18]....
        /*0084*/ 	.word	0xffffffff


	//   ....[19]....
        /*0088*/ 	.word	0xffffffff


	//----- nvinfo : EIATTR_COOP_GROUP_INSTR_OFFSETS
	.align		4
.L_1063:
        /*008c*/ 	.byte	0x04, 0x28
        /*008e*/ 	.short	(.L_1065 - .L_1064)


	//   ....[0]....
.L_1064:
        /*0090*/ 	.word	0x00000820


	//   ....[1]....
        /*0094*/ 	.word	0x00000850


	//   ....[2]....
        /*0098*/ 	.word	0x00000860


	//   ....[3]....
        /*009c*/ 	.word	0x00000890


	//   ....[4]....
        /*00a0*/ 	.word	0x000008a0


	//   ....[5]....
        /*00a4*/ 	.word	0x000008d0


	//   ....[6]....
        /*00a8*/ 	.word	0x000008f0


	//   ....[7]....
        /*00ac*/ 	.word	0x00000900


	//   ....[8]....
        /*00b0*/ 	.word	0x00000930


	//   ....[9]....
        /*00b4*/ 	.word	0x00000940


	//   ....[10]....
        /*00b8*/ 	.word	0x00000b50


	//   ....[11]....
        /*00bc*/ 	.word	0x00000bc0


	//   ....[12]....
        /*00c0*/ 	.word	0x00000c20


	//   ....[13]....
        /*00c4*/ 	.word	0x00000c80


	//   ....[14]....
        /*00c8*/ 	.word	0x00000cf0


	//   ....[15]....
        /*00cc*/ 	.word	0x00000d60


	//   ....[16]....
        /*00d0*/ 	.word	0x00000dc0


	//   ....[17]....
        /*00d4*/ 	.word	0x00000e20


	//   ....[18]....
        /*00d8*/ 	.word	0x00000e80


	//   ....[19]....
        /*00dc*/ 	.word	0x00000ee0


	//----- nvinfo : EIATTR_EXIT_INSTR_OFFSETS
	.align		4
.L_1065:
        /*00e0*/ 	.byte	0x04, 0x1c
        /*00e2*/ 	.short	(.L_1067 - .L_1066)


	//   ....[0]....
.L_1066:
        /*00e4*/ 	.word	0x00000070


	//   ....[1]....
        /*00e8*/ 	.word	0x00000af0


	//----- nvinfo : EIATTR_MAX_THREADS
	.align		4
.L_1067:
        /*00ec*/ 	.byte	0x04, 0x05
        /*00ee*/ 	.short	(.L_1069 - .L_1068)
.L_1068:
        /*00f0*/ 	.word	0x00000400
        /*00f4*/ 	.word	0x00000001
        /*00f8*/ 	.word	0x00000001


	//----- nvinfo : EIATTR_CRS_STACK_SIZE
	.align		4
.L_1069:
        /*00fc*/ 	.byte	0x04, 0x1e
        /*00fe*/ 	.short	(.L_1071 - .L_1070)
.L_1070:
        /*0100*/ 	.word	0x00000000
.L_1071:


//--------------------- .nv.info._ZN10layer_norm40ln_parallel_residual_bwd_finalize_kernelINS_22Kernel_traits_finalizeILj5120E13__nv_bfloat16S2_S2_S2_fjLb0ELj1024ELj4ENS_18Kernel_traits_baseILj5120ES2_S2_S2_S2_fjLj1024EEEEELb0EEEvNS_9BwdParamsE --------------------------
	.section	.nv.info._ZN10layer_norm40ln_parallel_residual_bwd_finalize_kernelINS_22Kernel_traits_finalizeILj5120E13__nv_bfloat16S2_S2_S2_fjLb0ELj1024ELj4ENS_18Kernel_traits_baseILj5120ES2_S2_S2_S2_fjLj1024EEEEELb0EEEvNS_9BwdParamsE,"",@"SHT_CUDA_INFO"
	.sectionflags	@""
	.align	4


	//----- nvinfo : EIATTR_CUDA_API_VERSION
	.align		4
        /*0000*/ 	.byte	0x04, 0x37
        /*0002*/ 	.short	(.L_1073 - .L_1072)
.L_1072:
        /*0004*/ 	.word	0x00000082


	//----- nvinfo : EIATTR_SW2861232_WAR
	.align		4
.L_1073:
        /*0008*/ 	.byte	0x01, 0x35
	.zero		2


	//----- nvinfo : EIATTR_PARAM_CBANK
	.align		4
        /*000c*/ 	.byte	0x04, 0x0a
        /*000e*/ 	.short	(.L_1075 - .L_1074)
	.align		4
.L_1074:
        /*0010*/ 	.word	index@(.nv.constant0._ZN10layer_norm40ln_parallel_residual_bwd_finalize_kernelINS_22Kernel_traits_finalizeILj5120E13__nv_bfloat16S2_S2_S2_fjLb0ELj1024ELj4ENS_18Kernel_traits_baseILj5120ES2_S2_S2_S2_fjLj1024EEEEELb0EEEvNS_9BwdParamsE)
        /*0014*/ 	.short	0x0160
        /*0016*/ 	.short	0x0128


	//----- nvinfo : EIATTR_CBANK_PARAM_SIZE
	.align		4
.L_1075:
        /*0018*/ 	.byte	0x03, 0x19
        /*001a*/ 	.short	0x0128


	//----- nvinfo : EIATTR_KPARAM_INFO
	.align		4
        /*001c*/ 	.byte	0x04, 0x17
        /*001e*/ 	.short	(.L_1077 - .L_1076)
.L_1076:
        /*0020*/ 	.word	0x00000000
        /*0024*/ 	.short	0x0000
        /*0026*/ 	.short	0x0000
        /*0028*/ 	.byte	0x00, 0xf0, 0xa1, 0x04


	//----- nvinfo : EIATTR_MAXREG_COUNT
	.align		4
.L_1077:
        /*002c*/ 	.byte	0x03, 0x1b
        /*002e*/ 	.short	0x0040


	//----- nvinfo : EIATTR_NUM_BARRIERS
	.align		4
        /*0030*/ 	.byte	0x02, 0x4c
        /*0032*/ 	.byte	0x01
	.zero		1


	//----- nvinfo : EIATTR_MERCURY_ISA_VERSION
	.align		4
        /*0034*/ 	.byte	0x03, 0x5f
        /*0036*/ 	.short	0x0000


	//----- nvinfo : EIATTR_COOP_GROUP_MASK_REGIDS
	.align		4
        /*0038*/ 	.byte	0x04, 0x29
        /*003a*/ 	.short	(.L_1079 - .L_1078)


	//   ....[0]....
.L_1078:
        /*003c*/ 	.word	0xffffffff


	//   ....[1]....
        /*0040*/ 	.word	0xffffffff


	//   ....[2]....
        /*0044*/ 	.word	0xffffffff


	//   ....[3]....
        /*0048*/ 	.word	0xffffffff


	//   ....[4]....
        /*004c*/ 	.word	0xffffffff


	//   ....[5]....
        /*0050*/ 	.word	0xffffffff


	//   ....[6]....
        /*0054*/ 	.word	0xffffffff


	//   ....[7]....
        /*0058*/ 	.word	0xffffffff


	//   ....[8]....
        /*005c*/ 	.word	0xffffffff


	//   ....[9]....
        /*0060*/ 	.word	0xffffffff


	//   ....[10]....
        /*0064*/ 	.word	0xffffffff


	//   ....[11]....
        /*0068*/ 	.word	0xffffffff


	//   ....[12]....
        /*006c*/ 	.word	0xffffffff


	//   ....[13]....
        /*0070*/ 	.word	0xffffffff


	//   ....[14]....
        /*0074*/ 	.word	0xffffffff


	//   ....[15]....
        /*0078*/ 	.word	0xffffffff


	//   ....[16]....
        /*007c*/ 	.word	0xffffffff


	//   ....[17]....
        /*0080*/ 	.word	0xffffffff


	//   ....[18]....
        /*0084*/ 	.word	0xffffffff


	//   ....[19]....
        /*0088*/ 	.word	0xffffffff


	//   ....[20]....
        /*008c*/ 	.word	0xffffffff


	//   ....[21]....
        /*0090*/ 	.word	0xffffffff


	//   ....[22]....
        /*0094*/ 	.word	0xffffffff


	//   ....[23]....
        /*0098*/ 	.word	0xffffffff


	//   ....[24]....
        /*009c*/ 	.word	0xffffffff


	//   ....[25]....
        /*00a0*/ 	.word	0xffffffff


	//   ....[26]....
        /*00a4*/ 	.word	0xffffffff


	//   ....[27]....
        /*00a8*/ 	.word	0xffffffff


	//   ....[28]....
        /*00ac*/ 	.word	0xffffffff


	//   ....[29]....
        /*00b0*/ 	.word	0xffffffff


	//   ....[30]....
        /*00b4*/ 	.word	0xffffffff


	//   ....[31]....
        /*00b8*/ 	.word	0xffffffff


	//   ....[32]....
        /*00bc*/ 	.word	0xffffffff


	//   ....[33]....
        /*00c0*/ 	.word	0xffffffff


	//   ....[34]....
        /*00c4*/ 	.word	0xffffffff


	//   ....[35]....
        /*00c8*/ 	.word	0xffffffff


	//   ....[36]....
        /*00cc*/ 	.word	0xffffffff


	//   ....[37]....
        /*00d0*/ 	.word	0xffffffff


	//   ....[38]....
        /*00d4*/ 	.word	0xffffffff


	//   ....[39]....
        /*00d8*/ 	.word	0xffffffff


	//----- nvinfo : EIATTR_COOP_GROUP_INSTR_OFFSETS
	.align		4
.L_1079:
        /*00dc*/ 	.byte	0x04, 0x28
        /*00de*/ 	.short	(.L_1081 - .L_1080)


	//   ....[0]....
.L_1080:
        /*00e0*/ 	.word	0x00000b70


	//   ....[1]....
        /*00e4*/ 	.word	0x00000ba0


	//   ....[2]....
        /*00e8*/ 	.word	0x00000bb0


	//   ....[3]....
        /*00ec*/ 	.word	0x00000bc0


	//   ....[4]....
        /*00f0*/ 	.word	0x00000bf0


	//   ....[5]....
        /*00f4*/ 	.word	0x00000c10


	//   ....[6]....
        /*00f8*/ 	.word	0x00000c20


	//   ....[7]....
        /*00fc*/ 	.word	0x00000c30


	//   ....[8]....
        /*0100*/ 	.word	0x00000c60


	//   ....[9]....
        /*0104*/ 	.word	0x00000c80


	//   ....[10]....
        /*0108*/ 	.word	0x00000ca0


	//   ....[11]....
        /*010c*/ 	.word	0x00000cb0


	//   ....[12]....
        /*0110*/ 	.word	0x00000ce0


	//   ....[13]....
        /*0114*/ 	.word	0x00000d00


	//   ....[14]....
        /*0118*/ 	.word	0x00000d20


	//   ....[15]....
        /*011c*/ 	.word	0x00000d30


	//   ....[16]....
        /*0120*/ 	.word	0x00000d60


	//   ....[17]....
        /*0124*/ 	.word	0x00000d90


	//   ....[18]....
        /*0128*/ 	.word	0x00000da0


	//   ....[19]....
        /*012c*/ 	.word	0x00000db0


	//   ....[20]....
        /*0130*/ 	.word	0x000010c0


	//   ....[21]....
        /*0134*/ 	.word	0x00001130


	//   ....[22]....
        /*0138*/ 	.word	0x00001190


	//   ....[23]....
        /*013c*/ 	.word	0x000011f0


	//   ....[24]....
        /*0140*/ 	.word	0x00001260


	//   ....[25]....
        /*0144*/ 	.word	0x000012d0


	//   ....[26]....
        /*0148*/ 	.word	0x00001330


	//   ....[27]....
        /*014c*/ 	.word	0x00001390


	//   ....[28]....
        /*0150*/ 	.word	0x000013f0


	//   ....[29]....
        /*0154*/ 	.word	0x00001460


	//   ....[30]....
        /*0158*/ 	.word	0x000014d0


	//   ....[31]....
        /*015c*/ 	.word	0x00001530


	//   ....[32]....
        /*0160*/ 	.word	0x00001590


	//   ....[33]....
        /*0164*/ 	.word	0x000015f0


	//   ....[34]....
        /*0168*/ 	.word	0x00001660


	//   ....[35]....
        /*016c*/ 	.word	0x000016d0


	//   ....[36]....
        /*0170*/ 	.word	0x00001730


	//   ....[37]....
        /*0174*/ 	.word	0x00001790


	//   ....[38]....
        /*0178*/ 	.word	0x000017f0


	//   ....[39]....
        /*017c*/ 	.word	0x00001850


	//----- nvinfo : EIATTR_EXIT_INSTR_OFFSETS
	.align		4
.L_1081:
        /*0180*/ 	.byte	0x04, 0x1c
        /*0182*/ 	.short	(.L_1083 - .L_1082)


	//   ....[0]....
.L_1082:
        /*0184*/ 	.word	0x00000070


	//   ....[1]....
        /*0188*/ 	.word	0x00001060


	//----- nvinfo : EIATTR_MAX_THREADS
	.align		4
.L_1083:
        /*018c*/ 	.byte	0x04, 0x05
        /*018e*/ 	.short	(.L_1085 - .L_1084)
.L_1084:
        /*0190*/ 	.word	0x00000400
        /*0194*/ 	.word	0x00000001
        /*0198*/ 	.word	0x00000001


	//----- nvinfo : EIATTR_CRS_STACK_SIZE
	.align		4
.L_1085:
        /*019c*/ 	.byte	0x04, 0x1e
        /*019e*/ 	.short	(.L_1087 - .L_1086)
.L_1086:
        /*01a0*/ 	.word	0x00000000
.L_1087:


//--------------------- .nv.info._ZN10layer_norm31ln_parallel_residual_bwd_kernelINS_13Kernel_traitsI13__nv_bfloat16S2_S2_S2_fjLj5120ELj1ELj1ELj8ELj8ENS_18Kernel_traits_baseILj5120ES2_S2_S2_S2_fjLj256EEEEELb1ELb1ELb0EEEvNS_9BwdParamsE --------------------------
	.section	.nv.info._ZN10layer_norm31ln_parallel_residual_bwd_kernelINS_13Kernel_traitsI13__nv_bfloat16S2_S2_S2_fjLj5120ELj1ELj1ELj8ELj8ENS_18Kernel_traits_baseILj5120ES2_S2_S2_S2_fjLj256EEEEELb1ELb1ELb0EEEvNS_9BwdParamsE,"",@"SHT_CUDA_INFO"
	.sectionflags	@""
	.align	4


	//----- nvinfo : EIATTR_CUDA_API_VERSION
	.align		4
        /*0000*/ 	.byte	0x04, 0x37
        /*0002*/ 	.short	(.L_1089 - .L_1088)
.L_1088:
        /*0004*/ 	.word	0x00000082


	//----- nvinfo : EIATTR_SW2861232_WAR
	.align		4
.L_1089:
        /*0008*/ 	.byte	0x01, 0x35
	.zero		2


	//----- nvinfo : EIATTR_PARAM_CBANK
	.align		4
        /*000c*/ 	.byte	0x04, 0x0a
        /*000e*/ 	.short	(.L_1091 - .L_1090)
	.align		4
.L_1090:
        /*0010*/ 	.word	index@(.nv.constant0._ZN10layer_norm31ln_parallel_residual_bwd_kernelINS_13Kernel_traitsI13__nv_bfloat16S2_S2_S2_fjLj5120ELj1ELj1ELj8ELj8ENS_18Kernel_traits_baseILj5120ES2_S2_S2_S2_fjLj256EEEEELb1ELb1ELb0EEEvNS_9BwdParamsE)
        /*0014*/ 	.short	0x0160
        /*0016*/ 	.short	0x0128


	//----- nvinfo : EIATTR_CBANK_PARAM_SIZE
	.align		4
.L_1091:
        /*0018*/ 	.byte	0x03, 0x19
        /*001a*/ 	.short	0x0128


	//----- nvinfo : EIATTR_KPARAM_INFO
	.align		4
        /*001c*/ 	.byte	0x04, 0x17
        /*001e*/ 	.short	(.L_1093 - .L_1092)
.L_1092:
        /*0020*/ 	.word	0x00000000
        /*0024*/ 	.short	0x0000
        /*0026*/ 	.short	0x0000
        /*0028*/ 	.byte	0x00, 0xf0, 0xa1, 0x04


	//----- nvinfo : EIATTR_MAXREG_COUNT
	.align		4
.L_1093:
        /*002c*/ 	.byte	0x03, 0x1b
        /*002e*/ 	.short	0x00ff


	//----- nvinfo : EIATTR_NUM_BARRIERS
	.align		4
        /*0030*/ 	.byte	0x02, 0x4c
        /*0032*/ 	.byte	0x01
	.zero		1


	//----- nvinfo : EIATTR_MERCURY_ISA_VERSION
	.align		4
        /*0034*/ 	.byte	0x03, 0x5f
        /*0036*/ 	.short	0x0000


	//----- nvinfo : EIATTR_COOP_GROUP_MASK_REGIDS
	.align		4
        /*0038*/ 	.byte	0x04, 0x29
        /*003a*/ 	.short	(.L_1095 - .L_1094)


	//   ....[0]....
.L_1094:
        /*003c*/ 	.word	0xffffffff


	//   ....[1]....
        /*0040*/ 	.word	0xffffffff


	//   ....[2]....
        /*0044*/ 	.word	0xffffffff


	//   ....[3]....
        /*0048*/ 	.word	0xffffffff


	//   ....[4]....
        /*004c*/ 	.word	0xffffffff


	//   ....[5]....
        /*0050*/ 	.word	0xffffffff


	//   ....[6]....
        /*0054*/ 	.word	0xffffffff


	//   ....[7]....
        /*0058*/ 	.word	0xffffffff


	//   ....[8]....
        /*005c*/ 	.word	0xffffffff


	//   ....[9]....
        /*0060*/ 	.word	0xffffffff


	//   ....[10]....
        /*0064*/ 	.word	0xffffffff


	//   ....[11]....
        /*0068*/ 	.word	0xffffffff


	//   ....[12]....
        /*006c*/ 	.word	0xffffffff


	//   ....[13]....
        /*0070*/ 	.word	0xffffffff


	//   ....[14]....
        /*0074*/ 	.word	0xffffffff


	//   ....[15]....
        /*0078*/ 	.word	0xffffffff


	//   ....[16]....
        /*007c*/ 	.word	0xffffffff


	//   ....[17]....
        /*0080*/ 	.word	0xffffffff


	//   ....[18]....
        /*0084*/ 	.word	0xffffffff


	//   ....[19]....
        /*0088*/ 	.word	0xffffffff


	//----- nvinfo : EIATTR_COOP_GROUP_INSTR_OFFSETS
	.align		4
.L_1095:
        /*008c*/ 	.byte	0x04, 0x28
        /*008e*/ 	.short	(.L_1097 - .L_1096)


	//   ....[0]....
.L_1096:
        /*0090*/ 	.word	0x00001da0


	//   ....[1]....
        /*0094*/ 	.word	0x00001dc0


	//   ....[2]....
        /*0098*/ 	.word	0x00001de0


	//   ....[3]....
        /*009c*/ 	.word	0x00001e00


	//   ....[4]....
        /*00a0*/ 	.word	0x00001e20


	//   ....[5]....
        /*00a4*/ 	.word	0x00001e40


	//   ....[6]....
        /*00a8*/ 	.word	0x00001e60


	//   ....[7]....
        /*00ac*/ 	.word	0x00001e80


	//   ....[8]....
        /*00b0*/ 	.word	0x00001ea0


	//   ....[9]....
        /*00b4*/ 	.word	0x00001ec0


	//   ....[10]....
        /*00b8*/ 	.word	0x000043e0


	//   ....[11]....
        /*00bc*/ 	.word	0x00004460


	//   ....[12]....
        /*00c0*/ 	.word	0x000044e0


	//   ....[13]....
        /*00c4*/ 	.word	0x00004550


	//   ....[14]....
        /*00c8*/ 	.word	0x000045d0


	//   ....[15]....
        /*00cc*/ 	.word	0x00004640


	//   ....[16]....
        /*00d0*/ 	.word	0x000046c0


	//   ....[17]....
        /*00d4*/ 	.word	0x00004730


	//   ....[18]....
        /*00d8*/ 	.word	0x000047b0


	//   ....[19]....
        /*00dc*/ 	.word	0x00004820


	//----- nvinfo : EIATTR_EXIT_INSTR_OFFSETS
	.align		4
.L_1097:
        /*00e0*/ 	.byte	0x04, 0x1c
        /*00e2*/ 	.short	(.L_1099 - .L_1098)


	//   ....[0]....
.L_1098:
        /*00e4*/ 	.word	0x00004320


	//   ....[1]....
        /*00e8*/ 	.word	0x00004380


	//----- nvinfo : EIATTR_MAX_THREADS
	.align		4
.L_1099:
        /*00ec*/ 	.byte	0x04, 0x05
        /*00ee*/ 	.short	(.L_1101 - .L_1100)
.L_1100:
        /*00f0*/ 	.word	0x00000100
        /*00f4*/ 	.word	0x00000001
        /*00f8*/ 	.word	0x00000001


	//----- nvinfo : EIATTR_CRS_STACK_SIZE
	.align		4
.L_1101:
        /*00fc*/ 	.byte	0x04, 0x1e
        /*00fe*/ 	.short	(.L_1103 - .L_1102)
.L_1102:
        /*0100*/ 	.word	0x00000000
.L_1103:


//--------------------- .nv.info._ZN10layer_norm22ln_bwd_finalize_kernelINS_22Kernel_traits_finalizeILj5120E13__nv_bfloat16S2_S2_S2_fjLb0ELj1024ELj4ENS_18Kernel_traits_baseILj5120ES2_S2_S2_S2_fjLj1024EEEEELb0ELb1EEEvNS_9BwdParamsE --------------------------
	.section	.nv.info._ZN10layer_norm22ln_bwd_finalize_kernelINS_22Kernel_traits_finalizeILj5120E13__nv_bfloat16S2_S2_S2_fjLb0ELj1024ELj4ENS_18Kernel_traits_baseILj5120ES2_S2_S2_S2_fjLj1024EEEEELb0ELb1EEEvNS_9BwdParamsE,"",@"SHT_CUDA_INFO"
	.sectionflags	@""
	.align	4


	//----- nvinfo : EIATTR_CUDA_API_VERSION
	.align		4
        /*0000*/ 	.byte	0x04, 0x37
        /*0002*/ 	.short	(.L_1105 - .L_1104)
.L_1104:
        /*0004*/ 	.word	0x00000082


	//----- nvinfo : EIATTR_SW2861232_WAR
	.align		4
.L_1105:
        /*0008*/ 	.byte	0x01, 0x35
	.zero		2


	//----- nvinfo : EIATTR_PARAM_CBANK
	.align		4
        /*000c*/ 	.byte	0x04, 0x0a
        /*000e*/ 	.short	(.L_1107 - .L_1106)
	.align		4
.L_1106:
        /*0010*/ 	.word	index@(.nv.constant0._ZN10layer_norm22ln_bwd_finalize_kernelINS_22Kernel_traits_finalizeILj5120E13__nv_bfloat16S2_S2_S2_fjLb0ELj1024ELj4ENS_18Kernel_traits_baseILj5120ES2_S2_S2_S2_fjLj1024EEEEELb0ELb1EEEvNS_9BwdParamsE)
        /*0014*/ 	.short	0x0160
        /*0016*/ 	.short	0x0128


	//----- nvinfo : EIATTR_CBANK_PARAM_SIZE
	.align		4
.L_1107:
        /*0018*/ 	.byte	0x03, 0x19
        /*001a*/ 	.short	0x0128


	//----- nvinfo : EIATTR_KPARAM_INFO
	.align		4
        /*001c*/ 	.byte	0x04, 0x17
        /*001e*/ 	.short	(.L_1109 - .L_1108)
.L_1108:
        /*0020*/ 	.word	0x00000000
        /*0024*/ 	.short	0x0000
        /*0026*/ 	.short	0x0000
        /*0028*/ 	.byte	0x00, 0xf0, 0xa1, 0x04


	//----- nvinfo : EIATTR_MAXREG_COUNT
	.align		4
.L_1109:
        /*002c*/ 	.byte	0x03, 0x1b
        /*002e*/ 	.short	0x0040


	//----- nvinfo : EIATTR_NUM_BARRIERS
	.align		4
        /*0030*/ 	.byte	0x02, 0x4c
        /*0032*/ 	.byte	0x01
	.zero		1


	//----- nvinfo : EIATTR_MERCURY_ISA_VERSION
	.align		4
        /*0034*/ 	.byte	0x03, 0x5f
        /*0036*/ 	.short	0x0000


	//----- nvinfo : EIATTR_COOP_GROUP_MASK_REGIDS
	.align		4
        /*0038*/ 	.byte	0x04, 0x29
        /*003a*/ 	.short	(.L_1111 - .L_1110)


	//   ....[0]....
.L_1110:
        /*003c*/ 	.word	0xffffffff


	//   ....[1]....
        /*0040*/ 	.word	0xffffffff


	//   ....[2]....
        /*0044*/ 	.word	0xffffffff


	//   ....[3]....
        /*0048*/ 	.word	0xffffffff


	//   ....[4]....
        /*004c*/ 	.word	0xffffffff


	//   ....[5]....
        /*0050*/ 	.word	0xffffffff


	//   ....[6]....
        /*0054*/ 	.word	0xffffffff


	//   ....[7]....
        /*0058*/ 	.word	0xffffffff


	//   ....[8]....
        /*005c*/ 	.word	0xffffffff


	//   ....[9]....
        /*0060*/ 	.word	0xffffffff


	//   ....[10]....
        /*0064*/ 	.word	0xffffffff


	//   ....[11]....
        /*0068*/ 	.word	0xffffffff


	//   ....[12]....
        /*006c*/ 	.word	0xffffffff


	//   ....[13]....
        /*0070*/ 	.word	0xffffffff


	//   ....[14]....
        /*0074*/ 	.word	0xffffffff


	//   ....[15]....
        /*0078*/ 	.word	0xffffffff


	//   ....[16]....
        /*007c*/ 	.word	0xffffffff


	//   ....[17]....
        /*0080*/ 	.word	0xffffffff


	//   ....[18]....
        /*0084*/ 	.word	0xffffffff


	//   ....[19]....
        /*0088*/ 	.word	0xffffffff


	//----- nvinfo : EIATTR_COOP_GROUP_INSTR_OFFSETS
	.align		4
.L_1111:
        /*008c*/ 	.byte	0x04, 0x28
        /*008e*/ 	.short	(.L_1113 - .L_1112)


	//   ....[0]....
.L_1112:
        /*0090*/ 	.word	0x000007f0


	//   ....[1]....
        /*0094*/ 	.word	0x00000820


	//   ....[2]....
        /*0098*/ 	.word	0x00000840


	//   ....[3]....
        /*009c*/ 	.word	0x00000850


	//   ....[4]....
        /*00a0*/ 	.word	0x00000880


	//   ....[5]....
        /*00a4*/ 	.word	0x00000890


	//   ....[6]....
        /*00a8*/ 	.word	0x000008c0


	//   ....[7]....
        /*00ac*/ 	.word	0x000008d0


	//   ....[8]....
        /*00b0*/ 	.word	0x00000900


	//   ....[9]....
        /*00b4*/ 	.word	0x00000910


	//   ....[10]....
        /*00b8*/ 	.word	0x00000b00


	//   ....[11]....
        /*00bc*/ 	.word	0x00000b80


	//   ....[12]....
        /*00c0*/ 	.word	0x00000be0


	//   ....[13]....
        /*00c4*/ 	.word	0x00000c40


	//   ....[14]....
        /*00c8*/ 	.word	0x00000cb0


	//   ....[15]....
        /*00cc*/ 	.word	0x00000d20


	//   ....[16]....
        /*00d0*/ 	.word	0x00000d80


	//   ....[17]....
        /*00d4*/ 	.word	0x00000de0


	//   ....[18]....
        /*00d8*/ 	.word	0x00000e40


	//   ....[19]....
        /*00dc*/ 	.word	0x00000ea0


	//----- nvinfo : EIATTR_EXIT_INSTR_OFFSETS
	.align		4
.L_1113:
        /*00e0*/ 	.byte	0x04, 0x1c
        /*00e2*/ 	.short	(.L_1115 - .L_1114)


	//   ....[0]....
.L_1114:
        /*00e4*/ 	.word	0x00000070


	//   ....[1]....
        /*00e8*/ 	.word	0x00000aa0


	//----- nvinfo : EIATTR_MAX_THREADS
	.align		4
.L_1115:
        /*00ec*/ 	.byte	0x04, 0x05
        /*00ee*/ 	.short	(.L_1117 - .L_1116)
.L_1116:
        /*00f0*/ 	.word	0x00000400
        /*00f4*/ 	.word	0x00000001
        /*00f8*/ 	.word	0x00000001


	//----- nvinfo : EIATTR_CRS_STACK_SIZE
	.align		4
.L_1117:
        /*00fc*/ 	.byte	0x04, 0x1e
        /*00fe*/ 	.short	(.L_1119 - .L_1118)
.L_1118:
        /*0100*/ 	.word	0x00000000
.L_1119:


//--------------------- .nv.info._ZN10layer_norm40ln_parallel_residual_bwd_finalize_kernelINS_22Kernel_traits_finalizeILj5120E13__nv_bfloat16S2_S2_S2_fjLb0ELj1024ELj4ENS_18Kernel_traits_baseILj5120ES2_S2_S2_S2_fjLj1024EEEEELb1EEEvNS_9BwdParamsE --------------------------
	.section	.nv.info._ZN10layer_norm40ln_parallel_residual_bwd_finalize_kernelINS_22Kernel_traits_finalizeILj5120E13__nv_bfloat16S2_S2_S2_fjLb0ELj1024ELj4ENS_18Kernel_traits_baseILj5120ES2_S2_S2_S2_fjLj1024EEEEELb1EEEvNS_9BwdParamsE,"",@"SHT_CUDA_INFO"
	.sectionflags	@""
	.align	4


	//----- nvinfo : EIATTR_CUDA_API_VERSION
	.align		4
        /*0000*/ 	.byte	0x04, 0x37
        /*0002*/ 	.short	(.L_1121 - .L_1120)
.L_1120:
        /*0004*/ 	.word	0x00000082


	//----- nvinfo : EIATTR_SW2861232_WAR
	.align		4
.L_1121:
        /*0008*/ 	.byte	0x01, 0x35
	.zero		2


	//----- nvinfo : EIATTR_PARAM_CBANK
	.align		4
        /*000c*/ 	.byte	0x04, 0x0a
        /*000e*/ 	.short	(.L_1123 - .L_1122)
	.align		4
.L_1122:
        /*0010*/ 	.word	index@(.nv.constant0._ZN10layer_norm40ln_parallel_residual_bwd_finalize_kernelINS_22Kernel_traits_finalizeILj5120E13__nv_bfloat16S2_S2_S2_fjLb0ELj1024ELj4ENS_18Kernel_traits_baseILj5120ES2_S2_S2_S2_fjLj1024EEEEELb1EEEvNS_9BwdParamsE)
        /*0014*/ 	.short	0x0160
        /*0016*/ 	.short	0x0128


	//----- nvinfo : EIATTR_CBANK_PARAM_SIZE
	.align		4
.L_1123:
        /*0018*/ 	.byte	0x03, 0x19
        /*001a*/ 	.short	0x0128


	//----- nvinfo : EIATTR_KPARAM_INFO
	.align		4
        /*001c*/ 	.byte	0x04, 0x17
        /*001e*/ 	.short	(.L_1125 - .L_1124)
.L_1124:
        /*0020*/ 	.word	0x00000000
        /*0024*/ 	.short	0x0000
        /*0026*/ 	.short	0x0000
        /*0028*/ 	.byte	0x00, 0xf0, 0xa1, 0x04


	//----- nvinfo : EIATTR_MAXREG_COUNT
	.align		4
.L_1125:
        /*002c*/ 	.byte	0x03, 0x1b
        /*002e*/ 	.short	0x0040


	//----- nvinfo : EIATTR_NUM_BARRIERS
	.align		4
        /*0030*/ 	.byte	0x02, 0x4c
        /*0032*/ 	.byte	0x01
	.zero		1


	//----- nvinfo : EIATTR_MERCURY_ISA_VERSION
	.align		4
        /*0034*/ 	.byte	0x03, 0x5f
        /*0036*/ 	.short	0x0000


	//----- nvinfo : EIATTR_COOP_GROUP_MASK_REGIDS
	.align		4
        /*0038*/ 	.byte	0x04, 0x29
        /*003a*/ 	.short	(.L_1127 - .L_1126)


	//   ....[0]....
.L_1126:
        /*003c*/ 	.word	0xffffffff


	//   ....[1]....
        /*0040*/ 	.word	0xffffffff


	//   ....[2]....
        /*0044*/ 	.word	0xffffffff


	//   ....[3]....
        /*0048*/ 	.word	0xffffffff


	//   ....[4]....
        /*004c*/ 	.word	0xffffffff


	//   ....[5]....
        /*0050*/ 	.word	0xffffffff


	//   ....[6]....
        /*0054*/ 	.word	0xffffffff


	//   ....[7]....
        /*0058*/ 	.word	0xffffffff


	//   ....[8]....
        /*005c*/ 	.word	0xffffffff


	//   ....[9]....
        /*0060*/ 	.word	0xffffffff


	//   ....[10]....
        /*0064*/ 	.word	0xffffffff


	//   ....[11]....
        /*0068*/ 	.word	0xffffffff


	//   ....[12]....
        /*006c*/ 	.word	0xffffffff


	//   ....[13]....
        /*0070*/ 	.word	0xffffffff


	//   ....[14]....
        /*0074*/ 	.word	0xffffffff


	//   ....[15]....
        /*0078*/ 	.word	0xffffffff


	//   ....[16]....
        /*007c*/ 	.word	0xffffffff


	//   ....[17]....
        /*0080*/ 	.word	0xffffffff


	//   ....[18]....
        /*0084*/ 	.word	0xffffffff


	//   ....[19]....
        /*0088*/ 	.word	0xffffffff


	//   ....[20]....
        /*008c*/ 	.word	0xffffffff


	//   ....[21]....
        /*0090*/ 	.word	0xffffffff


	//   ....[22]....
        /*0094*/ 	.word	0xffffffff


	//   ....[23]....
        /*0098*/ 	.word	0xffffffff


	//   ....[24]....
        /*009c*/ 	.word	0xffffffff


	//   ....[25]....
        /*00a0*/ 	.word	0xffffffff


	//   ....[26]....
        /*00a4*/ 	.word	0xffffffff


	//   ....[27]....
        /*00a8*/ 	.word	0xffffffff


	//   ....[28]....
        /*00ac*/ 	.word	0xffffffff


	//   ....[29]....
        /*00b0*/ 	.word	0xffffffff


	//   ....[30]....
        /*00b4*/ 	.word	0xffffffff


	//   ....[31]....
        /*00b8*/ 	.word	0xffffffff


	//   ....[32]....
        /*00bc*/ 	.word	0xffffffff


	//   ....[33]....
        /*00c0*/ 	.word	0xffffffff


	//   ....[34]....
        /*00c4*/ 	.word	0xffffffff


	//   ....[35]....
        /*00c8*/ 	.word	0xffffffff


	//   ....[36]....
        /*00cc*/ 	.word	0xffffffff


	//   ....[37]....
        /*00d0*/ 	.word	0xffffffff


	//   ....[38]....
        /*00d4*/ 	.word	0xffffffff


	//   ....[39]....
        /*00d8*/ 	.word	0xffffffff


	//----- nvinfo : EIATTR_COOP_GROUP_INSTR_OFFSETS
	.align		4
.L_1127:
        /*00dc*/ 	.byte	0x04, 0x28
        /*00de*/ 	.short	(.L_1129 - .L_1128)


	//   ....[0]....
.L_1128:
        /*00e0*/ 	.word	0x00000b60


	//   ....[1]....
        /*00e4*/ 	.word	0x00000b90


	//   ....[2]....
        /*00e8*/ 	.word	0x00000ba0


	//   ....[3]....
        /*00ec*/ 	.word	0x00000bb0


	//   ....[4]....
        /*00f0*/ 	.word	0x00000be0


	//   ....[5]....
        /*00f4*/ 	.word	0x00000c00


	//   ....[6]....
        /*00f8*/ 	.word	0x00000c10


	//   ....[7]....
        /*00fc*/ 	.word	0x00000c20


	//   ....[8]....
        /*0100*/ 	.word	0x00000c50


	//   ....[9]....
        /*0104*/ 	.word	0x00000c70


	//   ....[10]....
        /*0108*/ 	.word	0x00000c90


	//   ....[11]....
        /*010c*/ 	.word	0x00000ca0


	//   ....[12]....
        /*0110*/ 	.word	0x00000cd0


	//   ....[13]....
        /*0114*/ 	.word	0x00000cf0


	//   ....[14]....
        /*0118*/ 	.word	0x00000d10


	//   ....[15]....
        /*011c*/ 	.word	0x00000d20


	//   ....[16]....
        /*0120*/ 	.word	0x00000d50


	//   ....[17]....
        /*0124*/ 	.word	0x00000d80


	//   ....[18]....
        /*0128*/ 	.word	0x00000d90


	//   ....[19]....
        /*012c*/ 	.word	0x00000da0


	//   ....[20]....
        /*0130*/ 	.word	0x00001090


	//   ....[21]....
        /*0134*/ 	.word	0x00001100


	//   ....[22]....
        /*0138*/ 	.word	0x00001160


	//   ....[23]....
        /*013c*/ 	.word	0x000011c0


	//   ....[24]....
        /*0140*/ 	.word	0x00001230


	//   ....[25]....
        /*0144*/ 	.word	0x000012a0


	//   ....[26]....
        /*0148*/ 	.word	0x00001300


	//   ....[27]....
        /*014c*/ 	.word	0x00001360


	//   ....[28]....
        /*0150*/ 	.word	0x000013c0


	//   ....[29]....
        /*0154*/ 	.word	0x00001430


	//   ....[30]....
        /*0158*/ 	.word	0x000014a0


	//   ....[31]....
        /*015c*/ 	.word	0x00001500


	//   ....[32]....
        /*0160*/ 	.word	0x00001560


	//   ....[33]....
        /*0164*/ 	.word	0x000015c0


	//   ....[34]....
        /*0168*/ 	.word	0x00001630


	//   ....[35]....
        /*016c*/ 	.word	0x000016a0


	//   ....[36]....
        /*0170*/ 	.word	0x00001700


	//   ....[37]....
        /*0174*/ 	.word	0x00001760


	//   ....[38]....
        /*0178*/ 	.word	0x000017c0


	//   ....[39]....
        /*017c*/ 	.word	0x00001820


	//----- nvinfo : EIATTR_EXIT_INSTR_OFFSETS
	.align		4
.L_1129:
        /*0180*/ 	.byte	0x04, 0x1c
        /*0182*/ 	.short	(.L_1131 - .L_1130)


	//   ....[0]....
.L_1130:
        /*0184*/ 	.word	0x00000070


	//   ....[1]....
        /*0188*/ 	.word	0x00001030


	//----- nvinfo : EIATTR_MAX_THREADS
	.align		4
.L_1131:
        /*018c*/ 	.byte	0x04, 0x05
        /*018e*/ 	.short	(.L_1133 - .L_1132)
.L_1132:
        /*0190*/ 	.word	0x00000400
        /*0194*/ 	.word	0x00000001
        /*0198*/ 	.word	0x00000001


	//----- nvinfo : EIATTR_CRS_STACK_SIZE
	.align		4
.L_1133:
        /*019c*/ 	.byte	0x04, 0x1e
        /*019e*/ 	.short	(.L_1135 - .L_1134)
.L_1134:
        /*01a0*/ 	.word	0x00000000
.L_1135:


//--------------------- .nv.info._ZN10layer_norm31ln_parallel_residual_bwd_kernelINS_13Kernel_traitsI13__nv_bfloat16S2_S2_S2_fjLj5120ELj1ELj1ELj8ELj8ENS_18Kernel_traits_baseILj5120ES2_S2_S2_S2_fjLj256EEEEELb1ELb1ELb1EEEvNS_9BwdParamsE --------------------------
	.section	.nv.info._ZN10layer_norm31ln_parallel_residual_bwd_kernelINS_13Kernel_traitsI13__nv_bfloat16S2_S2_S2_fjLj5120ELj1ELj1ELj8ELj8ENS_18Kernel_traits_baseILj5120ES2_S2_S2_S2_fjLj256EEEEELb1ELb1ELb1EEEvNS_9BwdParamsE,"",@"SHT_CUDA_INFO"
	.sectionflags	@""
	.align	4


	//----- nvinfo : EIATTR_CUDA_API_VERSION
	.align		4
        /*0000*/ 	.byte	0x04, 0x37
        /*0002*/ 	.short	(.L_1137 - .L_1136)
.L_1136:
        /*0004*/ 	.word	0x00000082


	//----- nvinfo : EIATTR_SW2861232_WAR
	.align		4
.L_1137:
        /*0008*/ 	.byte	0x01, 0x35
	.zero		2


	//----- nvinfo : EIATTR_PARAM_CBANK
	.align		4
        /*000c*/ 	.byte	0x04, 0x0a
        /*000e*/ 	.short	(.L_1139 - .L_1138)
	.align		4
.L_1138:
        /*0010*/ 	.word	index@(.nv.constant0._ZN10layer_norm31ln_parallel_residual_bwd_kernelINS_13Kernel_traitsI13__nv_bfloat16S2_S2_S2_fjLj5120ELj1ELj1ELj8ELj8ENS_18Kernel_traits_baseILj5120ES2_S2_S2_S2_fjLj256EEEEELb1ELb1ELb1EEEvNS_9BwdParamsE)
        /*0014*/ 	.short	0x0160
        /*0016*/ 	.short	0x0128


	//----- nvinfo : EIATTR_CBANK_PARAM_SIZE
	.align		4
.L_1139:
        /*0018*/ 	.byte	0x03, 0x19
        /*001a*/ 	.short	0x0128


	//----- nvinfo : EIATTR_KPARAM_INFO
	.align		4
        /*001c*/ 	.byte	0x04, 0x17
        /*001e*/ 	.short	(.L_1141 - .L_1140)
.L_1140:
        /*0020*/ 	.word	0x00000000
        /*0024*/ 	.short	0x0000
        /*0026*/ 	.short	0x0000
        /*0028*/ 	.byte	0x00, 0xf0, 0xa1, 0x04


	//----- nvinfo : EIATTR_MAXREG_COUNT
	.align		4
.L_1141:
        /*002c*/ 	.byte	0x03, 0x1b
        /*002e*/ 	.short	0x00ff


	//----- nvinfo : EIATTR_NUM_BARRIERS
	.align		4
        /*0030*/ 	.byte	0x02, 0x4c
        /*0032*/ 	.byte	0x01
	.zero		1


	//----- nvinfo : EIATTR_MERCURY_ISA_VERSION
	.align		4
        /*0034*/ 	.byte	0x03, 0x5f
        /*0036*/ 	.short	0x0000


	//----- nvinfo : EIATTR_COOP_GROUP_MASK_REGIDS
	.align		4
        /*0038*/ 	.byte	0x04, 0x29
        /*003a*/ 	.short	(.L_1143 - .L_1142)


	//   ....[0]....
.L_1142:
        /*003c*/ 	.word	0xffffffff


	//   ....[1]....
        /*0040*/ 	.word	0xffffffff


	//   ....[2]....
        /*0044*/ 	.word	0xffffffff


	//   ....[3]....
        /*0048*/ 	.word	0xffffffff


	//   ....[4]....
        /*004c*/ 	.word	0xffffffff


	//   ....[5]....
        /*0050*/ 	.word	0xffffffff


	//   ....[6]....
        /*0054*/ 	.word	0xffffffff


	//   ....[7]....
        /*0058*/ 	.word	0xffffffff


	//   ....[8]....
        /*005c*/ 	.word	0xffffffff


	//   ....[9]....
        /*0060*/ 	.word	0xffffffff


	//   ....[10]....
        /*0064*/ 	.word	0xffffffff


	//   ....[11]....
        /*0068*/ 	.word	0xffffffff


	//   ....[12]....
        /*006c*/ 	.word	0xffffffff


	//   ....[13]....
        /*0070*/ 	.word	0xffffffff


	//   ....[14]....
        /*0074*/ 	.word	0xffffffff


	//   ....[15]....
        /*0078*/ 	.word	0xffffffff


	//   ....[16]....
        /*007c*/ 	.word	0xffffffff


	//   ....[17]....
        /*0080*/ 	.word	0xffffffff


	//   ....[18]....
        /*0084*/ 	.word	0xffffffff


	//   ....[19]....
        /*0088*/ 	.word	0xffffffff


	//----- nvinfo : EIATTR_COOP_GROUP_INSTR_OFFSETS
	.align		4
.L_1143:
        /*008c*/ 	.byte	0x04, 0x28
        /*008e*/ 	.short	(.L_1145 - .L_1144)


	//   ....[0]....
.L_1144:
        /*0090*/ 	.word	0x00001a80


	//   ....[1]....
        /*0094*/ 	.word	0x00001aa0


	//   ....[2]....
        /*0098*/ 	.word	0x00001ac0


	//   ....[3]....
        /*009c*/ 	.word	0x00001ae0


	//   ....[4]....
        /*00a0*/ 	.word	0x00001b00


	//   ....[5]....
        /*00a4*/ 	.word	0x00001b20


	//   ....[6]....
        /*00a8*/ 	.word	0x00001b40


	//   ....[7]....
        /*00ac*/ 	.word	0x00001b60


	//   ....[8]....
        /*00b0*/ 	.word	0x00001b80


	//   ....[9]....
        /*00b4*/ 	.word	0x00001ba0


	//   ....[10]....
        /*00b8*/ 	.word	0x00003e50


	//   ....[11]....
        /*00bc*/ 	.word	0x00003ed0


	//   ....[12]....
        /*00c0*/ 	.word	0x00003f50


	//   ....[13]....
        /*00c4*/ 	.word	0x00003fc0


	//   ....[14]....
        /*00c8*/ 	.word	0x00004040


	//   ....[15]....
        /*00cc*/ 	.word	0x000040b0


	//   ....[16]....
        /*00d0*/ 	.word	0x00004130


	//   ....[17]....
        /*00d4*/ 	.word	0x000041a0


	//   ....[18]....
        /*00d8*/ 	.word	0x00004220


	//   ....[19]....
        /*00dc*/ 	.word	0x00004290


	//----- nvinfo : EIATTR_EXIT_INSTR_OFFSETS
	.align		4
.L_1145:
        /*00e0*/ 	.byte	0x04, 0x1c
        /*00e2*/ 	.short	(.L_1147 - .L_1146)


	//   ....[0]....
.L_1146:
        /*00e4*/ 	.word	0x00003df0


	//----- nvinfo : EIATTR_MAX_THREADS
	.align		4
.L_1147:
        /*00e8*/ 	.byte	0x04, 0x05
        /*00ea*/ 	.short	(.L_1149 - .L_1148)
.L_1148:
        /*00ec*/ 	.word	0x00000100
        /*00f0*/ 	.word	0x00000001
        /*00f4*/ 	.word	0x00000001


	//----- nvinfo : EIATTR_CRS_STACK_SIZE
	.align		4
.L_1149:
        /*00f8*/ 	.byte	0x04, 0x1e
        /*00fa*/ 	.short	(.L_1151 - .L_1150)
.L_1150:
        /*00fc*/ 	.word	0x00000000
.L_1151:


//--------------------- .nv.info._ZN10layer_norm31ln_parallel_residual_bwd_kernelINS_13Kernel_traitsI6__halfS2_S2_S2_fjLj5120ELj1ELj1ELj8ELj8ENS_18Kernel_traits_baseILj5120ES2_S2_S2_S2_fjLj256EEEEELb0ELb0ELb0EEEvNS_9BwdParamsE --------------------------
	.section	.nv.info._ZN10layer_norm31ln_parallel_residual_bwd_kernelINS_13Kernel_traitsI6__halfS2_S2_S2_fjLj5120ELj1ELj1ELj8ELj8ENS_18Kernel_traits_baseILj5120ES2_S2_S2_S2_fjLj256EEEEELb0ELb0ELb0EEEvNS_9BwdParamsE,"",@"SHT_CUDA_INFO"
	.sectionflags	@""
	.align	4


	//----- nvinfo : EIATTR_CUDA_API_VERSION
	.align		4
        /*0000*/ 	.byte	0x04, 0x37
        /*0002*/ 	.short	(.L_1153 - .L_1152)
.L_1152:
        /*0004*/ 	.word	0x00000082


	//----- nvinfo : EIATTR_SW2861232_WAR
	.align		4
.L_1153:
        /*0008*/ 	.byte	0x01, 0x35
	.zero		2


	//----- nvinfo : EIATTR_PARAM_CBANK
	.align		4
        /*000c*/ 	.byte	0x04, 0x0a
        /*000e*/ 	.short	(.L_1155 - .L_1154)
	.align		4
.L_1154:
        /*0010*/ 	.word	index@(.nv.constant0._ZN10layer_norm31ln_parallel_residual_bwd_kernelINS_13Kernel_traitsI6__halfS2_S2_S2_fjLj5120ELj1ELj1ELj8ELj8ENS_18Kernel_traits_baseILj5120ES2_S2_S2_S2_fjLj256EEEEELb0ELb0ELb0EEEvNS_9BwdParamsE)
        /*0014*/ 	.short	0x0160
        /*0016*/ 	.short	0x0128


	//----- nvinfo : EIATTR_CBANK_PARAM_SIZE
	.align		4
.L_1155:
        /*0018*/ 	.byte	0x03, 0x19
        /*001a*/ 	.short	0x0128


	//----- nvinfo : EIATTR_KPARAM_INFO
	.align		4
        /*001c*/ 	.byte	0x04, 0x17
        /*001e*/ 	.short	(.L_1157 - .L_1156)
.L_1156:
        /*0020*/ 	.word	0x00000000
        /*0024*/ 	.short	0x0000
        /*0026*/ 	.short	0x0000
        /*0028*/ 	.byte	0x00, 0xf0, 0xa1, 0x04


	//----- nvinfo : EIATTR_MAXREG_COUNT
	.align		4
.L_1157:
        /*002c*/ 	.byte	0x03, 0x1b
        /*002e*/ 	.short	0x00ff


	//----- nvinfo : EIATTR_NUM_BARRIERS
	.align		4
        /*0030*/ 	.byte	0x02, 0x4c
        /*0032*/ 	.byte	0x01
	.zero		1


	//----- nvinfo : EIATTR_MERCURY_ISA_VERSION
	.align		4
        /*0034*/ 	.byte	0x03, 0x5f
        /*0036*/ 	.short	0x0000


	//----- nvinfo : EIATTR_COOP_GROUP_MASK_REGIDS
	.align		4
        /*0038*/ 	.byte	0x04, 0x29
        /*003a*/ 	.short	(.L_1159 - .L_1158)


	//   ....[0]....
.L_1158:
        /*003c*/ 	.word	0xffffffff


	//   ....[1]....
        /*0040*/ 	.word	0xffffffff


	//   ....[2]....
        /*0044*/ 	.word	0xffffffff


	//   ....[3]....
        /*0048*/ 	.word	0xffffffff


	//   ....[4]....
        /*004c*/ 	.word	0xffffffff


	//   ....[5]....
        /*0050*/ 	.word	0xffffffff


	//   ....[6]....
        /*0054*/ 	.word	0xffffffff


	//   ....[7]....
        /*0058*/ 	.word	0xffffffff


	//   ....[8]....
        /*005c*/ 	.word	0xffffffff


	//   ....[9]....
        /*0060*/ 	.word	0xffffffff


	//   ....[10]....
        /*0064*/ 	.word	0xffffffff


	//   ....[11]....
        /*0068*/ 	.word	0xffffffff


	//   ....[12]....
        /*006c*/ 	.word	0xffffffff


	//   ....[13]....
        /*0070*/ 	.word	0xffffffff


	//   ....[14]....
        /*0074*/ 	.word	0xffffffff


	//   ....[15]....
        /*0078*/ 	.word	0xffffffff


	//   ....[16]....
        /*007c*/ 	.word	0xffffffff


	//   ....[17]....
        /*0080*/ 	.word	0xffffffff


	//   ....[18]....
        /*0084*/ 	.word	0xffffffff


	//   ....[19]....
        /*0088*/ 	.word	0xffffffff


	//----- nvinfo : EIATTR_COOP_GROUP_INSTR_OFFSETS
	.align		4
.L_1159:
        /*008c*/ 	.byte	0x04, 0x28
        /*008e*/ 	.short	(.L_1161 - .L_1160)


	//   ....[0]....
.L_1160:
        /*0090*/ 	.word	0x00002520


	//   ....[1]....
        /*0094*/ 	.word	0x00002540


	//   ....[2]....
        /*0098*/ 	.word	0x00002560


	//   ....[3]....
        /*009c*/ 	.word	0x00002580


	//   ....[4]....
        /*00a0*/ 	.word	0x000025a0


	//   ....[5]....
        /*00a4*/ 	.word	0x000025c0


	//   ....[6]....
        /*00a8*/ 	.word	0x000025e0


	//   ....[7]....
        /*00ac*/ 	.word	0x00002600


	//   ....[8]....
        /*00b0*/ 	.word	0x00002620


	//   ....[9]....
        /*00b4*/ 	.word	0x00002640


	//   ....[10]....
        /*00b8*/ 	.word	0x00004540


	//   ....[11]....
        /*00bc*/ 	.word	0x000045c0


	//   ....[12]....
        /*00c0*/ 	.word	0x00004640


	//   ....[13]....
        /*00c4*/ 	.word	0x000046b0


	//   ....[14]....
        /*00c8*/ 	.word	0x00004730


	//   ....[15]....
        /*00cc*/ 	.word	0x000047a0


	//   ....[16]....
        /*00d0*/ 	.word	0x00004820


	//   ....[17]....
        /*00d4*/ 	.word	0x00004890


	//   ....[18]....
        /*00d8*/ 	.word	0x00004910


	//   ....[19]....
        /*00dc*/ 	.word	0x00004980


	//----- nvinfo : EIATTR_EXIT_INSTR_OFFSETS
	.align		4
.L_1161:
        /*00e0*/ 	.byte	0x04, 0x1c
        /*00e2*/ 	.short	(.L_1163 - .L_1162)


	//   ....[0]....
.L_1162:
        /*00e4*/ 	.word	0x00004440


	//   ....[1]....
        /*00e8*/ 	.word	0x000044e0


	//----- nvinfo : EIATTR_MAX_THREADS
	.align		4
.L_1163:
        /*00ec*/ 	.byte	0x04, 0x05
        /*00ee*/ 	.short	(.L_1165 - .L_1164)
.L_1164:
        /*00f0*/ 	.word	0x00000100
        /*00f4*/ 	.word	0x00000001
        /*00f8*/ 	.word	0x00000001


	//----- nvinfo : EIATTR_CRS_STACK_SIZE
	.align		4
.L_1165:
        /*00fc*/ 	.byte	0x04, 0x1e
        /*00fe*/ 	.short	(.L_1167 - .L_1166)
.L_1166:
        /*0100*/ 	.word	0x00000000
.L_1167:


//--------------------- .nv.info._ZN10layer_norm31ln_parallel_residual_bwd_kernelINS_13Kernel_traitsI6__halfS2_S2_S2_fjLj5120ELj1ELj1ELj8ELj8ENS_18Kernel_traits_baseILj5120ES2_S2_S2_S2_fjLj256EEEEELb0ELb0ELb1EEEvNS_9BwdParamsE --------------------------
	.section	.nv.info._ZN10layer_norm31ln_parallel_residual_bwd_kernelINS_13Kernel_traitsI6__halfS2_S2_S2_fjLj5120ELj1ELj1ELj8ELj8ENS_18Kernel_traits_baseILj5120ES2_S2_S2_S2_fjLj256EEEEELb0ELb0ELb1EEEvNS_9BwdParamsE,"",@"SHT_CUDA_INFO"
	.sectionflags	@""
	.align	4


	//----- nvinfo : EIATTR_CUDA_API_VERSION
	.align		4
        /*0000*/ 	.byte	0x04, 0x37
        /*0002*/ 	.short	(.L_1169 - .L_1168)
.L_1168:
        /*0004*/ 	.word	0x00000082


	//----- nvinfo : EIATTR_SW2861232_WAR
	.align		4
.L_1169:
        /*0008*/ 	.byte	0x01, 0x35
	.zero		2


	//----- nvinfo : EIATTR_PARAM_CBANK
	.align		4
        /*000c*/ 	.byte	0x04, 0x0a
        /*000e*/ 	.short	(.L_1171 - .L_1170)
	.align		4
.L_1170:
        /*0010*/ 	.word	index@(.nv.constant0._ZN10layer_norm31ln_parallel_residual_bwd_kernelINS_13Kernel_traitsI6__halfS2_S2_S2_fjLj5120ELj1ELj1ELj8ELj8ENS_18Kernel_traits_baseILj5120ES2_S2_S2_S2_fjLj256EEEEELb0ELb0ELb1EEEvNS_9BwdParamsE)
        /*0014*/ 	.short	0x0160
        /*0016*/ 	.short	0x0128


	//----- nvinfo : EIATTR_CBANK_PARAM_SIZE
	.align		4
.L_1171:
        /*0018*/ 	.byte	0x03, 0x19
        /*001a*/ 	.short	0x0128


	//----- nvinfo : EIATTR_KPARAM_INFO
	.align		4
        /*001c*/ 	.byte	0x04, 0x17
        /*001e*/ 	.short	(.L_1173 - .L_1172)
.L_1172:
        /*0020*/ 	.word	0x00000000
        /*0024*/ 	.short	0x0000
        /*0026*/ 	.short	0x0000
        /*0028*/ 	.byte	0x00, 0xf0, 0xa1, 0x04


	//----- nvinfo : EIATTR_MAXREG_COUNT
	.align		4
.L_1173:
        /*002c*/ 	.byte	0x03, 0x1b
        /*002e*/ 	.short	0x00ff


	//----- nvinfo : EIATTR_NUM_BARRIERS
	.align		4
        /*0030*/ 	.byte	0x02, 0x4c
        /*0032*/ 	.byte	0x01
	.zero		1


	//----- nvinfo : EIATTR_MERCURY_ISA_VERSION
	.align		4
        /*0034*/ 	.byte	0x03, 0x5f
        /*0036*/ 	.short	0x0000


	//----- nvinfo : EIATTR_COOP_GROUP_MASK_REGIDS
	.align		4
        /*0038*/ 	.byte	0x04, 0x29
        /*003a*/ 	.short	(.L_1175 - .L_1174)


	//   ....[0]....
.L_1174:
        /*003c*/ 	.word	0xffffffff


	//   ....[1]....
        /*0040*/ 	.word	0xffffffff


	//   ....[2]....
        /*0044*/ 	.word	0xffffffff


	//   ....[3]....
        /*0048*/ 	.word	0xffffffff


	//   ....[4]....
        /*004c*/ 	.word	0xffffffff


	//   ....[5]....
        /*0050*/ 	.word	0xffffffff


	//   ....[6]....
        /*0054*/ 	.word	0xffffffff


	//   ....[7]....
        /*0058*/ 	.word	0xffffffff


	//   ....[8]....
        /*005c*/ 	.word	0xffffffff


	//   ....[9]....
        /*0060*/ 	.word	0xffffffff


	//   ....[10]....
        /*0064*/ 	.word	0xffffffff


	//   ....[11]....
        /*0068*/ 	.word	0xffffffff


	//   ....[12]....
        /*006c*/ 	.word	0xffffffff


	//   ....[13]....
        /*0070*/ 	.word	0xffffffff


	//   ....[14]....
        /*0074*/ 	.word	0xffffffff


	//   ....[15]....
        /*0078*/ 	.word	0xffffffff


	//   ....[16]....
        /*007c*/ 	.word	0xffffffff


	//   ....[17]....
        /*0080*/ 	.word	0xffffffff


	//   ....[18]....
        /*0084*/ 	.word	0xffffffff


	//   ....[19]....
        /*0088*/ 	.word	0xffffffff


	//----- nvinfo : EIATTR_COOP_GROUP_INSTR_OFFSETS
	.align		4
.L_1175:
        /*008c*/ 	.byte	0x04, 0x28
        /*008e*/ 	.short	(.L_1177 - .L_1176)


	//   ....[0]....
.L_1176:
        /*0090*/ 	.word	0x000021c0


	//   ....[1]....
        /*0094*/ 	.word	0x000021e0


	//   ....[2]....
        /*0098*/ 	.word	0x00002200


	//   ....[3]....
        /*009c*/ 	.word	0x00002220


	//   ....[4]....
        /*00a0*/ 	.word	0x00002240


	//   ....[5]....
        /*00a4*/ 	.word	0x00002260


	//   ....[6]....
        /*00a8*/ 	.word	0x00002280


	//   ....[7]....
        /*00ac*/ 	.word	0x000022a0


	//   ....[8]....
        /*00b0*/ 	.word	0x000022c0


	//   ....[9]....
        /*00b4*/ 	.word	0x000022e0


	//   ....[10]....
        /*00b8*/ 	.word	0x00003f90


	//   ....[11]....
        /*00bc*/ 	.word	0x00004010


	//   ....[12]....
        /*00c0*/ 	.word	0x00004090


	//   ....[13]....
        /*00c4*/ 	.word	0x00004100


	//   ....[14]....
        /*00c8*/ 	.word	0x00004180


	//   ....[15]....
        /*00cc*/ 	.word	0x000041f0


	//   ....[16]....
        /*00d0*/ 	.word	0x00004270


	//   ....[17]....
        /*00d4*/ 	.word	0x000042e0


	//   ....[18]....
        /*00d8*/ 	.word	0x00004360


	//   ....[19]....
        /*00dc*/ 	.word	0x000043d0


	//----- nvinfo : EIATTR_EXIT_INSTR_OFFSETS
	.align		4
.L_1177:
        /*00e0*/ 	.byte	0x04, 0x1c
        /*00e2*/ 	.short	(.L_1179 - .L_1178)


	//   ....[0]....
.L_1178:
        /*00e4*/ 	.word	0x00003f30


	//----- nvinfo : EIATTR_MAX_THREADS
	.align		4
.L_1179:
        /*00e8*/ 	.byte	0x04, 0x05
        /*00ea*/ 	.short	(.L_1181 - .L_1180)
.L_1180:
        /*00ec*/ 	.word	0x00000100
        /*00f0*/ 	.word	0x00000001
        /*00f4*/ 	.word	0x00000001


	//----- nvinfo : EIATTR_CRS_STACK_SIZE
	.align		4
.L_1181:
        /*00f8*/ 	.byte	0x04, 0x1e
        /*00fa*/ 	.short	(.L_1183 - .L_1182)
.L_1182:
        /*00fc*/ 	.word	0x00000000
.L_1183:


//--------------------- .nv.info._ZN10layer_norm31ln_parallel_residual_bwd_kernelINS_13Kernel_traitsI6__halfS2_S2_S2_fjLj5120ELj1ELj1ELj8ELj8ENS_18Kernel_traits_baseILj5120ES2_S2_S2_S2_fjLj256EEEEELb0ELb1ELb0EEEvNS_9BwdParamsE --------------------------
	.section	.nv.info._ZN10layer_norm31ln_parallel_residual_bwd_kernelINS_13Kernel_traitsI6__halfS2_S2_S2_fjLj5120ELj1ELj1ELj8ELj8ENS_18Kernel_traits_baseILj5120ES2_S2_S2_S2_fjLj256EEEEELb0ELb1ELb0EEEvNS_9BwdParamsE,"",@"SHT_CUDA_INFO"
	.sectionflags	@""
	.align	4


	//----- nvinfo : EIATTR_CUDA_API_VERSION
	.align		4
        /*0000*/ 	.byte	0x04, 0x37
        /*0002*/ 	.short	(.L_1185 - .L_1184)
.L_1184:
        /*0004*/ 	.word	0x00000082


	//----- nvinfo : EIATTR_SW2861232_WAR
	.align		4
.L_1185:
        /*0008*/ 	.byte	0x01, 0x35
	.zero		2


	//----- nvinfo : EIATTR_PARAM_CBANK
	.align		4
        /*000c*/ 	.byte	0x04, 0x0a
        /*000e*/ 	.short	(.L_1187 - .L_1186)
	.align		4
.L_1186:
        /*0010*/ 	.word	index@(.nv.constant0._ZN10layer_norm31ln_parallel_residual_bwd_kernelINS_13Kernel_traitsI6__halfS2_S2_S2_fjLj5120ELj1ELj1ELj8ELj8ENS_18Kernel_traits_baseILj5120ES2_S2_S2_S2_fjLj256EEEEELb0ELb1ELb0EEEvNS_9BwdParamsE)
        /*0014*/ 	.short	0x0160
        /*0016*/ 	.short	0x0128


	//----- nvinfo : EIATTR_CBANK_PARAM_SIZE
	.align		4
.L_1187:
        /*0018*/ 	.byte	0x03, 0x19
        /*001a*/ 	.short	0x0128


	//----- nvinfo : EIATTR_KPARAM_INFO
	.align		4
        /*001c*/ 	.byte	0x04, 0x17
        /*001e*/ 	.short	(.L_1189 - .L_1188)
.L_1188:
        /*0020*/ 	.word	0x00000000
        /*0024*/ 	.short	0x0000
        /*0026*/ 	.short	0x0000
        /*0028*/ 	.byte	0x00, 0xf0, 0xa1, 0x04


	//----- nvinfo : EIATTR_MAXREG_COUNT
	.align		4
.L_1189:
        /*002c*/ 	.byte	0x03, 0x1b
        /*002e*/ 	.short	0x00ff


	//----- nvinfo : EIATTR_NUM_BARRIERS
	.align		4
        /*0030*/ 	.byte	0x02, 0x4c
        /*0032*/ 	.byte	0x01
	.zero		1


	//----- nvinfo : EIATTR_MERCURY_ISA_VERSION
	.align		4
        /*0034*/ 	.byte	0x03, 0x5f
        /*0036*/ 	.short	0x0000


	//----- nvinfo : EIATTR_COOP_GROUP_MASK_REGIDS
	.align		4
        /*0038*/ 	.byte	0x04, 0x29
        /*003a*/ 	.short	(.L_1191 - .L_1190)


	//   ....[0]....
.L_1190:
        /*003c*/ 	.word	0xffffffff


	//   ....[1]....
        /*0040*/ 	.word	0xffffffff


	//   ....[2]....
        /*0044*/ 	.word	0xffffffff


	//   ....[3]....
        /*0048*/ 	.word	0xffffffff


	//   ....[4]....
        /*004c*/ 	.word	0xffffffff


	//   ....[5]....
        /*0050*/ 	.word	0xffffffff


	//   ....[6]....
        /*0054*/ 	.word	0xffffffff


	//   ....[7]....
        /*0058*/ 	.word	0xffffffff


	//   ....[8]....
        /*005c*/ 	.word	0xffffffff


	//   ....[9]....
        /*0060*/ 	.word	0xffffffff


	//   ....[10]....
        /*0064*/ 	.word	0xffffffff


	//   ....[11]....
        /*0068*/ 	.word	0xffffffff


	//   ....[12]....
        /*006c*/ 	.word	0xffffffff


	//   ....[13]....
        /*0070*/ 	.word	0xffffffff


	//   ....[14]....
        /*0074*/ 	.word	0xffffffff


	//   ....[15]....
        /*0078*/ 	.word	0xffffffff


	//   ....[16]....
        /*007c*/ 	.word	0xffffffff


	//   ....[17]....
        /*0080*/ 	.word	0xffffffff


	//   ....[18]....
        /*0084*/ 	.word	0xffffffff


	//   ....[19]....
        /*0088*/ 	.word	0xffffffff


	//----- nvinfo : EIATTR_COOP_GROUP_INSTR_OFFSETS
	.align		4
.L_1191:
        /*008c*/ 	.byte	0x04, 0x28
        /*008e*/ 	.short	(.L_1193 - .L_1192)


	//   ....[0]....
.L_1192:
        /*0090*/ 	.word	0x00001950


	//   ....[1]....
        /*0094*/ 	.word	0x00001970


	//   ....[2]....
        /*0098*/ 	.word	0x00001990


	//   ....[3]....
        /*009c*/ 	.word	0x000019b0


	//   ....[4]....
        /*00a0*/ 	.word	0x000019d0


	//   ....[5]....
        /*00a4*/ 	.word	0x000019f0


	//   ....[6]....
        /*00a8*/ 	.word	0x00001a10


	//   ....[7]....
        /*00ac*/ 	.word	0x00001a30


	//   ....[8]....
        /*00b0*/ 	.word	0x00001a50


	//   ....[9]....
        /*00b4*/ 	.word	0x00001a70


	//   ....[10]....
        /*00b8*/ 	.word	0x00003780


	//   ....[11]....
        /*00bc*/ 	.word	0x00003800


	//   ....[12]....
        /*00c0*/ 	.word	0x00003880


	//   ....[13]....
        /*00c4*/ 	.word	0x000038f0


	//   ....[14]....
        /*00c8*/ 	.word	0x00003970


	//   ....[15]....
        /*00cc*/ 	.word	0x000039e0


	//   ....[16]....
        /*00d0*/ 	.word	0x00003a60


	//   ....[17]....
        /*00d4*/ 	.word	0x00003ad0


	//   ....[18]....
        /*00d8*/ 	.word	0x00003b50


	//   ....[19]....
        /*00dc*/ 	.word	0x00003bc0


	//----- nvinfo : EIATTR_EXIT_INSTR_OFFSETS
	.align		4
.L_1193:
        /*00e0*/ 	.byte	0x04, 0x1c
        /*00e2*/ 	.short	(.L_1195 - .L_1194)


	//   ....[0]....
.L_1194:
        /*00e4*/ 	.word	0x000036c0


	//   ....[1]....
        /*00e8*/ 	.word	0x00003720


	//----- nvinfo : EIATTR_MAX_THREADS
	.align		4
.L_1195:
        /*00ec*/ 	.byte	0x04, 0x05
        /*00ee*/ 	.short	(.L_1197 - .L_1196)
.L_1196:
        /*00f0*/ 	.word	0x00000100
        /*00f4*/ 	.word	0x00000001
        /*00f8*/ 	.word	0x00000001


	//----- nvinfo : EIATTR_CRS_STACK_SIZE
	.align		4
.L_1197:
        /*00fc*/ 	.byte	0x04, 0x1e
        /*00fe*/ 	.short	(.L_1199 - .L_1198)
.L_1198:
        /*0100*/ 	.word	0x00000000
.L_1199:


//--------------------- .nv.info._ZN10layer_norm31ln_parallel_residual_bwd_kernelINS_13Kernel_traitsI6__halfS2_S2_S2_fjLj5120ELj1ELj1ELj8ELj8ENS_18Kernel_traits_baseILj5120ES2_S2_S2_S2_fjLj256EEEEELb0ELb1ELb1EEEvNS_9BwdParamsE --------------------------
	.section	.nv.info._ZN10layer_norm31ln_parallel_residual_bwd_kernelINS_13Kernel_traitsI6__halfS2_S2_S2_fjLj5120ELj1ELj1ELj8ELj8ENS_18Kernel_traits_baseILj5120ES2_S2_S2_S2_fjLj256EEEEELb0ELb1ELb1EEEvNS_9BwdParamsE,"",@"SHT_CUDA_INFO"
	.sectionflags	@""
	.align	4


	//----- nvinfo : EIATTR_CUDA_API_VERSION
	.align		4
        /*0000*/ 	.byte	0x04, 0x37
        /*0002*/ 	.short	(.L_1201 - .L_1200)
.L_1200:
        /*0004*/ 	.word	0x00000082


	//----- nvinfo : EIATTR_SW2861232_WAR
	.align		4
.L_1201:
        /*0008*/ 	.byte	0x01, 0x35
	.zero		2


	//----- nvinfo : EIATTR_PARAM_CBANK
	.align		4
        /*000c*/ 	.byte	0x04, 0x0a
        /*000e*/ 	.short	(.L_1203 - .L_1202)
	.align		4
.L_1202:
        /*0010*/ 	.word	index@(.nv.constant0._ZN10layer_norm31ln_parallel_residual_bwd_kernelINS_13Kernel_traitsI6__halfS2_S2_S2_fjLj5120ELj1ELj1ELj8ELj8ENS_18Kernel_traits_baseILj5120ES2_S2_S2_S2_fjLj256EEEEELb0ELb1ELb1EEEvNS_9BwdParamsE)
        /*0014*/ 	.short	0x0160
        /*0016*/ 	.short	0x0128


	//----- nvinfo : EIATTR_CBANK_PARAM_SIZE
	.align		4
.L_1203:
        /*0018*/ 	.byte	0x03, 0x19
        /*001a*/ 	.short	0x0128


	//----- nvinfo : EIATTR_KPARAM_INFO
	.align		4
        /*001c*/ 	.byte	0x04, 0x17
        /*001e*/ 	.short	(.L_1205 - .L_1204)
.L_1204:
        /*0020*/ 	.word	0x00000000
        /*0024*/ 	.short	0x0000
        /*0026*/ 	.short	0x0000
        /*0028*/ 	.byte	0x00, 0xf0, 0xa1, 0x04


	//----- nvinfo : EIATTR_MAXREG_COUNT
	.align		4
.L_1205:
        /*002c*/ 	.byte	0x03, 0x1b
        /*002e*/ 	.short	0x00ff


	//----- nvinfo : EIATTR_NUM_BARRIERS
	.align		4
        /*0030*/ 	.byte	0x02, 0x4c
        /*0032*/ 	.byte	0x01
	.zero		1


	//----- nvinfo : EIATTR_MERCURY_ISA_VERSION
	.align		4
        /*0034*/ 	.byte	0x03, 0x5f
        /*0036*/ 	.short	0x0000


	//----- nvinfo : EIATTR_COOP_GROUP_MASK_REGIDS
	.align		4
        /*0038*/ 	.byte	0x04, 0x29
        /*003a*/ 	.short	(.L_1207 - .L_1206)


	//   ....[0]....
.L_1206:
        /*003c*/ 	.word	0xffffffff


	//   ....[1]....
        /*0040*/ 	.word	0xffffffff


	//   ....[2]....
        /*0044*/ 	.word	0xffffffff


	//   ....[3]....
        /*0048*/ 	.word	0xffffffff


	//   ....[4]....
        /*004c*/ 	.word	0xffffffff


	//   ....[5]....
        /*0050*/ 	.word	0xffffffff


	//   ....[6]....
        /*0054*/ 	.word	0xffffffff


	//   ....[7]....
        /*0058*/ 	.word	0xffffffff


	//   ....[8]....
        /*005c*/ 	.word	0xffffffff


	//   ....[9]....
        /*0060*/ 	.word	0xffffffff


	//   ....[10]....
        /*0064*/ 	.word	0xffffffff


	//   ....[11]....
        /*0068*/ 	.word	0xffffffff


	//   ....[12]....
        /*006c*/ 	.word	0xffffffff


	//   ....[13]....
        /*0070*/ 	.word	0xffffffff


	//   ....[14]....
        /*0074*/ 	.word	0xffffffff


	//   ....[15]....
        /*0078*/ 	.word	0xffffffff


	//   ....[16]....
        /*007c*/ 	.word	0xffffffff


	//   ....[17]....
        /*0080*/ 	.word	0xffffffff


	//   ....[18]....
        /*0084*/ 	.word	0xffffffff


	//   ....[19]....
        /*0088*/ 	.word	0xffffffff


	//----- nvinfo : EIATTR_COOP_GROUP_INSTR_OFFSETS
	.align		4
.L_1207:
        /*008c*/ 	.byte	0x04, 0x28
        /*008e*/ 	.short	(.L_1209 - .L_1208)


	//   ....[0]....
.L_1208:
        /*0090*/ 	.word	0x00001610


	//   ....[1]....
        /*0094*/ 	.word	0x00001630


	//   ....[2]....
        /*0098*/ 	.word	0x00001650


	//   ....[3]....
        /*009c*/ 	.word	0x00001670


	//   ....[4]....
        /*00a0*/ 	.word	0x00001690


	//   ....[5]....
        /*00a4*/ 	.word	0x000016b0


	//   ....[6]....
        /*00a8*/ 	.word	0x000016d0


	//   ....[7]....
        /*00ac*/ 	.word	0x000016f0


	//   ....[8]....
        /*00b0*/ 	.word	0x00001710


	//   ....[9]....
        /*00b4*/ 	.word	0x00001730


	//   ....[10]....
        /*00b8*/ 	.word	0x000031f0


	//   ....[11]....
        /*00bc*/ 	.word	0x00003270


	//   ....[12]....
        /*00c0*/ 	.word	0x000032f0


	//   ....[13]....
        /*00c4*/ 	.word	0x00003360


	//   ....[14]....
        /*00c8*/ 	.word	0x000033e0


	//   ....[15]....
        /*00cc*/ 	.word	0x00003450


	//   ....[16]....
        /*00d0*/ 	.word	0x000034d0


	//   ....[17]....
        /*00d4*/ 	.word	0x00003540


	//   ....[18]....
        /*00d8*/ 	.word	0x000035c0


	//   ....[19]....
        /*00dc*/ 	.word	0x00003630


	//----- nvinfo : EIATTR_EXIT_INSTR_OFFSETS
	.align		4
.L_1209:
        /*00e0*/ 	.byte	0x04, 0x1c
        /*00e2*/ 	.short	(.L_1211 - .L_1210)


	//   ....[0]....
.L_1210:
        /*00e4*/ 	.word	0x00003190


	//----- nvinfo : EIATTR_MAX_THREADS
	.align		4
.L_1211:
        /*00e8*/ 	.byte	0x04, 0x05
        /*00ea*/ 	.short	(.L_1213 - .L_1212)
.L_1212:
        /*00ec*/ 	.word	0x00000100
        /*00f0*/ 	.word	0x00000001
        /*00f4*/ 	.word	0x00000001


	//----- nvinfo : EIATTR_CRS_STACK_SIZE
	.align		4
.L_1213:
        /*00f8*/ 	.byte	0x04, 0x1e
        /*00fa*/ 	.short	(.L_1215 - .L_1214)
.L_1214:
        /*00fc*/ 	.word	0x00000000
.L_1215:


//--------------------- .nv.info._ZN10layer_norm31ln_parallel_residual_bwd_kernelINS_13Kernel_traitsI6__halfS2_S2_S2_fjLj5120ELj1ELj1ELj8ELj8ENS_18Kernel_traits_baseILj5120ES2_S2_S2_S2_fjLj256EEEEELb1ELb0ELb0EEEvNS_9BwdParamsE --------------------------
	.section	.nv.info._ZN10layer_norm31ln_parallel_residual_bwd_kernelINS_13Kernel_traitsI6__halfS2_S2_S2_fjLj5120ELj1ELj1ELj8ELj8ENS_18Kernel_traits_baseILj5120ES2_S2_S2_S2_fjLj256EEEEELb1ELb0ELb0EEEvNS_9BwdParamsE,"",@"SHT_CUDA_INFO"
	.sectionflags	@""
	.align	4


	//----- nvinfo : EIATTR_CUDA_API_VERSION
	.align		4
        /*0000*/ 	.byte	0x04, 0x37
        /*0002*/ 	.short	(.L_1217 - .L_1216)
.L_1216:
        /*0004*/ 	.word	0x00000082


	//----- nvinfo : EIATTR_SW2861232_WAR
	.align		4
.L_1217:
        /*0008*/ 	.byte	0x01, 0x35
	.zero		2


	//----- nvinfo : EIATTR_PARAM_CBANK
	.align		4
        /*000c*/ 	.byte	0x04, 0x0a
        /*000e*/ 	.short	(.L_1219 - .L_1218)
	.align		4
.L_1218:
        /*0010*/ 	.word	index@(.nv.constant0._ZN10layer_norm31ln_parallel_residual_bwd_kernelINS_13Kernel_traitsI6__halfS2_S2_S2_fjLj5120ELj1ELj1ELj8ELj8ENS_18Kernel_traits_baseILj5120ES2_S2_S2_S2_fjLj256EEEEELb1ELb0ELb0EEEvNS_9BwdParamsE)
        /*0014*/ 	.short	0x0160
        /*0016*/ 	.short	0x0128


	//----- nvinfo : EIATTR_CBANK_PARAM_SIZE
	.align		4
.L_1219:
        /*0018*/ 	.byte	0x03, 0x19
        /*001a*/ 	.short	0x0128


	//----- nvinfo : EIATTR_KPARAM_INFO
	.align		4
        /*001c*/ 	.byte	0x04, 0x17
        /*001e*/ 	.short	(.L_1221 - .L_1220)
.L_1220:
        /*0020*/ 	.word	0x00000000
        /*0024*/ 	.short	0x0000
        /*0026*/ 	.short	0x0000
        /*0028*/ 	.byte	0x00, 0xf0, 0xa1, 0x04


	//----- nvinfo : EIATTR_MAXREG_COUNT
	.align		4
.L_1221:
        /*002c*/ 	.byte	0x03, 0x1b
        /*002e*/ 	.short	0x00ff


	//----- nvinfo : EIATTR_NUM_BARRIERS
	.align		4
        /*0030*/ 	.byte	0x02, 0x4c
        /*0032*/ 	.byte	0x01
	.zero		1


	//----- nvinfo : EIATTR_MERCURY_ISA_VERSION
	.align		4
        /*0034*/ 	.byte	0x03, 0x5f
        /*0036*/ 	.short	0x0000


	//----- nvinfo : EIATTR_COOP_GROUP_MASK_REGIDS
	.align		4
        /*0038*/ 	.byte	0x04, 0x29
        /*003a*/ 	.short	(.L_1223 - .L_1222)


	//   ....[0]....
.L_1222:
        /*003c*/ 	.word	0xffffffff


	//   ....[1]....
        /*0040*/ 	.word	0xffffffff


	//   ....[2]....
        /*0044*/ 	.word	0xffffffff


	//   ....[3]....
        /*0048*/ 	.word	0xffffffff


	//   ....[4]....
        /*004c*/ 	.word	0xffffffff


	//   ....[5]....
        /*0050*/ 	.word	0xffffffff


	//   ....[6]....
        /*0054*/ 	.word	0xffffffff


	//   ....[7]....
        /*0058*/ 	.word	0xffffffff


	//   ....[8]....
        /*005c*/ 	.word	0xffffffff


	//   ....[9]....
        /*0060*/ 	.word	0xffffffff


	//   ....[10]....
        /*0064*/ 	.word	0xffffffff


	//   ....[11]....
        /*0068*/ 	.word	0xffffffff


	//   ....[12]....
        /*006c*/ 	.word	0xffffffff


	//   ....[13]....
        /*0070*/ 	.word	0xffffffff


	//   ....[14]....
        /*0074*/ 	.word	0xffffffff


	//   ....[15]....
        /*0078*/ 	.word	0xffffffff


	//   ....[16]....
        /*007c*/ 	.word	0xffffffff


	//   ....[17]....
        /*0080*/ 	.word	0xffffffff


	//   ....[18]....
        /*0084*/ 	.word	0xffffffff


	//   ....[19]....
        /*0088*/ 	.word	0xffffffff


	//----- nvinfo : EIATTR_COOP_GROUP_INSTR_OFFSETS
	.align		4
.L_1223:
        /*008c*/ 	.byte	0x04, 0x28
        /*008e*/ 	.short	(.L_1225 - .L_1224)


	//   ....[0]....
.L_1224:
        /*0090*/ 	.word	0x000028f0


	//   ....[1]....
        /*0094*/ 	.word	0x00002910


	//   ....[2]....
        /*0098*/ 	.word	0x00002930


	//   ....[3]....
        /*009c*/ 	.word	0x00002950


	//   ....[4]....
        /*00a0*/ 	.word	0x00002970


	//   ....[5]....
        /*00a4*/ 	.word	0x00002990


	//   ....[6]....
        /*00a8*/ 	.word	0x000029b0


	//   ....[7]....
        /*00ac*/ 	.word	0x000029d0


	//   ....[8]....
        /*00b0*/ 	.word	0x000029f0


	//   ....[9]....
        /*00b4*/ 	.word	0x00002a10


	//   ....[10]....
        /*00b8*/ 	.word	0x00005130


	//   ....[11]....
        /*00bc*/ 	.word	0x000051b0


	//   ....[12]....
        /*00c0*/ 	.word	0x00005230


	//   ....[13]....
        /*00c4*/ 	.word	0x000052a0


	//   ....[14]....
        /*00c8*/ 	.word	0x00005320


	//   ....[15]....
        /*00cc*/ 	.word	0x00005390


	//   ....[16]....
        /*00d0*/ 	.word	0x00005410


	//   ....[17]....
        /*00d4*/ 	.word	0x00005480


	//   ....[18]....
        /*00d8*/ 	.word	0x00005500


	//   ....[19]....
        /*00dc*/ 	.word	0x00005570


	//----- nvinfo : EIATTR_EXIT_INSTR_OFFSETS
	.align		4
.L_1225:
        /*00e0*/ 	.byte	0x04, 0x1c
        /*00e2*/ 	.short	(.L_1227 - .L_1226)


	//   ....[0]....
.L_1226:
        /*00e4*/ 	.word	0x00005030


	//   ....[1]....
        /*00e8*/ 	.word	0x000050d0


	//----- nvinfo : EIATTR_MAX_THREADS
	.align		4
.L_1227:
        /*00ec*/ 	.byte	0x04, 0x05
        /*00ee*/ 	.short	(.L_1229 - .L_1228)
.L_1228:
        /*00f0*/ 	.word	0x00000100
        /*00f4*/ 	.word	0x00000001
        /*00f8*/ 	.word	0x00000001


	//----- nvinfo : EIATTR_CRS_STACK_SIZE
	.align		4
.L_1229:
        /*00fc*/ 	.byte	0x04, 0x1e
        /*00fe*/ 	.short	(.L_1231 - .L_1230)
.L_1230:
        /*0100*/ 	.word	0x00000000
.L_1231:


//--------------------- .nv.info._ZN10layer_norm31ln_parallel_residual_bwd_kernelINS_13Kernel_traitsI6__halfS2_S2_S2_fjLj5120ELj1ELj1ELj8ELj8ENS_18Kernel_traits_baseILj5120ES2_S2_S2_S2_fjLj256EEEEELb1ELb0ELb1EEEvNS_9BwdParamsE --------------------------
	.section	.nv.info._ZN10layer_norm31ln_parallel_residual_bwd_kernelINS_13Kernel_traitsI6__halfS2_S2_S2_fjLj5120ELj1ELj1ELj8ELj8ENS_18Kernel_traits_baseILj5120ES2_S2_S2_S2_fjLj256EEEEELb1ELb0ELb1EEEvNS_9BwdParamsE,"",@"SHT_CUDA_INFO"
	.sectionflags	@""
	.align	4


	//----- nvinfo : EIATTR_CUDA_API_VERSION
	.align		4
        /*0000*/ 	.byte	0x04, 0x37
        /*0002*/ 	.short	(.L_1233 - .L_1232)
.L_1232:
        /*0004*/ 	.word	0x00000082


	//----- nvinfo : EIATTR_SW2861232_WAR
	.align		4
.L_1233:
        /*0008*/ 	.byte	0x01, 0x35
	.zero		2


	//----- nvinfo : EIATTR_PARAM_CBANK
	.align		4
        /*000c*/ 	.byte	0x04, 0x0a
        /*000e*/ 	.short	(.L_1235 - .L_1234)
	.align		4
.L_1234:
        /*0010*/ 	.word	index@(.nv.constant0._ZN10layer_norm31ln_parallel_residual_bwd_kernelINS_13Kernel_traitsI6__halfS2_S2_S2_fjLj5120ELj1ELj1ELj8ELj8ENS_18Kernel_traits_baseILj5120ES2_S2_S2_S2_fjLj256EEEEELb1ELb0ELb1EEEvNS_9BwdParamsE)
        /*0014*/ 	.short	0x0160
        /*0016*/ 	.short	0x0128


	//----- nvinfo : EIATTR_CBANK_PARAM_SIZE
	.align		4
.L_1235:
        /*0018*/ 	.byte	0x03, 0x19
        /*001a*/ 	.short	0x0128


	//----- nvinfo : EIATTR_KPARAM_INFO
	.align		4
        /*001c*/ 	.byte	0x04, 0x17
        /*001e*/ 	.short	(.L_1237 - .L_1236)
.L_1236:
        /*0020*/ 	.word	0x00000000
        /*0024*/ 	.short	0x0000
        /*0026*/ 	.short	0x0000
        /*0028*/ 	.byte	0x00, 0xf0, 0xa1, 0x04


	//----- nvinfo : EIATTR_MAXREG_COUNT
	.align		4
.L_1237:
        /*002c*/ 	.byte	0x03, 0x1b
        /*002e*/ 	.short	0x00ff


	//----- nvinfo : EIATTR_NUM_BARRIERS
	.align		4
        /*0030*/ 	.byte	0x02, 0x4c
        /*0032*/ 	.byte	0x01
	.zero		1


	//----- nvinfo : EIATTR_MERCURY_ISA_VERSION
	.align		4
        /*0034*/ 	.byte	0x03, 0x5f
        /*0036*/ 	.short	0x0000


	//----- nvinfo : EIATTR_COOP_GROUP_MASK_REGIDS
	.align		4
        /*0038*/ 	.byte	0x04, 0x29
        /*003a*/ 	.short	(.L_1239 - .L_1238)


	//   ....[0]....
.L_1238:
        /*003c*/ 	.word	0xffffffff


	//   ....[1]....
        /*0040*/ 	.word	0xffffffff


	//   ....[2]....
        /*0044*/ 	.word	0xffffffff


	//   ....[3]....
        /*0048*/ 	.word	0xffffffff


	//   ....[4]....
        /*004c*/ 	.word	0xffffffff


	//   ....[5]....
        /*0050*/ 	.word	0xffffffff


	//   ....[6]....
        /*0054*/ 	.word	0xffffffff


	//   ....[7]....
        /*0058*/ 	.word	0xffffffff


	//   ....[8]....
        /*005c*/ 	.word	0xffffffff


	//   ....[9]....
        /*0060*/ 	.word	0xffffffff


	//   ....[10]....
        /*0064*/ 	.word	0xffffffff


	//   ....[11]....
        /*0068*/ 	.word	0xffffffff


	//   ....[12]....
        /*006c*/ 	.word	0xffffffff


	//   ....[13]....
        /*0070*/ 	.word	0xffffffff


	//   ....[14]....
        /*0074*/ 	.word	0xffffffff


	//   ....[15]....
        /*0078*/ 	.word	0xffffffff


	//   ....[16]....
        /*007c*/ 	.word	0xffffffff


	//   ....[17]....
        /*0080*/ 	.word	0xffffffff


	//   ....[18]....
        /*0084*/ 	.word	0xffffffff


	//   ....[19]....
        /*0088*/ 	.word	0xffffffff


	//----- nvinfo : EIATTR_COOP_GROUP_INSTR_OFFSETS
	.align		4
.L_1239:
        /*008c*/ 	.byte	0x04, 0x28
        /*008e*/ 	.short	(.L_1241 - .L_1240)


	//   ....[0]....
.L_1240:
        /*0090*/ 	.word	0x00002660


	//   ....[1]....
        /*0094*/ 	.word	0x00002680


	//   ....[2]....
        /*0098*/ 	.word	0x000026a0


	//   ....[3]....
        /*009c*/ 	.word	0x000026c0


	//   ....[4]....
        /*00a0*/ 	.word	0x000026e0


	//   ....[5]....
        /*00a4*/ 	.word	0x00002700


	//   ....[6]....
        /*00a8*/ 	.word	0x00002720


	//   ....[7]....
        /*00ac*/ 	.word	0x00002740


	//   ....[8]....
        /*00b0*/ 	.word	0x00002760


	//   ....[9]....
        /*00b4*/ 	.word	0x00002780


	//   ....[10]....
        /*00b8*/ 	.word	0x00004c50


	//   ....[11]....
        /*00bc*/ 	.word	0x00004cd0


	//   ....[12]....
        /*00c0*/ 	.word	0x00004d50


	//   ....[13]....
        /*00c4*/ 	.word	0x00004dc0


	//   ....[14]....
        /*00c8*/ 	.word	0x00004e40


	//   ....[15]....
        /*00cc*/ 	.word	0x00004eb0


	//   ....[16]....
        /*00d0*/ 	.word	0x00004f30


	//   ....[17]....
        /*00d4*/ 	.word	0x00004fa0


	//   ....[18]....
        /*00d8*/ 	.word	0x00005020


	//   ....[19]....
        /*00dc*/ 	.word	0x00005090


	//----- nvinfo : EIATTR_EXIT_INSTR_OFFSETS
	.align		4
.L_1241:
        /*00e0*/ 	.byte	0x04, 0x1c
        /*00e2*/ 	.short	(.L_1243 - .L_1242)


	//   ....[0]....
.L_1242:
        /*00e4*/ 	.word	0x00004bf0


	//----- nvinfo : EIATTR_MAX_THREADS
	.align		4
.L_1243:
        /*00e8*/ 	.byte	0x04, 0x05
        /*00ea*/ 	.short	(.L_1245 - .L_1244)
.L_1244:
        /*00ec*/ 	.word	0x00000100
        /*00f0*/ 	.word	0x00000001
        /*00f4*/ 	.word	0x00000001


	//----- nvinfo : EIATTR_CRS_STACK_SIZE
	.align		4
.L_1245:
        /*00f8*/ 	.byte	0x04, 0x1e
        /*00fa*/ 	.short	(.L_1247 - .L_1246)
.L_1246:
        /*00fc*/ 	.word	0x00000000
.L_1247:


//--------------------- .nv.info._ZN10layer_norm22ln_bwd_finalize_kernelINS_22Kernel_traits_finalizeILj5120E6__halfS2_S2_S2_fjLb0ELj1024ELj4ENS_18Kernel_traits_baseILj5120ES2_S2_S2_S2_fjLj1024EEEEELb0ELb0EEEvNS_9BwdParamsE --------------------------
	.section	.nv.info._ZN10layer_norm22ln_bwd_finalize_kernelINS_22Kernel_traits_finalizeILj5120E6__halfS2_S2_S2_fjLb0ELj1024ELj4ENS_18Kernel_traits_baseILj5120ES2_S2_S2_S2_fjLj1024EEEEELb0ELb0EEEvNS_9BwdParamsE,"",@"SHT_CUDA_INFO"
	.sectionflags	@""
	.align	4


	//----- nvinfo : EIATTR_CUDA_API_VERSION
	.align		4
        /*0000*/ 	.byte	0x04, 0x37
        /*0002*/ 	.short	(.L_1249 - .L_1248)
.L_1248:
        /*0004*/ 	.word	0x00000082


	//----- nvinfo : EIATTR_SW2861232_WAR
	.align		4
.L_1249:
        /*0008*/ 	.byte	0x01, 0x35
	.zero		2


	//----- nvinfo : EIATTR_PARAM_CBANK
	.align		4
        /*000c*/ 	.byte	0x04, 0x0a
        /*000e*/ 	.short	(.L_1251 - .L_1250)
	.align		4
.L_1250:
        /*0010*/ 	.word	index@(.nv.constant0._ZN10layer_norm22ln_bwd_finalize_kernelINS_22Kernel_traits_finalizeILj5120E6__halfS2_S2_S2_fjLb0ELj1024ELj4ENS_18Kernel_traits_baseILj5120ES2_S2_S2_S2_fjLj1024EEEEELb0ELb0EEEvNS_9BwdParamsE)
        /*0014*/ 	.short	0x0160
        /*0016*/ 	.short	0x0128


	//----- nvinfo : EIATTR_CBANK_PARAM_SIZE
	.align		4
.L_1251:
        /*0018*/ 	.byte	0x03, 0x19
        /*001a*/ 	.short	0x0128


	//----- nvinfo : EIATTR_KPARAM_INFO
	.align		4
        /*001c*/ 	.byte	0x04, 0x17
        /*001e*/ 	.short	(.L_1253 - .L_1252)
.L_1252:
        /*0020*/ 	.word	0x00000000
        /*0024*/ 	.short	0x0000
        /*0026*/ 	.short	0x0000
        /*0028*/ 	.byte	0x00, 0xf0, 0xa1, 0x04


	//----- nvinfo : EIATTR_MAXREG_COUNT
	.align		4
.L_1253:
        /*002c*/ 	.byte	0x03, 0x1b
        /*002e*/ 	.short	0x0040


	//----- nvinfo : EIATTR_NUM_BARRIERS
	.align		4
        /*0030*/ 	.byte	0x02, 0x4c
        /*0032*/ 	.byte	0x01
	.zero		1


	//----- nvinfo : EIATTR_MERCURY_ISA_VERSION
	.align		4
        /*0034*/ 	.byte	0x03, 0x5f
        /*0036*/ 	.short	0x0000


	//----- nvinfo : EIATTR_COOP_GROUP_MASK_REGIDS
	.align		4
        /*0038*/ 	.byte	0x04, 0x29
        /*003a*/ 	.short	(.L_1255 - .L_1254)


	//   ....[0]....
.L_1254:
        /*003c*/ 	.word	0xffffffff


	//   ....[1]....
        /*0040*/ 	.word	0xffffffff


	//   ....[2]....
        /*0044*/ 	.word	0xffffffff


	//   ....[3]....
        /*0048*/ 	.word	0xffffffff


	//   ....[4]....
        /*004c*/ 	.word	0xffffffff


	//   ....[5]....
        /*0050*/ 	.word	0xffffffff


	//   ....[6]....
        /*0054*/ 	.word	0xffffffff


	//   ....[7]....
        /*0058*/ 	.word	0xffffffff


	//   ....[8]....
        /*005c*/ 	.word	0xffffffff


	//   ....[9]....
        /*0060*/ 	.word	0xffffffff


	//   ....[10]....
        /*0064*/ 	.word	0xffffffff


	//   ....[11]....
        /*0068*/ 	.word	0xffffffff


	//   ....[12]....
        /*006c*/ 	.word	0xffffffff


	//   ....[13]....
        /*0070*/ 	.word	0xffffffff


	//   ....[14]....
        /*0074*/ 	.word	0xffffffff


	//   ....[15]....
        /*0078*/ 	.word	0xffffffff


	//   ....[16]....
        /*007c*/ 	.word	0xffffffff


	//   ....[17]....
        /*0080*/ 	.word	0xffffffff


	//   ....[18]....
        /*0084*/ 	.word	0xffffffff


	//   ....[19]....
        /*0088*/ 	.word	0xffffffff


	//----- nvinfo : EIATTR_COOP_GROUP_INSTR_OFFSETS
	.align		4
.L_1255:
        /*008c*/ 	.byte	0x04, 0x28
        /*008e*/ 	.short	(.L_1257 - .L_1256)


	//   ....[0]....
.L_1256:
        /*0090*/ 	.word	0x00000820


	//   ....[1]....
        /*0094*/ 	.word	0x00000850


	//   ....[2]....
        /*0098*/ 	.word	0x00000860


	//   ....[3]....
        /*009c*/ 	.word	0x00000890


	//   ....[4]....
        /*00a0*/ 	.word	0x000008a0


	//   ....[5]....
        /*00a4*/ 	.word	0x000008d0


	//   ....[6]....
        /*00a8*/ 	.word	0x000008f0


	//   ....[7]....
        /*00ac*/ 	.word	0x00000900


	//   ....[8]....
        /*00b0*/ 	.word	0x00000930


	//   ....[9]....
        /*00b4*/ 	.word	0x00000940


	//   ....[10]....
        /*00b8*/ 	.word	0x00000b50


	//   ....[11]....
        /*00bc*/ 	.word	0x00000bc0


	//   ....[12]....
        /*00c0*/ 	.word	0x00000c20


	//   ....[13]....
        /*00c4*/ 	.word	0x00000c80


	//   ....[14]....
        /*00c8*/ 	.word	0x00000cf0


	//   ....[15]....
        /*00cc*/ 	.word	0x00000d60


	//   ....[16]....
        /*00d0*/ 	.word	0x00000dc0


	//   ....[17]....
        /*00d4*/ 	.word	0x00000e20


	//   ....[18]....
        /*00d8*/ 	.word	0x00000e80


	//   ....[19]....
        /*00dc*/ 	.word	0x00000ee0


	//----- nvinfo : EIATTR_EXIT_INSTR_OFFSETS
	.align		4
.L_1257:
        /*00e0*/ 	.byte	0x04, 0x1c
        /*00e2*/ 	.short	(.L_1259 - .L_1258)


	//   ....[0]....
.L_1258:
        /*00e4*/ 	.word	0x00000070


	//   ....[1]....
        /*00e8*/ 	.word	0x00000af0


	//----- nvinfo : EIATTR_MAX_THREADS
	.align		4
.L_1259:
        /*00ec*/ 	.byte	0x04, 0x05
        /*00ee*/ 	.short	(.L_1261 - .L_1260)
.L_1260:
        /*00f0*/ 	.word	0x00000400
        /*00f4*/ 	.word	0x00000001
        /*00f8*/ 	.word	0x00000001


	//----- nvinfo : EIATTR_CRS_STACK_SIZE
	.align		4
.L_1261:
        /*00fc*/ 	.byte	0x04, 0x1e
        /*00fe*/ 	.short	(.L_1263 - .L_1262)
.L_1262:
        /*0100*/ 	.word	0x00000000
.L_1263:


//--------------------- .nv.info._ZN10layer_norm40ln_parallel_residual_bwd_finalize_kernelINS_22Kernel_traits_finalizeILj5120E6__halfS2_S2_S2_fjLb0ELj1024ELj4ENS_18Kernel_traits_baseILj5120ES2_S2_S2_S2_fjLj1024EEEEELb0EEEvNS_9BwdParamsE --------------------------
	.section	.nv.info._ZN10layer_norm40ln_parallel_residual_bwd_finalize_kernelINS_22Kernel_traits_finalizeILj5120E6__halfS2_S2_S2_fjLb0ELj1024ELj4ENS_18Kernel_traits_baseILj5120ES2_S2_S2_S2_fjLj1024EEEEELb0EEEvNS_9BwdParamsE,"",@"SHT_CUDA_INFO"
	.sectionflags	@""
	.align	4


	//----- nvinfo : EIATTR_CUDA_API_VERSION
	.align		4
        /*0000*/ 	.byte	0x04, 0x37
        /*0002*/ 	.short	(.L_1265 - .L_1264)
.L_1264:
        /*0004*/ 	.word	0x00000082


	//----- nvinfo : EIATTR_SW2861232_WAR
	.align		4
.L_1265:
        /*0008*/ 	.byte	0x01, 0x35
	.zero		2


	//----- nvinfo : EIATTR_PARAM_CBANK
	.align		4
        /*000c*/ 	.byte	0x04, 0x0a
        /*000e*/ 	.short	(.L_1267 - .L_1266)
	.align		4
.L_1266:
        /*0010*/ 	.word	index@(.nv.constant0._ZN10layer_norm40ln_parallel_residual_bwd_finalize_kernelINS_22Kernel_traits_finalizeILj5120E6__halfS2_S2_S2_fjLb0ELj1024ELj4ENS_18Kernel_traits_baseILj5120ES2_S2_S2_S2_fjLj1024EEEEELb0EEEvNS_9BwdParamsE)
        /*0014*/ 	.short	0x0160
        /*0016*/ 	.short	0x0128


	//----- nvinfo : EIATTR_CBANK_PARAM_SIZE
	.align		4
.L_1267:
        /*0018*/ 	.byte	0x03, 0x19
        /*001a*/ 	.short	0x0128


	//----- nvinfo : EIATTR_KPARAM_INFO
	.align		4
        /*001c*/ 	.byte	0x04, 0x17
        /*001e*/ 	.short	(.L_1269 - .L_1268)
.L_1268:
        /*0020*/ 	.word	0x00000000
        /*0024*/ 	.short	0x0000
        /*0026*/ 	.short	0x0000
        /*0028*/ 	.byte	0x00, 0xf0, 0xa1, 0x04


	//----- nvinfo : EIATTR_MAXREG_COUNT
	.align		4
.L_1269:
        /*002c*/ 	.byte	0x03, 0x1b
        /*002e*/ 	.short	0x0040


	//----- nvinfo : EIATTR_NUM_BARRIERS
	.align		4
        /*0030*/ 	.byte	0x02, 0x4c
        /*0032*/ 	.byte	0x01
	.zero		1


	//----- nvinfo : EIATTR_MERCURY_ISA_VERSION
	.align		4
        /*0034*/ 	.byte	0x03, 0x5f
        /*0036*/ 	.short	0x0000


	//----- nvinfo : EIATTR_COOP_GROUP_MASK_REGIDS
	.align		4
        /*0038*/ 	.byte	0x04, 0x29
        /*003a*/ 	.short	(.L_1271 - .L_1270)


	//   ....[0]....
.L_1270:
        /*003c*/ 	.word	0xffffffff


	//   ....[1]....
        /*0040*/ 	.word	0xffffffff


	//   ....[2]....
        /*0044*/ 	.word	0xffffffff


	//   ....[3]....
        /*0048*/ 	.word	0xffffffff


	//   ....[4]....
        /*004c*/ 	.word	0xffffffff


	//   ....[5]....
        /*0050*/ 	.word	0xffffffff


	//   ....[6]....
        /*0054*/ 	.word	0xffffffff


	//   ....[7]....
        /*0058*/ 	.word	0xffffffff


	//   ....[8]....
        /*005c*/ 	.word	0xffffffff


	//   ....[9]....
        /*0060*/ 	.word	0xffffffff


	//   ....[10]....
        /*0064*/ 	.word	0xffffffff


	//   ....[11]....
        /*0068*/ 	.word	0xffffffff


	//   ....[12]....
        /*006c*/ 	.word	0xffffffff


	//   ....[13]....
        /*0070*/ 	.word	0xffffffff


	//   ....[14]....
        /*0074*/ 	.word	0xffffffff


	//   ....[15]....
        /*0078*/ 	.word	0xffffffff


	//   ....[16]....
        /*007c*/ 	.word	0xffffffff


	//   ....[17]....
        /*0080*/ 	.word	0xffffffff


	//   ....[18]....
        /*0084*/ 	.word	0xffffffff


	//   ....[19]....
        /*0088*/ 	.word	0xffffffff


	//   ....[20]....
        /*008c*/ 	.word	0xffffffff


	//   ....[21]....
        /*0090*/ 	.word	0xffffffff


	//   ....[22]....
        /*0094*/ 	.word	0xffffffff


	//   ....[23]....
        /*0098*/ 	.word	0xffffffff


	//   ....[24]....
        /*009c*/ 	.word	0xffffffff


	//   ....[25]....
        /*00a0*/ 	.word	0xffffffff


	//   ....[26]....
        /*00a4*/ 	.word	0xffffffff


	//   ....[27]....
        /*00a8*/ 	.word	0xffffffff


	//   ....[28]....
        /*00ac*/ 	.word	0xffffffff


	//   ....[29]....
        /*00b0*/ 	.word	0xffffffff


	//   ....[30]....
        /*00b4*/ 	.word	0xffffffff


	//   ....[31]....
        /*00b8*/ 	.word	0xffffffff


	//   ....[32]....
        /*00bc*/ 	.word	0xffffffff


	//   ....[33]....
        /*00c0*/ 	.word	0xffffffff


	//   ....[34]....
        /*00c4*/ 	.word	0xffffffff


	//   ....[35]....
        /*00c8*/ 	.word	0xffffffff


	//   ....[36]....
        /*00cc*/ 	.word	0xffffffff


	//   ....[37]....
        /*00d0*/ 	.word	0xffffffff


	//   ....[38]....
        /*00d4*/ 	.word	0xffffffff


	//   ....[39]....
        /*00d8*/ 	.word	0xffffffff


	//----- nvinfo : EIATTR_COOP_GROUP_INSTR_OFFSETS
	.align		4
.L_1271:
        /*00dc*/ 	.byte	0x04, 0x28
        /*00de*/ 	.short	(.L_1273 - .L_1272)


	//   ....[0]....
.L_1272:
        /*00e0*/ 	.word	0x00000b70


	//   ....[1]....
        /*00e4*/ 	.word	0x00000ba0


	//   ....[2]....
        /*00e8*/ 	.word	0x00000bb0


	//   ....[3]....
        /*00ec*/ 	.word	0x00000bc0


	//   ....[4]....
        /*00f0*/ 	.word	0x00000bf0


	//   ....[5]....
        /*00f4*/ 	.word	0x00000c10


	//   ....[6]....
        /*00f8*/ 	.word	0x00000c20


	//   ....[7]....
        /*00fc*/ 	.word	0x00000c30


	//   ....[8]....
        /*0100*/ 	.word	0x00000c60


	//   ....[9]....
        /*0104*/ 	.word	0x00000c80


	//   ....[10]....
        /*0108*/ 	.word	0x00000ca0


	//   ....[11]....
        /*010c*/ 	.word	0x00000cb0


	//   ....[12]....
        /*0110*/ 	.word	0x00000ce0


	//   ....[13]....
        /*0114*/ 	.word	0x00000d00


	//   ....[14]....
        /*0118*/ 	.word	0x00000d20


	//   ....[15]....
        /*011c*/ 	.word	0x00000d30


	//   ....[16]....
        /*0120*/ 	.word	0x00000d60


	//   ....[17]....
        /*0124*/ 	.word	0x00000d90


	//   ....[18]....
        /*0128*/ 	.word	0x00000da0


	//   ....[19]....
        /*012c*/ 	.word	0x00000db0


	//   ....[20]....
        /*0130*/ 	.word	0x000010c0


	//   ....[21]....
        /*0134*/ 	.word	0x00001130


	//   ....[22]....
        /*0138*/ 	.word	0x00001190


	//   ....[23]....
        /*013c*/ 	.word	0x000011f0


	//   ....[24]....
        /*0140*/ 	.word	0x00001260


	//   ....[25]....
        /*0144*/ 	.word	0x000012d0


	//   ....[26]....
        /*0148*/ 	.word	0x00001330


	//   ....[27]....
        /*014c*/ 	.word	0x00001390


	//   ....[28]....
        /*0150*/ 	.word	0x000013f0


	//   ....[29]....
        /*0154*/ 	.word	0x00001460


	//   ....[30]....
        /*0158*/ 	.word	0x000014d0


	//   ....[31]....
        /*015c*/ 	.word	0x00001530


	//   ....[32]....
        /*0160*/ 	.word	0x00001590


	//   ....[33]....
        /*0164*/ 	.word	0x000015f0


	//   ....[34]....
        /*0168*/ 	.word	0x00001660


	//   ....[35]....
        /*016c*/ 	.word	0x000016d0


	//   ....[36]....
        /*0170*/ 	.word	0x00001730


	//   ....[37]....
        /*0174*/ 	.word	0x00001790


	//   ....[38]....
        /*0178*/ 	.word	0x000017f0


	//   ....[39]....
        /*017c*/ 	.word	0x00001850


	//----- nvinfo : EIATTR_EXIT_INSTR_OFFSETS
	.align		4
.L_1273:
        /*0180*/ 	.byte	0x04, 0x1c
        /*0182*/ 	.short	(.L_1275 - .L_1274)


	//   ....[0]....
.L_1274:
        /*0184*/ 	.word	0x00000070


	//   ....[1]....
        /*0188*/ 	.word	0x00001060


	//----- nvinfo : EIATTR_MAX_THREADS
	.align		4
.L_1275:
        /*018c*/ 	.byte	0x04, 0x05
        /*018e*/ 	.short	(.L_1277 - .L_1276)
.L_1276:
        /*0190*/ 	.word	0x00000400
        /*0194*/ 	.word	0x00000001
        /*0198*/ 	.word	0x00000001


	//----- nvinfo : EIATTR_CRS_STACK_SIZE
	.align		4
.L_1277:
        /*019c*/ 	.byte	0x04, 0x1e
        /*019e*/ 	.short	(.L_1279 - .L_1278)
.L_1278:
        /*01a0*/ 	.word	0x00000000
.L_1279:


//--------------------- .nv.info._ZN10layer_norm31ln_parallel_residual_bwd_kernelINS_13Kernel_traitsI6__halfS2_S2_S2_fjLj5120ELj1ELj1ELj8ELj8ENS_18Kernel_traits_baseILj5120ES2_S2_S2_S2_fjLj256EEEEELb1ELb1ELb0EEEvNS_9BwdParamsE --------------------------
	.section	.nv.info._ZN10layer_norm31ln_parallel_residual_bwd_kernelINS_13Kernel_traitsI6__halfS2_S2_S2_fjLj5120ELj1ELj1ELj8ELj8ENS_18Kernel_traits_baseILj5120ES2_S2_S2_S2_fjLj256EEEEELb1ELb1ELb0EEEvNS_9BwdParamsE,"",@"SHT_CUDA_INFO"
	.sectionflags	@""
	.align	4


	//----- nvinfo : EIATTR_CUDA_API_VERSION
	.align		4
        /*0000*/ 	.byte	0x04, 0x37
        /*0002*/ 	.short	(.L_1281 - .L_1280)
.L_1280:
        /*0004*/ 	.word	0x00000082


	//----- nvinfo : EIATTR_SW2861232_WAR
	.align		4
.L_1281:
        /*0008*/ 	.byte	0x01, 0x35
	.zero		2


	//----- nvinfo : EIATTR_PARAM_CBANK
	.align		4
        /*000c*/ 	.byte	0x04, 0x0a
        /*000e*/ 	.short	(.L_1283 - .L_1282)
	.align		4
.L_1282:
        /*0010*/ 	.word	index@(.nv.constant0._ZN10layer_norm31ln_parallel_residual_bwd_kernelINS_13Kernel_traitsI6__halfS2_S2_S2_fjLj5120ELj1ELj1ELj8ELj8ENS_18Kernel_traits_baseILj5120ES2_S2_S2_S2_fjLj256EEEEELb1ELb1ELb0EEEvNS_9BwdParamsE)
        /*0014*/ 	.short	0x0160
        /*0016*/ 	.short	0x0128


	//----- nvinfo : EIATTR_CBANK_PARAM_SIZE
	.align		4
.L_1283:
        /*0018*/ 	.byte	0x03, 0x19
        /*001a*/ 	.short	0x0128


	//----- nvinfo : EIATTR_KPARAM_INFO
	.align		4
        /*001c*/ 	.byte	0x04, 0x17
        /*001e*/ 	.short	(.L_1285 - .L_1284)
.L_1284:
        /*0020*/ 	.word	0x00000000
        /*0024*/ 	.short	0x0000
        /*0026*/ 	.short	0x0000
        /*0028*/ 	.byte	0x00, 0xf0, 0xa1, 0x04


	//----- nvinfo : EIATTR_MAXREG_COUNT
	.align		4
.L_1285:
        /*002c*/ 	.byte	0x03, 0x1b
        /*002e*/ 	.short	0x00ff


	//----- nvinfo : EIATTR_NUM_BARRIERS
	.align		4
        /*0030*/ 	.byte	0x02, 0x4c
        /*0032*/ 	.byte	0x01
	.zero		1


	//----- nvinfo : EIATTR_MERCURY_ISA_VERSION
	.align		4
        /*0034*/ 	.byte	0x03, 0x5f
        /*0036*/ 	.short	0x0000


	//----- nvinfo : EIATTR_COOP_GROUP_MASK_REGIDS
	.align		4
        /*0038*/ 	.byte	0x04, 0x29
        /*003a*/ 	.short	(.L_1287 - .L_1286)


	//   ....[0]....
.L_1286:
        /*003c*/ 	.word	0xffffffff


	//   ....[1]....
        /*0040*/ 	.word	0xffffffff


	//   ....[2]....
        /*0044*/ 	.word	0xffffffff


	//   ....[3]....
        /*0048*/ 	.word	0xffffffff


	//   ....[4]....
        /*004c*/ 	.word	0xffffffff


	//   ....[5]....
        /*0050*/ 	.word	0xffffffff


	//   ....[6]....
        /*0054*/ 	.word	0xffffffff


	//   ....[7]....
        /*0058*/ 	.word	0xffffffff


	//   ....[8]....
        /*005c*/ 	.word	0xffffffff


	//   ....[9]....
        /*0060*/ 	.word	0xffffffff


	//   ....[10]....
        /*0064*/ 	.word	0xffffffff


	//   ....[11]....
        /*0068*/ 	.word	0xffffffff


	//   ....[12]....
        /*006c*/ 	.word	0xffffffff


	//   ....[13]....
        /*0070*/ 	.word	0xffffffff


	//   ....[14]....
        /*0074*/ 	.word	0xffffffff


	//   ....[15]....
        /*0078*/ 	.word	0xffffffff


	//   ....[16]....
        /*007c*/ 	.word	0xffffffff


	//   ....[17]....
        /*0080*/ 	.word	0xffffffff


	//   ....[18]....
        /*0084*/ 	.word	0xffffffff


	//   ....[19]....
        /*0088*/ 	.word	0xffffffff


	//----- nvinfo : EIATTR_COOP_GROUP_INSTR_OFFSETS
	.align		4
.L_1287:
        /*008c*/ 	.byte	0x04, 0x28
        /*008e*/ 	.short	(.L_1289 - .L_1288)


	//   ....[0]....
.L_1288:
        /*0090*/ 	.word	0x00001da0


	//   ....[1]....
        /*0094*/ 	.word	0x00001dc0


	//   ....[2]....
        /*0098*/ 	.word	0x00001de0


	//   ....[3]....
        /*009c*/ 	.word	0x00001e00


	//   ....[4]....
        /*00a0*/ 	.word	0x00001e20


	//   ....[5]....
        /*00a4*/ 	.word	0x00001e40


	//   ....[6]....
        /*00a8*/ 	.word	0x00001e60


	//   ....[7]....
        /*00ac*/ 	.word	0x00001e80


	//   ....[8]....
        /*00b0*/ 	.word	0x00001ea0


	//   ....[9]....
        /*00b4*/ 	.word	0x00001ec0


	//   ....[10]....
        /*00b8*/ 	.word	0x000043e0


	//   ....[11]....
        /*00bc*/ 	.word	0x00004460


	//   ....[12]....
        /*00c0*/ 	.word	0x000044e0


	//   ....[13]....
        /*00c4*/ 	.word	0x00004550


	//   ....[14]....
        /*00c8*/ 	.word	0x000045d0


	//   ....[15]....
        /*00cc*/ 	.word	0x00004640


	//   ....[16]....
        /*00d0*/ 	.word	0x000046c0


	//   ....[17]....
        /*00d4*/ 	.word	0x00004730


	//   ....[18]....
        /*00d8*/ 	.word	0x000047b0


	//   ....[19]....
        /*00dc*/ 	.word	0x00004820


	//----- nvinfo : EIATTR_EXIT_INSTR_OFFSETS
	.align		4
.L_1289:
        /*00e0*/ 	.byte	0x04, 0x1c
        /*00e2*/ 	.short	(.L_1291 - .L_1290)


	//   ....[0]....
.L_1290:
        /*00e4*/ 	.word	0x00004320


	//   ....[1]....
        /*00e8*/ 	.word	0x00004380


	//----- nvinfo : EIATTR_MAX_THREADS
	.align		4
.L_1291:
        /*00ec*/ 	.byte	0x04, 0x05
        /*00ee*/ 	.short	(.L_1293 - .L_1292)
.L_1292:
        /*00f0*/ 	.word	0x00000100
        /*00f4*/ 	.word	0x00000001
        /*00f8*/ 	.word	0x00000001


	//----- nvinfo : EIATTR_CRS_STACK_SIZE
	.align		4
.L_1293:
        /*00fc*/ 	.byte	0x04, 0x1e
        /*00fe*/ 	.short	(.L_1295 - .L_1294)
.L_1294:
        /*0100*/ 	.word	0x00000000
.L_1295:


//--------------------- .nv.info._ZN10layer_norm22ln_bwd_finalize_kernelINS_22Kernel_traits_finalizeILj5120E6__halfS2_S2_S2_fjLb0ELj1024ELj4ENS_18Kernel_traits_baseILj5120ES2_S2_S2_S2_fjLj1024EEEEELb0ELb1EEEvNS_9BwdParamsE --------------------------
	.section	.nv.info._ZN10layer_norm22ln_bwd_finalize_kernelINS_22Kernel_traits_finalizeILj5120E6__halfS2_S2_S2_fjLb0ELj1024ELj4ENS_18Kernel_traits_baseILj5120ES2_S2_S2_S2_fjLj1024EEEEELb0ELb1EEEvNS_9BwdParamsE,"",@"SHT_CUDA_INFO"
	.sectionflags	@""
	.align	4


	//----- nvinfo : EIATTR_CUDA_API_VERSION
	.align		4
        /*0000*/ 	.byte	0x04, 0x37
        /*0002*/ 	.short	(.L_1297 - .L_1296)
.L_1296:
        /*0004*/ 	.word	0x00000082


	//----- nvinfo : EIATTR_SW2861232_WAR
	.align		4
.L_1297:
        /*0008*/ 	.byte	0x01, 0x35
	.zero		2


	//----- nvinfo : EIATTR_PARAM_CBANK
	.align		4
        /*000c*/ 	.byte	0x04, 0x0a
        /*000e*/ 	.short	(.L_1299 - .L_1298)
	.align		4
.L_1298:
        /*0010*/ 	.word	index@(.nv.constant0._ZN10layer_norm22ln_bwd_finalize_kernelINS_22Kernel_traits_finalizeILj5120E6__halfS2_S2_S2_fjLb0ELj1024ELj4ENS_18Kernel_traits_baseILj5120ES2_S2_S2_S2_fjLj1024EEEEELb0ELb1EEEvNS_9BwdParamsE)
        /*0014*/ 	.short	0x0160
        /*0016*/ 	.short	0x0128


	//----- nvinfo : EIATTR_CBANK_PARAM_SIZE
	.align		4
.L_1299:
        /*0018*/ 	.byte	0x03, 0x19
        /*001a*/ 	.short	0x0128


	//----- nvinfo : EIATTR_KPARAM_INFO
	.align		4
        /*001c*/ 	.byte	0x04, 0x17
        /*001e*/ 	.short	(.L_1301 - .L_1300)
.L_1300:
        /*0020*/ 	.word	0x00000000
        /*0024*/ 	.short	0x0000
        /*0026*/ 	.short	0x0000
        /*0028*/ 	.byte	0x00, 0xf0, 0xa1, 0x04


	//----- nvinfo : EIATTR_MAXREG_COUNT
	.align		4
.L_1301:
        /*002c*/ 	.byte	0x03, 0x1b
        /*002e*/ 	.short	0x0040


	//----- nvinfo : EIATTR_NUM_BARRIERS
	.align		4
        /*0030*/ 	.byte	0x02, 0x4c
        /*0032*/ 	.byte	0x01
	.zero		1


	//----- nvinfo : EIATTR_MERCURY_ISA_VERSION
	.align		4
        /*0034*/ 	.byte	0x03, 0x5f
        /*0036*/ 	.short	0x0000


	//----- nvinfo : EIATTR_COOP_GROUP_MASK_REGIDS
	.align		4
        /*0038*/ 	.byte	0x04, 0x29
        /*003a*/ 	.short	(.L_1303 - .L_1302)


	//   ....[0]....
.L_1302:
        /*003c*/ 	.word	0xffffffff


	//   ....[1]....
        /*0040*/ 	.word	0xffffffff


	//   ....[2]....
        /*0044*/ 	.word	0xffffffff


	//   ....[3]....
        /*0048*/ 	.word	0xffffffff


	//   ....[4]....
        /*004c*/ 	.word	0xffffffff


	//   ....[5]....
        /*0050*/ 	.word	0xffffffff


	//   ....[6]....
        /*0054*/ 	.word	0xffffffff


	//   ....[7]....
        /*0058*/ 	.word	0xffffffff


	//   ....[8]....
        /*005c*/ 	.word	0xffffffff


	//   ....[9]....
        /*0060*/ 	.word	0xffffffff


	//   ....[10]....
        /*0064*/ 	.word	0xffffffff


	//   ....[11]....
        /*0068*/ 	.word	0xffffffff


	//   ....[12]....
        /*006c*/ 	.word	0xffffffff


	//   ....[13]....
        /*0070*/ 	.word	0xffffffff


	//   ....[14]....
        /*0074*/ 	.word	0xffffffff


	//   ....[15]....
        /*0078*/ 	.word	0xffffffff


	//   ....[16]....
        /*007c*/ 	.word	0xffffffff


	//   ....[17]....
        /*0080*/ 	.word	0xffffffff


	//   ....[18]....
        /*0084*/ 	.word	0xffffffff


	//   ....[19]....
        /*0088*/ 	.word	0xffffffff


	//----- nvinfo : EIATTR_COOP_GROUP_INSTR_OFFSETS
	.align		4
.L_1303:
        /*008c*/ 	.byte	0x04, 0x28
        /*008e*/ 	.short	(.L_1305 - .L_1304)


	//   ....[0]....
.L_1304:
        /*0090*/ 	.word	0x000007f0


	//   ....[1]....
        /*0094*/ 	.word	0x00000820


	//   ....[2]....
        /*0098*/ 	.word	0x00000840


	//   ....[3]....
        /*009c*/ 	.word	0x00000850


	//   ....[4]....
        /*00a0*/ 	.word	0x00000880


	//   ....[5]....
        /*00a4*/ 	.word	0x00000890


	//   ....[6]....
        /*00a8*/ 	.word	0x000008c0


	//   ....[7]....
        /*00ac*/ 	.word	0x000008d0


	//   ....[8]....
        /*00b0*/ 	.word	0x00000900


	//   ....[9]....
        /*00b4*/ 	.word	0x00000910


	//   ....[10]....
        /*00b8*/ 	.word	0x00000b00


	//   ....[11]....
        /*00bc*/ 	.word	0x00000b80


	//   ....[12]....
        /*00c0*/ 	.word	0x00000be0


	//   ....[13]....
        /*00c4*/ 	.word	0x00000c40


	//   ....[14]....
        /*00c8*/ 	.word	0x00000cb0


	//   ....[15]....
        /*00cc*/ 	.word	0x00000d20


	//   ....[16]....
        /*00d0*/ 	.word	0x00000d80


	//   ....[17]....
        /*00d4*/ 	.word	0x00000de0


	//   ....[18]....
        /*00d8*/ 	.word	0x00000e40


	//   ....[19]....
        /*00dc*/ 	.word	0x00000ea0


	//----- nvinfo : EIATTR_EXIT_INSTR_OFFSETS
	.align		4
.L_1305:
        /*00e0*/ 	.byte	0x04, 0x1c
        /*00e2*/ 	.short	(.L_1307 - .L_1306)


	//   ....[0]....
.L_1306:
        /*00e4*/ 	.word	0x00000070


	//   ....[1]....
        /*00e8*/ 	.word	0x00000aa0


	//----- nvinfo : EIATTR_MAX_THREADS
	.align		4
.L_1307:
        /*00ec*/ 	.byte	0x04, 0x05
        /*00ee*/ 	.short	(.L_1309 - .L_1308)
.L_1308:
        /*00f0*/ 	.word	0x00000400
        /*00f4*/ 	.word	0x00000001
        /*00f8*/ 	.word	0x00000001


	//----- nvinfo : EIATTR_CRS_STACK_SIZE
	.align		4
.L_1309:
        /*00fc*/ 	.byte	0x04, 0x1e
        /*00fe*/ 	.short	(.L_1311 - .L_1310)
.L_1310:
        /*0100*/ 	.word	0x00000000
.L_1311:


//--------------------- .nv.info._ZN10layer_norm40ln_parallel_residual_bwd_finalize_kernelINS_22Kernel_traits_finalizeILj5120E6__halfS2_S2_S2_fjLb0ELj1024ELj4ENS_18Kernel_traits_baseILj5120ES2_S2_S2_S2_fjLj1024EEEEELb1EEEvNS_9BwdParamsE --------------------------
	.section	.nv.info._ZN10layer_norm40ln_parallel_residual_bwd_finalize_kernelINS_22Kernel_traits_finalizeILj5120E6__halfS2_S2_S2_fjLb0ELj1024ELj4ENS_18Kernel_traits_baseILj5120ES2_S2_S2_S2_fjLj1024EEEEELb1EEEvNS_9BwdParamsE,"",@"SHT_CUDA_INFO"
	.sectionflags	@""
	.align	4


	//----- nvinfo : EIATTR_CUDA_API_VERSION
	.align		4
        /*0000*/ 	.byte	0x04, 0x37
        /*0002*/ 	.short	(.L_1313 - .L_1312)
.L_1312:
        /*0004*/ 	.word	0x00000082


	//----- nvinfo : EIATTR_SW2861232_WAR
	.align		4
.L_1313:
        /*0008*/ 	.byte	0x01, 0x35
	.zero		2


	//----- nvinfo : EIATTR_PARAM_CBANK
	.align		4
        /*000c*/ 	.byte	0x04, 0x0a
        /*000e*/ 	.short	(.L_1315 - .L_1314)
	.align		4
.L_1314:
        /*0010*/ 	.word	index@(.nv.constant0._ZN10layer_norm40ln_parallel_residual_bwd_finalize_kernelINS_22Kernel_traits_finalizeILj5120E6__halfS2_S2_S2_fjLb0ELj1024ELj4ENS_18Kernel_traits_baseILj5120ES2_S2_S2_S2_fjLj1024EEEEELb1EEEvNS_9BwdParamsE)
        /*0014*/ 	.short	0x0160
        /*0016*/ 	.short	0x0128


	//----- nvinfo : EIATTR_CBANK_PARAM_SIZE
	.align		4
.L_1315:
        /*0018*/ 	.byte	0x03, 0x19
        /*001a*/ 	.short	0x0128


	//----- nvinfo : EIATTR_KPARAM_INFO
	.align		4
        /*001c*/ 	.byte	0x04, 0x17
        /*001e*/ 	.short	(.L_1317 - .L_1316)
.L_1316:
        /*0020*/ 	.word	0x00000000
        /*0024*/ 	.short	0x0000
        /*0026*/ 	.short	0x0000
        /*0028*/ 	.byte	0x00, 0xf0, 0xa1, 0x04


	//----- nvinfo : EIATTR_MAXREG_COUNT
	.align		4
.L_1317:
        /*002c*/ 	.byte	0x03, 0x1b
        /*002e*/ 	.short	0x0040


	//----- nvinfo : EIATTR_NUM_BARRIERS
	.align		4
        /*0030*/ 	.byte	0x02, 0x4c
        /*0032*/ 	.byte	0x01
	.zero		1


	//----- nvinfo : EIATTR_MERCURY_ISA_VERSION
	.align		4
        /*0034*/ 	.byte	0x03, 0x5f
        /*0036*/ 	.short	0x0000


	//----- nvinfo : EIATTR_COOP_GROUP_MASK_REGIDS
	.align		4
        /*0038*/ 	.byte	0x04, 0x29
        /*003a*/ 	.short	(.L_1319 - .L_1318)


	//   ....[0]....
.L_1318:
        /*003c*/ 	.word	0xffffffff


	//   ....[1]....
        /*0040*/ 	.word	0xffffffff


	//   ....[2]....
        /*0044*/ 	.word	0xffffffff


	//   ....[3]....
        /*0048*/ 	.word	0xffffffff


	//   ....[4]....
        /*004c*/ 	.word	0xffffffff


	//   ....[5]....
        /*0050*/ 	.word	0xffffffff


	//   ....[6]....
        /*0054*/ 	.word	0xffffffff


	//   ....[7]....
        /*0058*/ 	.word	0xffffffff


	//   ....[8]....
        /*005c*/ 	.word	0xffffffff


	//   ....[9]....
        /*0060*/ 	.word	0xffffffff


	//   ....[10]....
        /*0064*/ 	.word	0xffffffff


	//   ....[11]....
        /*0068*/ 	.word	0xffffffff


	//   ....[12]....
        /*006c*/ 	.word	0xffffffff


	//   ....[13]....
        /*0070*/ 	.word	0xffffffff


	//   ....[14]....
        /*0074*/ 	.word	0xffffffff


	//   ....[15]....
        /*0078*/ 	.word	0xffffffff


	//   ....[16]....
        /*007c*/ 	.word	0xffffffff


	//   ....[17]....
        /*0080*/ 	.word	0xffffffff


	//   ....[18]....
        /*0084*/ 	.word	0xffffffff


	//   ....[19]....
        /*0088*/ 	.word	0xffffffff


	//   ....[20]....
        /*008c*/ 	.word	0xffffffff


	//   ....[21]....
        /*0090*/ 	.word	0xffffffff


	//   ....[22]....
        /*0094*/ 	.word	0xffffffff


	//   ....[23]....
        /*0098*/ 	.word	0xffffffff


	//   ....[24]....
        /*009c*/ 	.word	0xffffffff


	//   ....[25]....
        /*00a0*/ 	.word	0xffffffff


	//   ....[26]....
        /*00a4*/ 	.word	0xffffffff


	//   ....[27]....
        /*00a8*/ 	.word	0xffffffff


	//   ....[28]....
        /*00ac*/ 	.word	0xffffffff


	//   ....[29]....
        /*00b0*/ 	.word	0xffffffff


	//   ....[30]....
        /*00b4*/ 	.word	0xffffffff


	//   ....[31]....
        /*00b8*/ 	.word	0xffffffff


	//   ....[32]....
        /*00bc*/ 	.word	0xffffffff


	//   ....[33]....
        /*00c0*/ 	.word	0xffffffff


	//   ....[34]....
        /*00c4*/ 	.word	0xffffffff


	//   ....[35]....
        /*00c8*/ 	.word	0xffffffff


	//   ....[36]....
        /*00cc*/ 	.word	0xffffffff


	//   ....[37]....
        /*00d0*/ 	.word	0xffffffff


	//   ....[38]....
        /*00d4*/ 	.word	0xffffffff


	//   ....[39]....
        /*00d8*/ 	.word	0xffffffff


	//----- nvinfo : EIATTR_COOP_GROUP_INSTR_OFFSETS
	.align		4
.L_1319:
        /*00dc*/ 	.byte	0x04, 0x28
        /*00de*/ 	.short	(.L_1321 - .L_1320)


	//   ....[0]....
.L_1320:
        /*00e0*/ 	.word	0x00000b60


	//   ....[1]....
        /*00e4*/ 	.word	0x00000b90


	//   ....[2]....
        /*00e8*/ 	.word	0x00000ba0


	//   ....[3]....
        /*00ec*/ 	.word	0x00000bb0


	//   ....[4]....
        /*00f0*/ 	.word	0x00000be0


	//   ....[5]....
        /*00f4*/ 	.word	0x00000c00


	//   ....[6]....
        /*00f8*/ 	.word	0x00000c10


	//   ....[7]....
        /*00fc*/ 	.word	0x00000c20


	//   ....[8]....
        /*0100*/ 	.word	0x00000c50


	//   ....[9]....
        /*0104*/ 	.word	0x00000c70


	//   ....[10]....
        /*0108*/ 	.word	0x00000c90


	//   ....[11]....
        /*010c*/ 	.word	0x00000ca0


	//   ....[12]....
        /*0110*/ 	.word	0x00000cd0


	//   ....[13]....
        /*0114*/ 	.word	0x00000cf0


	//   ....[14]....
        /*0118*/ 	.word	0x00000d10


	//   ....[15]....
        /*011c*/ 	.word	0x00000d20


	//   ....[16]....
        /*0120*/ 	.word	0x00000d50


	//   ....[17]....
        /*0124*/ 	.word	0x00000d80


	//   ....[18]....
        /*0128*/ 	.word	0x00000d90


	//   ....[19]....
        /*012c*/ 	.word	0x00000da0


	//   ....[20]....
        /*0130*/ 	.word	0x00001090


	//   ....[21]....
        /*0134*/ 	.word	0x00001100


	//   ....[22]....
        /*0138*/ 	.word	0x00001160


	//   ....[23]....
        /*013c*/ 	.word	0x000011c0


	//   ....[24]....
        /*0140*/ 	.word	0x00001230


	//   ....[25]....
        /*0144*/ 	.word	0x000012a0


	//   ....[26]....
        /*0148*/ 	.word	0x00001300


	//   ....[27]....
        /*014c*/ 	.word	0x00001360


	//   ....[28]....
        /*0150*/ 	.word	0x000013c0


	//   ....[29]....
        /*0154*/ 	.word	0x00001430


	//   ....[30]....
        /*0158*/ 	.word	0x000014a0


	//   ....[31]....
        /*015c*/ 	.word	0x00001500


	//   ....[32]....
        /*0160*/ 	.word	0x00001560


	//   ....[33]....
        /*0164*/ 	.word	0x000015c0


	//   ....[34]....
        /*0168*/ 	.word	0x00001630


	//   ....[35]....
        /*016c*/ 	.word	0x000016a0


	//   ....[36]....
        /*0170*/ 	.word	0x00001700


	//   ....[37]....
        /*0174*/ 	.word	0x00001760


	//   ....[38]....
        /*0178*/ 	.word	0x000017c0


	//   ....[39]....
        /*017c*/ 	.word	0x00001820


	//----- nvinfo : EIATTR_EXIT_INSTR_OFFSETS
	.align		4
.L_1321:
        /*0180*/ 	.byte	0x04, 0x1c
        /*0182*/ 	.short	(.L_1323 - .L_1322)


	//   ....[0]....
.L_1322:
        /*0184*/ 	.word	0x00000070


	//   ....[1]....
        /*0188*/ 	.word	0x00001030


	//----- nvinfo : EIATTR_MAX_THREADS
	.align		4
.L_1323:
        /*018c*/ 	.byte	0x04, 0x05
        /*018e*/ 	.short	(.L_1325 - .L_1324)
.L_1324:
        /*0190*/ 	.word	0x00000400
        /*0194*/ 	.word	0x00000001
        /*0198*/ 	.word	0x00000001


	//----- nvinfo : EIATTR_CRS_STACK_SIZE
	.align		4
.L_1325:
        /*019c*/ 	.byte	0x04, 0x1e
        /*019e*/ 	.short	(.L_1327 - .L_1326)
.L_1326:
        /*01a0*/ 	.word	0x00000000
.L_1327:


//--------------------- .nv.info._ZN10layer_norm31ln_parallel_residual_bwd_kernelINS_13Kernel_traitsI6__halfS2_S2_S2_fjLj5120ELj1ELj1ELj8ELj8ENS_18Kernel_traits_baseILj5120ES2_S2_S2_S2_fjLj256EEEEELb1ELb1ELb1EEEvNS_9BwdParamsE --------------------------
	.section	.nv.info._ZN10layer_norm31ln_parallel_residual_bwd_kernelINS_13Kernel_traitsI6__halfS2_S2_S2_fjLj5120ELj1ELj1ELj8ELj8ENS_18Kernel_traits_baseILj5120ES2_S2_S2_S2_fjLj256EEEEELb1ELb1ELb1EEEvNS_9BwdParamsE,"",@"SHT_CUDA_INFO"
	.sectionflags	@""
	.align	4


	//----- nvinfo : EIATTR_CUDA_API_VERSION
	.align		4
        /*0000*/ 	.byte	0x04, 0x37
        /*0002*/ 	.short	(.L_1329 - .L_1328)
.L_1328:
        /*0004*/ 	.word	0x00000082


	//----- nvinfo : EIATTR_SW2861232_WAR
	.align		4
.L_1329:
        /*0008*/ 	.byte	0x01, 0x35
	.zero		2


	//----- nvinfo : EIATTR_PARAM_CBANK
	.align		4
        /*000c*/ 	.byte	0x04, 0x0a
        /*000e*/ 	.short	(.L_1331 - .L_1330)
	.align		4
.L_1330:
        /*0010*/ 	.word	index@(.nv.constant0._ZN10layer_norm31ln_parallel_residual_bwd_kernelINS_13Kernel_traitsI6__halfS2_S2_S2_fjLj5120ELj1ELj1ELj8ELj8ENS_18Kernel_traits_baseILj5120ES2_S2_S2_S2_fjLj256EEEEELb1ELb1ELb1EEEvNS_9BwdParamsE)
        /*0014*/ 	.short	0x0160
        /*0016*/ 	.short	0x0128


	//----- nvinfo : EIATTR_CBANK_PARAM_SIZE
	.align		4
.L_1331:
        /*0018*/ 	.byte	0x03, 0x19
        /*001a*/ 	.short	0x0128


	//----- nvinfo : EIATTR_KPARAM_INFO
	.align		4
        /*001c*/ 	.byte	0x04, 0x17
        /*001e*/ 	.short	(.L_1333 - .L_1332)
.L_1332:
        /*0020*/ 	.word	0x00000000
        /*0024*/ 	.short	0x0000
        /*0026*/ 	.short	0x0000
        /*0028*/ 	.byte	0x00, 0xf0, 0xa1, 0x04


	//----- nvinfo : EIATTR_MAXREG_COUNT
	.align		4
.L_1333:
        /*002c*/ 	.byte	0x03, 0x1b
        /*002e*/ 	.short	0x00ff


	//----- nvinfo : EIATTR_NUM_BARRIERS
	.align		4
        /*0030*/ 	.byte	0x02, 0x4c
        /*0032*/ 	.byte	0x01
	.zero		1


	//----- nvinfo : EIATTR_MERCURY_ISA_VERSION
	.align		4
        /*0034*/ 	.byte	0x03, 0x5f
        /*0036*/ 	.short	0x0000


	//----- nvinfo : EIATTR_COOP_GROUP_MASK_REGIDS
	.align		4
        /*0038*/ 	.byte	0x04, 0x29
        /*003a*/ 	.short	(.L_1335 - .L_1334)


	//   ....[0]....
.L_1334:
        /*003c*/ 	.word	0xffffffff


	//   ....[1]....
        /*0040*/ 	.word	0xffffffff


	//   ....[2]....
        /*0044*/ 	.word	0xffffffff


	//   ....[3]....
        /*0048*/ 	.word	0xffffffff


	//   ....[4]....
        /*004c*/ 	.word	0xffffffff


	//   ....[5]....
        /*0050*/ 	.word	0xffffffff


	//   ....[6]....
        /*0054*/ 	.word	0xffffffff


	//   ....[7]....
        /*0058*/ 	.word	0xffffffff


	//   ....[8]....
        /*005c*/ 	.word	0xffffffff


	//   ....[9]....
        /*0060*/ 	.word	0xffffffff


	//   ....[10]....
        /*0064*/ 	.word	0xffffffff


	//   ....[11]....
        /*0068*/ 	.word	0xffffffff


	//   ....[12]....
        /*006c*/ 	.word	0xffffffff


	//   ....[13]....
        /*0070*/ 	.word	0xffffffff


	//   ....[14]....
        /*0074*/ 	.word	0xffffffff


	//   ....[15]....
        /*0078*/ 	.word	0xffffffff


	//   ....[16]....
        /*007c*/ 	.word	0xffffffff


	//   ....[17]....
        /*0080*/ 	.word	0xffffffff


	//   ....[18]....
        /*0084*/ 	.word	0xffffffff


	//   ....[19]....
        /*0088*/ 	.word	0xffffffff


	//----- nvinfo : EIATTR_COOP_GROUP_INSTR_OFFSETS
	.align		4
.L_1335:
        /*008c*/ 	.byte	0x04, 0x28
        /*008e*/ 	.short	(.L_1337 - .L_1336)


	//   ....[0]....
.L_1336:
        /*0090*/ 	.word	0x00001a90


	//   ....[1]....
        /*0094*/ 	.word	0x00001ab0


	//   ....[2]....
        /*0098*/ 	.word	0x00001ad0


	//   ....[3]....
        /*009c*/ 	.word	0x00001af0


	//   ....[4]....
        /*00a0*/ 	.word	0x00001b10


	//   ....[5]....
        /*00a4*/ 	.word	0x00001b30


	//   ....[6]....
        /*00a8*/ 	.word	0x00001b50


	//   ....[7]....
        /*00ac*/ 	.word	0x00001b70


	//   ....[8]....
        /*00b0*/ 	.word	0x00001b90


	//   ....[9]....
        /*00b4*/ 	.word	0x00001bb0


	//   ....[10]....
        /*00b8*/ 	.word	0x00003e60


	//   ....[11]....
        /*00bc*/ 	.word	0x00003ee0


	//   ....[12]....
        /*00c0*/ 	.word	0x00003f60


	//   ....[13]....
        /*00c4*/ 	.word	0x00003fd0


	//   ....[14]....
        /*00c8*/ 	.word	0x00004050


	//   ....[15]....
        /*00cc*/ 	.word	0x000040c0


	//   ....[16]....
        /*00d0*/ 	.word	0x00004140


	//   ....[17]....
        /*00d4*/ 	.word	0x000041b0


	//   ....[18]....
        /*00d8*/ 	.word	0x00004230


	//   ....[19]....
        /*00dc*/ 	.word	0x000042a0


	//----- nvinfo : EIATTR_EXIT_INSTR_OFFSETS
	.align		4
.L_1337:
        /*00e0*/ 	.byte	0x04, 0x1c
        /*00e2*/ 	.short	(.L_1339 - .L_1338)


	//   ....[0]....
.L_1338:
        /*00e4*/ 	.word	0x00003e00


	//----- nvinfo : EIATTR_MAX_THREADS
	.align		4
.L_1339:
        /*00e8*/ 	.byte	0x04, 0x05
        /*00ea*/ 	.short	(.L_1341 - .L_1340)
.L_1340:
        /*00ec*/ 	.word	0x00000100
        /*00f0*/ 	.word	0x00000001
        /*00f4*/ 	.word	0x00000001


	//----- nvinfo : EIATTR_CRS_STACK_SIZE
	.align		4
.L_1341:
        /*00f8*/ 	.byte	0x04, 0x1e
        /*00fa*/ 	.short	(.L_1343 - .L_1342)
.L_1342:
        /*00fc*/ 	.word	0x00000000
.L_1343:


//--------------------- .nv.info._ZN10layer_norm31ln_parallel_residual_bwd_kernelINS_13Kernel_traitsIf13__nv_bfloat16S2_S2_fjLj5120ELj1ELj1ELj8ELj8ENS_18Kernel_traits_baseILj5120EfS2_S2_S2_fjLj256EEEEELb0ELb0ELb0EEEvNS_9BwdParamsE --------------------------
	.section	.nv.info._ZN10layer_norm31ln_parallel_residual_bwd_kernelINS_13Kernel_traitsIf13__nv_bfloat16S2_S2_fjLj5120ELj1ELj1ELj8ELj8ENS_18Kernel_traits_baseILj5120EfS2_S2_S2_fjLj256EEEEELb0ELb0ELb0EEEvNS_9BwdParamsE,"",@"SHT_CUDA_INFO"
	.sectionflags	@""
	.align	4


	//----- nvinfo : EIATTR_CUDA_API_VERSION
	.align		4
        /*0000*/ 	.byte	0x04, 0x37
        /*0002*/ 	.short	(.L_1345 - .L_1344)
.L_1344:
        /*0004*/ 	.word	0x00000082


	//----- nvinfo : EIATTR_SW2861232_WAR
	.align		4
.L_1345:
        /*0008*/ 	.byte	0x01, 0x35
	.zero		2


	//----- nvinfo : EIATTR_PARAM_CBANK
	.align		4
        /*000c*/ 	.byte	0x04, 0x0a
        /*000e*/ 	.short	(.L_1347 - .L_1346)
	.align		4
.L_1346:
        /*0010*/ 	.word	index@(.nv.constant0._ZN10layer_norm31ln_parallel_residual_bwd_kernelINS_13Kernel_traitsIf13__nv_bfloat16S2_S2_fjLj5120ELj1ELj1ELj8ELj8ENS_18Kernel_traits_baseILj5120EfS2_S2_S2_fjLj256EEEEELb0ELb0ELb0EEEvNS_9BwdParamsE)
        /*0014*/ 	.short	0x0160
        /*0016*/ 	.short	0x0128


	//----- nvinfo : EIATTR_CBANK_PARAM_SIZE
	.align		4
.L_1347:
        /*0018*/ 	.byte	0x03, 0x19
        /*001a*/ 	.short	0x0128


	//----- nvinfo : EIATTR_KPARAM_INFO
	.align		4
        /*001c*/ 	.byte	0x04, 0x17
        /*001e*/ 	.short	(.L_1349 - .L_1348)
.L_1348:
        /*0020*/ 	.word	0x00000000
        /*0024*/ 	.short	0x0000
        /*0026*/ 	.short	0x0000
        /*0028*/ 	.byte	0x00, 0xf0, 0xa1, 0x04


	//----- nvinfo : EIATTR_MAXREG_COUNT
	.align		4
.L_1349:
        /*002c*/ 	.byte	0x03, 0x1b
        /*002e*/ 	.short	0x00ff


	//----- nvinfo : EIATTR_NUM_BARRIERS
	.align		4
        /*0030*/ 	.byte	0x02, 0x4c
        /*0032*/ 	.byte	0x01
	.zero		1


	//----- nvinfo : EIATTR_MERCURY_ISA_VERSION
	.align		4
        /*0034*/ 	.byte	0x03, 0x5f
        /*0036*/ 	.short	0x0000


	//----- nvinfo : EIATTR_COOP_GROUP_MASK_REGIDS
	.align		4
        /*0038*/ 	.byte	0x04, 0x29
        /*003a*/ 	.short	(.L_1351 - .L_1350)


	//   ....[0]....
.L_1350:
        /*003c*/ 	.word	0xffffffff


	//   ....[1]....
        /*0040*/ 	.word	0xffffffff


	//   ....[2]....
        /*0044*/ 	.word	0xffffffff


	//   ....[3]....
        /*0048*/ 	.word	0xffffffff


	//   ....[4]....
        /*004c*/ 	.word	0xffffffff


	//   ....[5]....
        /*0050*/ 	.word	0xffffffff


	//   ....[6]....
        /*0054*/ 	.word	0xffffffff


	//   ....[7]....
        /*0058*/ 	.word	0xffffffff


	//   ....[8]....
        /*005c*/ 	.word	0xffffffff


	//   ....[9]....
        /*0060*/ 	.word	0xffffffff


	//   ....[10]....
        /*0064*/ 	.word	0xffffffff


	//   ....[11]....
        /*0068*/ 	.word	0xffffffff


	//   ....[12]....
        /*006c*/ 	.word	0xffffffff


	//   ....[13]....
        /*0070*/ 	.word	0xffffffff


	//   ....[14]....
        /*0074*/ 	.word	0xffffffff


	//   ....[15]....
        /*0078*/ 	.word	0xffffffff


	//   ....[16]....
        /*007c*/ 	.word	0xffffffff


	//   ....[17]....
        /*0080*/ 	.word	0xffffffff


	//   ....[18]....
        /*0084*/ 	.word	0xffffffff


	//   ....[19]....
        /*0088*/ 	.word	0xffffffff


	//----- nvinfo : EIATTR_COOP_GROUP_INSTR_OFFSETS
	.align		4
.L_1351:
        /*008c*/ 	.byte	0x04, 0x28
        /*008e*/ 	.short	(.L_1353 - .L_1352)


	//   ....[0]....
.L_1352:
        /*0090*/ 	.word	0x00002010


	//   ....[1]....
        /*0094*/ 	.word	0x00002030


	//   ....[2]....
        /*0098*/ 	.word	0x00002050


	//   ....[3]....
        /*009c*/ 	.word	0x00002070


	//   ....[4]....
        /*00a0*/ 	.word	0x00002090


	//   ....[5]....
        /*00a4*/ 	.word	0x000020b0


	//   ....[6]....
        /*00a8*/ 	.word	0x000020d0


	//   ....[7]....
        /*00ac*/ 	.word	0x000020f0


	//   ....[8]....
        /*00b0*/ 	.word	0x00002110


	//   ....[9]....
        /*00b4*/ 	.word	0x00002130


	//   ....[10]....
        /*00b8*/ 	.word	0x00004030


	//   ....[11]....
        /*00bc*/ 	.word	0x000040b0


	//   ....[12]....
        /*00c0*/ 	.word	0x00004130


	//   ....[13]....
        /*00c4*/ 	.word	0x000041a0


	//   ....[14]....
        /*00c8*/ 	.word	0x00004220


	//   ....[15]....
        /*00cc*/ 	.word	0x00004290


	//   ....[16]....
        /*00d0*/ 	.word	0x00004310


	//   ....[17]....
        /*00d4*/ 	.word	0x00004380


	//   ....[18]....
        /*00d8*/ 	.word	0x00004400


	//   ....[19]....
        /*00dc*/ 	.word	0x00004470


	//----- nvinfo : EIATTR_EXIT_INSTR_OFFSETS
	.align		4
.L_1353:
        /*00e0*/ 	.byte	0x04, 0x1c
        /*00e2*/ 	.short	(.L_1355 - .L_1354)


	//   ....[0]....
.L_1354:
        /*00e4*/ 	.word	0x00003f30


	//   ....[1]....
        /*00e8*/ 	.word	0x00003fd0


	//----- nvinfo : EIATTR_MAX_THREADS
	.align		4
.L_1355:
        /*00ec*/ 	.byte	0x04, 0x05
        /*00ee*/ 	.short	(.L_1357 - .L_1356)
.L_1356:
        /*00f0*/ 	.word	0x00000100
        /*00f4*/ 	.word	0x00000001
        /*00f8*/ 	.word	0x00000001


	//----- nvinfo : EIATTR_CRS_STACK_SIZE
	.align		4
.L_1357:
        /*00fc*/ 	.byte	0x04, 0x1e
        /*00fe*/ 	.short	(.L_1359 - .L_1358)
.L_1358:
        /*0100*/ 	.word	0x00000000
.L_1359:


//--------------------- .nv.info._ZN10layer_norm31ln_parallel_residual_bwd_kernelINS_13Kernel_traitsIf13__nv_bfloat16S2_S2_fjLj5120ELj1ELj1ELj8ELj8ENS_18Kernel_traits_baseILj5120EfS2_S2_S2_fjLj256EEEEELb0ELb0ELb1EEEvNS_9BwdParamsE --------------------------
	.section	.nv.info._ZN10layer_norm31ln_parallel_residual_bwd_kernelINS_13Kernel_traitsIf13__nv_bfloat16S2_S2_fjLj5120ELj1ELj1ELj8ELj8ENS_18Kernel_traits_baseILj5120EfS2_S2_S2_fjLj256EEEEELb0ELb0ELb1EEEvNS_9BwdParamsE,"",@"SHT_CUDA_INFO"
	.sectionflags	@""
	.align	4


	//----- nvinfo : EIATTR_CUDA_API_VERSION
	.align		4
        /*0000*/ 	.byte	0x04, 0x37
        /*0002*/ 	.short	(.L_1361 - .L_1360)
.L_1360:
        /*0004*/ 	.word	0x00000082


	//----- nvinfo : EIATTR_SW2861232_WAR
	.align		4
.L_1361:
        /*0008*/ 	.byte	0x01, 0x35
	.zero		2


	//----- nvinfo : EIATTR_PARAM_CBANK
	.align		4
        /*000c*/ 	.byte	0x04, 0x0a
        /*000e*/ 	.short	(.L_1363 - .L_1362)
	.align		4
.L_1362:
        /*0010*/ 	.word	index@(.nv.constant0._ZN10layer_norm31ln_parallel_residual_bwd_kernelINS_13Kernel_traitsIf13__nv_bfloat16S2_S2_fjLj5120ELj1ELj1ELj8ELj8ENS_18Kernel_traits_baseILj5120EfS2_S2_S2_fjLj256EEEEELb0ELb0ELb1EEEvNS_9BwdParamsE)
        /*0014*/ 	.short	0x0160
        /*0016*/ 	.short	0x0128


	//----- nvinfo : EIATTR_CBANK_PARAM_SIZE
	.align		4
.L_1363:
        /*0018*/ 	.byte	0x03, 0x19
        /*001a*/ 	.short	0x0128


	//----- nvinfo : EIATTR_KPARAM_INFO
	.align		4
        /*001c*/ 	.byte	0x04, 0x17
        /*001e*/ 	.short	(.L_1365 - .L_1364)
.L_1364:
        /*0020*/ 	.word	0x00000000
        /*0024*/ 	.short	0x0000
        /*0026*/ 	.short	0x0000
        /*0028*/ 	.byte	0x00, 0xf0, 0xa1, 0x04


	//----- nvinfo : EIATTR_MAXREG_COUNT
	.align		4
.L_1365:
        /*002c*/ 	.byte	0x03, 0x1b
        /*002e*/ 	.short	0x00ff


	//----- nvinfo : EIATTR_NUM_BARRIERS
	.align		4
        /*0030*/ 	.byte	0x02, 0x4c
        /*0032*/ 	.byte	0x01
	.zero		1


	//----- nvinfo : EIATTR_MERCURY_ISA_VERSION
	.align		4
        /*0034*/ 	.byte	0x03, 0x5f
        /*0036*/ 	.short	0x0000


	//----- nvinfo : EIATTR_COOP_GROUP_MASK_REGIDS
	.align		4
        /*0038*/ 	.byte	0x04, 0x29
        /*003a*/ 	.short	(.L_1367 - .L_1366)


	//   ....[0]....
.L_1366:
        /*003c*/ 	.word	0xffffffff


	//   ....[1]....
        /*0040*/ 	.word	0xffffffff


	//   ....[2]....
        /*0044*/ 	.word	0xffffffff


	//   ....[3]....
        /*0048*/ 	.word	0xffffffff


	//   ....[4]....
        /*004c*/ 	.word	0xffffffff


	//   ....[5]....
        /*0050*/ 	.word	0xffffffff


	//   ....[6]....
        /*0054*/ 	.word	0xffffffff


	//   ....[7]....
        /*0058*/ 	.word	0xffffffff


	//   ....[8]....
        /*005c*/ 	.word	0xffffffff


	//   ....[9]....
        /*0060*/ 	.word	0xffffffff


	//   ....[10]....
        /*0064*/ 	.word	0xffffffff


	//   ....[11]....
        /*0068*/ 	.word	0xffffffff


	//   ....[12]....
        /*006c*/ 	.word	0xffffffff


	//   ....[13]....
        /*0070*/ 	.word	0xffffffff


	//   ....[14]....
        /*0074*/ 	.word	0xffffffff


	//   ....[15]....
        /*0078*/ 	.word	0xffffffff


	//   ....[16]....
        /*007c*/ 	.word	0xffffffff


	//   ....[17]....
        /*0080*/ 	.word	0xffffffff


	//   ....[18]....
        /*0084*/ 	.word	0xffffffff


	//   ....[19]....
        /*0088*/ 	.word	0xffffffff


	//----- nvinfo : EIATTR_COOP_GROUP_INSTR_OFFSETS
	.align		4
.L_1367:
        /*008c*/ 	.byte	0x04, 0x28
        /*008e*/ 	.short	(.L_1369 - .L_1368)


	//   ....[0]....
.L_1368:
        /*0090*/ 	.word	0x00001f20


	//   ....[1]....
        /*0094*/ 	.word	0x00001f40


	//   ....[2]....
        /*0098*/ 	.word	0x00001f60


	//   ....[3]....
        /*009c*/ 	.word	0x00001f80


	//   ....[4]....
        /*00a0*/ 	.word	0x00001fa0


	//   ....[5]....
        /*00a4*/ 	.word	0x00001fc0


	//   ....[6]....
        /*00a8*/ 	.word	0x00001fe0


	//   ....[7]....
        /*00ac*/ 	.word	0x00002000


	//   ....[8]....
        /*00b0*/ 	.word	0x00002020


	//   ....[9]....
        /*00b4*/ 	.word	0x00002040


	//   ....[10]....
        /*00b8*/ 	.word	0x00003e30


	//   ....[11]....
        /*00bc*/ 	.word	0x00003eb0


	//   ....[12]....
        /*00c0*/ 	.word	0x00003f30


	//   ....[13]....
        /*00c4*/ 	.word	0x00003fa0


	//   ....[14]....
        /*00c8*/ 	.word	0x00004020


	//   ....[15]....
        /*00cc*/ 	.word	0x00004090


	//   ....[16]....
        /*00d0*/ 	.word	0x00004110


	//   ....[17]....
        /*00d4*/ 	.word	0x00004180


	//   ....[18]....
        /*00d8*/ 	.word	0x00004200


	//   ....[19]....
        /*00dc*/ 	.word	0x00004270


	//----- nvinfo : EIATTR_EXIT_INSTR_OFFSETS
	.align		4
.L_1369:
        /*00e0*/ 	.byte	0x04, 0x1c
        /*00e2*/ 	.short	(.L_1371 - .L_1370)


	//   ....[0]....
.L_1370:
        /*00e4*/ 	.word	0x00003dd0


	//----- nvinfo : EIATTR_MAX_THREADS
	.align		4
.L_1371:
        /*00e8*/ 	.byte	0x04, 0x05
        /*00ea*/ 	.short	(.L_1373 - .L_1372)
.L_1372:
        /*00ec*/ 	.word	0x00000100
        /*00f0*/ 	.word	0x00000001
        /*00f4*/ 	.word	0x00000001


	//----- nvinfo : EIATTR_CRS_STACK_SIZE
	.align		4
.L_1373:
        /*00f8*/ 	.byte	0x04, 0x1e
        /*00fa*/ 	.short	(.L_1375 - .L_1374)
.L_1374:
        /*00fc*/ 	.word	0x00000000
.L_1375:


//--------------------- .nv.info._ZN10layer_norm31ln_parallel_residual_bwd_kernelINS_13Kernel_traitsIf13__nv_bfloat16S2_S2_fjLj5120ELj1ELj1ELj8ELj8ENS_18Kernel_traits_baseILj5120EfS2_S2_S2_fjLj256EEEEELb0ELb1ELb0EEEvNS_9BwdParamsE --------------------------
	.section	.nv.info._ZN10layer_norm31ln_parallel_residual_bwd_kernelINS_13Kernel_traitsIf13__nv_bfloat16S2_S2_fjLj5120ELj1ELj1ELj8ELj8ENS_18Kernel_traits_baseILj5120EfS2_S2_S2_fjLj256EEEEELb0ELb1ELb0EEEvNS_9BwdParamsE,"",@"SHT_CUDA_INFO"
	.sectionflags	@""
	.align	4


	//----- nvinfo : EIATTR_CUDA_API_VERSION
	.align		4
        /*0000*/ 	.byte	0x04, 0x37
        /*0002*/ 	.short	(.L_1377 - .L_1376)
.L_1376:
        /*0004*/ 	.word	0x00000082


	//----- nvinfo : EIATTR_SW2861232_WAR
	.align		4
.L_1377:
        /*0008*/ 	.byte	0x01, 0x35
	.zero		2


	//----- nvinfo : EIATTR_PARAM_CBANK
	.align		4
        /*000c*/ 	.byte	0x04, 0x0a
        /*000e*/ 	.short	(.L_1379 - .L_1378)
	.align		4
.L_1378:
        /*0010*/ 	.word	index@(.nv.constant0._ZN10layer_norm31ln_parallel_residual_bwd_kernelINS_13Kernel_traitsIf13__nv_bfloat16S2_S2_fjLj5120ELj1ELj1ELj8ELj8ENS_18Kernel_traits_baseILj5120EfS2_S2_S2_fjLj256EEEEELb0ELb1ELb0EEEvNS_9BwdParamsE)
        /*0014*/ 	.short	0x0160
        /*0016*/ 	.short	0x0128


	//----- nvinfo : EIATTR_CBANK_PARAM_SIZE
	.align		4
.L_1379:
        /*0018*/ 	.byte	0x03, 0x19
        /*001a*/ 	.short	0x0128


	//----- nvinfo : EIATTR_KPARAM_INFO
	.align		4
        /*001c*/ 	.byte	0x04, 0x17
        /*001e*/ 	.short	(.L_1381 - .L_1380)
.L_1380:
        /*0020*/ 	.word	0x00000000
        /*0024*/ 	.short	0x0000
        /*0026*/ 	.short	0x0000
        /*0028*/ 	.byte	0x00, 0xf0, 0xa1, 0x04


	//----- nvinfo : EIATTR_MAXREG_COUNT
	.align		4
.L_1381:
        /*002c*/ 	.byte	0x03, 0x1b
        /*002e*/ 	.short	0x00ff


	//----- nvinfo : EIATTR_NUM_BARRIERS
	.align		4
        /*0030*/ 	.byte	0x02, 0x4c
        /*0032*/ 	.byte	0x01
	.zero		1


	//----- nvinfo : EIATTR_MERCURY_ISA_VERSION
	.align		4
        /*0034*/ 	.byte	0x03, 0x5f
        /*0036*/ 	.short	0x0000


	//----- nvinfo : EIATTR_COOP_GROUP_MASK_REGIDS
	.align		4
        /*0038*/ 	.byte	0x04, 0x29
        /*003a*/ 	.short	(.L_1383 - .L_1382)


	//   ....[0]....
.L_1382:
        /*003c*/ 	.word	0xffffffff


	//   ....[1]....
        /*0040*/ 	.word	0xffffffff


	//   ....[2]....
        /*0044*/ 	.word	0xffffffff


	//   ....[3]....
        /*0048*/ 	.word	0xffffffff


	//   ....[4]....
        /*004c*/ 	.word	0xffffffff


	//   ....[5]....
        /*0050*/ 	.word	0xffffffff


	//   ....[6]....
        /*0054*/ 	.word	0xffffffff


	//   ....[7]....
        /*0058*/ 	.word	0xffffffff


	//   ....[8]....
        /*005c*/ 	.word	0xffffffff


	//   ....[9]....
        /*0060*/ 	.word	0xffffffff


	//   ....[10]....
        /*0064*/ 	.word	0xffffffff


	//   ....[11]....
        /*0068*/ 	.word	0xffffffff


	//   ....[12]....
        /*006c*/ 	.word	0xffffffff


	//   ....[13]....
        /*0070*/ 	.word	0xffffffff


	//   ....[14]....
        /*0074*/ 	.word	0xffffffff


	//   ....[15]....
        /*0078*/ 	.word	0xffffffff


	//   ....[16]....
        /*007c*/ 	.word	0xffffffff


	//   ....[17]....
        /*0080*/ 	.word	0xffffffff


	//   ....[18]....
        /*0084*/ 	.word	0xffffffff


	//   ....[19]....
        /*0088*/ 	.word	0xffffffff


	//----- nvinfo : EIATTR_COOP_GROUP_INSTR_OFFSETS
	.align		4
.L_1383:
        /*008c*/ 	.byte	0x04, 0x28
        /*008e*/ 	.short	(.L_1385 - .L_1384)


	//   ....[0]....
.L_1384:
        /*0090*/ 	.word	0x000016d0


	//   ....[1]....
        /*0094*/ 	.word	0x000016f0


	//   ....[2]....
        /*0098*/ 	.word	0x00001710


	//   ....[3]....
        /*009c*/ 	.word	0x00001730


	//   ....[4]....
        /*00a0*/ 	.word	0x00001750


	//   ....[5]....
        /*00a4*/ 	.word	0x00001770


	//   ....[6]....
        /*00a8*/ 	.word	0x00001790


	//   ....[7]....
        /*00ac*/ 	.word	0x000017b0


	//   ....[8]....
        /*00b0*/ 	.word	0x000017d0


	//   ....[9]....
        /*00b4*/ 	.word	0x000017f0


	//   ....[10]....
        /*00b8*/ 	.word	0x00003500


	//   ....[11]....
        /*00bc*/ 	.word	0x00003580


	//   ....[12]....
        /*00c0*/ 	.word	0x00003600


	//   ....[13]....
        /*00c4*/ 	.word	0x00003670


	//   ....[14]....
        /*00c8*/ 	.word	0x000036f0


	//   ....[15]....
        /*00cc*/ 	.word	0x00003760


	//   ....[16]....
        /*00d0*/ 	.word	0x000037e0


	//   ....[17]....
        /*00d4*/ 	.word	0x00003850


	//   ....[18]....
        /*00d8*/ 	.word	0x000038d0


	//   ....[19]....
        /*00dc*/ 	.word	0x00003940


	//----- nvinfo : EIATTR_EXIT_INSTR_OFFSETS
	.align		4
.L_1385:
        /*00e0*/ 	.byte	0x04, 0x1c
        /*00e2*/ 	.short	(.L_1387 - .L_1386)


	//   ....[0]....
.L_1386:
        /*00e4*/ 	.word	0x00003440


	//   ....[1]....
        /*00e8*/ 	.word	0x000034a0


	//----- nvinfo : EIATTR_MAX_THREADS
	.align		4
.L_1387:
        /*00ec*/ 	.byte	0x04, 0x05
        /*00ee*/ 	.short	(.L_1389 - .L_1388)
.L_1388:
        /*00f0*/ 	.word	0x00000100
        /*00f4*/ 	.word	0x00000001
        /*00f8*/ 	.word	0x00000001


	//----- nvinfo : EIATTR_CRS_STACK_SIZE
	.align		4
.L_1389:
        /*00fc*/ 	.byte	0x04, 0x1e
        /*00fe*/ 	.short	(.L_1391 - .L_1390)
.L_1390:
        /*0100*/ 	.word	0x00000000
.L_1391:


//--------------------- .nv.info._ZN10layer_norm31ln_parallel_residual_bwd_kernelINS_13Kernel_traitsIf13__nv_bfloat16S2_S2_fjLj5120ELj1ELj1ELj8ELj8ENS_18Kernel_traits_baseILj5120EfS2_S2_S2_fjLj256EEEEELb0ELb1ELb1EEEvNS_9BwdParamsE --------------------------
	.section	.nv.info._ZN10layer_norm31ln_parallel_residual_bwd_kernelINS_13Kernel_traitsIf13__nv_bfloat16S2_S2_fjLj5120ELj1ELj1ELj8ELj8ENS_18Kernel_traits_baseILj5120EfS2_S2_S2_fjLj256EEEEELb0ELb1ELb1EEEvNS_9BwdParamsE,"",@"SHT_CUDA_INFO"
	.sectionflags	@""
	.align	4


	//----- nvinfo : EIATTR_CUDA_API_VERSION
	.align		4
        /*0000*/ 	.byte	0x04, 0x37
        /*0002*/ 	.short	(.L_1393 - .L_1392)
.L_1392:
        /*0004*/ 	.word	0x00000082


	//----- nvinfo : EIATTR_SW2861232_WAR
	.align		4
.L_1393:
        /*0008*/ 	.byte	0x01, 0x35
	.zero		2


	//----- nvinfo : EIATTR_PARAM_CBANK
	.align		4
        /*000c*/ 	.byte	0x04, 0x0a
        /*000e*/ 	.short	(.L_1395 - .L_1394)
	.align		4
.L_1394:
        /*0010*/ 	.word	index@(.nv.constant0._ZN10layer_norm31ln_parallel_residual_bwd_kernelINS_13Kernel_traitsIf13__nv_bfloat16S2_S2_fjLj5120ELj1ELj1ELj8ELj8ENS_18Kernel_traits_baseILj5120EfS2_S2_S2_fjLj256EEEEELb0ELb1ELb1EEEvNS_9BwdParamsE)
        /*0014*/ 	.short	0x0160
        /*0016*/ 	.short	0x0128


	//----- nvinfo : EIATTR_CBANK_PARAM_SIZE
	.align		4
.L_1395:
        /*0018*/ 	.byte	0x03, 0x19
        /*001a*/ 	.short	0x0128


	//----- nvinfo : EIATTR_KPARAM_INFO
	.align		4
        /*001c*/ 	.byte	0x04, 0x17
        /*001e*/ 	.short	(.L_1397 - .L_1396)
.L_1396:
        /*0020*/ 	.word	0x00000000
        /*0024*/ 	.short	0x0000
        /*0026*/ 	.short	0x0000
        /*0028*/ 	.byte	0x00, 0xf0, 0xa1, 0x04


	//----- nvinfo : EIATTR_MAXREG_COUNT
	.align		4
.L_1397:
        /*002c*/ 	.byte	0x03, 0x1b
        /*002e*/ 	.short	0x00ff


	//----- nvinfo : EIATTR_NUM_BARRIERS
	.align		4
        /*0030*/ 	.byte	0x02, 0x4c
        /*0032*/ 	.byte	0x01
	.zero		1


	//----- nvinfo : EIATTR_MERCURY_ISA_VERSION
	.align		4
        /*0034*/ 	.byte	0x03, 0x5f
        /*0036*/ 	.short	0x0000


	//----- nvinfo : EIATTR_COOP_GROUP_MASK_REGIDS
	.align		4
        /*0038*/ 	.byte	0x04, 0x29
        /*003a*/ 	.short	(.L_1399 - .L_1398)


	//   ....[0]....
.L_1398:
        /*003c*/ 	.word	0xffffffff


	//   ....[1]....
        /*0040*/ 	.word	0xffffffff


	//   ....[2]....
        /*0044*/ 	.word	0xffffffff


	//   ....[3]....
        /*0048*/ 	.word	0xffffffff


	//   ....[4]....
        /*004c*/ 	.word	0xffffffff


	//   ....[5]....
        /*0050*/ 	.word	0xffffffff


	//   ....[6]....
        /*0054*/ 	.word	0xffffffff


	//   ....[7]....
        /*0058*/ 	.word	0xffffffff


	//   ....[8]....
        /*005c*/ 	.word	0xffffffff


	//   ....[9]....
        /*0060*/ 	.word	0xffffffff


	//   ....[10]....
        /*0064*/ 	.word	0xffffffff


	//   ....[11]....
        /*0068*/ 	.word	0xffffffff


	//   ....[12]....
        /*006c*/ 	.word	0xffffffff


	//   ....[13]....
        /*0070*/ 	.word	0xffffffff


	//   ....[14]....
        /*0074*/ 	.word	0xffffffff


	//   ....[15]....
        /*0078*/ 	.word	0xffffffff


	//   ....[16]....
        /*007c*/ 	.word	0xffffffff


	//   ....[17]....
        /*0080*/ 	.word	0xffffffff


	//   ....[18]....
        /*0084*/ 	.word	0xffffffff


	//   ....[19]....
        /*0088*/ 	.word	0xffffffff


	//----- nvinfo : EIATTR_COOP_GROUP_INSTR_OFFSETS
	.align		4
.L_1399:
        /*008c*/ 	.byte	0x04, 0x28
        /*008e*/ 	.short	(.L_1401 - .L_1400)


	//   ....[0]....
.L_1400:
        /*0090*/ 	.word	0x00001460


	//   ....[1]....
        /*0094*/ 	.word	0x00001480


	//   ....[2]....
        /*0098*/ 	.word	0x000014a0


	//   ....[3]....
        /*009c*/ 	.word	0x000014c0


	//   ....[4]....
        /*00a0*/ 	.word	0x000014e0


	//   ....[5]....
        /*00a4*/ 	.word	0x00001500


	//   ....[6]....
        /*00a8*/ 	.word	0x00001520


	//   ....[7]....
        /*00ac*/ 	.word	0x00001540


	//   ....[8]....
        /*00b0*/ 	.word	0x00001560


	//   ....[9]....
        /*00b4*/ 	.word	0x00001580


	//   ....[10]....
        /*00b8*/ 	.word	0x00003010


	//   ....[11]....
        /*00bc*/ 	.word	0x00003090


	//   ....[12]....
        /*00c0*/ 	.word	0x00003110


	//   ....[13]....
        /*00c4*/ 	.word	0x00003180


	//   ....[14]....
        /*00c8*/ 	.word	0x00003200


	//   ....[15]....
        /*00cc*/ 	.word	0x00003270


	//   ....[16]....
        /*00d0*/ 	.word	0x000032f0


	//   ....[17]....
        /*00d4*/ 	.word	0x00003360


	//   ....[18]....
        /*00d8*/ 	.word	0x000033e0


	//   ....[19]....
        /*00dc*/ 	.word	0x00003450


	//----- nvinfo : EIATTR_EXIT_INSTR_OFFSETS
	.align		4
.L_1401:
        /*00e0*/ 	.byte	0x04, 0x1c
        /*00e2*/ 	.short	(.L_1403 - .L_1402)


	//   ....[0]....
.L_1402:
        /*00e4*/ 	.word	0x00002fb0


	//----- nvinfo : EIATTR_MAX_THREADS
	.align		4
.L_1403:
        /*00e8*/ 	.byte	0x04, 0x05
        /*00ea*/ 	.short	(.L_1405 - .L_1404)
.L_1404:
        /*00ec*/ 	.word	0x00000100
        /*00f0*/ 	.word	0x00000001
        /*00f4*/ 	.word	0x00000001


	//----- nvinfo : EIATTR_CRS_STACK_SIZE
	.align		4
.L_1405:
        /*00f8*/ 	.byte	0x04, 0x1e
        /*00fa*/ 	.short	(.L_1407 - .L_1406)
.L_1406:
        /*00fc*/ 	.word	0x00000000
.L_1407:


//--------------------- .nv.info._ZN10layer_norm31ln_parallel_residual_bwd_kernelINS_13Kernel_traitsIf13__nv_bfloat16S2_S2_fjLj5120ELj1ELj1ELj8ELj8ENS_18Kernel_traits_baseILj5120EfS2_S2_S2_fjLj256EEEEELb1ELb0ELb0EEEvNS_9BwdParamsE --------------------------
	.section	.nv.info._ZN10layer_norm31ln_parallel_residual_bwd_kernelINS_13Kernel_traitsIf13__nv_bfloat16S2_S2_fjLj5120ELj1ELj1ELj8ELj8ENS_18Kernel_traits_baseILj5120EfS2_S2_S2_fjLj256EEEEELb1ELb0ELb0EEEvNS_9BwdParamsE,"",@"SHT_CUDA_INFO"
	.sectionflags	@""
	.align	4


	//----- nvinfo : EIATTR_CUDA_API_VERSION
	.align		4
        /*0000*/ 	.byte	0x04, 0x37
        /*0002*/ 	.short	(.L_1409 - .L_1408)
.L_1408:
        /*0004*/ 	.word	0x00000082


	//----- nvinfo : EIATTR_SW2861232_WAR
	.align		4
.L_1409:
        /*0008*/ 	.byte	0x01, 0x35
	.zero		2


	//----- nvinfo : EIATTR_PARAM_CBANK
	.align		4
        /*000c*/ 	.byte	0x04, 0x0a
        /*000e*/ 	.short	(.L_1411 - .L_1410)
	.align		4
.L_1410:
        /*0010*/ 	.word	index@(.nv.constant0._ZN10layer_norm31ln_parallel_residual_bwd_kernelINS_13Kernel_traitsIf13__nv_bfloat16S2_S2_fjLj5120ELj1ELj1ELj8ELj8ENS_18Kernel_traits_baseILj5120EfS2_S2_S2_fjLj256EEEEELb1ELb0ELb0EEEvNS_9BwdParamsE)
        /*0014*/ 	.short	0x0160
        /*0016*/ 	.short	0x0128


	//----- nvinfo : EIATTR_CBANK_PARAM_SIZE
	.align		4
.L_1411:
        /*0018*/ 	.byte	0x03, 0x19
        /*001a*/ 	.short	0x0128


	//----- nvinfo : EIATTR_KPARAM_INFO
	.align		4
        /*001c*/ 	.byte	0x04, 0x17
        /*001e*/ 	.short	(.L_1413 - .L_1412)
.L_1412:
        /*0020*/ 	.word	0x00000000
        /*0024*/ 	.short	0x0000
        /*0026*/ 	.short	0x0000
        /*0028*/ 	.byte	0x00, 0xf0, 0xa1, 0x04


	//----- nvinfo : EIATTR_MAXREG_COUNT
	.align		4
.L_1413:
        /*002c*/ 	.byte	0x03, 0x1b
        /*002e*/ 	.short	0x00ff


	//----- nvinfo : EIATTR_NUM_BARRIERS
	.align		4
        /*0030*/ 	.byte	0x02, 0x4c
        /*0032*/ 	.byte	0x01
	.zero		1


	//----- nvinfo : EIATTR_MERCURY_ISA_VERSION
	.align		4
        /*0034*/ 	.byte	0x03, 0x5f
        /*0036*/ 	.short	0x0000


	//----- nvinfo : EIATTR_COOP_GROUP_MASK_REGIDS
	.align		4
        /*0038*/ 	.byte	0x04, 0x29
        /*003a*/ 	.short	(.L_1415 - .L_1414)


	//   ....[0]....
.L_1414:
        /*003c*/ 	.word	0xffffffff


	//   ....[1]....
        /*0040*/ 	.word	0xffffffff


	//   ....[2]....
        /*0044*/ 	.word	0xffffffff


	//   ....[3]....
        /*0048*/ 	.word	0xffffffff


	//   ....[4]....
        /*004c*/ 	.word	0xffffffff


	//   ....[5]....
        /*0050*/ 	.word	0xffffffff


	//   ....[6]....
        /*0054*/ 	.word	0xffffffff


	//   ....[7]....
        /*0058*/ 	.word	0xffffffff


	//   ....[8]....
        /*005c*/ 	.word	0xffffffff


	//   ....[9]....
        /*0060*/ 	.word	0xffffffff


	//   ....[10]....
        /*0064*/ 	.word	0xffffffff


	//   ....[11]....
        /*0068*/ 	.word	0xffffffff


	//   ....[12]....
        /*006c*/ 	.word	0xffffffff


	//   ....[13]....
        /*0070*/ 	.word	0xffffffff


	//   ....[14]....
        /*0074*/ 	.word	0xffffffff


	//   ....[15]....
        /*0078*/ 	.word	0xffffffff


	//   ....[16]....
        /*007c*/ 	.word	0xffffffff


	//   ....[17]....
        /*0080*/ 	.word	0xffffffff


	//   ....[18]....
        /*0084*/ 	.word	0xffffffff


	//   ....[19]....
        /*0088*/ 	.word	0xffffffff


	//----- nvinfo : EIATTR_COOP_GROUP_INSTR_OFFSETS
	.align		4
.L_1415:
        /*008c*/ 	.byte	0x04, 0x28
        /*008e*/ 	.short	(.L_1417 - .L_1416)


	//   ....[0]....
.L_1416:
        /*0090*/ 	.word	0x000023e0


	//   ....[1]....
        /*0094*/ 	.word	0x00002400


	//   ....[2]....
        /*0098*/ 	.word	0x00002420


	//   ....[3]....
        /*009c*/ 	.word	0x00002440


	//   ....[4]....
        /*00a0*/ 	.word	0x00002460


	//   ....[5]....
        /*00a4*/ 	.word	0x00002480


	//   ....[6]....
        /*00a8*/ 	.word	0x000024a0


	//   ....[7]....
        /*00ac*/ 	.word	0x000024c0


	//   ....[8]....
        /*00b0*/ 	.word	0x000024e0


	//   ....[9]....
        /*00b4*/ 	.word	0x00002500


	//   ....[10]....
        /*00b8*/ 	.word	0x00004c20


	//   ....[11]....
        /*00bc*/ 	.word	0x00004ca0


	//   ....[12]....
        /*00c0*/ 	.word	0x00004d20


	//   ....[13]....
        /*00c4*/ 	.word	0x00004d90


	//   ....[14]....
        /*00c8*/ 	.word	0x00004e10


	//   ....[15]....
        /*00cc*/ 	.word	0x00004e80


	//   ....[16]....
        /*00d0*/ 	.word	0x00004f00


	//   ....[17]....
        /*00d4*/ 	.word	0x00004f70


	//   ....[18]....
        /*00d8*/ 	.word	0x00004ff0


	//   ....[19]....
        /*00dc*/ 	.word	0x00005060


	//----- nvinfo : EIATTR_EXIT_INSTR_OFFSETS
	.align		4
.L_1417:
        /*00e0*/ 	.byte	0x04, 0x1c
        /*00e2*/ 	.short	(.L_1419 - .L_1418)


	//   ....[0]....
.L_1418:
        /*00e4*/ 	.word	0x00004b20


	//   ....[1]....
        /*00e8*/ 	.word	0x00004bc0


	//----- nvinfo : EIATTR_MAX_THREADS
	.align		4
.L_1419:
        /*00ec*/ 	.byte	0x04, 0x05
        /*00ee*/ 	.short	(.L_1421 - .L_1420)
.L_1420:
        /*00f0*/ 	.word	0x00000100
        /*00f4*/ 	.word	0x00000001
        /*00f8*/ 	.word	0x00000001


	//----- nvinfo : EIATTR_CRS_STACK_SIZE
	.align		4
.L_1421:
        /*00fc*/ 	.byte	0x04, 0x1e
        /*00fe*/ 	.short	(.L_1423 - .L_1422)
.L_1422:
        /*0100*/ 	.word	0x00000000
.L_1423:


//--------------------- .nv.info._ZN10layer_norm31ln_parallel_residual_bwd_kernelINS_13Kernel_traitsIf13__nv_bfloat16S2_S2_fjLj5120ELj1ELj1ELj8ELj8ENS_18Kernel_traits_baseILj5120EfS2_S2_S2_fjLj256EEEEELb1ELb0ELb1EEEvNS_9BwdParamsE --------------------------
	.section	.nv.info._ZN10layer_norm31ln_parallel_residual_bwd_kernelINS_13Kernel_traitsIf13__nv_bfloat16S2_S2_fjLj5120ELj1ELj1ELj8ELj8ENS_18Kernel_traits_baseILj5120EfS2_S2_S2_fjLj256EEEEELb1ELb0ELb1EEEvNS_9BwdParamsE,"",@"SHT_CUDA_INFO"
	.sectionflags	@""
	.align	4


	//----- nvinfo : EIATTR_CUDA_API_VERSION
	.align		4
        /*0000*/ 	.byte	0x04, 0x37
        /*0002*/ 	.short	(.L_1425 - .L_1424)
.L_1424:
        /*0004*/ 	.word	0x00000082


	//----- nvinfo : EIATTR_SW2861232_WAR
	.align		4
.L_1425:
        /*0008*/ 	.byte	0x01, 0x35
	.zero		2


	//----- nvinfo : EIATTR_PARAM_CBANK
	.align		4
        /*000c*/ 	.byte	0x04, 0x0a
        /*000e*/ 	.short	(.L_1427 - .L_1426)
	.align		4
.L_1426:
        /*0010*/ 	.word	index@(.nv.constant0._ZN10layer_norm31ln_parallel_residual_bwd_kernelINS_13Kernel_traitsIf13__nv_bfloat16S2_S2_fjLj5120ELj1ELj1ELj8ELj8ENS_18Kernel_traits_baseILj5120EfS2_S2_S2_fjLj256EEEEELb1ELb0ELb1EEEvNS_9BwdParamsE)
        /*0014*/ 	.short	0x0160
        /*0016*/ 	.short	0x0128


	//----- nvinfo : EIATTR_CBANK_PARAM_SIZE
	.align		4
.L_1427:
        /*0018*/ 	.byte	0x03, 0x19
        /*001a*/ 	.short	0x0128


	//----- nvinfo : EIATTR_KPARAM_INFO
	.align		4
        /*001c*/ 	.byte	0x04, 0x17
        /*001e*/ 	.short	(.L_1429 - .L_1428)
.L_1428:
        /*0020*/ 	.word	0x00000000
        /*0024*/ 	.short	0x0000
        /*0026*/ 	.short	0x0000
        /*0028*/ 	.byte	0x00, 0xf0, 0xa1, 0x04


	//----- nvinfo : EIATTR_MAXREG_COUNT
	.align		4
.L_1429:
        /*002c*/ 	.byte	0x03, 0x1b
        /*002e*/ 	.short	0x00ff


	//----- nvinfo : EIATTR_NUM_BARRIERS
	.align		4
        /*0030*/ 	.byte	0x02, 0x4c
        /*0032*/ 	.byte	0x01
	.zero		1


	//----- nvinfo : EIATTR_MERCURY_ISA_VERSION
	.align		4
        /*0034*/ 	.byte	0x03, 0x5f
        /*0036*/ 	.short	0x0000


	//----- nvinfo : EIATTR_COOP_GROUP_MASK_REGIDS
	.align		4
        /*0038*/ 	.byte	0x04, 0x29
        /*003a*/ 	.short	(.L_1431 - .L_1430)


	//   ....[0]....
.L_1430:
        /*003c*/ 	.word	0xffffffff


	//   ....[1]....
        /*0040*/ 	.word	0xffffffff


	//   ....[2]....
        /*0044*/ 	.word	0xffffffff


	//   ....[3]....
        /*0048*/ 	.word	0xffffffff


	//   ....[4]....
        /*004c*/ 	.word	0xffffffff


	//   ....[5]....
        /*0050*/ 	.word	0xffffffff


	//   ....[6]....
        /*0054*/ 	.word	0xffffffff


	//   ....[7]....
        /*0058*/ 	.word	0xffffffff


	//   ....[8]....
        /*005c*/ 	.word	0xffffffff


	//   ....[9]....
        /*0060*/ 	.word	0xffffffff


	//   ....[10]....
        /*0064*/ 	.word	0xffffffff


	//   ....[11]....
        /*0068*/ 	.word	0xffffffff


	//   ....[12]....
        /*006c*/ 	.word	0xffffffff


	//   ....[13]....
        /*0070*/ 	.word	0xffffffff


	//   ....[14]....
        /*0074*/ 	.word	0xffffffff


	//   ....[15]....
        /*0078*/ 	.word	0xffffffff


	//   ....[16]....
        /*007c*/ 	.word	0xffffffff


	//   ....[17]....
        /*0080*/ 	.word	0xffffffff


	//   ....[18]....
        /*0084*/ 	.word	0xffffffff


	//   ....[19]....
        /*0088*/ 	.word	0xffffffff


	//----- nvinfo : EIATTR_COOP_GROUP_INSTR_OFFSETS
	.align		4
.L_1431:
        /*008c*/ 	.byte	0x04, 0x28
        /*008e*/ 	.short	(.L_1433 - .L_1432)


	//   ....[0]....
.L_1432:
        /*0090*/ 	.word	0x00002270


	//   ....[1]....
        /*0094*/ 	.word	0x00002290


	//   ....[2]....
        /*0098*/ 	.word	0x000022b0


	//   ....[3]....
        /*009c*/ 	.word	0x000022d0


	//   ....[4]....
        /*00a0*/ 	.word	0x000022f0


	//   ....[5]....
        /*00a4*/ 	.word	0x00002310


	//   ....[6]....
        /*00a8*/ 	.word	0x00002330


	//   ....[7]....
        /*00ac*/ 	.word	0x00002350


	//   ....[8]....
        /*00b0*/ 	.word	0x00002370


	//   ....[9]....
        /*00b4*/ 	.word	0x00002390


	//   ....[10]....
        /*00b8*/ 	.word	0x00004940


	//   ....[11]....
        /*00bc*/ 	.word	0x000049c0


	//   ....[12]....
        /*00c0*/ 	.word	0x00004a40


	//   ....[13]....
        /*00c4*/ 	.word	0x00004ab0


	//   ....[14]....
        /*00c8*/ 	.word	0x00004b30


	//   ....[15]....
        /*00cc*/ 	.word	0x00004ba0


	//   ....[16]....
        /*00d0*/ 	.word	0x00004c20


	//   ....[17]....
        /*00d4*/ 	.word	0x00004c90


	//   ....[18]....
        /*00d8*/ 	.word	0x00004d10


	//   ....[19]....
        /*00dc*/ 	.word	0x00004d80


	//----- nvinfo : EIATTR_EXIT_INSTR_OFFSETS
	.align		4
.L_1433:
        /*00e0*/ 	.byte	0x04, 0x1c
        /*00e2*/ 	.short	(.L_1435 - .L_1434)


	//   ....[0]....
.L_1434:
        /*00e4*/ 	.word	0x000048e0


	//----- nvinfo : EIATTR_MAX_THREADS
	.align		4
.L_1435:
        /*00e8*/ 	.byte	0x04, 0x05
        /*00ea*/ 	.short	(.L_1437 - .L_1436)
.L_1436:
        /*00ec*/ 	.word	0x00000100
        /*00f0*/ 	.word	0x00000001
        /*00f4*/ 	.word	0x00000001


	//----- nvinfo : EIATTR_CRS_STACK_SIZE
	.align		4
.L_1437:
        /*00f8*/ 	.byte	0x04, 0x1e
        /*00fa*/ 	.short	(.L_1439 - .L_1438)
.L_1438:
        /*00fc*/ 	.word	0x00000000
.L_1439:


//--------------------- .nv.info._ZN10layer_norm22ln_bwd_finalize_kernelINS_22Kernel_traits_finalizeILj5120Ef13__nv_bfloat16S2_S2_fjLb0ELj1024ELj4ENS_18Kernel_traits_baseILj5120EfS2_S2_S2_fjLj1024EEEEELb0ELb0EEEvNS_9BwdParamsE --------------------------
	.section	.nv.info._ZN10layer_norm22ln_bwd_finalize_kernelINS_22Kernel_traits_finalizeILj5120Ef13__nv_bfloat16S2_S2_fjLb0ELj1024ELj4ENS_18Kernel_traits_baseILj5120EfS2_S2_S2_fjLj1024EEEEELb0ELb0EEEvNS_9BwdParamsE,"",@"SHT_CUDA_INFO"
	.sectionflags	@""
	.align	4


	//----- nvinfo : EIATTR_CUDA_API_VERSION
	.align		4
        /*0000*/ 	.byte	0x04, 0x37
        /*0002*/ 	.short	(.L_1441 - .L_1440)
.L_1440:
        /*0004*/ 	.word	0x00000082


	//----- nvinfo : EIATTR_SW2861232_WAR
	.align		4
.L_1441:
        /*0008*/ 	.byte	0x01, 0x35
	.zero		2


	//----- nvinfo : EIATTR_PARAM_CBANK
	.align		4
        /*000c*/ 	.byte	0x04, 0x0a
        /*000e*/ 	.short	(.L_1443 - .L_1442)
	.align		4
.L_1442:
        /*0010*/ 	.word	index@(.nv.constant0._ZN10layer_norm22ln_bwd_finalize_kernelINS_22Kernel_traits_finalizeILj5120Ef13__nv_bfloat16S2_S2_fjLb0ELj1024ELj4ENS_18Kernel_traits_baseILj5120EfS2_S2_S2_fjLj1024EEEEELb0ELb0EEEvNS_9BwdParamsE)
        /*0014*/ 	.short	0x0160
        /*0016*/ 	.short	0x0128


	//----- nvinfo : EIATTR_CBANK_PARAM_SIZE
	.align		4
.L_1443:
        /*0018*/ 	.byte	0x03, 0x19
        /*001a*/ 	.short	0x0128


	//----- nvinfo : EIATTR_KPARAM_INFO
	.align		4
        /*001c*/ 	.byte	0x04, 0x17
        /*001e*/ 	.short	(.L_1445 - .L_1444)
.L_1444:
        /*0020*/ 	.word	0x00000000
        /*0024*/ 	.short	0x0000
        /*0026*/ 	.short	0x0000
        /*0028*/ 	.byte	0x00, 0xf0, 0xa1, 0x04


	//----- nvinfo : EIATTR_MAXREG_COUNT
	.align		4
.L_1445:
        /*002c*/ 	.byte	0x03, 0x1b
        /*002e*/ 	.short	0x0040


	//----- nvinfo : EIATTR_NUM_BARRIERS
	.align		4
        /*0030*/ 	.byte	0x02, 0x4c
        /*0032*/ 	.byte	0x01
	.zero		1


	//----- nvinfo : EIATTR_MERCURY_ISA_VERSION
	.align		4
        /*0034*/ 	.byte	0x03, 0x5f
        /*0036*/ 	.short	0x0000


	//----- nvinfo : EIATTR_COOP_GROUP_MASK_REGIDS
	.align		4
        /*0038*/ 	.byte	0x04, 0x29
        /*003a*/ 	.short	(.L_1447 - .L_1446)


	//   ....[0]....
.L_1446:
        /*003c*/ 	.word	0xffffffff


	//   ....[1]....
        /*0040*/ 	.word	0xffffffff


	//   ....[2]....
        /*0044*/ 	.word	0xffffffff


	//   ....[3]....
        /*0048*/ 	.word	0xffffffff


	//   ....[4]....
        /*004c*/ 	.word	0xffffffff


	//   ....[5]....
        /*0050*/ 	.word	0xffffffff


	//   ....[6]....
        /*0054*/ 	.word	0xffffffff


	//   ....[7]....
        /*0058*/ 	.word	0xffffffff


	//   ....[8]....
        /*005c*/ 	.word	0xffffffff


	//   ....[9]....
        /*0060*/ 	.word	0xffffffff


	//   ....[10]....
        /*0064*/ 	.word	0xffffffff


	//   ....[11]....
        /*0068*/ 	.word	0xffffffff


	//   ....[12]....
        /*006c*/ 	.word	0xffffffff


	//   ....[13]....
        /*0070*/ 	.word	0xffffffff


	//   ....[14]....
        /*0074*/ 	.word	0xffffffff


	//   ....[15]....
        /*0078*/ 	.word	0xffffffff


	//   ....[16]....
        /*007c*/ 	.word	0xffffffff


	//   ....[17]....
        /*0080*/ 	.word	0xffffffff


	//   ....[18]....
        /*0084*/ 	.word	0xffffffff


	//   ....[19]....
        /*0088*/ 	.word	0xffffffff


	//----- nvinfo : EIATTR_COOP_GROUP_INSTR_OFFSETS
	.align		4
.L_1447:
        /*008c*/ 	.byte	0x04, 0x28
        /*008e*/ 	.short	(.L_1449 - .L_1448)


	//   ....[0]....
.L_1448:
        /*0090*/ 	.word	0x00000820


	//   ....[1]....
        /*0094*/ 	.word	0x00000850


	//   ....[2]....
        /*0098*/ 	.word	0x00000860


	//   ....[3]....
        /*009c*/ 	.word	0x00000890


	//   ....[4]....
        /*00a0*/ 	.word	0x000008a0


	//   ....[5]....
        /*00a4*/ 	.word	0x000008d0


	//   ....[6]....
        /*00a8*/ 	.word	0x000008f0


	//   ....[7]....
        /*00ac*/ 	.word	0x00000900


	//   ....[8]....
        /*00b0*/ 	.word	0x00000930


	//   ....[9]....
        /*00b4*/ 	.word	0x00000940


	//   ....[10]....
        /*00b8*/ 	.word	0x00000b30


	//   ....[11]....
        /*00bc*/ 	.word	0x00000ba0


	//   ....[12]....
        /*00c0*/ 	.word	0x00000c00


	//   ....[13]....
        /*00c4*/ 	.word	0x00000c60


	//   ....[14]....
        /*00c8*/ 	.word	0x00000cd0


	//   ....[15]....
        /*00cc*/ 	.word	0x00000d40


	//   ....[16]....
        /*00d0*/ 	.word	0x00000da0


	//   ....[17]....
        /*00d4*/ 	.word	0x00000e00


	//   ....[18]....
        /*00d8*/ 	.word	0x00000e60


	//   ....[19]....
        /*00dc*/ 	.word	0x00000ec0


	//----- nvinfo : EIATTR_EXIT_INSTR_OFFSETS
	.align		4
.L_1449:
        /*00e0*/ 	.byte	0x04, 0x1c
        /*00e2*/ 	.short	(.L_1451 - .L_1450)


	//   ....[0]....
.L_1450:
        /*00e4*/ 	.word	0x00000070


	//   ....[1]....
        /*00e8*/ 	.word	0x00000ad0


	//----- nvinfo : EIATTR_MAX_THREADS
	.align		4
.L_1451:
        /*00ec*/ 	.byte	0x04, 0x05
        /*00ee*/ 	.short	(.L_1453 - .L_1452)
.L_1452:
        /*00f0*/ 	.word	0x00000400
        /*00f4*/ 	.word	0x00000001
        /*00f8*/ 	.word	0x00000001


	//----- nvinfo : EIATTR_CRS_STACK_SIZE
	.align		4
.L_1453:
        /*00fc*/ 	.byte	0x04, 0x1e
        /*00fe*/ 	.short	(.L_1455 - .L_1454)
.L_1454:
        /*0100*/ 	.word	0x00000000
.L_1455:


//--------------------- .nv.info._ZN10layer_norm40ln_parallel_residual_bwd_finalize_kernelINS_22Kernel_traits_finalizeILj5120Ef13__nv_bfloat16S2_S2_fjLb0ELj1024ELj4ENS_18Kernel_traits_baseILj5120EfS2_S2_S2_fjLj1024EEEEELb0EEEvNS_9BwdParamsE --------------------------
	.section	.nv.info._ZN10layer_norm40ln_parallel_residual_bwd_finalize_kernelINS_22Kernel_traits_finalizeILj5120Ef13__nv_bfloat16S2_S2_fjLb0ELj1024ELj4ENS_18Kernel_traits_baseILj5120EfS2_S2_S2_fjLj1024EEEEELb0EEEvNS_9BwdParamsE,"",@"SHT_CUDA_INFO"
	.sectionflags	@""
	.align	4


	//----- nvinfo : EIATTR_CUDA_API_VERSION
	.align		4
        /*0000*/ 	.byte	0x04, 0x37
        /*0002*/ 	.short	(.L_1457 - .L_1456)
.L_1456:
        /*0004*/ 	.word	0x00000082


	//----- nvinfo : EIATTR_SW2861232_WAR
	.align		4
.L_1457:
        /*0008*/ 	.byte	0x01, 0x35
	.zero		2


	//----- nvinfo : EIATTR_PARAM_CBANK
	.align		4
        /*000c*/ 	.byte	0x04, 0x0a
        /*000e*/ 	.short	(.L_1459 - .L_1458)
	.align		4
.L_1458:
        /*0010*/ 	.word	index@(.nv.constant0._ZN10layer_norm40ln_parallel_residual_bwd_finalize_kernelINS_22Kernel_traits_finalizeILj5120Ef13__nv_bfloat16S2_S2_fjLb0ELj1024ELj4ENS_18Kernel_traits_baseILj5120EfS2_S2_S2_fjLj1024EEEEELb0EEEvNS_9BwdParamsE)
        /*0014*/ 	.short	0x0160
        /*0016*/ 	.short	0x0128


	//----- nvinfo : EIATTR_CBANK_PARAM_SIZE
	.align		4
.L_1459:
        /*0018*/ 	.byte	0x03, 0x19
        /*001a*/ 	.short	0x0128


	//----- nvinfo : EIATTR_KPARAM_INFO
	.align		4
        /*001c*/ 	.byte	0x04, 0x17
        /*001e*/ 	.short	(.L_1461 - .L_1460)
.L_1460:
        /*0020*/ 	.word	0x00000000
        /*0024*/ 	.short	0x0000
        /*0026*/ 	.short	0x0000
        /*0028*/ 	.byte	0x00, 0xf0, 0xa1, 0x04


	//----- nvinfo : EIATTR_MAXREG_COUNT
	.align		4
.L_1461:
        /*002c*/ 	.byte	0x03, 0x1b
        /*002e*/ 	.short	0x0040


	//----- nvinfo : EIATTR_NUM_BARRIERS
	.align		4
        /*0030*/ 	.byte	0x02, 0x4c
        /*0032*/ 	.byte	0x01
	.zero		1


	//----- nvinfo : EIATTR_MERCURY_ISA_VERSION
	.align		4
        /*0034*/ 	.byte	0x03, 0x5f
        /*0036*/ 	.short	0x0000


	//----- nvinfo : EIATTR_COOP_GROUP_MASK_REGIDS
	.align		4
        /*0038*/ 	.byte	0x04, 0x29
        /*003a*/ 	.short	(.L_1463 - .L_1462)


	//   ....[0]....
.L_1462:
        /*003c*/ 	.word	0xffffffff


	//   ....[1]....
        /*0040*/ 	.word	0xffffffff


	//   ....[2]....
        /*0044*/ 	.word	0xffffffff


	//   ....[3]....
        /*0048*/ 	.word	0xffffffff


	//   ....[4]....
        /*004c*/ 	.word	0xffffffff


	//   ....[5]....
        /*0050*/ 	.word	0xffffffff


	//   ....[6]....
        /*0054*/ 	.word	0xffffffff


	//   ....[7]....
        /*0058*/ 	.word	0xffffffff


	//   ....[8]....
        /*005c*/ 	.word	0xffffffff


	//   ....[9]....
        /*0060*/ 	.word	0xffffffff


	//   ....[10]....
        /*0064*/ 	.word	0xffffffff


	//   ....[11]....
        /*0068*/ 	.word	0xffffffff


	//   ....[12]....
        /*006c*/ 	.word	0xffffffff


	//   ....[13]....
        /*0070*/ 	.word	0xffffffff


	//   ....[14]....
        /*0074*/ 	.word	0xffffffff


	//   ....[15]....
        /*0078*/ 	.word	0xffffffff


	//   ....[16]....
        /*007c*/ 	.word	0xffffffff


	//   ....[17]....
        /*0080*/ 	.word	0xffffffff


	//   ....[18]....
        /*0084*/ 	.word	0xffffffff


	//   ....[19]....
        /*0088*/ 	.word	0xffffffff


	//   ....[20]....
        /*008c*/ 	.word	0xffffffff


	//   ....[21]....
        /*0090*/ 	.word	0xffffffff


	//   ....[22]....
        /*0094*/ 	.word	0xffffffff


	//   ....[23]....
        /*0098*/ 	.word	0xffffffff


	//   ....[24]....
        /*009c*/ 	.word	0xffffffff


	//   ....[25]....
        /*00a0*/ 	.word	0xffffffff


	//   ....[26]....
        /*00a4*/ 	.word	0xffffffff


	//   ....[27]....
        /*00a8*/ 	.word	0xffffffff


	//   ....[28]....
        /*00ac*/ 	.word	0xffffffff


	//   ....[29]....
        /*00b0*/ 	.word	0xffffffff


	//   ....[30]....
        /*00b4*/ 	.word	0xffffffff


	//   ....[31]....
        /*00b8*/ 	.word	0xffffffff


	//   ....[32]....
        /*00bc*/ 	.word	0xffffffff


	//   ....[33]....
        /*00c0*/ 	.word	0xffffffff


	//   ....[34]....
        /*00c4*/ 	.word	0xffffffff


	//   ....[35]....
        /*00c8*/ 	.word	0xffffffff


	//   ....[36]....
        /*00cc*/ 	.word	0xffffffff


	//   ....[37]....
        /*00d0*/ 	.word	0xffffffff


	//   ....[38]....
        /*00d4*/ 	.word	0xffffffff


	//   ....[39]....
        /*00d8*/ 	.word	0xffffffff


	//----- nvinfo : EIATTR_COOP_GROUP_INSTR_OFFSETS
	.align		4
.L_1463:
        /*00dc*/ 	.byte	0x04, 0x28
        /*00de*/ 	.short	(.L_1465 - .L_1464)


	//   ....[0]....
.L_1464:
        /*00e0*/ 	.word	0x00000b70


	//   ....[1]....
        /*00e4*/ 	.word	0x00000ba0


	//   ....[2]....
        /*00e8*/ 	.word	0x00000bb0


	//   ....[3]....
        /*00ec*/ 	.word	0x00000bc0


	//   ....[4]....
        /*00f0*/ 	.word	0x00000bf0


	//   ....[5]....
        /*00f4*/ 	.word	0x00000c10


	//   ....[6]....
        /*00f8*/ 	.word	0x00000c20


	//   ....[7]....
        /*00fc*/ 	.word	0x00000c30


	//   ....[8]....
        /*0100*/ 	.word	0x00000c60


	//   ....[9]....
        /*0104*/ 	.word	0x00000c80


	//   ....[10]....
        /*0108*/ 	.word	0x00000ca0


	//   ....[11]....
        /*010c*/ 	.word	0x00000cb0


	//   ....[12]....
        /*0110*/ 	.word	0x00000ce0


	//   ....[13]....
        /*0114*/ 	.word	0x00000d00


	//   ....[14]....
        /*0118*/ 	.word	0x00000d20


	//   ....[15]....
        /*011c*/ 	.word	0x00000d30


	//   ....[16]....
        /*0120*/ 	.word	0x00000d60


	//   ....[17]....
        /*0124*/ 	.word	0x00000d90


	//   ....[18]....
        /*0128*/ 	.word	0x00000da0


	//   ....[19]....
        /*012c*/ 	.word	0x00000db0


	//   ....[20]....
        /*0130*/ 	.word	0x00001080


	//   ....[21]....
        /*0134*/ 	.word	0x000010f0


	//   ....[22]....
        /*0138*/ 	.word	0x00001150


	//   ....[23]....
        /*013c*/ 	.word	0x000011b0


	//   ....[24]....
        /*0140*/ 	.word	0x00001220


	//   ....[25]....
        /*0144*/ 	.word	0x00001290


	//   ....[26]....
        /*0148*/ 	.word	0x000012f0


	//   ....[27]....
        /*014c*/ 	.word	0x00001350


	//   ....[28]....
        /*0150*/ 	.word	0x000013b0


	//   ....[29]....
        /*0154*/ 	.word	0x00001420


	//   ....[30]....
        /*0158*/ 	.word	0x00001490


	//   ....[31]....
        /*015c*/ 	.word	0x000014f0


	//   ....[32]....
        /*0160*/ 	.word	0x00001550


	//   ....[33]....
        /*0164*/ 	.word	0x000015b0


	//   ....[34]....
        /*0168*/ 	.word	0x00001620


	//   ....[35]....
        /*016c*/ 	.word	0x00001690


	//   ....[36]....
        /*0170*/ 	.word	0x000016f0


	//   ....[37]....
        /*0174*/ 	.word	0x00001750


	//   ....[38]....
        /*0178*/ 	.word	0x000017b0


	//   ....[39]....
        /*017c*/ 	.word	0x00001810


	//----- nvinfo : EIATTR_EXIT_INSTR_OFFSETS
	.align		4
.L_1465:
        /*0180*/ 	.byte	0x04, 0x1c
        /*0182*/ 	.short	(.L_1467 - .L_1466)


	//   ....[0]....
.L_1466:
        /*0184*/ 	.word	0x00000070


	//   ....[1]....
        /*0188*/ 	.word	0x00001020


	//----- nvinfo : EIATTR_MAX_THREADS
	.align		4
.L_1467:
        /*018c*/ 	.byte	0x04, 0x05
        /*018e*/ 	.short	(.L_1469 - .L_1468)
.L_1468:
        /*0190*/ 	.word	0x00000400
        /*0194*/ 	.word	0x00000001
        /*0198*/ 	.word	0x00000001


	//----- nvinfo : EIATTR_CRS_STACK_SIZE
	.align		4
.L_1469:
        /*019c*/ 	.byte	0x04, 0x1e
        /*019e*/ 	.short	(.L_1471 - .L_1470)
.L_1470:
        /*01a0*/ 	.word	0x00000000
.L_1471:


//--------------------- .nv.info._ZN10layer_norm31ln_parallel_residual_bwd_kernelINS_13Kernel_traitsIf13__nv_bfloat16S2_S2_fjLj5120ELj1ELj1ELj8ELj8ENS_18Kernel_traits_baseILj5120EfS2_S2_S2_fjLj256EEEEELb1ELb1ELb0EEEvNS_9BwdParamsE --------------------------
	.section	.nv.info._ZN10layer_norm31ln_parallel_residual_bwd_kernelINS_13Kernel_traitsIf13__nv_bfloat16S2_S2_fjLj5120ELj1ELj1ELj8ELj8ENS_18Kernel_traits_baseILj5120EfS2_S2_S2_fjLj256EEEEELb1ELb1ELb0EEEvNS_9BwdParamsE,"",@"SHT_CUDA_INFO"
	.sectionflags	@""
	.align	4


	//----- nvinfo : EIATTR_CUDA_API_VERSION
	.align		4
        /*0000*/ 	.byte	0x04, 0x37
        /*0002*/ 	.short	(.L_1473 - .L_1472)
.L_1472:
        /*0004*/ 	.word	0x00000082


	//----- nvinfo : EIATTR_SW2861232_WAR
	.align		4
.L_1473:
        /*0008*/ 	.byte	0x01, 0x35
	.zero		2


	//----- nvinfo : EIATTR_PARAM_CBANK
	.align		4
        /*000c*/ 	.byte	0x04, 0x0a
        /*000e*/ 	.short	(.L_1475 - .L_1474)
	.align		4
.L_1474:
        /*0010*/ 	.word	index@(.nv.constant0._ZN10layer_norm31ln_parallel_residual_bwd_kernelINS_13Kernel_traitsIf13__nv_bfloat16S2_S2_fjLj5120ELj1ELj1ELj8ELj8ENS_18Kernel_traits_baseILj5120EfS2_S2_S2_fjLj256EEEEELb1ELb1ELb0EEEvNS_9BwdParamsE)
        /*0014*/ 	.short	0x0160
        /*0016*/ 	.short	0x0128


	//----- nvinfo : EIATTR_CBANK_PARAM_SIZE
	.align		4
.L_1475:
        /*0018*/ 	.byte	0x03, 0x19
        /*001a*/ 	.short	0x0128


	//----- nvinfo : EIATTR_KPARAM_INFO
	.align		4
        /*001c*/ 	.byte	0x04, 0x17
        /*001e*/ 	.short	(.L_1477 - .L_1476)
.L_1476:
        /*0020*/ 	.word	0x00000000
        /*0024*/ 	.short	0x0000
        /*0026*/ 	.short	0x0000
        /*0028*/ 	.byte	0x00, 0xf0, 0xa1, 0x04


	//----- nvinfo : EIATTR_MAXREG_COUNT
	.align		4
.L_1477:
        /*002c*/ 	.byte	0x03, 0x1b
        /*002e*/ 	.short	0x00ff


	//----- nvinfo : EIATTR_NUM_BARRIERS
	.align		4
        /*0030*/ 	.byte	0x02, 0x4c
        /*0032*/ 	.byte	0x01
	.zero		1


	//----- nvinfo : EIATTR_MERCURY_ISA_VERSION
	.align		4
        /*0034*/ 	.byte	0x03, 0x5f
        /*0036*/ 	.short	0x0000


	//----- nvinfo : EIATTR_COOP_GROUP_MASK_REGIDS
	.align		4
        /*0038*/ 	.byte	0x04, 0x29
        /*003a*/ 	.short	(.L_1479 - .L_1478)


	//   ....[0]....
.L_1478:
        /*003c*/ 	.word	0xffffffff


	//   ....[1]....
        /*0040*/ 	.word	0xffffffff


	//   ....[2]....
        /*0044*/ 	.word	0xffffffff


	//   ....[3]....
        /*0048*/ 	.word	0xffffffff


	//   ....[4]....
        /*004c*/ 	.word	0xffffffff


	//   ....[5]....
        /*0050*/ 	.word	0xffffffff


	//   ....[6]....
        /*0054*/ 	.word	0xffffffff


	//   ....[7]....
        /*0058*/ 	.word	0xffffffff


	//   ....[8]....
        /*005c*/ 	.word	0xffffffff


	//   ....[9]....
        /*0060*/ 	.word	0xffffffff


	//   ....[10]....
        /*0064*/ 	.word	0xffffffff


	//   ....[11]....
        /*0068*/ 	.word	0xffffffff


	//   ....[12]....
        /*006c*/ 	.word	0xffffffff


	//   ....[13]....
        /*0070*/ 	.word	0xffffffff


	//   ....[14]....
        /*0074*/ 	.word	0xffffffff


	//   ....[15]....
        /*0078*/ 	.word	0xffffffff


	//   ....[16]....
        /*007c*/ 	.word	0xffffffff


	//   ....[17]....
        /*0080*/ 	.word	0xffffffff


	//   ....[18]....
        /*0084*/ 	.word	0xffffffff


	//   ....[19]....
        /*0088*/ 	.word	0xffffffff


	//----- nvinfo : EIATTR_COOP_GROUP_INSTR_OFFSETS
	.align		4
.L_1479:
        /*008c*/ 	.byte	0x04, 0x28
        /*008e*/ 	.short	(.L_1481 - .L_1480)


	//   ....[0]....
.L_1480:
        /*0090*/ 	.word	0x00001b20


	//   ....[1]....
        /*0094*/ 	.word	0x00001b40


	//   ....[2]....
        /*0098*/ 	.word	0x00001b60


	//   ....[3]....
        /*009c*/ 	.word	0x00001b80


	//   ....[4]....
        /*00a0*/ 	.word	0x00001ba0


	//   ....[5]....
        /*00a4*/ 	.word	0x00001bc0


	//   ....[6]....
        /*00a8*/ 	.word	0x00001be0


	//   ....[7]....
        /*00ac*/ 	.word	0x00001c00


	//   ....[8]....
        /*00b0*/ 	.word	0x00001c20


	//   ....[9]....
        /*00b4*/ 	.word	0x00001c40


	//   ....[10]....
        /*00b8*/ 	.word	0x00004160


	//   ....[11]....
        /*00bc*/ 	.word	0x000041e0


	//   ....[12]....
        /*00c0*/ 	.word	0x00004260


	//   ....[13]....
        /*00c4*/ 	.word	0x000042d0


	//   ....[14]....
        /*00c8*/ 	.word	0x00004350


	//   ....[15]....
        /*00cc*/ 	.word	0x000043c0


	//   ....[16]....
        /*00d0*/ 	.word	0x00004440


	//   ....[17]....
        /*00d4*/ 	.word	0x000044b0


	//   ....[18]....
        /*00d8*/ 	.word	0x00004530


	//   ....[19]....
        /*00dc*/ 	.word	0x000045a0


	//----- nvinfo : EIATTR_EXIT_INSTR_OFFSETS
	.align		4
.L_1481:
        /*00e0*/ 	.byte	0x04, 0x1c
        /*00e2*/ 	.short	(.L_1483 - .L_1482)


	//   ....[0]....
.L_1482:
        /*00e4*/ 	.word	0x000040a0


	//   ....[1]....
        /*00e8*/ 	.word	0x00004100


	//----- nvinfo : EIATTR_MAX_THREADS
	.align		4
.L_1483:
        /*00ec*/ 	.byte	0x04, 0x05
        /*00ee*/ 	.short	(.L_1485 - .L_1484)
.L_1484:
        /*00f0*/ 	.word	0x00000100
        /*00f4*/ 	.word	0x00000001
        /*00f8*/ 	.word	0x00000001


	//----- nvinfo : EIATTR_CRS_STACK_SIZE
	.align		4
.L_1485:
        /*00fc*/ 	.byte	0x04, 0x1e
        /*00fe*/ 	.short	(.L_1487 - .L_1486)
.L_1486:
        /*0100*/ 	.word	0x00000000
.L_1487:


//--------------------- .nv.info._ZN10layer_norm22ln_bwd_finalize_kernelINS_22Kernel_traits_finalizeILj5120Ef13__nv_bfloat16S2_S2_fjLb0ELj1024ELj4ENS_18Kernel_traits_baseILj5120EfS2_S2_S2_fjLj1024EEEEELb0ELb1EEEvNS_9BwdParamsE --------------------------
	.section	.nv.info._ZN10layer_norm22ln_bwd_finalize_kernelINS_22Kernel_traits_finalizeILj5120Ef13__nv_bfloat16S2_S2_fjLb0ELj1024ELj4ENS_18Kernel_traits_baseILj5120EfS2_S2_S2_fjLj1024EEEEELb0ELb1EEEvNS_9BwdParamsE,"",@"SHT_CUDA_INFO"
	.sectionflags	@""
	.align	4


	//----- nvinfo : EIATTR_CUDA_API_VERSION
	.align		4
        /*0000*/ 	.byte	0x04, 0x37
        /*0002*/ 	.short	(.L_1489 - .L_1488)
.L_1488:
        /*0004*/ 	.word	0x00000082


	//----- nvinfo : EIATTR_SW2861232_WAR
	.align		4
.L_1489:
        /*0008*/ 	.byte	0x01, 0x35
	.zero		2


	//----- nvinfo : EIATTR_PARAM_CBANK
	.align		4
        /*000c*/ 	.byte	0x04, 0x0a
        /*000e*/ 	.short	(.L_1491 - .L_1490)
	.align		4
.L_1490:
        /*0010*/ 	.word	index@(.nv.constant0._ZN10layer_norm22ln_bwd_finalize_kernelINS_22Kernel_traits_finalizeILj5120Ef13__nv_bfloat16S2_S2_fjLb0ELj1024ELj4ENS_18Kernel_traits_baseILj5120EfS2_S2_S2_fjLj1024EEEEELb0ELb1EEEvNS_9BwdParamsE)
        /*0014*/ 	.short	0x0160
        /*0016*/ 	.short	0x0128


	//----- nvinfo : EIATTR_CBANK_PARAM_SIZE
	.align		4
.L_1491:
        /*0018*/ 	.byte	0x03, 0x19
        /*001a*/ 	.short	0x0128


	//----- nvinfo : EIATTR_KPARAM_INFO
	.align		4
        /*001c*/ 	.byte	0x04, 0x17
        /*001e*/ 	.short	(.L_1493 - .L_1492)
.L_1492:
        /*0020*/ 	.word	0x00000000
        /*0024*/ 	.short	0x0000
        /*0026*/ 	.short	0x0000
        /*0028*/ 	.byte	0x00, 0xf0, 0xa1, 0x04


	//----- nvinfo : EIATTR_MAXREG_COUNT
	.align		4
.L_1493:
        /*002c*/ 	.byte	0x03, 0x1b
        /*002e*/ 	.short	0x0040


	//----- nvinfo : EIATTR_NUM_BARRIERS
	.align		4
        /*0030*/ 	.byte	0x02, 0x4c
        /*0032*/ 	.byte	0x01
	.zero		1


	//----- nvinfo : EIATTR_MERCURY_ISA_VERSION
	.align		4
        /*0034*/ 	.byte	0x03, 0x5f
        /*0036*/ 	.short	0x0000


	//----- nvinfo : EIATTR_COOP_GROUP_MASK_REGIDS
	.align		4
        /*0038*/ 	.byte	0x04, 0x29
        /*003a*/ 	.short	(.L_1495 - .L_1494)


	//   ....[0]....
.L_1494:
        /*003c*/ 	.word	0xffffffff


	//   ....[1]....
        /*0040*/ 	.word	0xffffffff


	//   ....[2]....
        /*0044*/ 	.word	0xffffffff


	//   ....[3]....
        /*0048*/ 	.word	0xffffffff


	//   ....[4]....
        /*004c*/ 	.word	0xffffffff


	//   ....[5]....
        /*0050*/ 	.word	0xffffffff


	//   ....[6]....
        /*0054*/ 	.word	0xffffffff


	//   ....[7]....
        /*0058*/ 	.word	0xffffffff


	//   ....[8]....
        /*005c*/ 	.word	0xffffffff


	//   ....[9]....
        /*0060*/ 	.word	0xffffffff


	//   ....[10]....
        /*0064*/ 	.word	0xffffffff


	//   ....[11]....
        /*0068*/ 	.word	0xffffffff


	//   ....[12]....
        /*006c*/ 	.word	0xffffffff


	//   ....[13]....
        /*0070*/ 	.word	0xffffffff


	//   ....[14]....
        /*0074*/ 	.word	0xffffffff


	//   ....[15]....
        /*0078*/ 	.word	0xffffffff


	//   ....[16]....
        /*007c*/ 	.word	0xffffffff


	//   ....[17]....
        /*0080*/ 	.word	0xffffffff


	//   ....[18]....
        /*0084*/ 	.word	0xffffffff


	//   ....[19]....
        /*0088*/ 	.word	0xffffffff


	//----- nvinfo : EIATTR_COOP_GROUP_INSTR_OFFSETS
	.align		4
.L_1495:
        /*008c*/ 	.byte	0x04, 0x28
        /*008e*/ 	.short	(.L_1497 - .L_1496)


	//   ....[0]....
.L_1496:
        /*0090*/ 	.word	0x000007f0


	//   ....[1]....
        /*0094*/ 	.word	0x00000820


	//   ....[2]....
        /*0098*/ 	.word	0x00000840


	//   ....[3]....
        /*009c*/ 	.word	0x00000850


	//   ....[4]....
        /*00a0*/ 	.word	0x00000880


	//   ....[5]....
        /*00a4*/ 	.word	0x00000890


	//   ....[6]....
        /*00a8*/ 	.word	0x000008c0


	//   ....[7]....
        /*00ac*/ 	.word	0x000008d0


	//   ....[8]....
        /*00b0*/ 	.word	0x00000900


	//   ....[9]....
        /*00b4*/ 	.word	0x00000910


	//   ....[10]....
        /*00b8*/ 	.word	0x00000ab0


	//   ....[11]....
        /*00bc*/ 	.word	0x00000b30


	//   ....[12]....
        /*00c0*/ 	.word	0x00000b90


	//   ....[13]....
        /*00c4*/ 	.word	0x00000bf0


	//   ....[14]....
        /*00c8*/ 	.word	0x00000c60


	//   ....[15]....
        /*00cc*/ 	.word	0x00000cd0


	//   ....[16]....
        /*00d0*/ 	.word	0x00000d30


	//   ....[17]....
        /*00d4*/ 	.word	0x00000d90


	//   ....[18]....
        /*00d8*/ 	.word	0x00000df0


	//   ....[19]....
        /*00dc*/ 	.word	0x00000e50


	//----- nvinfo : EIATTR_EXIT_INSTR_OFFSETS
	.align		4
.L_1497:
        /*00e0*/ 	.byte	0x04, 0x1c
        /*00e2*/ 	.short	(.L_1499 - .L_1498)


	//   ....[0]....
.L_1498:
        /*00e4*/ 	.word	0x00000070


	//   ....[1]....
        /*00e8*/ 	.word	0x00000a50


	//----- nvinfo : EIATTR_MAX_THREADS
	.align		4
.L_1499:
        /*00ec*/ 	.byte	0x04, 0x05
        /*00ee*/ 	.short	(.L_1501 - .L_1500)
.L_1500:
        /*00f0*/ 	.word	0x00000400
        /*00f4*/ 	.word	0x00000001
        /*00f8*/ 	.word	0x00000001


	//----- nvinfo : EIATTR_CRS_STACK_SIZE
	.align		4
.L_1501:
        /*00fc*/ 	.byte	0x04, 0x1e
        /*00fe*/ 	.short	(.L_1503 - .L_1502)
.L_1502:
        /*0100*/ 	.word	0x00000000
.L_1503:


//--------------------- .nv.info._ZN10layer_norm40ln_parallel_residual_bwd_finalize_kernelINS_22Kernel_traits_finalizeILj5120Ef13__nv_bfloat16S2_S2_fjLb0ELj1024ELj4ENS_18Kernel_traits_baseILj5120EfS2_S2_S2_fjLj1024EEEEELb1EEEvNS_9BwdParamsE --------------------------
	.section	.nv.info._ZN10layer_norm40ln_parallel_residual_bwd_finalize_kernelINS_22Kernel_traits_finalizeILj5120Ef13__nv_bfloat16S2_S2_fjLb0ELj1024ELj4ENS_18Kernel_traits_baseILj5120EfS2_S2_S2_fjLj1024EEEEELb1EEEvNS_9BwdParamsE,"",@"SHT_CUDA_INFO"
	.sectionflags	@""
	.align	4


	//----- nvinfo : EIATTR_CUDA_API_VERSION
	.align		4
        /*0000*/ 	.byte	0x04, 0x37
        /*0002*/ 	.short	(.L_1505 - .L_1504)
.L_1504:
        /*0004*/ 	.word	0x00000082


	//----- nvinfo : EIATTR_SW2861232_WAR
	.align		4
.L_1505:
        /*0008*/ 	.byte	0x01, 0x35
	.zero		2


	//----- nvinfo : EIATTR_PARAM_CBANK
	.align		4
        /*000c*/ 	.byte	0x04, 0x0a
        /*000e*/ 	.short	(.L_1507 - .L_1506)
	.align		4
.L_1506:
        /*0010*/ 	.word	index@(.nv.constant0._ZN10layer_norm40ln_parallel_residual_bwd_finalize_kernelINS_22Kernel_traits_finalizeILj5120Ef13__nv_bfloat16S2_S2_fjLb0ELj1024ELj4ENS_18Kernel_traits_baseILj5120EfS2_S2_S2_fjLj1024EEEEELb1EEEvNS_9BwdParamsE)
        /*0014*/ 	.short	0x0160
        /*0016*/ 	.short	0x0128


	//----- nvinfo : EIATTR_CBANK_PARAM_SIZE
	.align		4
.L_1507:
        /*0018*/ 	.byte	0x03, 0x19
        /*001a*/ 	.short	0x0128


	//----- nvinfo : EIATTR_KPARAM_INFO
	.align		4
        /*001c*/ 	.byte	0x04, 0x17
        /*001e*/ 	.short	(.L_1509 - .L_1508)
.L_1508:
        /*0020*/ 	.word	0x00000000
        /*0024*/ 	.short	0x0000
        /*0026*/ 	.short	0x0000
        /*0028*/ 	.byte	0x00, 0xf0, 0xa1, 0x04


	//----- nvinfo : EIATTR_MAXREG_COUNT
	.align		4
.L_1509:
        /*002c*/ 	.byte	0x03, 0x1b
        /*002e*/ 	.short	0x0040


	//----- nvinfo : EIATTR_NUM_BARRIERS
	.align		4
        /*0030*/ 	.byte	0x02, 0x4c
        /*0032*/ 	.byte	0x01
	.zero		1


	//----- nvinfo : EIATTR_MERCURY_ISA_VERSION
	.align		4
        /*0034*/ 	.byte	0x03, 0x5f
        /*0036*/ 	.short	0x0000


	//----- nvinfo : EIATTR_COOP_GROUP_MASK_REGIDS
	.align		4
        /*0038*/ 	.byte	0x04, 0x29
        /*003a*/ 	.short	(.L_1511 - .L_1510)


	//   ....[0]....
.L_1510:
        /*003c*/ 	.word	0xffffffff


	//   ....[1]....
        /*0040*/ 	.word	0xffffffff


	//   ....[2]....
        /*0044*/ 	.word	0xffffffff


	//   ....[3]....
        /*0048*/ 	.word	0xffffffff


	//   ....[4]....
        /*004c*/ 	.word	0xffffffff


	//   ....[5]....
        /*0050*/ 	.word	0xffffffff


	//   ....[6]....
        /*0054*/ 	.word	0xffffffff


	//   ....[7]....
        /*0058*/ 	.word	0xffffffff


	//   ....[8]....
        /*005c*/ 	.word	0xffffffff


	//   ....[9]....
        /*0060*/ 	.word	0xffffffff


	//   ....[10]....
        /*0064*/ 	.word	0xffffffff


	//   ....[11]....
        /*0068*/ 	.word	0xffffffff


	//   ....[12]....
        /*006c*/ 	.word	0xffffffff


	//   ....[13]....
        /*0070*/ 	.word	0xffffffff


	//   ....[14]....
        /*0074*/ 	.word	0xffffffff


	//   ....[15]....
        /*0078*/ 	.word	0xffffffff


	//   ....[16]....
        /*007c*/ 	.word	0xffffffff


	//   ....[17]....
        /*0080*/ 	.word	0xffffffff


	//   ....[18]....
        /*0084*/ 	.word	0xffffffff


	//   ....[19]....
        /*0088*/ 	.word	0xffffffff


	//   ....[20]....
        /*008c*/ 	.word	0xffffffff


	//   ....[21]....
        /*0090*/ 	.word	0xffffffff


	//   ....[22]....
        /*0094*/ 	.word	0xffffffff


	//   ....[23]....
        /*0098*/ 	.word	0xffffffff


	//   ....[24]....
        /*009c*/ 	.word	0xffffffff


	//   ....[25]....
        /*00a0*/ 	.word	0xffffffff


	//   ....[26]....
        /*00a4*/ 	.word	0xffffffff


	//   ....[27]....
        /*00a8*/ 	.word	0xffffffff


	//   ....[28]....
        /*00ac*/ 	.word	0xffffffff


	//   ....[29]....
        /*00b0*/ 	.word	0xffffffff


	//   ....[30]....
        /*00b4*/ 	.word	0xffffffff


	//   ....[31]....
        /*00b8*/ 	.word	0xffffffff


	//   ....[32]....
        /*00bc*/ 	.word	0xffffffff


	//   ....[33]....
        /*00c0*/ 	.word	0xffffffff


	//   ....[34]....
        /*00c4*/ 	.word	0xffffffff


	//   ....[35]....
        /*00c8*/ 	.word	0xffffffff


	//   ....[36]....
        /*00cc*/ 	.word	0xffffffff


	//   ....[37]....
        /*00d0*/ 	.word	0xffffffff


	//   ....[38]....
        /*00d4*/ 	.word	0xffffffff


	//   ....[39]....
        /*00d8*/ 	.word	0xffffffff


	//----- nvinfo : EIATTR_COOP_GROUP_INSTR_OFFSETS
	.align		4
.L_1511:
        /*00dc*/ 	.byte	0x04, 0x28
        /*00de*/ 	.short	(.L_1513 - .L_1512)


	//   ....[0]....
.L_1512:
        /*00e0*/ 	.word	0x00000b60


	//   ....[1]....
        /*00e4*/ 	.word	0x00000b90


	//   ....[2]....
        /*00e8*/ 	.word	0x00000ba0


	//   ....[3]....
        /*00ec*/ 	.word	0x00000bb0


	//   ....[4]....
        /*00f0*/ 	.word	0x00000be0


	//   ....[5]....
        /*00f4*/ 	.word	0x00000c00


	//   ....[6]....
        /*00f8*/ 	.word	0x00000c10


	//   ....[7]....
        /*00fc*/ 	.word	0x00000c20


	//   ....[8]....
        /*0100*/ 	.word	0x00000c50


	//   ....[9]....
        /*0104*/ 	.word	0x00000c70


	//   ....[10]....
        /*0108*/ 	.word	0x00000c90


	//   ....[11]....
        /*010c*/ 	.word	0x00000ca0


	//   ....[12]....
        /*0110*/ 	.word	0x00000cd0


	//   ....[13]....
        /*0114*/ 	.word	0x00000cf0


	//   ....[14]....
        /*0118*/ 	.word	0x00000d10


	//   ....[15]....
        /*011c*/ 	.word	0x00000d20


	//   ....[16]....
        /*0120*/ 	.word	0x00000d50


	//   ....[17]....
        /*0124*/ 	.word	0x00000d80


	//   ....[18]....
        /*0128*/ 	.word	0x00000d90


	//   ....[19]....
        /*012c*/ 	.word	0x00000da0


	//   ....[20]....
        /*0130*/ 	.word	0x00001050


	//   ....[21]....
        /*0134*/ 	.word	0x000010c0


	//   ....[22]....
        /*0138*/ 	.word	0x00001120


	//   ....[23]....
        /*013c*/ 	.word	0x00001180


	//   ....[24]....
        /*0140*/ 	.word	0x000011f0


	//   ....[25]....
        /*0144*/ 	.word	0x00001260


	//   ....[26]....
        /*0148*/ 	.word	0x000012c0


	//   ....[27]....
        /*014c*/ 	.word	0x00001320


	//   ....[28]....
        /*0150*/ 	.word	0x00001380


	//   ....[29]....
        /*0154*/ 	.word	0x000013f0


	//   ....[30]....
        /*0158*/ 	.word	0x00001460


	//   ....[31]....
        /*015c*/ 	.word	0x000014c0


	//   ....[32]....
        /*0160*/ 	.word	0x00001520


	//   ....[33]....
        /*0164*/ 	.word	0x00001580


	//   ....[34]....
        /*0168*/ 	.word	0x000015f0


	//   ....[35]....
        /*016c*/ 	.word	0x00001660


	//   ....[36]....
        /*0170*/ 	.word	0x000016c0


	//   ....[37]....
        /*0174*/ 	.word	0x00001720


	//   ....[38]....
        /*0178*/ 	.word	0x00001780


	//   ....[39]....
        /*017c*/ 	.word	0x000017e0


	//----- nvinfo : EIATTR_EXIT_INSTR_OFFSETS
	.align		4
.L_1513:
        /*0180*/ 	.byte	0x04, 0x1c
        /*0182*/ 	.short	(.L_1515 - .L_1514)


	//   ....[0]....
.L_1514:
        /*0184*/ 	.word	0x00000070


	//   ....[1]....
        /*0188*/ 	.word	0x00000ff0


	//----- nvinfo : EIATTR_MAX_THREADS
	.align		4
.L_1515:
        /*018c*/ 	.byte	0x04, 0x05
        /*018e*/ 	.short	(.L_1517 - .L_1516)
.L_1516:
        /*0190*/ 	.word	0x00000400
        /*0194*/ 	.word	0x00000001
        /*0198*/ 	.word	0x00000001


	//----- nvinfo : EIATTR_CRS_STACK_SIZE
	.align		4
.L_1517:
        /*019c*/ 	.byte	0x04, 0x1e
        /*019e*/ 	.short	(.L_1519 - .L_1518)
.L_1518:
        /*01a0*/ 	.word	0x00000000
.L_1519:


//--------------------- .nv.info._ZN10layer_norm31ln_parallel_residual_bwd_kernelINS_13Kernel_traitsIf13__nv_bfloat16S2_S2_fjLj5120ELj1ELj1ELj8ELj8ENS_18Kernel_traits_baseILj5120EfS2_S2_S2_fjLj256EEEEELb1ELb1ELb1EEEvNS_9BwdParamsE --------------------------
	.section	.nv.info._ZN10layer_norm31ln_parallel_residual_bwd_kernelINS_13Kernel_traitsIf13__nv_bfloat16S2_S2_fjLj5120ELj1ELj1ELj8ELj8ENS_18Kernel_traits_baseILj5120EfS2_S2_S2_fjLj256EEEEELb1ELb1ELb1EEEvNS_9BwdParamsE,"",@"SHT_CUDA_INFO"
	.sectionflags	@""
	.align	4


	//----- nvinfo : EIATTR_CUDA_API_VERSION
	.align		4
        /*0000*/ 	.byte	0x04, 0x37
        /*0002*/ 	.short	(.L_1521 - .L_1520)
.L_1520:
        /*0004*/ 	.word	0x00000082


	//----- nvinfo : EIATTR_SW2861232_WAR
	.align		4
.L_1521:
        /*0008*/ 	.byte	0x01, 0x35
	.zero		2


	//----- nvinfo : EIATTR_PARAM_CBANK
	.align		4
        /*000c*/ 	.byte	0x04, 0x0a
        /*000e*/ 	.short	(.L_1523 - .L_1522)
	.align		4
.L_1522:
        /*0010*/ 	.word	index@(.nv.constant0._ZN10layer_norm31ln_parallel_residual_bwd_kernelINS_13Kernel_traitsIf13__nv_bfloat16S2_S2_fjLj5120ELj1ELj1ELj8ELj8ENS_18Kernel_traits_baseILj5120EfS2_S2_S2_fjLj256EEEEELb1ELb1ELb1EEEvNS_9BwdParamsE)
        /*0014*/ 	.short	0x0160
        /*0016*/ 	.short	0x0128


	//----- nvinfo : EIATTR_CBANK_PARAM_SIZE
	.align		4
.L_1523:
        /*0018*/ 	.byte	0x03, 0x19
        /*001a*/ 	.short	0x0128


	//----- nvinfo : EIATTR_KPARAM_INFO
	.align		4
        /*001c*/ 	.byte	0x04, 0x17
        /*001e*/ 	.short	(.L_1525 - .L_1524)
.L_1524:
        /*0020*/ 	.word	0x00000000
        /*0024*/ 	.short	0x0000
        /*0026*/ 	.short	0x0000
        /*0028*/ 	.byte	0x00, 0xf0, 0xa1, 0x04


	//----- nvinfo : EIATTR_MAXREG_COUNT
	.align		4
.L_1525:
        /*002c*/ 	.byte	0x03, 0x1b
        /*002e*/ 	.short	0x00ff


	//----- nvinfo : EIATTR_NUM_BARRIERS
	.align		4
        /*0030*/ 	.byte	0x02, 0x4c
        /*0032*/ 	.byte	0x01
	.zero		1


	//----- nvinfo : EIATTR_MERCURY_ISA_VERSION
	.align		4
        /*0034*/ 	.byte	0x03, 0x5f
        /*0036*/ 	.short	0x0000


	//----- nvinfo : EIATTR_COOP_GROUP_MASK_REGIDS
	.align		4
        /*0038*/ 	.byte	0x04, 0x29
        /*003a*/ 	.short	(.L_1527 - .L_1526)


	//   ....[0]....
.L_1526:
        /*003c*/ 	.word	0xffffffff


	//   ....[1]....
        /*0040*/ 	.word	0xffffffff


	//   ....[2]....
        /*0044*/ 	.word	0xffffffff


	//   ....[3]....
        /*0048*/ 	.word	0xffffffff


	//   ....[4]....
        /*004c*/ 	.word	0xffffffff


	//   ....[5]....
        /*0050*/ 	.word	0xffffffff


	//   ....[6]....
        /*0054*/ 	.word	0xffffffff


	//   ....[7]....
        /*0058*/ 	.word	0xffffffff


	//   ....[8]....
        /*005c*/ 	.word	0xffffffff


	//   ....[9]....
        /*0060*/ 	.word	0xffffffff


	//   ....[10]....
        /*0064*/ 	.word	0xffffffff


	//   ....[11]....
        /*0068*/ 	.word	0xffffffff


	//   ....[12]....
        /*006c*/ 	.word	0xffffffff


	//   ....[13]....
        /*0070*/ 	.word	0xffffffff


	//   ....[14]....
        /*0074*/ 	.word	0xffffffff


	//   ....[15]....
        /*0078*/ 	.word	0xffffffff


	//   ....[16]....
        /*007c*/ 	.word	0xffffffff


	//   ....[17]....
        /*0080*/ 	.word	0xffffffff


	//   ....[18]....
        /*0084*/ 	.word	0xffffffff


	//   ....[19]....
        /*0088*/ 	.word	0xffffffff


	//----- nvinfo : EIATTR_COOP_GROUP_INSTR_OFFSETS
	.align		4
.L_1527:
        /*008c*/ 	.byte	0x04, 0x28
        /*008e*/ 	.short	(.L_1529 - .L_1528)


	//   ....[0]....
.L_1528:
        /*0090*/ 	.word	0x000018d0


	//   ....[1]....
        /*0094*/ 	.word	0x000018f0


	//   ....[2]....
        /*0098*/ 	.word	0x00001910


	//   ....[3]....
        /*009c*/ 	.word	0x00001930


	//   ....[4]....
        /*00a0*/ 	.word	0x00001950


	//   ....[5]....
        /*00a4*/ 	.word	0x00001970


	//   ....[6]....
        /*00a8*/ 	.word	0x00001990


	//   ....[7]....
        /*00ac*/ 	.word	0x000019b0


	//   ....[8]....
        /*00b0*/ 	.word	0x000019d0


	//   ....[9]....
        /*00b4*/ 	.word	0x000019f0


	//   ....[10]....
        /*00b8*/ 	.word	0x00003c70


	//   ....[11]....
        /*00bc*/ 	.word	0x00003cf0


	//   ....[12]....
        /*00c0*/ 	.word	0x00003d70


	//   ....[13]....
        /*00c4*/ 	.word	0x00003de0


	//   ....[14]....
        /*00c8*/ 	.word	0x00003e60


	//   ....[15]....
        /*00cc*/ 	.word	0x00003ed0


	//   ....[16]....
        /*00d0*/ 	.word	0x00003f50


	//   ....[17]....
        /*00d4*/ 	.word	0x00003fc0


	//   ....[18]....
        /*00d8*/ 	.word	0x00004040


	//   ....[19]....
        /*00dc*/ 	.word	0x000040b0


	//----- nvinfo : EIATTR_EXIT_INSTR_OFFSETS
	.align		4
.L_1529:
        /*00e0*/ 	.byte	0x04, 0x1c
        /*00e2*/ 	.short	(.L_1531 - .L_1530)


	//   ....[0]....
.L_1530:
        /*00e4*/ 	.word	0x00003c10


	//----- nvinfo : EIATTR_MAX_THREADS
	.align		4
.L_1531:
        /*00e8*/ 	.byte	0x04, 0x05
        /*00ea*/ 	.short	(.L_1533 - .L_1532)
.L_1532:
        /*00ec*/ 	.word	0x00000100
        /*00f0*/ 	.word	0x00000001
        /*00f4*/ 	.word	0x00000001


	//----- nvinfo : EIATTR_CRS_STACK_SIZE
	.align		4
.L_1533:
        /*00f8*/ 	.byte	0x04, 0x1e
        /*00fa*/ 	.short	(.L_1535 - .L_1534)
.L_1534:
        /*00fc*/ 	.word	0x00000000
.L_1535:


//--------------------- .nv.info._ZN10layer_norm31ln_parallel_residual_bwd_kernelINS_13Kernel_traitsI13__nv_bfloat16S2_fS2_fjLj5120ELj1ELj1ELj8ELj8ENS_18Kernel_traits_baseILj5120ES2_S2_fS2_fjLj256EEEEELb0ELb0ELb0EEEvNS_9BwdParamsE --------------------------
	.section	.nv.info._ZN10layer_norm31ln_parallel_residual_bwd_kernelINS_13Kernel_traitsI13__nv_bfloat16S2_fS2_fjLj5120ELj1ELj1ELj8ELj8ENS_18Kernel_traits_baseILj5120ES2_S2_fS2_fjLj256EEEEELb0ELb0ELb0EEEvNS_9BwdParamsE,"",@"SHT_CUDA_INFO"
	.sectionflags	@""
	.align	4


	//----- nvinfo : EIATTR_CUDA_API_VERSION
	.align		4
        /*0000*/ 	.byte	0x04, 0x37
        /*0002*/ 	.short	(.L_1537 - .L_1536)
.L_1536:
        /*0004*/ 	.word	0x00000082


	//----- nvinfo : EIATTR_SW2861232_WAR
	.align		4
.L_1537:
        /*0008*/ 	.byte	0x01, 0x35
	.zero		2


	//----- nvinfo : EIATTR_PARAM_CBANK
	.align		4
        /*000c*/ 	.byte	0x04, 0x0a
        /*000e*/ 	.short	(.L_1539 - .L_1538)
	.align		4
.L_1538:
        /*0010*/ 	.word	index@(.nv.constant0._ZN10layer_norm31ln_parallel_residual_bwd_kernelINS_13Kernel_traitsI13__nv_bfloat16S2_fS2_fjLj5120ELj1ELj1ELj8ELj8ENS_18Kernel_traits_baseILj5120ES2_S2_fS2_fjLj256EEEEELb0ELb0ELb0EEEvNS_9BwdParamsE)
        /*0014*/ 	.short	0x0160
        /*0016*/ 	.short	0x0128


	//----- nvinfo : EIATTR_CBANK_PARAM_SIZE
	.align		4
.L_1539:
        /*0018*/ 	.byte	0x03, 0x19
        /*001a*/ 	.short	0x0128


	//----- nvinfo : EIATTR_KPARAM_INFO
	.align		4
        /*001c*/ 	.byte	0x04, 0x17
        /*001e*/ 	.short	(.L_1541 - .L_1540)
.L_1540:
        /*0020*/ 	.word	0x00000000
        /*0024*/ 	.short	0x0000
        /*0026*/ 	.short	0x0000
        /*0028*/ 	.byte	0x00, 0xf0, 0xa1, 0x04


	//----- nvinfo : EIATTR_MAXREG_COUNT
	.align		4
.L_1541:
        /*002c*/ 	.byte	0x03, 0x1b
        /*002e*/ 	.short	0x00ff


	//----- nvinfo : EIATTR_NUM_BARRIERS
	.align		4
        /*0030*/ 	.byte	0x02, 0x4c
        /*0032*/ 	.byte	0x01
	.zero		1


	//----- nvinfo : EIATTR_MERCURY_ISA_VERSION
	.align		4
        /*0034*/ 	.byte	0x03, 0x5f
        /*0036*/ 	.short	0x0000


	//----- nvinfo : EIATTR_COOP_GROUP_MASK_REGIDS
	.align		4
        /*0038*/ 	.byte	0x04, 0x29
        /*003a*/ 	.short	(.L_1543 - .L_1542)


	//   ....[0]....
.L_1542:
        /*003c*/ 	.word	0xffffffff


	//   ....[1]....
        /*0040*/ 	.word	0xffffffff


	//   ....[2]....
        /*0044*/ 	.word	0xffffffff


	//   ....[3]....
        /*0048*/ 	.word	0xffffffff


	//   ....[4]....
        /*004c*/ 	.word	0xffffffff


	//   ....[5]....
        /*0050*/ 	.word	0xffffffff


	//   ....[6]....
        /*0054*/ 	.word	0xffffffff


	//   ....[7]....
        /*0058*/ 	.word	0xffffffff


	//   ....[8]....
        /*005c*/ 	.word	0xffffffff


	//   ....[9]....
        /*0060*/ 	.word	0xffffffff


	//   ....[10]....
        /*0064*/ 	.word	0xffffffff


	//   ....[11]....
        /*0068*/ 	.word	0xffffffff


	//   ....[12]....
        /*006c*/ 	.word	0xffffffff


	//   ....[13]....
        /*0070*/ 	.word	0xffffffff


	//   ....[14]....
        /*0074*/ 	.word	0xffffffff


	//   ....[15]....
        /*0078*/ 	.word	0xffffffff


	//   ....[16]....
        /*007c*/ 	.word	0xffffffff


	//   ....[17]....
        /*0080*/ 	.word	0xffffffff


	//   ....[18]....
        /*0084*/ 	.word	0xffffffff


	//   ....[19]....
        /*0088*/ 	.word	0xffffffff


	//----- nvinfo : EIATTR_COOP_GROUP_INSTR_OFFSETS
	.align		4
.L_1543:
        /*008c*/ 	.byte	0x04, 0x28
        /*008e*/ 	.short	(.L_1545 - .L_1544)


	//   ....[0]....
.L_1544:
        /*0090*/ 	.word	0x00002340


	//   ....[1]....
        /*0094*/ 	.word	0x00002360


	//   ....[2]....
        /*0098*/ 	.word	0x00002380


	//   ....[3]....
        /*009c*/ 	.word	0x000023a0


	//   ....[4]....
        /*00a0*/ 	.word	0x000023c0


	//   ....[5]....
        /*00a4*/ 	.word	0x000023e0


	//   ....[6]....
        /*00a8*/ 	.word	0x00002400


	//   ....[7]....
        /*00ac*/ 	.word	0x00002420


	//   ....[8]....
        /*00b0*/ 	.word	0x00002440


	//   ....[9]....
        /*00b4*/ 	.word	0x00002460


	//   ....[10]....
        /*00b8*/ 	.word	0x00003d20


	//   ....[11]....
        /*00bc*/ 	.word	0x00003da0


	//   ....[12]....
        /*00c0*/ 	.word	0x00003e20


	//   ....[13]....
        /*00c4*/ 	.word	0x00003e90


	//   ....[14]....
        /*00c8*/ 	.word	0x00003f10


	//   ....[15]....
        /*00cc*/ 	.word	0x00003f80


	//   ....[16]....
        /*00d0*/ 	.word	0x00004000


	//   ....[17]....
        /*00d4*/ 	.word	0x00004070


	//   ....[18]....
        /*00d8*/ 	.word	0x000040f0


	//   ....[19]....
        /*00dc*/ 	.word	0x00004160


	//----- nvinfo : EIATTR_EXIT_INSTR_OFFSETS
	.align		4
.L_1545:
        /*00e0*/ 	.byte	0x04, 0x1c
        /*00e2*/ 	.short	(.L_1547 - .L_1546)


	//   ....[0]....
.L_1546:
        /*00e4*/ 	.word	0x00003c20


	//   ....[1]....
        /*00e8*/ 	.word	0x00003cc0


	//----- nvinfo : EIATTR_MAX_THREADS
	.align		4
.L_1547:
        /*00ec*/ 	.byte	0x04, 0x05
        /*00ee*/ 	.short	(.L_1549 - .L_1548)
.L_1548:
        /*00f0*/ 	.word	0x00000100
        /*00f4*/ 	.word	0x00000001
        /*00f8*/ 	.word	0x00000001


	//----- nvinfo : EIATTR_CRS_STACK_SIZE
	.align		4
.L_1549:
        /*00fc*/ 	.byte	0x04, 0x1e
        /*00fe*/ 	.short	(.L_1551 - .L_1550)
.L_1550:
        /*0100*/ 	.word	0x00000000
.L_1551:


//--------------------- .nv.info._ZN10layer_norm31ln_parallel_residual_bwd_kernelINS_13Kernel_traitsI13__nv_bfloat16S2_fS2_fjLj5120ELj1ELj1ELj8ELj8ENS_18Kernel_traits_baseILj5120ES2_S2_fS2_fjLj256EEEEELb0ELb0ELb1EEEvNS_9BwdParamsE --------------------------
	.section	.nv.info._ZN10layer_norm31ln_parallel_residual_bwd_kernelINS_13Kernel_traitsI13__nv_bfloat16S2_fS2_fjLj5120ELj1ELj1ELj8ELj8ENS_18Kernel_traits_baseILj5120ES2_S2_fS2_fjLj256EEEEELb0ELb0ELb1EEEvNS_9BwdParamsE,"",@"SHT_CUDA_INFO"
	.sectionflags	@""
	.align	4


	//----- nvinfo : EIATTR_CUDA_API_VERSION
	.align		4
        /*0000*/ 	.byte	0x04, 0x37
        /*0002*/ 	.short	(.L_1553 - .L_1552)
.L_1552:
        /*0004*/ 	.word	0x00000082


	//----- nvinfo : EIATTR_SW2861232_WAR
	.align		4
.L_1553:
        /*0008*/ 	.byte	0x01, 0x35
	.zero		2


	//----- nvinfo : EIATTR_PARAM_CBANK
	.align		4
        /*000c*/ 	.byte	0x04, 0x0a
        /*000e*/ 	.short	(.L_1555 - .L_1554)
	.align		4
.L_1554:
        /*0010*/ 	.word	index@(.nv.constant0._ZN10layer_norm31ln_parallel_residual_bwd_kernelINS_13Kernel_traitsI13__nv_bfloat16S2_fS2_fjLj5120ELj1ELj1ELj8ELj8ENS_18Kernel_traits_baseILj5120ES2_S2_fS2_fjLj256EEEEELb0ELb0ELb1EEEvNS_9BwdParamsE)
        /*0014*/ 	.short	0x0160
        /*0016*/ 	.short	0x0128


	//----- nvinfo : EIATTR_CBANK_PARAM_SIZE
	.align		4
.L_1555:
        /*0018*/ 	.byte	0x03, 0x19
        /*001a*/ 	.short	0x0128


	//----- nvinfo : EIATTR_KPARAM_INFO
	.align		4
        /*001c*/ 	.byte	0x04, 0x17
        /*001e*/ 	.short	(.L_1557 - .L_1556)
.L_1556:
        /*0020*/ 	.word	0x00000000
        /*0024*/ 	.short	0x0000
        /*0026*/ 	.short	0x0000
        /*0028*/ 	.byte	0x00, 0xf0, 0xa1, 0x04


	//----- nvinfo : EIATTR_MAXREG_COUNT
	.align		4
.L_1557:
        /*002c*/ 	.byte	0x03, 0x1b
        /*002e*/ 	.short	0x00ff


	//----- nvinfo : EIATTR_NUM_BARRIERS
	.align		4
        /*0030*/ 	.byte	0x02, 0x4c
        /*0032*/ 	.byte	0x01
	.zero		1


	//----- nvinfo : EIATTR_MERCURY_ISA_VERSION
	.align		4
        /*0034*/ 	.byte	0x03, 0x5f
        /*0036*/ 	.short	0x0000


	//----- nvinfo : EIATTR_COOP_GROUP_MASK_REGIDS
	.align		4
        /*0038*/ 	.byte	0x04, 0x29
        /*003a*/ 	.short	(.L_1559 - .L_1558)


	//   ....[0]....
.L_1558:
        /*003c*/ 	.word	0xffffffff


	//   ....[1]....
        /*0040*/ 	.word	0xffffffff


	//   ....[2]....
        /*0044*/ 	.word	0xffffffff


	//   ....[3]....
        /*0048*/ 	.word	0xffffffff


	//   ....[4]....
        /*004c*/ 	.word	0xffffffff


	//   ....[5]....
        /*0050*/ 	.word	0xffffffff


	//   ....[6]....
        /*0054*/ 	.word	0xffffffff


	//   ....[7]....
        /*0058*/ 	.word	0xffffffff


	//   ....[8]....
        /*005c*/ 	.word	0xffffffff


	//   ....[9]....
        /*0060*/ 	.word	0xffffffff


	//   ....[10]....
        /*0064*/ 	.word	0xffffffff


	//   ....[11]....
        /*0068*/ 	.word	0xffffffff


	//   ....[12]....
        /*006c*/ 	.word	0xffffffff


	//   ....[13]....
        /*0070*/ 	.word	0xffffffff


	//   ....[14]....
        /*0074*/ 	.word	0xffffffff


	//   ....[15]....
        /*0078*/ 	.word	0xffffffff


	//   ....[16]....
        /*007c*/ 	.word	0xffffffff


	//   ....[17]....
        /*0080*/ 	.word	0xffffffff


	//   ....[18]....
        /*0084*/ 	.word	0xffffffff


	//   ....[19]....
        /*0088*/ 	.word	0xffffffff


	//----- nvinfo : EIATTR_COOP_GROUP_INSTR_OFFSETS
	.align		4
.L_1559:
        /*008c*/ 	.byte	0x04, 0x28
        /*008e*/ 	.short	(.L_1561 - .L_1560)


	//   ....[0]....
.L_1560:
        /*0090*/ 	.word	0x00002000


	//   ....[1]....
        /*0094*/ 	.word	0x00002020


	//   ....[2]....
        /*0098*/ 	.word	0x00002040


	//   ....[3]....
        /*009c*/ 	.word	0x00002060


	//   ....[4]....
        /*00a0*/ 	.word	0x00002080


	//   ....[5]....
        /*00a4*/ 	.word	0x000020a0


	//   ....[6]....
        /*00a8*/ 	.word	0x000020c0


	//   ....[7]....
        /*00ac*/ 	.word	0x000020e0


	//   ....[8]....
        /*00b0*/ 	.word	0x00002100


	//   ....[9]....
        /*00b4*/ 	.word	0x00002120


	//   ....[10]....
        /*00b8*/ 	.word	0x000039f0


	//   ....[11]....
        /*00bc*/ 	.word	0x00003a70


	//   ....[12]....
        /*00c0*/ 	.word	0x00003af0


	//   ....[13]....
        /*00c4*/ 	.word	0x00003b60


	//   ....[14]....
        /*00c8*/ 	.word	0x00003be0


	//   ....[15]....
        /*00cc*/ 	.word	0x00003c50


	//   ....[16]....
        /*00d0*/ 	.word	0x00003cd0


	//   ....[17]....
        /*00d4*/ 	.word	0x00003d40


	//   ....[18]....
        /*00d8*/ 	.word	0x00003dc0


	//   ....[19]....
        /*00dc*/ 	.word	0x00003e30


	//----- nvinfo : EIATTR_EXIT_INSTR_OFFSETS
	.align		4
.L_1561:
        /*00e0*/ 	.byte	0x04, 0x1c
        /*00e2*/ 	.short	(.L_1563 - .L_1562)


	//   ....[0]....
.L_1562:
        /*00e4*/ 	.word	0x00003990


	//----- nvinfo : EIATTR_MAX_THREADS
	.align		4
.L_1563:
        /*00e8*/ 	.byte	0x04, 0x05
        /*00ea*/ 	.short	(.L_1565 - .L_1564)
.L_1564:
        /*00ec*/ 	.word	0x00000100
        /*00f0*/ 	.word	0x00000001
        /*00f4*/ 	.word	0x00000001


	//----- nvinfo : EIATTR_CRS_STACK_SIZE
	.align		4
.L_1565:
        /*00f8*/ 	.byte	0x04, 0x1e
        /*00fa*/ 	.short	(.L_1567 - .L_1566)
.L_1566:
        /*00fc*/ 	.word	0x00000000
.L_1567:


//--------------------- .nv.info._ZN10layer_norm31ln_parallel_residual_bwd_kernelINS_13Kernel_traitsI13__nv_bfloat16S2_fS2_fjLj5120ELj1ELj1ELj8ELj8ENS_18Kernel_traits_baseILj5120ES2_S2_fS2_fjLj256EEEEELb0ELb1ELb0EEEvNS_9BwdParamsE --------------------------
	.section	.nv.info._ZN10layer_norm31ln_parallel_residual_bwd_kernelINS_13Kernel_traitsI13__nv_bfloat16S2_fS2_fjLj5120ELj1ELj1ELj8ELj8ENS_18Kernel_traits_baseILj5120ES2_S2_fS2_fjLj256EEEEELb0ELb1ELb0EEEvNS_9BwdParamsE,"",@"SHT_CUDA_INFO"
	.sectionflags	@""
	.align	4


	//----- nvinfo : EIATTR_CUDA_API_VERSION
	.align		4
        /*0000*/ 	.byte	0x04, 0x37
        /*0002*/ 	.short	(.L_1569 - .L_1568)
.L_1568:
        /*0004*/ 	.word	0x00000082


	//----- nvinfo : EIATTR_SW2861232_WAR
	.align		4
.L_1569:
        /*0008*/ 	.byte	0x01, 0x35
	.zero		2


	//----- nvinfo : EIATTR_PARAM_CBANK
	.align		4
        /*000c*/ 	.byte	0x04, 0x0a
        /*000e*/ 	.short	(.L_1571 - .L_1570)
	.align		4
.L_1570:
        /*0010*/ 	.word	index@(.nv.constant0._ZN10layer_norm31ln_parallel_residual_bwd_kernelINS_13Kernel_traitsI13__nv_bfloat16S2_fS2_fjLj5120ELj1ELj1ELj8ELj8ENS_18Kernel_traits_baseILj5120ES2_S2_fS2_fjLj256EEEEELb0ELb1ELb0EEEvNS_9BwdParamsE)
        /*0014*/ 	.short	0x0160
        /*0016*/ 	.short	0x0128


	//----- nvinfo : EIATTR_CBANK_PARAM_SIZE
	.align		4
.L_1571:
        /*0018*/ 	.byte	0x03, 0x19
        /*001a*/ 	.short	0x0128


	//----- nvinfo : EIATTR_KPARAM_INFO
	.align		4
        /*001c*/ 	.byte	0x04, 0x17
        /*001e*/ 	.short	(.L_1573 - .L_1572)
.L_1572:
        /*0020*/ 	.word	0x00000000
        /*0024*/ 	.short	0x0000
        /*0026*/ 	.short	0x0000
        /*0028*/ 	.byte	0x00, 0xf0, 0xa1, 0x04


	//----- nvinfo : EIATTR_MAXREG_COUNT
	.align		4
.L_1573:
        /*002c*/ 	.byte	0x03, 0x1b
        /*002e*/ 	.short	0x00ff


	//----- nvinfo : EIATTR_NUM_BARRIERS
	.align		4
        /*0030*/ 	.byte	0x02, 0x4c
        /*0032*/ 	.byte	0x01
	.zero		1


	//----- nvinfo : EIATTR_MERCURY_ISA_VERSION
	.align		4
        /*0034*/ 	.byte	0x03, 0x5f
        /*0036*/ 	.short	0x0000


	//----- nvinfo : EIATTR_COOP_GROUP_MASK_REGIDS
	.align		4
        /*0038*/ 	.byte	0x04, 0x29
        /*003a*/ 	.short	(.L_1575 - .L_1574)


	//   ....[0]....
.L_1574:
        /*003c*/ 	.word	0xffffffff


	//   ....[1]....
        /*0040*/ 	.word	0xffffffff


	//   ....[2]....
        /*0044*/ 	.word	0xffffffff


	//   ....[3]....
        /*0048*/ 	.word	0xffffffff


	//   ....[4]....
        /*004c*/ 	.word	0xffffffff


	//   ....[5]....
        /*0050*/ 	.word	0xffffffff


	//   ....[6]....
        /*0054*/ 	.word	0xffffffff


	//   ....[7]....
        /*0058*/ 	.word	0xffffffff


	//   ....[8]....
        /*005c*/ 	.word	0xffffffff


	//   ....[9]....
        /*0060*/ 	.word	0xffffffff


	//   ....[10]....
        /*0064*/ 	.word	0xffffffff


	//   ....[11]....
        /*0068*/ 	.word	0xffffffff


	//   ....[12]....
        /*006c*/ 	.word	0xffffffff


	//   ....[13]....
        /*0070*/ 	.word	0xffffffff


	//   ....[14]....
        /*0074*/ 	.word	0xffffffff


	//   ....[15]....
        /*0078*/ 	.word	0xffffffff


	//   ....[16]....
        /*007c*/ 	.word	0xffffffff


	//   ....[17]....
        /*0080*/ 	.word	0xffffffff


	//   ....[18]....
        /*0084*/ 	.word	0xffffffff


	//   ....[19]....
        /*0088*/ 	.word	0xffffffff


	//----- nvinfo : EIATTR_COOP_GROUP_INSTR_OFFSETS
	.align		4
.L_1575:
        /*008c*/ 	.byte	0x04, 0x28
        /*008e*/ 	.short	(.L_1577 - .L_1576)


	//   ....[0]....
.L_1576:
        /*0090*/ 	.word	0x00001770


	//   ....[1]....
        /*0094*/ 	.word	0x00001790


	//   ....[2]....
        /*0098*/ 	.word	0x000017b0


	//   ....[3]....
        /*009c*/ 	.word	0x000017d0


	//   ....[4]....
        /*00a0*/ 	.word	0x000017f0


	//   ....[5]....
        /*00a4*/ 	.word	0x00001810


	//   ....[6]....
        /*00a8*/ 	.word	0x00001830


	//   ....[7]....
        /*00ac*/ 	.word	0x00001850


	//   ....[8]....
        /*00b0*/ 	.word	0x00001870


	//   ....[9]....
        /*00b4*/ 	.word	0x00001890


	//   ....[10]....
        /*00b8*/ 	.word	0x00002f60


	//   ....[11]....
        /*00bc*/ 	.word	0x00002fe0


	//   ....[12]....
        /*00c0*/ 	.word	0x00003060


	//   ....[13]....
        /*00c4*/ 	.word	0x000030d0


	//   ....[14]....
        /*00c8*/ 	.word	0x00003150


	//   ....[15]....
        /*00cc*/ 	.word	0x000031c0


	//   ....[16]....
        /*00d0*/ 	.word	0x00003240


	//   ....[17]....
        /*00d4*/ 	.word	0x000032b0


	//   ....[18]....
        /*00d8*/ 	.word	0x00003330


	//   ....[19]....
        /*00dc*/ 	.word	0x000033a0


	//----- nvinfo : EIATTR_EXIT_INSTR_OFFSETS
	.align		4
.L_1577:
        /*00e0*/ 	.byte	0x04, 0x1c
        /*00e2*/ 	.short	(.L_1579 - .L_1578)


	//   ....[0]....
.L_1578:
        /*00e4*/ 	.word	0x00002ea0


	//   ....[1]....
        /*00e8*/ 	.word	0x00002f00


	//----- nvinfo : EIATTR_MAX_THREADS
	.align		4
.L_1579:
        /*00ec*/ 	.byte	0x04, 0x05
        /*00ee*/ 	.short	(.L_1581 - .L_1580)
.L_1580:
        /*00f0*/ 	.word	0x00000100
        /*00f4*/ 	.word	0x00000001
        /*00f8*/ 	.word	0x00000001


	//----- nvinfo : EIATTR_CRS_STACK_SIZE
	.align		4
.L_1581:
        /*00fc*/ 	.byte	0x04, 0x1e
        /*00fe*/ 	.short	(.L_1583 - .L_1582)
.L_1582:
        /*0100*/ 	.word	0x00000000
.L_1583:


//--------------------- .nv.info._ZN10layer_norm31ln_parallel_residual_bwd_kernelINS_13Kernel_traitsI13__nv_bfloat16S2_fS2_fjLj5120ELj1ELj1ELj8ELj8ENS_18Kernel_traits_baseILj5120ES2_S2_fS2_fjLj256EEEEELb0ELb1ELb1EEEvNS_9BwdParamsE --------------------------
	.section	.nv.info._ZN10layer_norm31ln_parallel_residual_bwd_kernelINS_13Kernel_traitsI13__nv_bfloat16S2_fS2_fjLj5120ELj1ELj1ELj8ELj8ENS_18Kernel_traits_baseILj5120ES2_S2_fS2_fjLj256EEEEELb0ELb1ELb1EEEvNS_9BwdParamsE,"",@"SHT_CUDA_INFO"
	.sectionflags	@""
	.align	4


	//----- nvinfo : EIATTR_CUDA_API_VERSION
	.align		4
        /*0000*/ 	.byte	0x04, 0x37
        /*0002*/ 	.short	(.L_1585 - .L_1584)
.L_1584:
        /*0004*/ 	.word	0x00000082


	//----- nvinfo : EIATTR_SW2861232_WAR
	.align		4
.L_1585:
        /*0008*/ 	.byte	0x01, 0x35
	.zero		2


	//----- nvinfo : EIATTR_PARAM_CBANK
	.align		4
        /*000c*/ 	.byte	0x04, 0x0a
        /*000e*/ 	.short	(.L_1587 - .L_1586)
	.align		4
.L_1586:
        /*0010*/ 	.word	index@(.nv.constant0._ZN10layer_norm31ln_parallel_residual_bwd_kernelINS_13Kernel_traitsI13__nv_bfloat16S2_fS2_fjLj5120ELj1ELj1ELj8ELj8ENS_18Kernel_traits_baseILj5120ES2_S2_fS2_fjLj256EEEEELb0ELb1ELb1EEEvNS_9BwdParamsE)
        /*0014*/ 	.short	0x0160
        /*0016*/ 	.short	0x0128


	//----- nvinfo : EIATTR_CBANK_PARAM_SIZE
	.align		4
.L_1587:
        /*0018*/ 	.byte	0x03, 0x19
        /*001a*/ 	.short	0x0128


	//----- nvinfo : EIATTR_KPARAM_INFO
	.align		4
        /*001c*/ 	.byte	0x04, 0x17
        /*001e*/ 	.short	(.L_1589 - .L_1588)
.L_1588:
        /*0020*/ 	.word	0x00000000
        /*0024*/ 	.short	0x0000
        /*0026*/ 	.short	0x0000
        /*0028*/ 	.byte	0x00, 0xf0, 0xa1, 0x04


	//----- nvinfo : EIATTR_MAXREG_COUNT
	.align		4
.L_1589:
        /*002c*/ 	.byte	0x03, 0x1b
        /*002e*/ 	.short	0x00ff


	//----- nvinfo : EIATTR_NUM_BARRIERS
	.align		4
        /*0030*/ 	.byte	0x02, 0x4c
        /*0032*/ 	.byte	0x01
	.zero		1


	//----- nvinfo : EIATTR_MERCURY_ISA_VERSION
	.align		4
        /*0034*/ 	.byte	0x03, 0x5f
        /*0036*/ 	.short	0x0000


	//----- nvinfo : EIATTR_COOP_GROUP_MASK_REGIDS
	.align		4
        /*0038*/ 	.byte	0x04, 0x29
        /*003a*/ 	.short	(.L_1591 - .L_1590)


	//   ....[0]....
.L_1590:
        /*003c*/ 	.word	0xffffffff


	//   ....[1]....
        /*0040*/ 	.word	0xffffffff


	//   ....[2]....
        /*0044*/ 	.word	0xffffffff


	//   ....[3]....
        /*0048*/ 	.word	0xffffffff


	//   ....[4]....
        /*004c*/ 	.word	0xffffffff


	//   ....[5]....
        /*0050*/ 	.word	0xffffffff


	//   ....[6]....
        /*0054*/ 	.word	0xffffffff


	//   ....[7]....
        /*0058*/ 	.word	0xffffffff


	//   ....[8]....
        /*005c*/ 	.word	0xffffffff


	//   ....[9]....
        /*0060*/ 	.word	0xffffffff


	//   ....[10]....
        /*0064*/ 	.word	0xffffffff


	//   ....[11]....
        /*0068*/ 	.word	0xffffffff


	//   ....[12]....
        /*006c*/ 	.word	0xffffffff


	//   ....[13]....
        /*0070*/ 	.word	0xffffffff


	//   ....[14]....
        /*0074*/ 	.word	0xffffffff


	//   ....[15]....
        /*0078*/ 	.word	0xffffffff


	//   ....[16]....
        /*007c*/ 	.word	0xffffffff


	//   ....[17]....
        /*0080*/ 	.word	0xffffffff


	//   ....[18]....
        /*0084*/ 	.word	0xffffffff


	//   ....[19]....
        /*0088*/ 	.word	0xffffffff


	//----- nvinfo : EIATTR_COOP_GROUP_INSTR_OFFSETS
	.align		4
.L_1591:
        /*008c*/ 	.byte	0x04, 0x28
        /*008e*/ 	.short	(.L_1593 - .L_1592)


	//   ....[0]....
.L_1592:
        /*0090*/ 	.word	0x00001540


	//   ....[1]....
        /*0094*/ 	.word	0x00001560


	//   ....[2]....
        /*0098*/ 	.word	0x00001580


	//   ....[3]....
        /*009c*/ 	.word	0x000015a0


	//   ....[4]....
        /*00a0*/ 	.word	0x000015c0


	//   ....[5]....
        /*00a4*/ 	.word	0x000015e0


	//   ....[6]....
        /*00a8*/ 	.word	0x00001600


	//   ....[7]....
        /*00ac*/ 	.word	0x00001620


	//   ....[8]....
        /*00b0*/ 	.word	0x00001640


	//   ....[9]....
        /*00b4*/ 	.word	0x00001660


	//   ....[10]....
        /*00b8*/ 	.word	0x00002c80


	//   ....[11]....
        /*00bc*/ 	.word	0x00002d00


	//   ....[12]....
        /*00c0*/ 	.word	0x00002d80


	//   ....[13]....
        /*00c4*/ 	.word	0x00002df0


	//   ....[14]....
        /*00c8*/ 	.word	0x00002e70


	//   ....[15]....
        /*00cc*/ 	.word	0x00002ee0


	//   ....[16]....
        /*00d0*/ 	.word	0x00002f60


	//   ....[17]....
        /*00d4*/ 	.word	0x00002fd0


	//   ....[18]....
        /*00d8*/ 	.word	0x00003050


	//   ....[19]....
        /*00dc*/ 	.word	0x000030c0


	//----- nvinfo : EIATTR_EXIT_INSTR_OFFSETS
	.align		4
.L_1593:
        /*00e0*/ 	.byte	0x04, 0x1c
        /*00e2*/ 	.short	(.L_1595 - .L_1594)


	//   ....[0]....
.L_1594:
        /*00e4*/ 	.word	0x00002c20


	//----- nvinfo : EIATTR_MAX_THREADS
	.align		4
.L_1595:
        /*00e8*/ 	.byte	0x04, 0x05
        /*00ea*/ 	.short	(.L_1597 - .L_1596)
.L_1596:
        /*00ec*/ 	.word	0x00000100
        /*00f0*/ 	.word	0x00000001
        /*00f4*/ 	.word	0x00000001


	//----- nvinfo : EIATTR_CRS_STACK_SIZE
	.align		4
.L_1597:
        /*00f8*/ 	.byte	0x04, 0x1e
        /*00fa*/ 	.short	(.L_1599 - .L_1598)
.L_1598:
        /*00fc*/ 	.word	0x00000000
.L_1599:


//--------------------- .nv.info._ZN10layer_norm31ln_parallel_residual_bwd_kernelINS_13Kernel_traitsI13__nv_bfloat16S2_fS2_fjLj5120ELj1ELj1ELj8ELj8ENS_18Kernel_traits_baseILj5120ES2_S2_fS2_fjLj256EEEEELb1ELb0ELb0EEEvNS_9BwdParamsE --------------------------
	.section	.nv.info._ZN10layer_norm31ln_parallel_residual_bwd_kernelINS_13Kernel_traitsI13__nv_bfloat16S2_fS2_fjLj5120ELj1ELj1ELj8ELj8ENS_18Kernel_traits_baseILj5120ES2_S2_fS2_fjLj256EEEEELb1ELb0ELb0EEEvNS_9BwdParamsE,"",@"SHT_CUDA_INFO"
	.sectionflags	@""
	.align	4


	//----- nvinfo : EIATTR_CUDA_API_VERSION
	.align		4
        /*0000*/ 	.byte	0x04, 0x37
        /*0002*/ 	.short	(.L_1601 - .L_1600)
.L_1600:
        /*0004*/ 	.word	0x00000082


	//----- nvinfo : EIATTR_SW2861232_WAR
	.align		4
.L_1601:
        /*0008*/ 	.byte	0x01, 0x35
	.zero		2


	//----- nvinfo : EIATTR_PARAM_CBANK
	.align		4
        /*000c*/ 	.byte	0x04, 0x0a
        /*000e*/ 	.short	(.L_1603 - .L_1602)
	.align		4
.L_1602:
        /*0010*/ 	.word	index@(.nv.constant0._ZN10layer_norm31ln_parallel_residual_bwd_kernelINS_13Kernel_traitsI13__nv_bfloat16S2_fS2_fjLj5120ELj1ELj1ELj8ELj8ENS_18Kernel_traits_baseILj5120ES2_S2_fS2_fjLj256EEEEELb1ELb0ELb0EEEvNS_9BwdParamsE)
        /*0014*/ 	.short	0x0160
        /*0016*/ 	.short	0x0128


	//----- nvinfo : EIATTR_CBANK_PARAM_SIZE
	.align		4
.L_1603:
        /*0018*/ 	.byte	0x03, 0x19
        /*001a*/ 	.short	0x0128


	//----- nvinfo : EIATTR_KPARAM_INFO
	.align		4
        /*001c*/ 	.byte	0x04, 0x17
        /*001e*/ 	.short	(.L_1605 - .L_1604)
.L_1604:
        /*0020*/ 	.word	0x00000000
        /*0024*/ 	.short	0x0000
        /*0026*/ 	.short	0x0000
        /*0028*/ 	.byte	0x00, 0xf0, 0xa1, 0x04


	//----- nvinfo : EIATTR_MAXREG_COUNT
	.align		4
.L_1605:
        /*002c*/ 	.byte	0x03, 0x1b
        /*002e*/ 	.short	0x00ff


	//----- nvinfo : EIATTR_NUM_BARRIERS
	.align		4
        /*0030*/ 	.byte	0x02, 0x4c
        /*0032*/ 	.byte	0x01
	.zero		1


	//----- nvinfo : EIATTR_MERCURY_ISA_VERSION
	.align		4
        /*0034*/ 	.byte	0x03, 0x5f
        /*0036*/ 	.short	0x0000


	//----- nvinfo : EIATTR_COOP_GROUP_MASK_REGIDS
	.align		4
        /*0038*/ 	.byte	0x04, 0x29
        /*003a*/ 	.short	(.L_1607 - .L_1606)


	//   ....[0]....
.L_1606:
        /*003c*/ 	.word	0xffffffff


	//   ....[1]....
        /*0040*/ 	.word	0xffffffff


	//   ....[2]....
        /*0044*/ 	.word	0xffffffff


	//   ....[3]....
        /*0048*/ 	.word	0xffffffff


	//   ....[4]....
        /*004c*/ 	.word	0xffffffff


	//   ....[5]....
        /*0050*/ 	.word	0xffffffff


	//   ....[6]....
        /*0054*/ 	.word	0xffffffff


	//   ....[7]....
        /*0058*/ 	.word	0xffffffff


	//   ....[8]....
        /*005c*/ 	.word	0xffffffff


	//   ....[9]....
        /*0060*/ 	.word	0xffffffff


	//   ....[10]....
        /*0064*/ 	.word	0xffffffff


	//   ....[11]....
        /*0068*/ 	.word	0xffffffff


	//   ....[12]....
        /*006c*/ 	.word	0xffffffff


	//   ....[13]....
        /*0070*/ 	.word	0xffffffff


	//   ....[14]....
        /*0074*/ 	.word	0xffffffff


	//   ....[15]....
        /*0078*/ 	.word	0xffffffff


	//   ....[16]....
        /*007c*/ 	.word	0xffffffff


	//   ....[17]....
        /*0080*/ 	.word	0xffffffff


	//   ....[18]....
        /*0084*/ 	.word	0xffffffff


	//   ....[19]....
        /*0088*/ 	.word	0xffffffff


	//----- nvinfo : EIATTR_COOP_GROUP_INSTR_OFFSETS
	.align		4
.L_1607:
        /*008c*/ 	.byte	0x04, 0x28
        /*008e*/ 	.short	(.L_1609 - .L_1608)


	//   ....[0]....
.L_1608:
        /*0090*/ 	.word	0x00002660


	//   ....[1]....
        /*0094*/ 	.word	0x00002680


	//   ....[2]....
        /*0098*/ 	.word	0x000026a0


	//   ....[3]....
        /*009c*/ 	.word	0x000026c0


	//   ....[4]....
        /*00a0*/ 	.word	0x000026e0


	//   ....[5]....
        /*00a4*/ 	.word	0x00002700


	//   ....[6]....
        /*00a8*/ 	.word	0x00002720


	//   ....[7]....
        /*00ac*/ 	.word	0x00002740


	//   ....[8]....
        /*00b0*/ 	.word	0x00002760


	//   ....[9]....
        /*00b4*/ 	.word	0x00002780


	//   ....[10]....
        /*00b8*/ 	.word	0x000047e0


	//   ....[11]....
        /*00bc*/ 	.word	0x00004860


	//   ....[12]....
        /*00c0*/ 	.word	0x000048e0


	//   ....[13]....
        /*00c4*/ 	.word	0x00004950


	//   ....[14]....
        /*00c8*/ 	.word	0x000049d0


	//   ....[15]....
        /*00cc*/ 	.word	0x00004a40


	//   ....[16]....
        /*00d0*/ 	.word	0x00004ac0


	//   ....[17]....
        /*00d4*/ 	.word	0x00004b30


	//   ....[18]....
        /*00d8*/ 	.word	0x00004bb0


	//   ....[19]....
        /*00dc*/ 	.word	0x00004c20


	//----- nvinfo : EIATTR_EXIT_INSTR_OFFSETS
	.align		4
.L_1609:
        /*00e0*/ 	.byte	0x04, 0x1c
        /*00e2*/ 	.short	(.L_1611 - .L_1610)


	//   ....[0]....
.L_1610:
        /*00e4*/ 	.word	0x000046e0


	//   ....[1]....
        /*00e8*/ 	.word	0x00004780


	//----- nvinfo : EIATTR_MAX_THREADS
	.align		4
.L_1611:
        /*00ec*/ 	.byte	0x04, 0x05
        /*00ee*/ 	.short	(.L_1613 - .L_1612)
.L_1612:
        /*00f0*/ 	.word	0x00000100
        /*00f4*/ 	.word	0x00000001
        /*00f8*/ 	.word	0x00000001


	//----- nvinfo : EIATTR_CRS_STACK_SIZE
	.align		4
.L_1613:
        /*00fc*/ 	.byte	0x04, 0x1e
        /*00fe*/ 	.short	(.L_1615 - .L_1614)
.L_1614:
        /*0100*/ 	.word	0x00000000
.L_1615:


//--------------------- .nv.info._ZN10layer_norm31ln_parallel_residual_bwd_kernelINS_13Kernel_traitsI13__nv_bfloat16S2_fS2_fjLj5120ELj1ELj1ELj8ELj8ENS_18Kernel_traits_baseILj5120ES2_S2_fS2_fjLj256EEEEELb1ELb0ELb1EEEvNS_9BwdParamsE --------------------------
	.section	.nv.info._ZN10layer_norm31ln_parallel_residual_bwd_kernelINS_13Kernel_traitsI13__nv_bfloat16S2_fS2_fjLj5120ELj1ELj1ELj8ELj8ENS_18Kernel_traits_baseILj5120ES2_S2_fS2_fjLj256EEEEELb1ELb0ELb1EEEvNS_9BwdParamsE,"",@"SHT_CUDA_INFO"
	.sectionflags	@""
	.align	4


	//----- nvinfo : EIATTR_CUDA_API_VERSION
	.align		4
        /*0000*/ 	.byte	0x04, 0x37
        /*0002*/ 	.short	(.L_1617 - .L_1616)
.L_1616:
        /*0004*/ 	.word	0x00000082


	//----- nvinfo : EIATTR_SW2861232_WAR
	.align		4
.L_1617:
        /*0008*/ 	.byte	0x01, 0x35
	.zero		2


	//----- nvinfo : EIATTR_PARAM_CBANK
	.align		4
        /*000c*/ 	.byte	0x04, 0x0a
        /*000e*/ 	.short	(.L_1619 - .L_1618)
	.align		4
.L_1618:
        /*0010*/ 	.word	index@(.nv.constant0._ZN10layer_norm31ln_parallel_residual_bwd_kernelINS_13Kernel_traitsI13__nv_bfloat16S2_fS2_fjLj5120ELj1ELj1ELj8ELj8ENS_18Kernel_traits_baseILj5120ES2_S2_fS2_fjLj256EEEEELb1ELb0ELb1EEEvNS_9BwdParamsE)
        /*0014*/ 	.short	0x0160
        /*0016*/ 	.short	0x0128


	//----- nvinfo : EIATTR_CBANK_PARAM_SIZE
	.align		4
.L_1619:
        /*0018*/ 	.byte	0x03, 0x19
        /*001a*/ 	.short	0x0128


	//----- nvinfo : EIATTR_KPARAM_INFO
	.align		4
        /*001c*/ 	.byte	0x04, 0x17
        /*001e*/ 	.short	(.L_1621 - .L_1620)
.L_1620:
        /*0020*/ 	.word	0x00000000
        /*0024*/ 	.short	0x0000
        /*0026*/ 	.short	0x0000
        /*0028*/ 	.byte	0x00, 0xf0, 0xa1, 0x04


	//----- nvinfo : EIATTR_MAXREG_COUNT
	.align		4
.L_1621:
        /*002c*/ 	.byte	0x03, 0x1b
        /*002e*/ 	.short	0x00ff


	//----- nvinfo : EIATTR_NUM_BARRIERS
	.align		4
        /*0030*/ 	.byte	0x02, 0x4c
        /*0032*/ 	.byte	0x01
	.zero		1


	//----- nvinfo : EIATTR_MERCURY_ISA_VERSION
	.align		4
        /*0034*/ 	.byte	0x03, 0x5f
        /*0036*/ 	.short	0x0000


	//----- nvinfo : EIATTR_COOP_GROUP_MASK_REGIDS
	.align		4
        /*0038*/ 	.byte	0x04, 0x29
        /*003a*/ 	.short	(.L_1623 - .L_1622)


	//   ....[0]....
.L_1622:
        /*003c*/ 	.word	0xffffffff


	//   ....[1]....
        /*0040*/ 	.word	0xffffffff


	//   ....[2]....
        /*0044*/ 	.word	0xffffffff


	//   ....[3]....
        /*0048*/ 	.word	0xffffffff


	//   ....[4]....
        /*004c*/ 	.word	0xffffffff


	//   ....[5]....
        /*0050*/ 	.word	0xffffffff


	//   ....[6]....
        /*0054*/ 	.word	0xffffffff


	//   ....[7]....
        /*0058*/ 	.word	0xffffffff


	//   ....[8]....
        /*005c*/ 	.word	0xffffffff


	//   ....[9]....
        /*0060*/ 	.word	0xffffffff


	//   ....[10]....
        /*0064*/ 	.word	0xffffffff


	//   ....[11]....
        /*0068*/ 	.word	0xffffffff


	//   ....[12]....
        /*006c*/ 	.word	0xffffffff


	//   ....[13]....
        /*0070*/ 	.word	0xffffffff


	//   ....[14]....
        /*0074*/ 	.word	0xffffffff


	//   ....[15]....
        /*0078*/ 	.word	0xffffffff


	//   ....[16]....
        /*007c*/ 	.word	0xffffffff


	//   ....[17]....
        /*0080*/ 	.word	0xffffffff


	//   ....[18]....
        /*0084*/ 	.word	0xffffffff


	//   ....[19]....
        /*0088*/ 	.word	0xffffffff


	//----- nvinfo : EIATTR_COOP_GROUP_INSTR_OFFSETS
	.align		4
.L_1623:
        /*008c*/ 	.byte	0x04, 0x28
        /*008e*/ 	.short	(.L_1625 - .L_1624)


	//   ....[0]....
.L_1624:
        /*0090*/ 	.word	0x00002360


	//   ....[1]....
        /*0094*/ 	.word	0x00002380


	//   ....[2]....
        /*0098*/ 	.word	0x000023a0


	//   ....[3]....
        /*009c*/ 	.word	0x000023c0


	//   ....[4]....
        /*00a0*/ 	.word	0x000023e0


	//   ....[5]....
        /*00a4*/ 	.word	0x00002400


	//   ....[6]....
        /*00a8*/ 	.word	0x00002420


	//   ....[7]....
        /*00ac*/ 	.word	0x00002440


	//   ....[8]....
        /*00b0*/ 	.word	0x00002460


	//   ....[9]....
        /*00b4*/ 	.word	0x00002480


	//   ....[10]....
        /*00b8*/ 	.word	0x00004540


	//   ....[11]....
        /*00bc*/ 	.word	0x000045c0


	//   ....[12]....
        /*00c0*/ 	.word	0x00004640


	//   ....[13]....
        /*00c4*/ 	.word	0x000046b0


	//   ....[14]....
        /*00c8*/ 	.word	0x00004730


	//   ....[15]....
        /*00cc*/ 	.word	0x000047a0


	//   ....[16]....
        /*00d0*/ 	.word	0x00004820


	//   ....[17]....
        /*00d4*/ 	.word	0x00004890


	//   ....[18]....
        /*00d8*/ 	.word	0x00004910


	//   ....[19]....
        /*00dc*/ 	.word	0x00004980


	//----- nvinfo : EIATTR_EXIT_INSTR_OFFSETS
	.align		4
.L_1625:
        /*00e0*/ 	.byte	0x04, 0x1c
        /*00e2*/ 	.short	(.L_1627 - .L_1626)


	//   ....[0]....
.L_1626:
        /*00e4*/ 	.word	0x000044e0


	//----- nvinfo : EIATTR_MAX_THREADS
	.align		4
.L_1627:
        /*00e8*/ 	.byte	0x04, 0x05
        /*00ea*/ 	.short	(.L_1629 - .L_1628)
.L_1628:
        /*00ec*/ 	.word	0x00000100
        /*00f0*/ 	.word	0x00000001
        /*00f4*/ 	.word	0x00000001


	//----- nvinfo : EIATTR_CRS_STACK_SIZE
	.align		4
.L_1629:
        /*00f8*/ 	.byte	0x04, 0x1e
        /*00fa*/ 	.short	(.L_1631 - .L_1630)
.L_1630:
        /*00fc*/ 	.word	0x00000000
.L_1631:


//--------------------- .nv.info._ZN10layer_norm22ln_bwd_finalize_kernelINS_22Kernel_traits_finalizeILj5120E13__nv_bfloat16S2_fS2_fjLb0ELj1024ELj4ENS_18Kernel_traits_baseILj5120ES2_S2_fS2_fjLj1024EEEEELb0ELb0EEEvNS_9BwdParamsE --------------------------
	.section	.nv.info._ZN10layer_norm22ln_bwd_finalize_kernelINS_22Kernel_traits_finalizeILj5120E13__nv_bfloat16S2_fS2_fjLb0ELj1024ELj4ENS_18Kernel_traits_baseILj5120ES2_S2_fS2_fjLj1024EEEEELb0ELb0EEEvNS_9BwdParamsE,"",@"SHT_CUDA_INFO"
	.sectionflags	@""
	.align	4


	//----- nvinfo : EIATTR_CUDA_API_VERSION
	.align		4
        /*0000*/ 	.byte	0x04, 0x37
        /*0002*/ 	.short	(.L_1633 - .L_1632)
.L_1632:
        /*0004*/ 	.word	0x00000082


	//----- nvinfo : EIATTR_SW2861232_WAR
	.align		4
.L_1633:
        /*0008*/ 	.byte	0x01, 0x35
	.zero		2


	//----- nvinfo : EIATTR_PARAM_CBANK
	.align		4
        /*000c*/ 	.byte	0x04, 0x0a
        /*000e*/ 	.short	(.L_1635 - .L_1634)
	.align		4
.L_1634:
        /*0010*/ 	.word	index@(.nv.constant0._ZN10layer_norm22ln_bwd_finalize_kernelINS_22Kernel_traits_finalizeILj5120E13__nv_bfloat16S2_fS2_fjLb0ELj1024ELj4ENS_18Kernel_traits_baseILj5120ES2_S2_fS2_fjLj1024EEEEELb0ELb0EEEvNS_9BwdParamsE)
        /*0014*/ 	.short	0x0160
        /*0016*/ 	.short	0x0128


	//----- nvinfo : EIATTR_CBANK_PARAM_SIZE
	.align		4
.L_1635:
        /*0018*/ 	.byte	0x03, 0x19
        /*001a*/ 	.short	0x0128


	//----- nvinfo : EIATTR_KPARAM_INFO
	.align		4
        /*001c*/ 	.byte	0x04, 0x17
        /*001e*/ 	.short	(.L_1637 - .L_1636)
.L_1636:
        /*0020*/ 	.word	0x00000000
        /*0024*/ 	.short	0x0000
        /*0026*/ 	.short	0x0000
        /*0028*/ 	.byte	0x00, 0xf0, 0xa1, 0x04


	//----- nvinfo : EIATTR_MAXREG_COUNT
	.align		4
.L_1637:
        /*002c*/ 	.byte	0x03, 0x1b
        /*002e*/ 	.short	0x0040


	//----- nvinfo : EIATTR_NUM_BARRIERS
	.align		4
        /*0030*/ 	.byte	0x02, 0x4c
        /*0032*/ 	.byte	0x01
	.zero		1


	//----- nvinfo : EIATTR_MERCURY_ISA_VERSION
	.align		4
        /*0034*/ 	.byte	0x03, 0x5f
        /*0036*/ 	.short	0x0000


	//----- nvinfo : EIATTR_COOP_GROUP_MASK_REGIDS
	.align		4
        /*0038*/ 	.byte	0x04, 0x29
        /*003a*/ 	.short	(.L_1639 - .L_1638)


	//   ....[0]....
.L_1638:
        /*003c*/ 	.word	0xffffffff


	//   ....[1]....
        /*0040*/ 	.word	0xffffffff


	//   ....[2]....
        /*0044*/ 	.word	0xffffffff


	//   ....[3]....
        /*0048*/ 	.word	0xffffffff


	//   ....[4]....
        /*004c*/ 	.word	0xffffffff


	//   ....[5]....
        /*0050*/ 	.word	0xffffffff


	//   ....[6]....
        /*0054*/ 	.word	0xffffffff


	//   ....[7]....
        /*0058*/ 	.word	0xffffffff


	//   ....[8]....
        /*005c*/ 	.word	0xffffffff


	//   ....[9]....
        /*0060*/ 	.word	0xffffffff


	//   ....[10]....
        /*0064*/ 	.word	0xffffffff


	//   ....[11]....
        /*0068*/ 	.word	0xffffffff


	//   ....[12]....
        /*006c*/ 	.word	0xffffffff


	//   ....[13]....
        /*0070*/ 	.word	0xffffffff


	//   ....[14]....
        /*0074*/ 	.word	0xffffffff


	//   ....[15]....
        /*0078*/ 	.word	0xffffffff


	//   ....[16]....
        /*007c*/ 	.word	0xffffffff


	//   ....[17]....
        /*0080*/ 	.word	0xffffffff


	//   ....[18]....
        /*0084*/ 	.word	0xffffffff


	//   ....[19]....
        /*0088*/ 	.word	0xffffffff


	//----- nvinfo : EIATTR_COOP_GROUP_INSTR_OFFSETS
	.align		4
.L_1639:
        /*008c*/ 	.byte	0x04, 0x28
        /*008e*/ 	.short	(.L_1641 - .L_1640)


	//   ....[0]....
.L_1640:
        /*0090*/ 	.word	0x00000820


	//   ....[1]....
        /*0094*/ 	.word	0x00000850


	//   ....[2]....
        /*0098*/ 	.word	0x00000860


	//   ....[3]....
        /*009c*/ 	.word	0x00000890


	//   ....[4]....
        /*00a0*/ 	.word	0x000008a0


	//   ....[5]....
        /*00a4*/ 	.word	0x000008d0


	//   ....[6]....
        /*00a8*/ 	.word	0x000008f0


	//   ....[7]....
        /*00ac*/ 	.word	0x00000900


	//   ....[8]....
        /*00b0*/ 	.word	0x00000930


	//   ....[9]....
        /*00b4*/ 	.word	0x00000940


	//   ....[10]....
        /*00b8*/ 	.word	0x00000b50


	//   ....[11]....
        /*00bc*/ 	.word	0x00000bc0


	//   ....[12]....
        /*00c0*/ 	.word	0x00000c20


	//   ....[13]....
        /*00c4*/ 	.word	0x00000c80


	//   ....[14]....
        /*00c8*/ 	.word	0x00000cf0


	//   ....[15]....
        /*00cc*/ 	.word	0x00000d60


	//   ....[16]....
        /*00d0*/ 	.word	0x00000dc0


	//   ....[17]....
        /*00d4*/ 	.word	0x00000e20


	//   ....[18]....
        /*00d8*/ 	.word	0x00000e80


	//   ....[19]....
        /*00dc*/ 	.word	0x00000ee0


	//----- nvinfo : EIATTR_EXIT_INSTR_OFFSETS
	.align		4
.L_1641:
        /*00e0*/ 	.byte	0x04, 0x1c
        /*00e2*/ 	.short	(.L_1643 - .L_1642)


	//   ....[0]....
.L_1642:
        /*00e4*/ 	.word	0x00000070


	//   ....[1]....
        /*00e8*/ 	.word	0x00000af0


	//----- nvinfo : EIATTR_MAX_THREADS
	.align		4
.L_1643:
        /*00ec*/ 	.byte	0x04, 0x05
        /*00ee*/ 	.short	(.L_1645 - .L_1644)
.L_1644:
        /*00f0*/ 	.word	0x00000400
        /*00f4*/ 	.word	0x00000001
        /*00f8*/ 	.word	0x00000001


	//----- nvinfo : EIATTR_CRS_STACK_SIZE
	.align		4
.L_1645:
        /*00fc*/ 	.byte	0x04, 0x1e
        /*00fe*/ 	.short	(.L_1647 - .L_1646)
.L_1646:
        /*0100*/ 	.word	0x00000000
.L_1647:


//--------------------- .nv.info._ZN10layer_norm40ln_parallel_residual_bwd_finalize_kernelINS_22Kernel_traits_finalizeILj5120E13__nv_bfloat16S2_fS2_fjLb0ELj1024ELj4ENS_18Kernel_traits_baseILj5120ES2_S2_fS2_fjLj1024EEEEELb0EEEvNS_9BwdParamsE --------------------------
	.section	.nv.info._ZN10layer_norm40ln_parallel_residual_bwd_finalize_kernelINS_22Kernel_traits_finalizeILj5120E13__nv_bfloat16S2_fS2_fjLb0ELj1024ELj4ENS_18Kernel_traits_baseILj5120ES2_S2_fS2_fjLj1024EEEEELb0EEEvNS_9BwdParamsE,"",@"SHT_CUDA_INFO"
	.sectionflags	@""
	.align	4


	//----- nvinfo : EIATTR_CUDA_API_VERSION
	.align		4
        /*0000*/ 	.byte	0x04, 0x37
        /*0002*/ 	.short	(.L_1649 - .L_1648)
.L_1648:
        /*0004*/ 	.word	0x00000082


	//----- nvinfo : EIATTR_SW2861232_WAR
	.align		4
.L_1649:
        /*0008*/ 	.byte	0x01, 0x35
	.zero		2


	//----- nvinfo : EIATTR_PARAM_CBANK
	.align		4
        /*000c*/ 	.byte	0x04, 0x0a
        /*000e*/ 	.short	(.L_1651 - .L_1650)
	.align		4
.L_1650:
        /*0010*/ 	.word	index@(.nv.constant0._ZN10layer_norm40ln_parallel_residual_bwd_finalize_kernelINS_22Kernel_traits_finalizeILj5120E13__nv_bfloat16S2_fS2_fjLb0ELj1024ELj4ENS_18Kernel_traits_baseILj5120ES2_S2_fS2_fjLj1024EEEEELb0EEEvNS_9BwdParamsE)
        /*0014*/ 	.short	0x0160
        /*0016*/ 	.short	0x0128


	//----- nvinfo : EIATTR_CBANK_PARAM_SIZE
	.align		4
.L_1651:
        /*0018*/ 	.byte	0x03, 0x19
        /*001a*/ 	.short	0x0128


	//----- nvinfo : EIATTR_KPARAM_INFO
	.align		4
        /*001c*/ 	.byte	0x04, 0x17
        /*001e*/ 	.short	(.L_1653 - .L_1652)
.L_1652:
        /*0020*/ 	.word	0x00000000
        /*0024*/ 	.short	0x0000
        /*0026*/ 	.short	0x0000
        /*0028*/ 	.byte	0x00, 0xf0, 0xa1, 0x04


	//----- nvinfo : EIATTR_MAXREG_COUNT
	.align		4
.L_1653:
        /*002c*/ 	.byte	0x03, 0x1b
        /*002e*/ 	.short	0x0040


	//----- nvinfo : EIATTR_NUM_BARRIERS
	.align		4
        /*0030*/ 	.byte	0x02, 0x4c
        /*0032*/ 	.byte	0x01
	.zero		1


	//----- nvinfo : EIATTR_MERCURY_ISA_VERSION
	.align		4
        /*0034*/ 	.byte	0x03, 0x5f
        /*0036*/ 	.short	0x0000


	//----- nvinfo : EIATTR_COOP_GROUP_MASK_REGIDS
	.align		4
        /*0038*/ 	.byte	0x04, 0x29
        /*003a*/ 	.short	(.L_1655 - .L_1654)


	//   ....[0]....
.L_1654:
        /*003c*/ 	.word	0xffffffff


	//   ....[1]....
        /*0040*/ 	.word	0xffffffff


	//   ....[2]....
        /*0044*/ 	.word	0xffffffff


	//   ....[3]....
        /*0048*/ 	.word	0xffffffff


	//   ....[4]....
        /*004c*/ 	.word	0xffffffff


	//   ....[5]....
        /*0050*/ 	.word	0xffffffff


	//   ....[6]....
        /*0054*/ 	.word	0xffffffff


	//   ....[7]....
        /*0058*/ 	.word	0xffffffff


	//   ....[8]....
        /*005c*/ 	.word	0xffffffff


	//   ....[9]....
        /*0060*/ 	.word	0xffffffff


	//   ....[10]....
        /*0064*/ 	.word	0xffffffff


	//   ....[11]....
        /*0068*/ 	.word	0xffffffff


	//   ....[12]....
        /*006c*/ 	.word	0xffffffff


	//   ....[13]....
        /*0070*/ 	.word	0xffffffff


	//   ....[14]....
        /*0074*/ 	.word	0xffffffff


	//   ....[15]....
        /*0078*/ 	.word	0xffffffff


	//   ....[16]....
        /*007c*/ 	.word	0xffffffff


	//   ....[17]....
        /*0080*/ 	.word	0xffffffff


	//   ....[18]....
        /*0084*/ 	.word	0xffffffff


	//   ....[19]....
        /*0088*/ 	.word	0xffffffff


	//   ....[20]....
        /*008c*/ 	.word	0xffffffff


	//   ....[21]....
        /*0090*/ 	.word	0xffffffff


	//   ....[22]....
        /*0094*/ 	.word	0xffffffff


	//   ....[23]....
        /*0098*/ 	.word	0xffffffff


	//   ....[24]....
        /*009c*/ 	.word	0xffffffff


	//   ....[25]....
        /*00a0*/ 	.word	0xffffffff


	//   ....[26]....
        /*00a4*/ 	.word	0xffffffff


	//   ....[27]....
        /*00a8*/ 	.word	0xffffffff


	//   ....[28]....
        /*00ac*/ 	.word	0xffffffff


	//   ....[29]....
        /*00b0*/ 	.word	0xffffffff


	//   ....[30]....
        /*00b4*/ 	.word	0xffffffff


	//   ....[31]....
        /*00b8*/ 	.word	0xffffffff


	//   ....[32]....
        /*00bc*/ 	.word	0xffffffff


	//   ....[33]....
        /*00c0*/ 	.word	0xffffffff


	//   ....[34]....
        /*00c4*/ 	.word	0xffffffff


	//   ....[35]....
        /*00c8*/ 	.word	0xffffffff


	//   ....[36]....
        /*00cc*/ 	.word	0xffffffff


	//   ....[37]....
        /*00d0*/ 	.word	0xffffffff


	//   ....[38]....
        /*00d4*/ 	.word	0xffffffff


	//   ....[39]....
        /*00d8*/ 	.word	0xffffffff


	//----- nvinfo : EIATTR_COOP_GROUP_INSTR_OFFSETS
	.align		4
.L_1655:
        /*00dc*/ 	.byte	0x04, 0x28
        /*00de*/ 	.short	(.L_1657 - .L_1656)


	//   ....[0]....
.L_1656:
        /*00e0*/ 	.word	0x00000b70


	//   ....[1]....
        /*00e4*/ 	.word	0x00000ba0


	//   ....[2]....
        /*00e8*/ 	.word	0x00000bb0


	//   ....[3]....
        /*00ec*/ 	.word	0x00000bc0


	//   ....[4]....
        /*00f0*/ 	.word	0x00000bf0


	//   ....[5]....
        /*00f4*/ 	.word	0x00000c10


	//   ....[6]....
        /*00f8*/ 	.word	0x00000c20


	//   ....[7]....
        /*00fc*/ 	.word	0x00000c30


	//   ....[8]....
        /*0100*/ 	.word	0x00000c60


	//   ....[9]....
        /*0104*/ 	.word	0x00000c80


	//   ....[10]....
        /*0108*/ 	.word	0x00000ca0


	//   ....[11]....
        /*010c*/ 	.word	0x00000cb0


	//   ....[12]....
        /*0110*/ 	.word	0x00000ce0


	//   ....[13]....
        /*0114*/ 	.word	0x00000d00


	//   ....[14]....
        /*0118*/ 	.word	0x00000d20


	//   ....[15]....
        /*011c*/ 	.word	0x00000d30


	//   ....[16]....
        /*0120*/ 	.word	0x00000d60


	//   ....[17]....
        /*0124*/ 	.word	0x00000d90


	//   ....[18]....
        /*0128*/ 	.word	0x00000da0


	//   ....[19]....
        /*012c*/ 	.word	0x00000db0


	//   ....[20]....
        /*0130*/ 	.word	0x000010c0


	//   ....[21]....
        /*0134*/ 	.word	0x00001130


	//   ....[22]....
        /*0138*/ 	.word	0x00001190


	//   ....[23]....
        /*013c*/ 	.word	0x000011f0


	//   ....[24]....
        /*0140*/ 	.word	0x00001260


	//   ....[25]....
        /*0144*/ 	.word	0x000012d0


	//   ....[26]....
        /*0148*/ 	.word	0x00001330


	//   ....[27]....
        /*014c*/ 	.word	0x00001390


	//   ....[28]....
        /*0150*/ 	.word	0x000013f0


	//   ....[29]....
        /*0154*/ 	.word	0x00001460


	//   ....[30]....
        /*0158*/ 	.word	0x000014d0


	//   ....[31]....
        /*015c*/ 	.word	0x00001530


	//   ....[32]....
        /*0160*/ 	.word	0x00001590


	//   ....[33]....
        /*0164*/ 	.word	0x000015f0


	//   ....[34]....
        /*0168*/ 	.word	0x00001660


	//   ....[35]....
        /*016c*/ 	.word	0x000016d0


	//   ....[36]....
        /*0170*/ 	.word	0x00001730


	//   ....[37]....
        /*0174*/ 	.word	0x00001790


	//   ....[38]....
        /*0178*/ 	.word	0x000017f0


	//   ....[39]....
        /*017c*/ 	.word	0x00001850


	//----- nvinfo : EIATTR_EXIT_INSTR_OFFSETS
	.align		4
.L_1657:
        /*0180*/ 	.byte	0x04, 0x1c
        /*0182*/ 	.short	(.L_1659 - .L_1658)


	//   ....[0]....
.L_1658:
        /*0184*/ 	.word	0x00000070


	//   ....[1]....
        /*0188*/ 	.word	0x00001060


	//----- nvinfo : EIATTR_MAX_THREADS
	.align		4
.L_1659:
        /*018c*/ 	.byte	0x04, 0x05
        /*018e*/ 	.short	(.L_1661 - .L_1660)
.L_1660:
        /*0190*/ 	.word	0x00000400
        /*0194*/ 	.word	0x00000001
        /*0198*/ 	.word	0x00000001


	//----- nvinfo : EIATTR_CRS_STACK_SIZE
	.align		4
.L_1661:
        /*019c*/ 	.byte	0x04, 0x1e
        /*019e*/ 	.short	(.L_1663 - .L_1662)
.L_1662:
        /*01a0*/ 	.word	0x00000000
.L_1663:


//--------------------- .nv.info._ZN10layer_norm31ln_parallel_residual_bwd_kernelINS_13Kernel_traitsI13__nv_bfloat16S2_fS2_fjLj5120ELj1ELj1ELj8ELj8ENS_18Kernel_traits_baseILj5120ES2_S2_fS2_fjLj256EEEEELb1ELb1ELb0EEEvNS_9BwdParamsE --------------------------
	.section	.nv.info._ZN10layer_norm31ln_parallel_residual_bwd_kernelINS_13Kernel_traitsI13__nv_bfloat16S2_fS2_fjLj5120ELj1ELj1ELj8ELj8ENS_18Kernel_traits_baseILj5120ES2_S2_fS2_fjLj256EEEEELb1ELb1ELb0EEEvNS_9BwdParamsE,"",@"SHT_CUDA_INFO"
	.sectionflags	@""
	.align	4


	//----- nvinfo : EIATTR_CUDA_API_VERSION
	.align		4
        /*0000*/ 	.byte	0x04, 0x37
        /*0002*/ 	.short	(.L_1665 - .L_1664)
.L_1664:
        /*0004*/ 	.word	0x00000082


	//----- nvinfo : EIATTR_SW2861232_WAR
	.align		4
.L_1665:
        /*0008*/ 	.byte	0x01, 0x35
	.zero		2


	//----- nvinfo : EIATTR_PARAM_CBANK
	.align		4
        /*000c*/ 	.byte	0x04, 0x0a
        /*000e*/ 	.short	(.L_1667 - .L_1666)
	.align		4
.L_1666:
        /*0010*/ 	.word	index@(.nv.constant0._ZN10layer_norm31ln_parallel_residual_bwd_kernelINS_13Kernel_traitsI13__nv_bfloat16S2_fS2_fjLj5120ELj1ELj1ELj8ELj8ENS_18Kernel_traits_baseILj5120ES2_S2_fS2_fjLj256EEEEELb1ELb1ELb0EEEvNS_9BwdParamsE)
        /*0014*/ 	.short	0x0160
        /*0016*/ 	.short	0x0128


	//----- nvinfo : EIATTR_CBANK_PARAM_SIZE
	.align		4
.L_1667:
        /*0018*/ 	.byte	0x03, 0x19
        /*001a*/ 	.short	0x0128


	//----- nvinfo : EIATTR_KPARAM_INFO
	.align		4
        /*001c*/ 	.byte	0x04, 0x17
        /*001e*/ 	.short	(.L_1669 - .L_1668)
.L_1668:
        /*0020*/ 	.word	0x00000000
        /*0024*/ 	.short	0x0000
        /*0026*/ 	.short	0x0000
        /*0028*/ 	.byte	0x00, 0xf0, 0xa1, 0x04


	//----- nvinfo : EIATTR_MAXREG_COUNT
	.align		4
.L_1669:
        /*002c*/ 	.byte	0x03, 0x1b
        /*002e*/ 	.short	0x00ff


	//----- nvinfo : EIATTR_NUM_BARRIERS
	.align		4
        /*0030*/ 	.byte	0x02, 0x4c
        /*0032*/ 	.byte	0x01
	.zero		1


	//----- nvinfo : EIATTR_MERCURY_ISA_VERSION
	.align		4
        /*0034*/ 	.byte	0x03, 0x5f
        /*0036*/ 	.short	0x0000


	//----- nvinfo : EIATTR_COOP_GROUP_MASK_REGIDS
	.align		4
        /*0038*/ 	.byte	0x04, 0x29
        /*003a*/ 	.short	(.L_1671 - .L_1670)


	//   ....[0]....
.L_1670:
        /*003c*/ 	.word	0xffffffff


	//   ....[1]....
        /*0040*/ 	.word	0xffffffff


	//   ....[2]....
        /*0044*/ 	.word	0xffffffff


	//   ....[3]....
        /*0048*/ 	.word	0xffffffff


	//   ....[4]....
        /*004c*/ 	.word	0xffffffff


	//   ....[5]....
        /*0050*/ 	.word	0xffffffff


	//   ....[6]....
        /*0054*/ 	.word	0xffffffff


	//   ....[7]....
        /*0058*/ 	.word	0xffffffff


	//   ....[8]....
        /*005c*/ 	.word	0xffffffff


	//   ....[9]....
        /*0060*/ 	.word	0xffffffff


	//   ....[10]....
        /*0064*/ 	.word	0xffffffff


	//   ....[11]....
        /*0068*/ 	.word	0xffffffff


	//   ....[12]....
        /*006c*/ 	.word	0xffffffff


	//   ....[13]....
        /*0070*/ 	.word	0xffffffff


	//   ....[14]....
        /*0074*/ 	.word	0xffffffff


	//   ....[15]....
        /*0078*/ 	.word	0xffffffff


	//   ....[16]....
        /*007c*/ 	.word	0xffffffff


	//   ....[17]....
        /*0080*/ 	.word	0xffffffff


	//   ....[18]....
        /*0084*/ 	.word	0xffffffff


	//   ....[19]....
        /*0088*/ 	.word	0xffffffff


	//----- nvinfo : EIATTR_COOP_GROUP_INSTR_OFFSETS
	.align		4
.L_1671:
        /*008c*/ 	.byte	0x04, 0x28
        /*008e*/ 	.short	(.L_1673 - .L_1672)


	//   ....[0]....
.L_1672:
        /*0090*/ 	.word	0x00001b20


	//   ....[1]....
        /*0094*/ 	.word	0x00001b40


	//   ....[2]....
        /*0098*/ 	.word	0x00001b60


	//   ....[3]....
        /*009c*/ 	.word	0x00001b80


	//   ....[4]....
        /*00a0*/ 	.word	0x00001ba0


	//   ....[5]....
        /*00a4*/ 	.word	0x00001bc0


	//   ....[6]....
        /*00a8*/ 	.word	0x00001be0


	//   ....[7]....
        /*00ac*/ 	.word	0x00001c00


	//   ....[8]....
        /*00b0*/ 	.word	0x00001c20


	//   ....[9]....
        /*00b4*/ 	.word	0x00001c40


	//   ....[10]....
        /*00b8*/ 	.word	0x00003a80


	//   ....[11]....
        /*00bc*/ 	.word	0x00003b00


	//   ....[12]....
        /*00c0*/ 	.word	0x00003b80


	//   ....[13]....
        /*00c4*/ 	.word	0x00003bf0


	//   ....[14]....
        /*00c8*/ 	.word	0x00003c70


	//   ....[15]....
        /*00cc*/ 	.word	0x00003ce0


	//   ....[16]....
        /*00d0*/ 	.word	0x00003d60


	//   ....[17]....
        /*00d4*/ 	.word	0x00003dd0


	//   ....[18]....
        /*00d8*/ 	.word	0x00003e50


	//   ....[19]....
        /*00dc*/ 	.word	0x00003ec0


	//----- nvinfo : EIATTR_EXIT_INSTR_OFFSETS
	.align		4
.L_1673:
        /*00e0*/ 	.byte	0x04, 0x1c
        /*00e2*/ 	.short	(.L_1675 - .L_1674)


	//   ....[0]....
.L_1674:
        /*00e4*/ 	.word	0x000039c0


	//   ....[1]....
        /*00e8*/ 	.word	0x00003a20


	//----- nvinfo : EIATTR_MAX_THREADS
	.align		4
.L_1675:
        /*00ec*/ 	.byte	0x04, 0x05
        /*00ee*/ 	.short	(.L_1677 - .L_1676)
.L_1676:
        /*00f0*/ 	.word	0x00000100
        /*00f4*/ 	.word	0x00000001
        /*00f8*/ 	.word	0x00000001


	//----- nvinfo : EIATTR_CRS_STACK_SIZE
	.align		4
.L_1677:
        /*00fc*/ 	.byte	0x04, 0x1e
        /*00fe*/ 	.short	(.L_1679 - .L_1678)
.L_1678:
        /*0100*/ 	.word	0x00000000
.L_1679:


//--------------------- .nv.info._ZN10layer_norm22ln_bwd_finalize_kernelINS_22Kernel_traits_finalizeILj5120E13__nv_bfloat16S2_fS2_fjLb0ELj1024ELj4ENS_18Kernel_traits_baseILj5120ES2_S2_fS2_fjLj1024EEEEELb0ELb1EEEvNS_9BwdParamsE --------------------------
	.section	.nv.info._ZN10layer_norm22ln_bwd_finalize_kernelINS_22Kernel_traits_finalizeILj5120E13__nv_bfloat16S2_fS2_fjLb0ELj1024ELj4ENS_18Kernel_traits_baseILj5120ES2_S2_fS2_fjLj1024EEEEELb0ELb1EEEvNS_9BwdParamsE,"",@"SHT_CUDA_INFO"
	.sectionflags	@""
	.align	4


	//----- nvinfo : EIATTR_CUDA_API_VERSION
	.align		4
        /*0000*/ 	.byte	0x04, 0x37
        /*0002*/ 	.short	(.L_1681 - .L_1680)
.L_1680:
        /*0004*/ 	.word	0x00000082


	//----- nvinfo : EIATTR_SW2861232_WAR
	.align		4
.L_1681:
        /*0008*/ 	.byte	0x01, 0x35
	.zero		2


	//----- nvinfo : EIATTR_PARAM_CBANK
	.align		4
        /*000c*/ 	.byte	0x04, 0x0a
        /*000e*/ 	.short	(.L_1683 - .L_1682)
	.align		4
.L_1682:
        /*0010*/ 	.word	index@(.nv.constant0._ZN10layer_norm22ln_bwd_finalize_kernelINS_22Kernel_traits_finalizeILj5120E13__nv_bfloat16S2_fS2_fjLb0ELj1024ELj4ENS_18Kernel_traits_baseILj5120ES2_S2_fS2_fjLj1024EEEEELb0ELb1EEEvNS_9BwdParamsE)
        /*0014*/ 	.short	0x0160
        /*0016*/ 	.short	0x0128


	//----- nvinfo : EIATTR_CBANK_PARAM_SIZE
	.align		4
.L_1683:
        /*0018*/ 	.byte	0x03, 0x19
        /*001a*/ 	.short	0x0128


	//----- nvinfo : EIATTR_KPARAM_INFO
	.align		4
        /*001c*/ 	.byte	0x04, 0x17
        /*001e*/ 	.short	(.L_1685 - .L_1684)
.L_1684:
        /*0020*/ 	.word	0x00000000
        /*0024*/ 	.short	0x0000
        /*0026*/ 	.short	0x0000
        /*0028*/ 	.byte	0x00, 0xf0, 0xa1, 0x04


	//----- nvinfo : EIATTR_MAXREG_COUNT
	.align		4
.L_1685:
        /*002c*/ 	.byte	0x03, 0x1b
        /*002e*/ 	.short	0x0040


	//----- nvinfo : EIATTR_NUM_BARRIERS
	.align		4
        /*0030*/ 	.byte	0x02, 0x4c
        /*0032*/ 	.byte	0x01
	.zero		1


	//----- nvinfo : EIATTR_MERCURY_ISA_VERSION
	.align		4
        /*0034*/ 	.byte	0x03, 0x5f
        /*0036*/ 	.short	0x0000


	//----- nvinfo : EIATTR_COOP_GROUP_MASK_REGIDS
	.align		4
        /*0038*/ 	.byte	0x04, 0x29
        /*003a*/ 	.short	(.L_1687 - .L_1686)


	//   ....[0]....
.L_1686:
        /*003c*/ 	.word	0xffffffff


	//   ....[1]....
        /*0040*/ 	.word	0xffffffff


	//   ....[2]....
        /*0044*/ 	.word	0xffffffff


	//   ....[3]....
        /*0048*/ 	.word	0xffffffff


	//   ....[4]....
        /*004c*/ 	.word	0xffffffff


	//   ....[5]....
        /*0050*/ 	.word	0xffffffff


	//   ....[6]....
        /*0054*/ 	.word	0xffffffff


	//   ....[7]....
        /*0058*/ 	.word	0xffffffff


	//   ....[8]....
        /*005c*/ 	.word	0xffffffff


	//   ....[9]....
        /*0060*/ 	.word	0xffffffff


	//   ....[10]....
        /*0064*/ 	.word	0xffffffff


	//   ....[11]....
        /*0068*/ 	.word	0xffffffff


	//   ....[12]....
        /*006c*/ 	.word	0xffffffff


	//   ....[13]....
        /*0070*/ 	.word	0xffffffff


	//   ....[14]....
        /*0074*/ 	.word	0xffffffff


	//   ....[15]....
        /*0078*/ 	.word	0xffffffff


	//   ....[16]....
        /*007c*/ 	.word	0xffffffff


	//   ....[17]....
        /*0080*/ 	.word	0xffffffff


	//   ....[18]....
        /*0084*/ 	.word	0xffffffff


	//   ....[19]....
        /*0088*/ 	.word	0xffffffff


	//----- nvinfo : EIATTR_COOP_GROUP_INSTR_OFFSETS
	.align		4
.L_1687:
        /*008c*/ 	.byte	0x04, 0x28
        /*008e*/ 	.short	(.L_1689 - .L_1688)


	//   ....[0]....
.L_1688:
        /*0090*/ 	.word	0x000007f0


	//   ....[1]....
        /*0094*/ 	.word	0x00000820


	//   ....[2]....
        /*0098*/ 	.word	0x00000840


	//   ....[3]....
        /*009c*/ 	.word	0x00000850


	//   ....[4]....
        /*00a0*/ 	.word	0x00000880


	//   ....[5]....
        /*00a4*/ 	.word	0x00000890


	//   ....[6]....
        /*00a8*/ 	.word	0x000008c0


	//   ....[7]....
        /*00ac*/ 	.word	0x000008d0


	//   ....[8]....
        /*00b0*/ 	.word	0x00000900


	//   ....[9]....
        /*00b4*/ 	.word	0x00000910


	//   ....[10]....
        /*00b8*/ 	.word	0x00000b00


	//   ....[11]....
        /*00bc*/ 	.word	0x00000b80


	//   ....[12]....
        /*00c0*/ 	.word	0x00000be0


	//   ....[13]....
        /*00c4*/ 	.word	0x00000c40


	//   ....[14]....
        /*00c8*/ 	.word	0x00000cb0


	//   ....[15]....
        /*00cc*/ 	.word	0x00000d20


	//   ....[16]....
        /*00d0*/ 	.word	0x00000d80


	//   ....[17]....
        /*00d4*/ 	.word	0x00000de0


	//   ....[18]....
        /*00d8*/ 	.word	0x00000e40


	//   ....[19]....
        /*00dc*/ 	.word	0x00000ea0


	//----- nvinfo : EIATTR_EXIT_INSTR_OFFSETS
	.align		4
.L_1689:
        /*00e0*/ 	.byte	0x04, 0x1c
        /*00e2*/ 	.short	(.L_1691 - .L_1690)


	//   ....[0]....
.L_1690:
        /*00e4*/ 	.word	0x00000070


	//   ....[1]....
        /*00e8*/ 	.word	0x00000aa0


	//----- nvinfo : EIATTR_MAX_THREADS
	.align		4
.L_1691:
        /*00ec*/ 	.byte	0x04, 0x05
        /*00ee*/ 	.short	(.L_1693 - .L_1692)
.L_1692:
        /*00f0*/ 	.word	0x00000400
        /*00f4*/ 	.word	0x00000001
        /*00f8*/ 	.word	0x00000001


	//----- nvinfo : EIATTR_CRS_STACK_SIZE
	.align		4
.L_1693:
        /*00fc*/ 	.byte	0x04, 0x1e
        /*00fe*/ 	.short	(.L_1695 - .L_1694)
.L_1694:
        /*0100*/ 	.word	0x00000000
.L_1695:


//--------------------- .nv.info._ZN10layer_norm40ln_parallel_residual_bwd_finalize_kernelINS_22Kernel_traits_finalizeILj5120E13__nv_bfloat16S2_fS2_fjLb0ELj1024ELj4ENS_18Kernel_traits_baseILj5120ES2_S2_fS2_fjLj1024EEEEELb1EEEvNS_9BwdParamsE --------------------------
	.section	.nv.info._ZN10layer_norm40ln_parallel_residual_bwd_finalize_kernelINS_22Kernel_traits_finalizeILj5120E13__nv_bfloat16S2_fS2_fjLb0ELj1024ELj4ENS_18Kernel_traits_baseILj5120ES2_S2_fS2_fjLj1024EEEEELb1EEEvNS_9BwdParamsE,"",@"SHT_CUDA_INFO"
	.sectionflags	@""
	.align	4


	//----- nvinfo : EIATTR_CUDA_API_VERSION
	.align		4
        /*0000*/ 	.byte	0x04, 0x37
        /*0002*/ 	.short	(.L_1697 - .L_1696)
.L_1696:
        /*0004*/ 	.word	0x00000082


	//----- nvinfo : EIATTR_SW2861232_WAR
	.align		4
.L_1697:
        /*0008*/ 	.byte	0x01, 0x35
	.zero		2


	//----- nvinfo : EIATTR_PARAM_CBANK
	.align		4
        /*000c*/ 	.byte	0x04, 0x0a
        /*000e*/ 	.short	(.L_1699 - .L_1698)
	.align		4
.L_1698:
        /*0010*/ 	.word	index@(.nv.constant0._ZN10layer_norm40ln_parallel_residual_bwd_finalize_kernelINS_22Kernel_traits_finalizeILj5120E13__nv_bfloat16S2_fS2_fjLb0ELj1024ELj4ENS_18Kernel_traits_baseILj5120ES2_S2_fS2_fjLj1024EEEEELb1EEEvNS_9BwdParamsE)
        /*0014*/ 	.short	0x0160
        /*0016*/ 	.short	0x0128


	//----- nvinfo : EIATTR_CBANK_PARAM_SIZE
	.align		4
.L_1699:
        /*0018*/ 	.byte	0x03, 0x19
        /*001a*/ 	.short	0x0128


	//----- nvinfo : EIATTR_KPARAM_INFO
	.align		4
        /*001c*/ 	.byte	0x04, 0x17
        /*001e*/ 	.short	(.L_1701 - .L_1700)
.L_1700:
        /*0020*/ 	.word	0x00000000
        /*0024*/ 	.short	0x0000
        /*0026*/ 	.short	0x0000
        /*0028*/ 	.byte	0x00, 0xf0, 0xa1, 0x04


	//----- nvinfo : EIATTR_MAXREG_COUNT
	.align		4
.L_1701:
        /*002c*/ 	.byte	0x03, 0x1b
        /*002e*/ 	.short	0x0040


	//----- nvinfo : EIATTR_NUM_BARRIERS
	.align		4
        /*0030*/ 	.byte	0x02, 0x4c
        /*0032*/ 	.byte	0x01
	.zero		1


	//----- nvinfo : EIATTR_MERCURY_ISA_VERSION
	.align		4
        /*0034*/ 	.byte	0x03, 0x5f
        /*0036*/ 	.short	0x0000


	//----- nvinfo : EIATTR_COOP_GROUP_MASK_REGIDS
	.align		4
        /*0038*/ 	.byte	0x04, 0x29
        /*003a*/ 	.short	(.L_1703 - .L_1702)


	//   ....[0]....
.L_1702:
        /*003c*/ 	.word	0xffffffff


	//   ....[1]....
        /*0040*/ 	.word	0xffffffff


	//   ....[2]....
        /*0044*/ 	.word	0xffffffff


	//   ....[3]....
        /*0048*/ 	.word	0xffffffff


	//   ....[4]....
        /*004c*/ 	.word	0xffffffff


	//   ....[5]....
        /*0050*/ 	.word	0xffffffff


	//   ....[6]....
        /*0054*/ 	.word	0xffffffff


	//   ....[7]....
        /*0058*/ 	.word	0xffffffff


	//   ....[8]....
        /*005c*/ 	.word	0xffffffff


	//   ....[9]....
        /*0060*/ 	.word	0xffffffff


	//   ....[10]....
        /*0064*/ 	.word	0xffffffff


	//   ....[11]....
        /*0068*/ 	.word	0xffffffff


	//   ....[12]....
        /*006c*/ 	.word	0xffffffff


	//   ....[13]....
        /*0070*/ 	.word	0xffffffff


	//   ....[14]....
        /*0074*/ 	.word	0xffffffff


	//   ....[15]....
        /*0078*/ 	.word	0xffffffff


	//   ....[16]....
        /*007c*/ 	.word	0xffffffff


	//   ....[17]....
        /*0080*/ 	.word	0xffffffff


	//   ....[18]....
        /*0084*/ 	.word	0xffffffff


	//   ....[19]....
        /*0088*/ 	.word	0xffffffff


	//   ....[20]....
        /*008c*/ 	.word	0xffffffff


	//   ....[21]....
        /*0090*/ 	.word	0xffffffff


	//   ....[22]....
        /*0094*/ 	.word	0xffffffff


	//   ....[23]....
        /*0098*/ 	.word	0xffffffff


	//   ....[24]....
        /*009c*/ 	.word	0xffffffff


	//   ....[25]....
        /*00a0*/ 	.word	0xffffffff


	//   ....[26]....
        /*00a4*/ 	.word	0xffffffff


	//   ....[27]....
        /*00a8*/ 	.word	0xffffffff


	//   ....[28]....
        /*00ac*/ 	.word	0xffffffff


	//   ....[29]....
        /*00b0*/ 	.word	0xffffffff


	//   ....[30]....
        /*00b4*/ 	.word	0xffffffff


	//   ....[31]....
        /*00b8*/ 	.word	0xffffffff


	//   ....[32]....
        /*00bc*/ 	.word	0xffffffff


	//   ....[33]....
        /*00c0*/ 	.word	0xffffffff


	//   ....[34]....
        /*00c4*/ 	.word	0xffffffff


	//   ....[35]....
        /*00c8*/ 	.word	0xffffffff


	//   ....[36]....
        /*00cc*/ 	.word	0xffffffff


	//   ....[37]....
        /*00d0*/ 	.word	0xffffffff


	//   ....[38]....
        /*00d4*/ 	.word	0xffffffff


	//   ....[39]....
        /*00d8*/ 	.word	0xffffffff


	//----- nvinfo : EIATTR_COOP_GROUP_INSTR_OFFSETS
	.align		4
.L_1703:
        /*00dc*/ 	.byte	0x04, 0x28
        /*00de*/ 	.short	(.L_1705 - .L_1704)


	//   ....[0]....
.L_1704:
        /*00e0*/ 	.word	0x00000b60


	//   ....[1]....
        /*00e4*/ 	.word	0x00000b90


	//   ....[2]....
        /*00e8*/ 	.word	0x00000ba0


	//   ....[3]....
        /*00ec*/ 	.word	0x00000bb0


	//   ....[4]....
        /*00f0*/ 	.word	0x00000be0


	//   ....[5]....
        /*00f4*/ 	.word	0x00000c00


	//   ....[6]....
        /*00f8*/ 	.word	0x00000c10


	//   ....[7]....
        /*00fc*/ 	.word	0x00000c20


	//   ....[8]....
        /*0100*/ 	.word	0x00000c50


	//   ....[9]....
        /*0104*/ 	.word	0x00000c70


	//   ....[10]....
        /*0108*/ 	.word	0x00000c90


	//   ....[11]....
        /*010c*/ 	.word	0x00000ca0


	//   ....[12]....
        /*0110*/ 	.word	0x00000cd0


	//   ....[13]....
        /*0114*/ 	.word	0x00000cf0


	//   ....[14]....
        /*0118*/ 	.word	0x00000d10


	//   ....[15]....
        /*011c*/ 	.word	0x00000d20


	//   ....[16]....
        /*0120*/ 	.word	0x00000d50


	//   ....[17]....
        /*0124*/ 	.word	0x00000d80


	//   ....[18]....
        /*0128*/ 	.word	0x00000d90


	//   ....[19]....
        /*012c*/ 	.word	0x00000da0


	//   ....[20]....
        /*0130*/ 	.word	0x00001090


	//   ....[21]....
        /*0134*/ 	.word	0x00001100


	//   ....[22]....
        /*0138*/ 	.word	0x00001160


	//   ....[23]....
        /*013c*/ 	.word	0x000011c0


	//   ....[24]....
        /*0140*/ 	.word	0x00001230


	//   ....[25]....
        /*0144*/ 	.word	0x000012a0


	//   ....[26]....
        /*0148*/ 	.word	0x00001300


	//   ....[27]....
        /*014c*/ 	.word	0x00001360


	//   ....[28]....
        /*0150*/ 	.word	0x000013c0


	//   ....[29]....
        /*0154*/ 	.word	0x00001430


	//   ....[30]....
        /*0158*/ 	.word	0x000014a0


	//   ....[31]....
        /*015c*/ 	.word	0x00001500


	//   ....[32]....
        /*0160*/ 	.word	0x00001560


	//   ....[33]....
        /*0164*/ 	.word	0x000015c0


	//   ....[34]....
        /*0168*/ 	.word	0x00001630


	//   ....[35]....
        /*016c*/ 	.word	0x000016a0


	//   ....[36]....
        /*0170*/ 	.word	0x00001700


	//   ....[37]....
        /*0174*/ 	.word	0x00001760


	//   ....[38]....
        /*0178*/ 	.word	0x000017c0


	//   ....[39]....
        /*017c*/ 	.word	0x00001820


	//----- nvinfo : EIATTR_EXIT_INSTR_OFFSETS
	.align		4
.L_1705:
        /*0180*/ 	.byte	0x04, 0x1c
        /*0182*/ 	.short	(.L_1707 - .L_1706)


	//   ....[0]....
.L_1706:
        /*0184*/ 	.word	0x00000070


	//   ....[1]....
        /*0188*/ 	.word	0x00001030


	//----- nvinfo : EIATTR_MAX_THREADS
	.align		4
.L_1707:
        /*018c*/ 	.byte	0x04, 0x05
        /*018e*/ 	.short	(.L_1709 - .L_1708)
.L_1708:
        /*0190*/ 	.word	0x00000400
        /*0194*/ 	.word	0x00000001
        /*0198*/ 	.word	0x00000001


	//----- nvinfo : EIATTR_CRS_STACK_SIZE
	.align		4
.L_1709:
        /*019c*/ 	.byte	0x04, 0x1e
        /*019e*/ 	.short	(.L_1711 - .L_1710)
.L_1710:
        /*01a0*/ 	.word	0x00000000
.L_1711:


//--------------------- .nv.info._ZN10layer_norm31ln_parallel_residual_bwd_kernelINS_13Kernel_traitsI13__nv_bfloat16S2_fS2_fjLj5120ELj1ELj1ELj8ELj8ENS_18Kernel_traits_baseILj5120ES2_S2_fS2_fjLj256EEEEELb1ELb1ELb1EEEvNS_9BwdParamsE --------------------------
	.section	.nv.info._ZN10layer_norm31ln_parallel_residual_bwd_kernelINS_13Kernel_traitsI13__nv_bfloat16S2_fS2_fjLj5120ELj1ELj1ELj8ELj8ENS_18Kernel_traits_baseILj5120ES2_S2_fS2_fjLj256EEEEELb1ELb1ELb1EEEvNS_9BwdParamsE,"",@"SHT_CUDA_INFO"
	.sectionflags	@""
	.align	4


	//----- nvinfo : EIATTR_CUDA_API_VERSION
	.align		4
        /*0000*/ 	.byte	0x04, 0x37
        /*0002*/ 	.short	(.L_1713 - .L_1712)
.L_1712:
        /*0004*/ 	.word	0x00000082


	//----- nvinfo : EIATTR_SW2861232_WAR
	.align		4
.L_1713:
        /*0008*/ 	.byte	0x01, 0x35
	.zero		2


	//----- nvinfo : EIATTR_PARAM_CBANK
	.align		4
        /*000c*/ 	.byte	0x04, 0x0a
        /*000e*/ 	.short	(.L_1715 - .L_1714)
	.align		4
.L_1714:
        /*0010*/ 	.word	index@(.nv.constant0._ZN10layer_norm31ln_parallel_residual_bwd_kernelINS_13Kernel_traitsI13__nv_bfloat16S2_fS2_fjLj5120ELj1ELj1ELj8ELj8ENS_18Kernel_traits_baseILj5120ES2_S2_fS2_fjLj256EEEEELb1ELb1ELb1EEEvNS_9BwdParamsE)
        /*0014*/ 	.short	0x0160
        /*0016*/ 	.short	0x0128


	//----- nvinfo : EIATTR_CBANK_PARAM_SIZE
	.align		4
.L_1715:
        /*0018*/ 	.byte	0x03, 0x19
        /*001a*/ 	.short	0x0128


	//----- nvinfo : EIATTR_KPARAM_INFO
	.align		4
        /*001c*/ 	.byte	0x04, 0x17
        /*001e*/ 	.short	(.L_1717 - .L_1716)
.L_1716:
        /*0020*/ 	.word	0x00000000
        /*0024*/ 	.short	0x0000
        /*0026*/ 	.short	0x0000
        /*0028*/ 	.byte	0x00, 0xf0, 0xa1, 0x04


	//----- nvinfo : EIATTR_MAXREG_COUNT
	.align		4
.L_1717:
        /*002c*/ 	.byte	0x03, 0x1b
        /*002e*/ 	.short	0x00ff


	//----- nvinfo : EIATTR_NUM_BARRIERS
	.align		4
        /*0030*/ 	.byte	0x02, 0x4c
        /*0032*/ 	.byte	0x01
	.zero		1


	//----- nvinfo : EIATTR_MERCURY_ISA_VERSION
	.align		4
        /*0034*/ 	.byte	0x03, 0x5f
        /*0036*/ 	.short	0x0000


	//----- nvinfo : EIATTR_COOP_GROUP_MASK_REGIDS
	.align		4
        /*0038*/ 	.byte	0x04, 0x29
        /*003a*/ 	.short	(.L_1719 - .L_1718)


	//   ....[0]....
.L_1718:
        /*003c*/ 	.word	0xffffffff


	//   ....[1]....
        /*0040*/ 	.word	0xffffffff


	//   ....[2]....
        /*0044*/ 	.word	0xffffffff


	//   ....[3]....
        /*0048*/ 	.word	0xffffffff


	//   ....[4]....
        /*004c*/ 	.word	0xffffffff


	//   ....[5]....
        /*0050*/ 	.word	0xffffffff


	//   ....[6]....
        /*0054*/ 	.word	0xffffffff


	//   ....[7]....
        /*0058*/ 	.word	0xffffffff


	//   ....[8]....
        /*005c*/ 	.word	0xffffffff


	//   ....[9]....
        /*0060*/ 	.word	0xffffffff


	//   ....[10]....
        /*0064*/ 	.word	0xffffffff


	//   ....[11]....
        /*0068*/ 	.word	0xffffffff


	//   ....[12]....
        /*006c*/ 	.word	0xffffffff


	//   ....[13]....
        /*0070*/ 	.word	0xffffffff


	//   ....[14]....
        /*0074*/ 	.word	0xffffffff


	//   ....[15]....
        /*0078*/ 	.word	0xffffffff


	//   ....[16]....
        /*007c*/ 	.word	0xffffffff


	//   ....[17]....
        /*0080*/ 	.word	0xffffffff


	//   ....[18]....
        /*0084*/ 	.word	0xffffffff


	//   ....[19]....
        /*0088*/ 	.word	0xffffffff


	//----- nvinfo : EIATTR_COOP_GROUP_INSTR_OFFSETS
	.align		4
.L_1719:
        /*008c*/ 	.byte	0x04, 0x28
        /*008e*/ 	.short	(.L_1721 - .L_1720)


	//   ....[0]....
.L_1720:
        /*0090*/ 	.word	0x00001780


	//   ....[1]....
        /*0094*/ 	.word	0x000017a0


	//   ....[2]....
        /*0098*/ 	.word	0x000017c0


	//   ....[3]....
        /*009c*/ 	.word	0x000017e0


	//   ....[4]....
        /*00a0*/ 	.word	0x00001800


	//   ....[5]....
        /*00a4*/ 	.word	0x00001820


	//   ....[6]....
        /*00a8*/ 	.word	0x00001840


	//   ....[7]....
        /*00ac*/ 	.word	0x00001860


	//   ....[8]....
        /*00b0*/ 	.word	0x00001880


	//   ....[9]....
        /*00b4*/ 	.word	0x000018a0


	//   ....[10]....
        /*00b8*/ 	.word	0x00003680


	//   ....[11]....
        /*00bc*/ 	.word	0x00003700


	//   ....[12]....
        /*00c0*/ 	.word	0x00003780


	//   ....[13]....
        /*00c4*/ 	.word	0x000037f0


	//   ....[14]....
        /*00c8*/ 	.word	0x00003870


	//   ....[15]....
        /*00cc*/ 	.word	0x000038e0


	//   ....[16]....
        /*00d0*/ 	.word	0x00003960


	//   ....[17]....
        /*00d4*/ 	.word	0x000039d0


	//   ....[18]....
        /*00d8*/ 	.word	0x00003a50


	//   ....[19]....
        /*00dc*/ 	.word	0x00003ac0


	//----- nvinfo : EIATTR_EXIT_INSTR_OFFSETS
	.align		4
.L_1721:
        /*00e0*/ 	.byte	0x04, 0x1c
        /*00e2*/ 	.short	(.L_1723 - .L_1722)


	//   ....[0]....
.L_1722:
        /*00e4*/ 	.word	0x00003620


	//----- nvinfo : EIATTR_MAX_THREADS
	.align		4
.L_1723:
        /*00e8*/ 	.byte	0x04, 0x05
        /*00ea*/ 	.short	(.L_1725 - .L_1724)
.L_1724:
        /*00ec*/ 	.word	0x00000100
        /*00f0*/ 	.word	0x00000001
        /*00f4*/ 	.word	0x00000001


	//----- nvinfo : EIATTR_CRS_STACK_SIZE
	.align		4
.L_1725:
        /*00f8*/ 	.byte	0x04, 0x1e
        /*00fa*/ 	.short	(.L_1727 - .L_1726)
.L_1726:
        /*00fc*/ 	.word	0x00000000
.L_1727:


//--------------------- .nv.info._ZN10layer_norm31ln_parallel_residual_bwd_kernelINS_13Kernel_traitsIf13__nv_bfloat16fS2_fjLj5120ELj1ELj1ELj8ELj8ENS_18Kernel_traits_baseILj5120EfS2_fS2_fjLj256EEEEELb0ELb0ELb0EEEvNS_9BwdParamsE --------------------------
	.section	.nv.info._ZN10layer_norm31ln_parallel_residual_bwd_kernelINS_13Kernel_traitsIf13__nv_bfloat16fS2_fjLj5120ELj1ELj1ELj8ELj8ENS_18Kernel_traits_baseILj5120EfS2_fS2_fjLj256EEEEELb0ELb0ELb0EEEvNS_9BwdParamsE,"",@"SHT_CUDA_INFO"
	.sectionflags	@""
	.align	4


	//----- nvinfo : EIATTR_CUDA_API_VERSION
	.align		4
        /*0000*/ 	.byte	0x04, 0x37
        /*0002*/ 	.short	(.L_1729 - .L_1728)
.L_1728:
        /*0004*/ 	.word	0x00000082


	//----- nvinfo : EIATTR_SW2861232_WAR
	.align		4
.L_1729:
        /*0008*/ 	.byte	0x01, 0x35
	.zero		2


	//----- nvinfo : EIATTR_PARAM_CBANK
	.align		4
        /*000c*/ 	.byte	0x04, 0x0a
        /*000e*/ 	.short	(.L_1731 - .L_1730)
	.align		4
.L_1730:
        /*0010*/ 	.word	index@(.nv.constant0._ZN10layer_norm31ln_parallel_residual_bwd_kernelINS_13Kernel_traitsIf13__nv_bfloat16fS2_fjLj5120ELj1ELj1ELj8ELj8ENS_18Kernel_traits_baseILj5120EfS2_fS2_fjLj256EEEEELb0ELb0ELb0EEEvNS_9BwdParamsE)
        /*0014*/ 	.short	0x0160
        /*0016*/ 	.short	0x0128


	//----- nvinfo : EIATTR_CBANK_PARAM_SIZE
	.align		4
.L_1731:
        /*0018*/ 	.byte	0x03, 0x19
        /*001a*/ 	.short	0x0128


	//----- nvinfo : EIATTR_KPARAM_INFO
	.align		4
        /*001c*/ 	.byte	0x04, 0x17
        /*001e*/ 	.short	(.L_1733 - .L_1732)
.L_1732:
        /*0020*/ 	.word	0x00000000
        /*0024*/ 	.short	0x0000
        /*0026*/ 	.short	0x0000
        /*0028*/ 	.byte	0x00, 0xf0, 0xa1, 0x04


	//----- nvinfo : EIATTR_MAXREG_COUNT
	.align		4
.L_1733:
        /*002c*/ 	.byte	0x03, 0x1b
        /*002e*/ 	.short	0x00ff


	//----- nvinfo : EIATTR_NUM_BARRIERS
	.align		4
        /*0030*/ 	.byte	0x02, 0x4c
        /*0032*/ 	.byte	0x01
	.zero		1


	//----- nvinfo : EIATTR_MERCURY_ISA_VERSION
	.align		4
        /*0034*/ 	.byte	0x03, 0x5f
        /*0036*/ 	.short	0x0000


	//----- nvinfo : EIATTR_COOP_GROUP_MASK_REGIDS
	.align		4
        /*0038*/ 	.byte	0x04, 0x29
        /*003a*/ 	.short	(.L_1735 - .L_1734)


	//   ....[0]....
.L_1734:
        /*003c*/ 	.word	0xffffffff


	//   ....[1]....
        /*0040*/ 	.word	0xffffffff


	//   ....[2]....
        /*0044*/ 	.word	0xffffffff


	//   ....[3]....
        /*0048*/ 	.word	0xffffffff


	//   ....[4]....
        /*004c*/ 	.word	0xffffffff


	//   ....[5]....
        /*0050*/ 	.word	0xffffffff


	//   ....[6]....
        /*0054*/ 	.word	0xffffffff


	//   ....[7]....
        /*0058*/ 	.word	0xffffffff


	//   ....[8]....
        /*005c*/ 	.word	0xffffffff


	//   ....[9]....
        /*0060*/ 	.word	0xffffffff


	//   ....[10]....
        /*0064*/ 	.word	0xffffffff


	//   ....[11]....
        /*0068*/ 	.word	0xffffffff


	//   ....[12]....
        /*006c*/ 	.word	0xffffffff


	//   ....[13]....
        /*0070*/ 	.word	0xffffffff


	//   ....[14]....
        /*0074*/ 	.word	0xffffffff


	//   ....[15]....
        /*0078*/ 	.word	0xffffffff


	//   ....[16]....
        /*007c*/ 	.word	0xffffffff


	//   ....[17]....
        /*0080*/ 	.word	0xffffffff


	//   ....[18]....
        /*0084*/ 	.word	0xffffffff


	//   ....[19]....
        /*0088*/ 	.word	0xffffffff


	//----- nvinfo : EIATTR_COOP_GROUP_INSTR_OFFSETS
	.align		4
.L_1735:
        /*008c*/ 	.byte	0x04, 0x28
        /*008e*/ 	.short	(.L_1737 - .L_1736)


	//   ....[0]....
.L_1736:
        /*0090*/ 	.word	0x00001e30


	//   ....[1]....
        /*0094*/ 	.word	0x00001e50


	//   ....[2]....
        /*0098*/ 	.word	0x00001e70


	//   ....[3]....
        /*009c*/ 	.word	0x00001e90


	//   ....[4]....
        /*00a0*/ 	.word	0x00001eb0


	//   ....[5]....
        /*00a4*/ 	.word	0x00001ed0


	//   ....[6]....
        /*00a8*/ 	.word	0x00001ef0


	//   ....[7]....
        /*00ac*/ 	.word	0x00001f10


	//   ....[8]....
        /*00b0*/ 	.word	0x00001f30


	//   ....[9]....
        /*00b4*/ 	.word	0x00001f50


	//   ....[10]....
        /*00b8*/ 	.word	0x00003810


	//   ....[11]....
        /*00bc*/ 	.word	0x00003890


	//   ....[12]....
        /*00c0*/ 	.word	0x00003910


	//   ....[13]....
        /*00c4*/ 	.word	0x00003980


	//   ....[14]....
        /*00c8*/ 	.word	0x00003a00


	//   ....[15]....
        /*00cc*/ 	.word	0x00003a70


	//   ....[16]....
        /*00d0*/ 	.word	0x00003af0


	//   ....[17]....
        /*00d4*/ 	.word	0x00003b60


	//   ....[18]....
        /*00d8*/ 	.word	0x00003be0


	//   ....[19]....
        /*00dc*/ 	.word	0x00003c50


	//----- nvinfo : EIATTR_EXIT_INSTR_OFFSETS
	.align		4
.L_1737:
        /*00e0*/ 	.byte	0x04, 0x1c
        /*00e2*/ 	.short	(.L_1739 - .L_1738)


	//   ....[0]....
.L_1738:
        /*00e4*/ 	.word	0x00003710


	//   ....[1]....
        /*00e8*/ 	.word	0x000037b0


	//----- nvinfo : EIATTR_MAX_THREADS
	.align		4
.L_1739:
        /*00ec*/ 	.byte	0x04, 0x05
        /*00ee*/ 	.short	(.L_1741 - .L_1740)
.L_1740:
        /*00f0*/ 	.word	0x00000100
        /*00f4*/ 	.word	0x00000001
        /*00f8*/ 	.word	0x00000001


	//----- nvinfo : EIATTR_CRS_STACK_SIZE
	.align		4
.L_1741:
        /*00fc*/ 	.byte	0x04, 0x1e
        /*00fe*/ 	.short	(.L_1743 - .L_1742)
.L_1742:
        /*0100*/ 	.word	0x00000000
.L_1743:


//--------------------- .nv.info._ZN10layer_norm31ln_parallel_residual_bwd_kernelINS_13Kernel_traitsIf13__nv_bfloat16fS2_fjLj5120ELj1ELj1ELj8ELj8ENS_18Kernel_traits_baseILj5120EfS2_fS2_fjLj256EEEEELb0ELb0ELb1EEEvNS_9BwdParamsE --------------------------
	.section	.nv.info._ZN10layer_norm31ln_parallel_residual_bwd_kernelINS_13Kernel_traitsIf13__nv_bfloat16fS2_fjLj5120ELj1ELj1ELj8ELj8ENS_18Kernel_traits_baseILj5120EfS2_fS2_fjLj256EEEEELb0ELb0ELb1EEEvNS_9BwdParamsE,"",@"SHT_CUDA_INFO"
	.sectionflags	@""
	.align	4


	//----- nvinfo : EIATTR_CUDA_API_VERSION
	.align		4
        /*0000*/ 	.byte	0x04, 0x37
        /*0002*/ 	.short	(.L_1745 - .L_1744)
.L_1744:
        /*0004*/ 	.word	0x00000082


	//----- nvinfo : EIATTR_SW2861232_WAR
	.align		4
.L_1745:
        /*0008*/ 	.byte	0x01, 0x35
	.zero		2


	//----- nvinfo : EIATTR_PARAM_CBANK
	.align		4
        /*000c*/ 	.byte	0x04, 0x0a
        /*000e*/ 	.short	(.L_1747 - .L_1746)
	.align		4
.L_1746:
        /*0010*/ 	.word	index@(.nv.constant0._ZN10layer_norm31ln_parallel_residual_bwd_kernelINS_13Kernel_traitsIf13__nv_bfloat16fS2_fjLj5120ELj1ELj1ELj8ELj8ENS_18Kernel_traits_baseILj5120EfS2_fS2_fjLj256EEEEELb0ELb0ELb1EEEvNS_9BwdParamsE)
        /*0014*/ 	.short	0x0160
        /*0016*/ 	.short	0x0128


	//----- nvinfo : EIATTR_CBANK_PARAM_SIZE
	.align		4
.L_1747:
        /*0018*/ 	.byte	0x03, 0x19
        /*001a*/ 	.short	0x0128


	//----- nvinfo : EIATTR_KPARAM_INFO
	.align		4
        /*001c*/ 	.byte	0x04, 0x17
        /*001e*/ 	.short	(.L_1749 - .L_1748)
.L_1748:
        /*0020*/ 	.word	0x00000000
        /*0024*/ 	.short	0x0000
        /*0026*/ 	.short	0x0000
        /*0028*/ 	.byte	0x00, 0xf0, 0xa1, 0x04


	//----- nvinfo : EIATTR_MAXREG_COUNT
	.align		4
.L_1749:
        /*002c*/ 	.byte	0x03, 0x1b
        /*002e*/ 	.short	0x00ff


	//----- nvinfo : EIATTR_NUM_BARRIERS
	.align		4
        /*0030*/ 	.byte	0x02, 0x4c
        /*0032*/ 	.byte	0x01
	.zero		1


	//----- nvinfo : EIATTR_MERCURY_ISA_VERSION
	.align		4
        /*0034*/ 	.byte	0x03, 0x5f
        /*0036*/ 	.short	0x0000


	//----- nvinfo : EIATTR_COOP_GROUP_MASK_REGIDS
	.align		4
        /*0038*/ 	.byte	0x04, 0x29
        /*003a*/ 	.short	(.L_1751 - .L_1750)


	//   ....[0]....
.L_1750:
        /*003c*/ 	.word	0xffffffff


	//   ....[1]....
        /*0040*/ 	.word	0xffffffff


	//   ....[2]....
        /*0044*/ 	.word	0xffffffff


	//   ....[3]....
        /*0048*/ 	.word	0xffffffff


	//   ....[4]....
        /*004c*/ 	.word	0xffffffff


	//   ....[5]....
        /*0050*/ 	.word	0xffffffff


	//   ....[6]....
        /*0054*/ 	.word	0xffffffff


	//   ....[7]....
        /*0058*/ 	.word	0xffffffff


	//   ....[8]....
        /*005c*/ 	.word	0xffffffff


	//   ....[9]....
        /*0060*/ 	.word	0xffffffff


	//   ....[10]....
        /*0064*/ 	.word	0xffffffff


	//   ....[11]....
        /*0068*/ 	.word	0xffffffff


	//   ....[12]....
        /*006c*/ 	.word	0xffffffff


	//   ....[13]....
        /*0070*/ 	.word	0xffffffff


	//   ....[14]....
        /*0074*/ 	.word	0xffffffff


	//   ....[15]....
        /*0078*/ 	.word	0xffffffff


	//   ....[16]....
        /*007c*/ 	.word	0xffffffff


	//   ....[17]....
        /*0080*/ 	.word	0xffffffff


	//   ....[18]....
        /*0084*/ 	.word	0xffffffff


	//   ....[19]....
        /*0088*/ 	.word	0xffffffff


	//----- nvinfo : EIATTR_COOP_GROUP_INSTR_OFFSETS
	.align		4
.L_1751:
        /*008c*/ 	.byte	0x04, 0x28
        /*008e*/ 	.short	(.L_1753 - .L_1752)


	//   ....[0]....
.L_1752:
        /*0090*/ 	.word	0x00001c40


	//   ....[1]....
        /*0094*/ 	.word	0x00001c60


	//   ....[2]....
        /*0098*/ 	.word	0x00001c80


	//   ....[3]....
        /*009c*/ 	.word	0x00001ca0


	//   ....[4]....
        /*00a0*/ 	.word	0x00001cc0


	//   ....[5]....
        /*00a4*/ 	.word	0x00001ce0


	//   ....[6]....
        /*00a8*/ 	.word	0x00001d00


	//   ....[7]....
        /*00ac*/ 	.word	0x00001d20


	//   ....[8]....
        /*00b0*/ 	.word	0x00001d40


	//   ....[9]....
        /*00b4*/ 	.word	0x00001d60


	//   ....[10]....
        /*00b8*/ 	.word	0x00003640


	//   ....[11]....
        /*00bc*/ 	.word	0x000036c0


	//   ....[12]....
        /*00c0*/ 	.word	0x00003740


	//   ....[13]....
        /*00c4*/ 	.word	0x000037b0


	//   ....[14]....
        /*00c8*/ 	.word	0x00003830


	//   ....[15]....
        /*00cc*/ 	.word	0x000038a0


	//   ....[16]....
        /*00d0*/ 	.word	0x00003920


	//   ....[17]....
        /*00d4*/ 	.word	0x00003990


	//   ....[18]....
        /*00d8*/ 	.word	0x00003a10


	//   ....[19]....
        /*00dc*/ 	.word	0x00003a80


	//----- nvinfo : EIATTR_EXIT_INSTR_OFFSETS
	.align		4
.L_1753:
        /*00e0*/ 	.byte	0x04, 0x1c
        /*00e2*/ 	.short	(.L_1755 - .L_1754)


	//   ....[0]....
.L_1754:
        /*00e4*/ 	.word	0x000035e0


	//----- nvinfo : EIATTR_MAX_THREADS
	.align		4
.L_1755:
        /*00e8*/ 	.byte	0x04, 0x05
        /*00ea*/ 	.short	(.L_1757 - .L_1756)
.L_1756:
        /*00ec*/ 	.word	0x00000100
        /*00f0*/ 	.word	0x00000001
        /*00f4*/ 	.word	0x00000001


	//----- nvinfo : EIATTR_CRS_STACK_SIZE
	.align		4
.L_1757:
        /*00f8*/ 	.byte	0x04, 0x1e
        /*00fa*/ 	.short	(.L_1759 - .L_1758)
.L_1758:
        /*00fc*/ 	.word	0x00000000
.L_1759:


//--------------------- .nv.info._ZN10layer_norm31ln_parallel_residual_bwd_kernelINS_13Kernel_traitsIf13__nv_bfloat16fS2_fjLj5120ELj1ELj1ELj8ELj8ENS_18Kernel_traits_baseILj5120EfS2_fS2_fjLj256EEEEELb0ELb1ELb0EEEvNS_9BwdParamsE --------------------------
	.section	.nv.info._ZN10layer_norm31ln_parallel_residual_bwd_kernelINS_13Kernel_traitsIf13__nv_bfloat16fS2_fjLj5120ELj1ELj1ELj8ELj8ENS_18Kernel_traits_baseILj5120EfS2_fS2_fjLj256EEEEELb0ELb1ELb0EEEvNS_9BwdParamsE,"",@"SHT_CUDA_INFO"
	.sectionflags	@""
	.align	4


	//----- nvinfo : EIATTR_CUDA_API_VERSION
	.align		4
        /*0000*/ 	.byte	0x04, 0x37
        /*0002*/ 	.short	(.L_1761 - .L_1760)
.L_1760:
        /*0004*/ 	.word	0x00000082


	//----- nvinfo : EIATTR_SW2861232_WAR
	.align		4
.L_1761:
        /*0008*/ 	.byte	0x01, 0x35
	.zero		2


	//----- nvinfo : EIATTR_PARAM_CBANK
	.align		4
        /*000c*/ 	.byte	0x04, 0x0a
        /*000e*/ 	.short	(.L_1763 - .L_1762)
	.align		4
.L_1762:
        /*0010*/ 	.word	index@(.nv.constant0._ZN10layer_norm31ln_parallel_residual_bwd_kernelINS_13Kernel_traitsIf13__nv_bfloat16fS2_fjLj5120ELj1ELj1ELj8ELj8ENS_18Kernel_traits_baseILj5120EfS2_fS2_fjLj256EEEEELb0ELb1ELb0EEEvNS_9BwdParamsE)
        /*0014*/ 	.short	0x0160
        /*0016*/ 	.short	0x0128


	//----- nvinfo : EIATTR_CBANK_PARAM_SIZE
	.align		4
.L_1763:
        /*0018*/ 	.byte	0x03, 0x19
        /*001a*/ 	.short	0x0128


	//----- nvinfo : EIATTR_KPARAM_INFO
	.align		4
        /*001c*/ 	.byte	0x04, 0x17
        /*001e*/ 	.short	(.L_1765 - .L_1764)
.L_1764:
        /*0020*/ 	.word	0x00000000
        /*0024*/ 	.short	0x0000
        /*0026*/ 	.short	0x0000
        /*0028*/ 	.byte	0x00, 0xf0, 0xa1, 0x04


	//----- nvinfo : EIATTR_MAXREG_COUNT
	.align		4
.L_1765:
        /*002c*/ 	.byte	0x03, 0x1b
        /*002e*/ 	.short	0x00ff


	//----- nvinfo : EIATTR_NUM_BARRIERS
	.align		4
        /*0030*/ 	.byte	0x02, 0x4c
        /*0032*/ 	.byte	0x01
	.zero		1


	//----- nvinfo : EIATTR_MERCURY_ISA_VERSION
	.align		4
        /*0034*/ 	.byte	0x03, 0x5f
        /*0036*/ 	.short	0x0000


	//----- nvinfo : EIATTR_COOP_GROUP_MASK_REGIDS
	.align		4
        /*0038*/ 	.byte	0x04, 0x29
        /*003a*/ 	.short	(.L_1767 - .L_1766)


	//   ....[0]....
.L_1766:
        /*003c*/ 	.word	0xffffffff


	//   ....[1]....
        /*0040*/ 	.word	0xffffffff


	//   ....[2]....
        /*0044*/ 	.word	0xffffffff


	//   ....[3]....
        /*0048*/ 	.word	0xffffffff


	//   ....[4]....
        /*004c*/ 	.word	0xffffffff


	//   ....[5]....
        /*0050*/ 	.word	0xffffffff


	//   ....[6]....
        /*0054*/ 	.word	0xffffffff


	//   ....[7]....
        /*0058*/ 	.word	0xffffffff


	//   ....[8]....
        /*005c*/ 	.word	0xffffffff


	//   ....[9]....
        /*0060*/ 	.word	0xffffffff


	//   ....[10]....
        /*0064*/ 	.word	0xffffffff


	//   ....[11]....
        /*0068*/ 	.word	0xffffffff


	//   ....[12]....
        /*006c*/ 	.word	0xffffffff


	//   ....[13]....
        /*0070*/ 	.word	0xffffffff


	//   ....[14]....
        /*0074*/ 	.word	0xffffffff


	//   ....[15]....
        /*0078*/ 	.word	0xffffffff


	//   ....[16]....
        /*007c*/ 	.word	0xffffffff


	//   ....[17]....
        /*0080*/ 	.word	0xffffffff


	//   ....[18]....
        /*0084*/ 	.word	0xffffffff


	//   ....[19]....
        /*0088*/ 	.word	0xffffffff


	//----- nvinfo : EIATTR_COOP_GROUP_INSTR_OFFSETS
	.align		4
.L_1767:
        /*008c*/ 	.byte	0x04, 0x28
        /*008e*/ 	.short	(.L_1769 - .L_1768)


	//   ....[0]....
.L_1768:
        /*0090*/ 	.word	0x000014f0


	//   ....[1]....
        /*0094*/ 	.word	0x00001510


	//   ....[2]....
        /*0098*/ 	.word	0x00001530


	//   ....[3]....
        /*009c*/ 	.word	0x00001550


	//   ....[4]....
        /*00a0*/ 	.word	0x00001570


	//   ....[5]....
        /*00a4*/ 	.word	0x00001590


	//   ....[6]....
        /*00a8*/ 	.word	0x000015b0


	//   ....[7]....
        /*00ac*/ 	.word	0x000015d0


	//   ....[8]....
        /*00b0*/ 	.word	0x000015f0


	//   ....[9]....
        /*00b4*/ 	.word	0x00001610


	//   ....[10]....
        /*00b8*/ 	.word	0x00002ce0


	//   ....[11]....
        /*00bc*/ 	.word	0x00002d60


	//   ....[12]....
        /*00c0*/ 	.word	0x00002de0


	//   ....[13]....
        /*00c4*/ 	.word	0x00002e50


	//   ....[14]....
        /*00c8*/ 	.word	0x00002ed0


	//   ....[15]....
        /*00cc*/ 	.word	0x00002f40


	//   ....[16]....
        /*00d0*/ 	.word	0x00002fc0


	//   ....[17]....
        /*00d4*/ 	.word	0x00003030


	//   ....[18]....
        /*00d8*/ 	.word	0x000030b0


	//   ....[19]....
        /*00dc*/ 	.word	0x00003120


	//----- nvinfo : EIATTR_EXIT_INSTR_OFFSETS
	.align		4
.L_1769:
        /*00e0*/ 	.byte	0x04, 0x1c
        /*00e2*/ 	.short	(.L_1771 - .L_1770)


	//   ....[0]....
.L_1770:
        /*00e4*/ 	.word	0x00002c20


	//   ....[1]....
        /*00e8*/ 	.word	0x00002c80


	//----- nvinfo : EIATTR_MAX_THREADS
	.align		4
.L_1771:
        /*00ec*/ 	.byte	0x04, 0x05
        /*00ee*/ 	.short	(.L_1773 - .L_1772)
.L_1772:
        /*00f0*/ 	.word	0x00000100
        /*00f4*/ 	.word	0x00000001
        /*00f8*/ 	.word	0x00000001


	//----- nvinfo : EIATTR_CRS_STACK_SIZE
	.align		4
.L_1773:
        /*00fc*/ 	.byte	0x04, 0x1e
        /*00fe*/ 	.short	(.L_1775 - .L_1774)
.L_1774:
        /*0100*/ 	.word	0x00000000
.L_1775:


//--------------------- .nv.info._ZN10layer_norm31ln_parallel_residual_bwd_kernelINS_13Kernel_traitsIf13__nv_bfloat16fS2_fjLj5120ELj1ELj1ELj8ELj8ENS_18Kernel_traits_baseILj5120EfS2_fS2_fjLj256EEEEELb0ELb1ELb1EEEvNS_9BwdParamsE --------------------------
	.section	.nv.info._ZN10layer_norm31ln_parallel_residual_bwd_kernelINS_13Kernel_traitsIf13__nv_bfloat16fS2_fjLj5120ELj1ELj1ELj8ELj8ENS_18Kernel_traits_baseILj5120EfS2_fS2_fjLj256EEEEELb0ELb1ELb1EEEvNS_9BwdParamsE,"",@"SHT_CUDA_INFO"
	.sectionflags	@""
	.align	4


	//----- nvinfo : EIATTR_CUDA_API_VERSION
	.align		4
        /*0000*/ 	.byte	0x04, 0x37
        /*0002*/ 	.short	(.L_1777 - .L_1776)
.L_1776:
        /*0004*/ 	.word	0x00000082


	//----- nvinfo : EIATTR_SW2861232_WAR
	.align		4
.L_1777:
        /*0008*/ 	.byte	0x01, 0x35
	.zero		2


	//----- nvinfo : EIATTR_PARAM_CBANK
	.align		4
        /*000c*/ 	.byte	0x04, 0x0a
        /*000e*/ 	.short	(.L_1779 - .L_1778)
	.align		4
.L_1778:
        /*0010*/ 	.word	index@(.nv.constant0._ZN10layer_norm31ln_parallel_residual_bwd_kernelINS_13Kernel_traitsIf13__nv_bfloat16fS2_fjLj5120ELj1ELj1ELj8ELj8ENS_18Kernel_traits_baseILj5120EfS2_fS2_fjLj256EEEEELb0ELb1ELb1EEEvNS_9BwdParamsE)
        /*0014*/ 	.short	0x0160
        /*0016*/ 	.short	0x0128


	//----- nvinfo : EIATTR_CBANK_PARAM_SIZE
	.align		4
.L_1779:
        /*0018*/ 	.byte	0x03, 0x19
        /*001a*/ 	.short	0x0128


	//----- nvinfo : EIATTR_KPARAM_INFO
	.align		4
        /*001c*/ 	.byte	0x04, 0x17
        /*001e*/ 	.short	(.L_1781 - .L_1780)
.L_1780:
        /*0020*/ 	.word	0x00000000
        /*0024*/ 	.short	0x0000
        /*0026*/ 	.short	0x0000
        /*0028*/ 	.byte	0x00, 0xf0, 0xa1, 0x04


	//----- nvinfo : EIATTR_MAXREG_COUNT
	.align		4
.L_1781:
        /*002c*/ 	.byte	0x03, 0x1b
        /*002e*/ 	.short	0x00ff


	//----- nvinfo : EIATTR_NUM_BARRIERS
	.align		4
        /*0030*/ 	.byte	0x02, 0x4c
        /*0032*/ 	.byte	0x01
	.zero		1


	//----- nvinfo : EIATTR_MERCURY_ISA_VERSION
	.align		4
        /*0034*/ 	.byte	0x03, 0x5f
        /*0036*/ 	.short	0x0000


	//----- nvinfo : EIATTR_COOP_GROUP_MASK_REGIDS
	.align		4
        /*0038*/ 	.byte	0x04, 0x29
        /*003a*/ 	.short	(.L_1783 - .L_1782)


	//   ....[0]....
.L_1782:
        /*003c*/ 	.word	0xffffffff


	//   ....[1]....
        /*0040*/ 	.word	0xffffffff


	//   ....[2]....
        /*0044*/ 	.word	0xffffffff


	//   ....[3]....
        /*0048*/ 	.word	0xffffffff


	//   ....[4]....
        /*004c*/ 	.word	0xffffffff


	//   ....[5]....
        /*0050*/ 	.word	0xffffffff


	//   ....[6]....
        /*0054*/ 	.word	0xffffffff


	//   ....[7]....
        /*0058*/ 	.word	0xffffffff


	//   ....[8]....
        /*005c*/ 	.word	0xffffffff


	//   ....[9]....
        /*0060*/ 	.word	0xffffffff


	//   ....[10]....
        /*0064*/ 	.word	0xffffffff


	//   ....[11]....
        /*0068*/ 	.word	0xffffffff


	//   ....[12]....
        /*006c*/ 	.word	0xffffffff


	//   ....[13]....
        /*0070*/ 	.word	0xffffffff


	//   ....[14]....
        /*0074*/ 	.word	0xffffffff


	//   ....[15]....
        /*0078*/ 	.word	0xffffffff


	//   ....[16]....
        /*007c*/ 	.word	0xffffffff


	//   ....[17]....
        /*0080*/ 	.word	0xffffffff


	//   ....[18]....
        /*0084*/ 	.word	0xffffffff


	//   ....[19]....
        /*0088*/ 	.word	0xffffffff


	//----- nvinfo : EIATTR_COOP_GROUP_INSTR_OFFSETS
	.align		4
.L_1783:
        /*008c*/ 	.byte	0x04, 0x28
        /*008e*/ 	.short	(.L_1785 - .L_1784)


	//   ....[0]....
.L_1784:
        /*0090*/ 	.word	0x00001360


	//   ....[1]....
        /*0094*/ 	.word	0x00001380


	//   ....[2]....
        /*0098*/ 	.word	0x000013a0


	//   ....[3]....
        /*009c*/ 	.word	0x000013c0


	//   ....[4]....
        /*00a0*/ 	.word	0x000013e0


	//   ....[5]....
        /*00a4*/ 	.word	0x00001400


	//   ....[6]....
        /*00a8*/ 	.word	0x00001420


	//   ....[7]....
        /*00ac*/ 	.word	0x00001440


	//   ....[8]....
        /*00b0*/ 	.word	0x00001460


	//   ....[9]....
        /*00b4*/ 	.word	0x00001480


	//   ....[10]....
        /*00b8*/ 	.word	0x00002a90


	//   ....[11]....
        /*00bc*/ 	.word	0x00002b10


	//   ....[12]....
        /*00c0*/ 	.word	0x00002b90


	//   ....[13]....
        /*00c4*/ 	.word	0x00002c00


	//   ....[14]....
        /*00c8*/ 	.word	0x00002c80


	//   ....[15]....
        /*00cc*/ 	.word	0x00002cf0


	//   ....[16]....
        /*00d0*/ 	.word	0x00002d70


	//   ....[17]....
        /*00d4*/ 	.word	0x00002de0


	//   ....[18]....
        /*00d8*/ 	.word	0x00002e60


	//   ....[19]....
        /*00dc*/ 	.word	0x00002ed0


	//----- nvinfo : EIATTR_EXIT_INSTR_OFFSETS
	.align		4
.L_1785:
        /*00e0*/ 	.byte	0x04, 0x1c
        /*00e2*/ 	.short	(.L_1787 - .L_1786)


	//   ....[0]....
.L_1786:
        /*00e4*/ 	.word	0x00002a30


	//----- nvinfo : EIATTR_MAX_THREADS
	.align		4
.L_1787:
        /*00e8*/ 	.byte	0x04, 0x05
        /*00ea*/ 	.short	(.L_1789 - .L_1788)
.L_1788:
        /*00ec*/ 	.word	0x00000100
        /*00f0*/ 	.word	0x00000001
        /*00f4*/ 	.word	0x00000001


	//----- nvinfo : EIATTR_CRS_STACK_SIZE
	.align		4
.L_1789:
        /*00f8*/ 	.byte	0x04, 0x1e
        /*00fa*/ 	.short	(.L_1791 - .L_1790)
.L_1790:
        /*00fc*/ 	.word	0x00000000
.L_1791:


//--------------------- .nv.info._ZN10layer_norm31ln_parallel_residual_bwd_kernelINS_13Kernel_traitsIf13__nv_bfloat16fS2_fjLj5120ELj1ELj1ELj8ELj8ENS_18Kernel_traits_baseILj5120EfS2_fS2_fjLj256EEEEELb1ELb0ELb0EEEvNS_9BwdParamsE --------------------------
	.section	.nv.info._ZN10layer_norm31ln_parallel_residual_bwd_kernelINS_13Kernel_traitsIf13__nv_bfloat16fS2_fjLj5120ELj1ELj1ELj8ELj8ENS_18Kernel_traits_baseILj5120EfS2_fS2_fjLj256EEEEELb1ELb0ELb0EEEvNS_9BwdParamsE,"",@"SHT_CUDA_INFO"
	.sectionflags	@""
	.align	4


	//----- nvinfo : EIATTR_CUDA_API_VERSION
	.align		4
        /*0000*/ 	.byte	0x04, 0x37
        /*0002*/ 	.short	(.L_1793 - .L_1792)
.L_1792:
        /*0004*/ 	.word	0x00000082


	//----- nvinfo : EIATTR_SW2861232_WAR
	.align		4
.L_1793:
        /*0008*/ 	.byte	0x01, 0x35
	.zero		2


	//----- nvinfo : EIATTR_PARAM_CBANK
	.align		4
        /*000c*/ 	.byte	0x04, 0x0a
        /*000e*/ 	.short	(.L_1795 - .L_1794)
	.align		4
.L_1794:
        /*0010*/ 	.word	index@(.nv.constant0._ZN10layer_norm31ln_parallel_residual_bwd_kernelINS_13Kernel_traitsIf13__nv_bfloat16fS2_fjLj5120ELj1ELj1ELj8ELj8ENS_18Kernel_traits_baseILj5120EfS2_fS2_fjLj256EEEEELb1ELb0ELb0EEEvNS_9BwdParamsE)
        /*0014*/ 	.short	0x0160
        /*0016*/ 	.short	0x0128


	//----- nvinfo : EIATTR_CBANK_PARAM_SIZE
	.align		4
.L_1795:
        /*0018*/ 	.byte	0x03, 0x19
        /*001a*/ 	.short	0x0128


	//----- nvinfo : EIATTR_KPARAM_INFO
	.align		4
        /*001c*/ 	.byte	0x04, 0x17
        /*001e*/ 	.short	(.L_1797 - .L_1796)
.L_1796:
        /*0020*/ 	.word	0x00000000
        /*0024*/ 	.short	0x0000
        /*0026*/ 	.short	0x0000
        /*0028*/ 	.byte	0x00, 0xf0, 0xa1, 0x04


	//----- nvinfo : EIATTR_MAXREG_COUNT
	.align		4
.L_1797:
        /*002c*/ 	.byte	0x03, 0x1b
        /*002e*/ 	.short	0x00ff


	//----- nvinfo : EIATTR_NUM_BARRIERS
	.align		4
        /*0030*/ 	.byte	0x02, 0x4c
        /*0032*/ 	.byte	0x01
	.zero		1


	//----- nvinfo : EIATTR_MERCURY_ISA_VERSION
	.align		4
        /*0034*/ 	.byte	0x03, 0x5f
        /*0036*/ 	.short	0x0000


	//----- nvinfo : EIATTR_COOP_GROUP_MASK_REGIDS
	.align		4
        /*0038*/ 	.byte	0x04, 0x29
        /*003a*/ 	.short	(.L_1799 - .L_1798)


	//   ....[0]....
.L_1798:
        /*003c*/ 	.word	0xffffffff


	//   ....[1]....
        /*0040*/ 	.word	0xffffffff


	//   ....[2]....
        /*0044*/ 	.word	0xffffffff


	//   ....[3]....
        /*0048*/ 	.word	0xffffffff


	//   ....[4]....
        /*004c*/ 	.word	0xffffffff


	//   ....[5]....
        /*0050*/ 	.word	0xffffffff


	//   ....[6]....
        /*0054*/ 	.word	0xffffffff


	//   ....[7]....
        /*0058*/ 	.word	0xffffffff


	//   ....[8]....
        /*005c*/ 	.word	0xffffffff


	//   ....[9]....
        /*0060*/ 	.word	0xffffffff


	//   ....[10]....
        /*0064*/ 	.word	0xffffffff


	//   ....[11]....
        /*0068*/ 	.word	0xffffffff


	//   ....[12]....
        /*006c*/ 	.word	0xffffffff


	//   ....[13]....
        /*0070*/ 	.word	0xffffffff


	//   ....[14]....
        /*0074*/ 	.word	0xffffffff


	//   ....[15]....
        /*0078*/ 	.word	0xffffffff


	//   ....[16]....
        /*007c*/ 	.word	0xffffffff


	//   ....[17]....
        /*0080*/ 	.word	0xffffffff


	//   ....[18]....
        /*0084*/ 	.word	0xffffffff


	//   ....[19]....
        /*0088*/ 	.word	0xffffffff


	//----- nvinfo : EIATTR_COOP_GROUP_INSTR_OFFSETS
	.align		4
.L_1799:
        /*008c*/ 	.byte	0x04, 0x28
        /*008e*/ 	.short	(.L_1801 - .L_1800)


	//   ....[0]....
.L_1800:
        /*0090*/ 	.word	0x00002160


	//   ....[1]....
        /*0094*/ 	.word	0x00002180


	//   ....[2]....
        /*0098*/ 	.word	0x000021a0


	//   ....[3]....
        /*009c*/ 	.word	0x000021c0


	//   ....[4]....
        /*00a0*/ 	.word	0x000021e0


	//   ....[5]....
        /*00a4*/ 	.word	0x00002200


	//   ....[6]....
        /*00a8*/ 	.word	0x00002220


	//   ....[7]....
        /*00ac*/ 	.word	0x00002240


	//   ....[8]....
        /*00b0*/ 	.word	0x00002260


	//   ....[9]....
        /*00b4*/ 	.word	0x00002280


	//   ....[10]....
        /*00b8*/ 	.word	0x000042e0


	//   ....[11]....
        /*00bc*/ 	.word	0x00004360


	//   ....[12]....
        /*00c0*/ 	.word	0x000043e0


	//   ....[13]....
        /*00c4*/ 	.word	0x00004450


	//   ....[14]....
        /*00c8*/ 	.word	0x000044d0


	//   ....[15]....
        /*00cc*/ 	.word	0x00004540


	//   ....[16]....
        /*00d0*/ 	.word	0x000045c0


	//   ....[17]....
        /*00d4*/ 	.word	0x00004630


	//   ....[18]....
        /*00d8*/ 	.word	0x000046b0


	//   ....[19]....
        /*00dc*/ 	.word	0x00004720


	//----- nvinfo : EIATTR_EXIT_INSTR_OFFSETS
	.align		4
.L_1801:
        /*00e0*/ 	.byte	0x04, 0x1c
        /*00e2*/ 	.short	(.L_1803 - .L_1802)


	//   ....[0]....
.L_1802:
        /*00e4*/ 	.word	0x000041e0


	//   ....[1]....
        /*00e8*/ 	.word	0x00004280


	//----- nvinfo : EIATTR_MAX_THREADS
	.align		4
.L_1803:
        /*00ec*/ 	.byte	0x04, 0x05
        /*00ee*/ 	.short	(.L_1805 - .L_1804)
.L_1804:
        /*00f0*/ 	.word	0x00000100
        /*00f4*/ 	.word	0x00000001
        /*00f8*/ 	.word	0x00000001


	//----- nvinfo : EIATTR_CRS_STACK_SIZE
	.align		4
.L_1805:
        /*00fc*/ 	.byte	0x04, 0x1e
        /*00fe*/ 	.short	(.L_1807 - .L_1806)
.L_1806:
        /*0100*/ 	.word	0x00000000
.L_1807:


//--------------------- .nv.info._ZN10layer_norm31ln_parallel_residual_bwd_kernelINS_13Kernel_traitsIf13__nv_bfloat16fS2_fjLj5120ELj1ELj1ELj8ELj8ENS_18Kernel_traits_baseILj5120EfS2_fS2_fjLj256EEEEELb1ELb0ELb1EEEvNS_9BwdParamsE --------------------------
	.section	.nv.info._ZN10layer_norm31ln_parallel_residual_bwd_kernelINS_13Kernel_traitsIf13__nv_bfloat16fS2_fjLj5120ELj1ELj1ELj8ELj8ENS_18Kernel_traits_baseILj5120EfS2_fS2_fjLj256EEEEELb1ELb0ELb1EEEvNS_9BwdParamsE,"",@"SHT_CUDA_INFO"
	.sectionflags	@""
	.align	4


	//----- nvinfo : EIATTR_CUDA_API_VERSION
	.align		4
        /*0000*/ 	.byte	0x04, 0x37
        /*0002*/ 	.short	(.L_1809 - .L_1808)
.L_1808:
        /*0004*/ 	.word	0x00000082


	//----- nvinfo : EIATTR_SW2861232_WAR
	.align		4
.L_1809:
        /*0008*/ 	.byte	0x01, 0x35
	.zero		2


	//----- nvinfo : EIATTR_PARAM_CBANK
	.align		4
        /*000c*/ 	.byte	0x04, 0x0a
        /*000e*/ 	.short	(.L_1811 - .L_1810)
	.align		4
.L_1810:
        /*0010*/ 	.word	index@(.nv.constant0._ZN10layer_norm31ln_parallel_residual_bwd_kernelINS_13Kernel_traitsIf13__nv_bfloat16fS2_fjLj5120ELj1ELj1ELj8ELj8ENS_18Kernel_traits_baseILj5120EfS2_fS2_fjLj256EEEEELb1ELb0ELb1EEEvNS_9BwdParamsE)
        /*0014*/ 	.short	0x0160
        /*0016*/ 	.short	0x0128


	//----- nvinfo : EIATTR_CBANK_PARAM_SIZE
	.align		4
.L_1811:
        /*0018*/ 	.byte	0x03, 0x19
        /*001a*/ 	.short	0x0128


	//----- nvinfo : EIATTR_KPARAM_INFO
	.align		4
        /*001c*/ 	.byte	0x04, 0x17
        /*001e*/ 	.short	(.L_1813 - .L_1812)
.L_1812:
        /*0020*/ 	.word	0x00000000
        /*0024*/ 	.short	0x0000
        /*0026*/ 	.short	0x0000
        /*0028*/ 	.byte	0x00, 0xf0, 0xa1, 0x04


	//----- nvinfo : EIATTR_MAXREG_COUNT
	.align		4
.L_1813:
        /*002c*/ 	.byte	0x03, 0x1b
        /*002e*/ 	.short	0x00ff


	//----- nvinfo : EIATTR_NUM_BARRIERS
	.align		4
        /*0030*/ 	.byte	0x02, 0x4c
        /*0032*/ 	.byte	0x01
	.zero		1


	//----- nvinfo : EIATTR_MERCURY_ISA_VERSION
	.align		4
        /*0034*/ 	.byte	0x03, 0x5f
        /*0036*/ 	.short	0x0000


	//----- nvinfo : EIATTR_COOP_GROUP_MASK_REGIDS
	.align		4
        /*0038*/ 	.byte	0x04, 0x29
        /*003a*/ 	.short	(.L_1815 - .L_1814)


	//   ....[0]....
.L_1814:
        /*003c*/ 	.word	0xffffffff


	//   ....[1]....
        /*0040*/ 	.word	0xffffffff


	//   ....[2]....
        /*0044*/ 	.word	0xffffffff


	//   ....[3]....
        /*0048*/ 	.word	0xffffffff


	//   ....[4]....
        /*004c*/ 	.word	0xffffffff


	//   ....[5]....
        /*0050*/ 	.word	0xffffffff


	//   ....[6]....
        /*0054*/ 	.word	0xffffffff


	//   ....[7]....
        /*0058*/ 	.word	0xffffffff


	//   ....[8]....
        /*005c*/ 	.word	0xffffffff


	//   ....[9]....
        /*0060*/ 	.word	0xffffffff


	//   ....[10]....
        /*0064*/ 	.word	0xffffffff


	//   ....[11]....
        /*0068*/ 	.word	0xffffffff


	//   ....[12]....
        /*006c*/ 	.word	0xffffffff


	//   ....[13]....
        /*0070*/ 	.word	0xffffffff


	//   ....[14]....
        /*0074*/ 	.word	0xffffffff


	//   ....[15]....
        /*0078*/ 	.word	0xffffffff


	//   ....[16]....
        /*007c*/ 	.word	0xffffffff


	//   ....[17]....
        /*0080*/ 	.word	0xffffffff


	//   ....[18]....
        /*0084*/ 	.word	0xffffffff


	//   ....[19]....
        /*0088*/ 	.word	0xffffffff


	//----- nvinfo : EIATTR_COOP_GROUP_INSTR_OFFSETS
	.align		4
.L_1815:
        /*008c*/ 	.byte	0x04, 0x28
        /*008e*/ 	.short	(.L_1817 - .L_1816)


	//   ....[0]....
.L_1816:
        /*0090*/ 	.word	0x00001fa0


	//   ....[1]....
        /*0094*/ 	.word	0x00001fc0


	//   ....[2]....
        /*0098*/ 	.word	0x00001fe0


	//   ....[3]....
        /*009c*/ 	.word	0x00002000


	//   ....[4]....
        /*00a0*/ 	.word	0x00002020


	//   ....[5]....
        /*00a4*/ 	.word	0x00002040


	//   ....[6]....
        /*00a8*/ 	.word	0x00002060


	//   ....[7]....
        /*00ac*/ 	.word	0x00002080


	//   ....[8]....
        /*00b0*/ 	.word	0x000020a0


	//   ....[9]....
        /*00b4*/ 	.word	0x000020c0


	//   ....[10]....
        /*00b8*/ 	.word	0x00004130


	//   ....[11]....
        /*00bc*/ 	.word	0x000041b0


	//   ....[12]....
        /*00c0*/ 	.word	0x00004230


	//   ....[13]....
        /*00c4*/ 	.word	0x000042a0


	//   ....[14]....
        /*00c8*/ 	.word	0x00004320


	//   ....[15]....
        /*00cc*/ 	.word	0x00004390


	//   ....[16]....
        /*00d0*/ 	.word	0x00004410


	//   ....[17]....
        /*00d4*/ 	.word	0x00004480


	//   ....[18]....
        /*00d8*/ 	.word	0x00004500


	//   ....[19]....
        /*00dc*/ 	.word	0x00004570


	//----- nvinfo : EIATTR_EXIT_INSTR_OFFSETS
	.align		4
.L_1817:
        /*00e0*/ 	.byte	0x04, 0x1c
        /*00e2*/ 	.short	(.L_1819 - .L_1818)


	//   ....[0]....
.L_1818:
        /*00e4*/ 	.word	0x000040d0


	//----- nvinfo : EIATTR_MAX_THREADS
	.align		4
.L_1819:
        /*00e8*/ 	.byte	0x04, 0x05
        /*00ea*/ 	.short	(.L_1821 - .L_1820)
.L_1820:
        /*00ec*/ 	.word	0x00000100
        /*00f0*/ 	.word	0x00000001
        /*00f4*/ 	.word	0x00000001


	//----- nvinfo : EIATTR_CRS_STACK_SIZE
	.align		4
.L_1821:
        /*00f8*/ 	.byte	0x04, 0x1e
        /*00fa*/ 	.short	(.L_1823 - .L_1822)
.L_1822:
        /*00fc*/ 	.word	0x00000000
.L_1823:


//--------------------- .nv.info._ZN10layer_norm22ln_bwd_finalize_kernelINS_22Kernel_traits_finalizeILj5120Ef13__nv_bfloat16fS2_fjLb0ELj1024ELj4ENS_18Kernel_traits_baseILj5120EfS2_fS2_fjLj1024EEEEELb0ELb0EEEvNS_9BwdParamsE --------------------------
	.section	.nv.info._ZN10layer_norm22ln_bwd_finalize_kernelINS_22Kernel_traits_finalizeILj5120Ef13__nv_bfloat16fS2_fjLb0ELj1024ELj4ENS_18Kernel_traits_baseILj5120EfS2_fS2_fjLj1024EEEEELb0ELb0EEEvNS_9BwdParamsE,"",@"SHT_CUDA_INFO"
	.sectionflags	@""
	.align	4


	//----- nvinfo : EIATTR_CUDA_API_VERSION
	.align		4
        /*0000*/ 	.byte	0x04, 0x37
        /*0002*/ 	.short	(.L_1825 - .L_1824)
.L_1824:
        /*0004*/ 	.word	0x00000082


	//----- nvinfo : EIATTR_SW2861232_WAR
	.align		4
.L_1825:
        /*0008*/ 	.byte	0x01, 0x35
	.zero		2


	//----- nvinfo : EIATTR_PARAM_CBANK
	.align		4
        /*000c*/ 	.byte	0x04, 0x0a
        /*000e*/ 	.short	(.L_1827 - .L_1826)
	.align		4
.L_1826:
        /*0010*/ 	.word	index@(.nv.constant0._ZN10layer_norm22ln_bwd_finalize_kernelINS_22Kernel_traits_finalizeILj5120Ef13__nv_bfloat16fS2_fjLb0ELj1024ELj4ENS_18Kernel_traits_baseILj5120EfS2_fS2_fjLj1024EEEEELb0ELb0EEEvNS_9BwdParamsE)
        /*0014*/ 	.short	0x0160
        /*0016*/ 	.short	0x0128


	//----- nvinfo : EIATTR_CBANK_PARAM_SIZE
	.align		4
.L_1827:
        /*0018*/ 	.byte	0x03, 0x19
        /*001a*/ 	.short	0x0128


	//----- nvinfo : EIATTR_KPARAM_INFO
	.align		4
        /*001c*/ 	.byte	0x04, 0x17
        /*001e*/ 	.short	(.L_1829 - .L_1828)
.L_1828:
        /*0020*/ 	.word	0x00000000
        /*0024*/ 	.short	0x0000
        /*0026*/ 	.short	0x0000
        /*0028*/ 	.byte	0x00, 0xf0, 0xa1, 0x04


	//----- nvinfo : EIATTR_MAXREG_COUNT
	.align		4
.L_1829:
        /*002c*/ 	.byte	0x03, 0x1b
        /*002e*/ 	.short	0x0040


	//----- nvinfo : EIATTR_NUM_BARRIERS
	.align		4
        /*0030*/ 	.byte	0x02, 0x4c
        /*0032*/ 	.byte	0x01
	.zero		1


	//----- nvinfo : EIATTR_MERCURY_ISA_VERSION
	.align		4
        /*0034*/ 	.byte	0x03, 0x5f
        /*0036*/ 	.short	0x0000


	//----- nvinfo : EIATTR_COOP_GROUP_MASK_REGIDS
	.align		4
        /*0038*/ 	.byte	0x04, 0x29
        /*003a*/ 	.short	(.L_1831 - .L_1830)


	//   ....[0]....
.L_1830:
        /*003c*/ 	.word	0xffffffff


	//   ....[1]....
        /*0040*/ 	.word	0xffffffff


	//   ....[2]....
        /*0044*/ 	.word	0xffffffff


	//   ....[3]....
        /*0048*/ 	.word	0xffffffff


	//   ....[4]....
        /*004c*/ 	.word	0xffffffff


	//   ....[5]....
        /*0050*/ 	.word	0xffffffff


	//   ....[6]....
        /*0054*/ 	.word	0xffffffff


	//   ....[7]....
        /*0058*/ 	.word	0xffffffff


	//   ....[8]....
        /*005c*/ 	.word	0xffffffff


	//   ....[9]....
        /*0060*/ 	.word	0xffffffff


	//   ....[10]....
        /*0064*/ 	.word	0xffffffff


	//   ....[11]....
        /*0068*/ 	.word	0xffffffff


	//   ....[12]....
        /*006c*/ 	.word	0xffffffff


	//   ....[13]....
        /*0070*/ 	.word	0xffffffff


	//   ....[14]....
        /*0074*/ 	.word	0xffffffff


	//   ....[15]....
        /*0078*/ 	.word	0xffffffff


	//   ....[16]....
        /*007c*/ 	.word	0xffffffff


	//   ....[17]....
        /*0080*/ 	.word	0xffffffff


	//   ....[18]....
        /*0084*/ 	.word	0xffffffff


	//   ....[19]....
        /*0088*/ 	.word	0xffffffff


	//----- nvinfo : EIATTR_COOP_GROUP_INSTR_OFFSETS
	.align		4
.L_1831:
        /*008c*/ 	.byte	0x04, 0x28
        /*008e*/ 	.short	(.L_1833 - .L_1832)


	//   ....[0]....
.L_1832:
        /*0090*/ 	.word	0x00000820


	//   ....[1]....
        /*0094*/ 	.word	0x00000850


	//   ....[2]....
        /*0098*/ 	.word	0x00000860


	//   ....[3]....
        /*009c*/ 	.word	0x00000890


	//   ....[4]....
        /*00a0*/ 	.word	0x000008a0


	//   ....[5]....
        /*00a4*/ 	.word	0x000008d0


	//   ....[6]....
        /*00a8*/ 	.word	0x000008f0


	//   ....[7]....
        /*00ac*/ 	.word	0x00000900


	//   ....[8]....
        /*00b0*/ 	.word	0x00000930


	//   ....[9]....
        /*00b4*/ 	.word	0x00000940


	//   ....[10]....
        /*00b8*/ 	.word	0x00000b30


	//   ....[11]....
        /*00bc*/ 	.word	0x00000ba0


	//   ....[12]....
        /*00c0*/ 	.word	0x00000c00


	//   ....[13]....
        /*00c4*/ 	.word	0x00000c60


	//   ....[14]....
        /*00c8*/ 	.word	0x00000cd0


	//   ....[15]....
        /*00cc*/ 	.word	0x00000d40


	//   ....[16]....
        /*00d0*/ 	.word	0x00000da0


	//   ....[17]....
        /*00d4*/ 	.word	0x00000e00


	//   ....[18]....
        /*00d8*/ 	.word	0x00000e60


	//   ....[19]....
        /*00dc*/ 	.word	0x00000ec0


	//----- nvinfo : EIATTR_EXIT_INSTR_OFFSETS
	.align		4
.L_1833:
        /*00e0*/ 	.byte	0x04, 0x1c
        /*00e2*/ 	.short	(.L_1835 - .L_1834)


	//   ....[0]....
.L_1834:
        /*00e4*/ 	.word	0x00000070


	//   ....[1]....
        /*00e8*/ 	.word	0x00000ad0


	//----- nvinfo : EIATTR_MAX_THREADS
	.align		4
.L_1835:
        /*00ec*/ 	.byte	0x04, 0x05
        /*00ee*/ 	.short	(.L_1837 - .L_1836)
.L_1836:
        /*00f0*/ 	.word	0x00000400
        /*00f4*/ 	.word	0x00000001
        /*00f8*/ 	.word	0x00000001


	//----- nvinfo : EIATTR_CRS_STACK_SIZE
	.align		4
.L_1837:
        /*00fc*/ 	.byte	0x04, 0x1e
        /*00fe*/ 	.short	(.L_1839 - .L_1838)
.L_1838:
        /*0100*/ 	.word	0x00000000
.L_1839:


//--------------------- .nv.info._ZN10layer_norm40ln_parallel_residual_bwd_finalize_kernelINS_22Kernel_traits_finalizeILj5120Ef13__nv_bfloat16fS2_fjLb0ELj1024ELj4ENS_18Kernel_traits_baseILj5120EfS2_fS2_fjLj1024EEEEELb0EEEvNS_9BwdParamsE --------------------------
	.section	.nv.info._ZN10layer_norm40ln_parallel_residual_bwd_finalize_kernelINS_22Kernel_traits_finalizeILj5120Ef13__nv_bfloat16fS2_fjLb0ELj1024ELj4ENS_18Kernel_traits_baseILj5120EfS2_fS2_fjLj1024EEEEELb0EEEvNS_9BwdParamsE,"",@"SHT_CUDA_INFO"
	.sectionflags	@""
	.align	4


	//----- nvinfo : EIATTR_CUDA_API_VERSION
	.align		4
        /*0000*/ 	.byte	0x04, 0x37
        /*0002*/ 	.short	(.L_1841 - .L_1840)
.L_1840:
        /*0004*/ 	.word	0x00000082


	//----- nvinfo : EIATTR_SW2861232_WAR
	.align		4
.L_1841:
        /*0008*/ 	.byte	0x01, 0x35
	.zero		2


	//----- nvinfo : EIATTR_PARAM_CBANK
	.align		4
        /*000c*/ 	.byte	0x04, 0x0a
        /*000e*/ 	.short	(.L_1843 - .L_1842)
	.align		4
.L_1842:
        /*0010*/ 	.word	index@(.nv.constant0._ZN10layer_norm40ln_parallel_residual_bwd_finalize_kernelINS_22Kernel_traits_finalizeILj5120Ef13__nv_bfloat16fS2_fjLb0ELj1024ELj4ENS_18Kernel_traits_baseILj5120EfS2_fS2_fjLj1024EEEEELb0EEEvNS_9BwdParamsE)
        /*0014*/ 	.short	0x0160
        /*0016*/ 	.short	0x0128


	//----- nvinfo : EIATTR_CBANK_PARAM_SIZE
	.align		4
.L_1843:
        /*0018*/ 	.byte	0x03, 0x19
        /*001a*/ 	.short	0x0128


	//----- nvinfo : EIATTR_KPARAM_INFO
	.align		4
        /*001c*/ 	.byte	0x04, 0x17
        /*001e*/ 	.short	(.L_1845 - .L_1844)
.L_1844:
        /*0020*/ 	.word	0x00000000
        /*0024*/ 	.short	0x0000
        /*0026*/ 	.short	0x0000
        /*0028*/ 	.byte	0x00, 0xf0, 0xa1, 0x04


	//----- nvinfo : EIATTR_MAXREG_COUNT
	.align		4
.L_1845:
        /*002c*/ 	.byte	0x03, 0x1b
        /*002e*/ 	.short	0x0040


	//----- nvinfo : EIATTR_NUM_BARRIERS
	.align		4
        /*0030*/ 	.byte	0x02, 0x4c
        /*0032*/ 	.byte	0x01
	.zero		1


	//----- nvinfo : EIATTR_MERCURY_ISA_VERSION
	.align		4
        /*0034*/ 	.byte	0x03, 0x5f
        /*0036*/ 	.short	0x0000


	//----- nvinfo : EIATTR_COOP_GROUP_MASK_REGIDS
	.align		4
        /*0038*/ 	.byte	0x04, 0x29
        /*003a*/ 	.short	(.L_1847 - .L_1846)


	//   ....[0]....
.L_1846:
        /*003c*/ 	.word	0xffffffff


	//   ....[1]....
        /*0040*/ 	.word	0xffffffff


	//   ....[2]....
        /*0044*/ 	.word	0xffffffff


	//   ....[3]....
        /*0048*/ 	.word	0xffffffff


	//   ....[4]....
        /*004c*/ 	.word	0xffffffff


	//   ....[5]....
        /*0050*/ 	.word	0xffffffff


	//   ....[6]....
        /*0054*/ 	.word	0xffffffff


	//   ....[7]....
        /*0058*/ 	.word	0xffffffff


	//   ....[8]....
        /*005c*/ 	.word	0xffffffff


	//   ....[9]....
        /*0060*/ 	.word	0xffffffff


	//   ....[10]....
        /*0064*/ 	.word	0xffffffff


	//   ....[11]....
        /*0068*/ 	.word	0xffffffff


	//   ....[12]....
        /*006c*/ 	.word	0xffffffff


	//   ....[13]....
        /*0070*/ 	.word	0xffffffff


	//   ....[14]....
        /*0074*/ 	.word	0xffffffff


	//   ....[15]....
        /*0078*/ 	.word	0xffffffff


	//   ....[16]....
        /*007c*/ 	.word	0xffffffff


	//   ....[17]....
        /*0080*/ 	.word	0xffffffff


	//   ....[18]....
        /*0084*/ 	.word	0xffffffff


	//   ....[19]....
        /*0088*/ 	.word	0xffffffff


	//   ....[20]....
        /*008c*/ 	.word	0xffffffff


	//   ....[21]....
        /*0090*/ 	.word	0xffffffff


	//   ....[22]....
        /*0094*/ 	.word	0xffffffff


	//   ....[23]....
        /*0098*/ 	.word	0xffffffff


	//   ....[24]....
        /*009c*/ 	.word	0xffffffff


	//   ....[25]....
        /*00a0*/ 	.word	0xffffffff


	//   ....[26]....
        /*00a4*/ 	.word	0xffffffff


	//   ....[27]....
        /*00a8*/ 	.word	0xffffffff


	//   ....[28]....
        /*00ac*/ 	.word	0xffffffff


	//   ....[29]....
        /*00b0*/ 	.word	0xffffffff


	//   ....[30]....
        /*00b4*/ 	.word	0xffffffff


	//   ....[31]....
        /*00b8*/ 	.word	0xffffffff


	//   ....[32]....
        /*00bc*/ 	.word	0xffffffff


	//   ....[33]....
        /*00c0*/ 	.word	0xffffffff


	//   ....[34]....
        /*00c4*/ 	.word	0xffffffff


	//   ....[35]....
        /*00c8*/ 	.word	0xffffffff


	//   ....[36]....
        /*00cc*/ 	.word	0xffffffff


	//   ....[37]....
        /*00d0*/ 	.word	0xffffffff


	//   ....[38]....
        /*00d4*/ 	.word	0xffffffff


	//   ....[39]....
        /*00d8*/ 	.word	0xffffffff


	//----- nvinfo : EIATTR_COOP_GROUP_INSTR_OFFSETS
	.align		4
.L_1847:
        /*00dc*/ 	.byte	0x04, 0x28
        /*00de*/ 	.short	(.L_1849 - .L_1848)


	//   ....[0]....
.L_1848:
        /*00e0*/ 	.word	0x00000b70


	//   ....[1]....
        /*00e4*/ 	.word	0x00000ba0


	//   ....[2]....
        /*00e8*/ 	.word	0x00000bb0


	//   ....[3]....
        /*00ec*/ 	.word	0x00000bc0


	//   ....[4]....
        /*00f0*/ 	.word	0x00000bf0


	//   ....[5]....
        /*00f4*/ 	.word	0x00000c10


	//   ....[6]....
        /*00f8*/ 	.word	0x00000c20


	//   ....[7]....
        /*00fc*/ 	.word	0x00000c30


	//   ....[8]....
        /*0100*/ 	.word	0x00000c60


	//   ....[9]....
        /*0104*/ 	.word	0x00000c80


	//   ....[10]....
        /*0108*/ 	.word	0x00000ca0


	//   ....[11]....
        /*010c*/ 	.word	0x00000cb0


	//   ....[12]....
        /*0110*/ 	.word	0x00000ce0


	//   ....[13]....
        /*0114*/ 	.word	0x00000d00


	//   ....[14]....
        /*0118*/ 	.word	0x00000d20


	//   ....[15]....
        /*011c*/ 	.word	0x00000d30


	//   ....[16]....
        /*0120*/ 	.word	0x00000d60


	//   ....[17]....
        /*0124*/ 	.word	0x00000d90


	//   ....[18]....
        /*0128*/ 	.word	0x00000da0


	//   ....[19]....
        /*012c*/ 	.word	0x00000db0


	//   ....[20]....
        /*0130*/ 	.word	0x00001080


	//   ....[21]....
        /*0134*/ 	.word	0x000010f0


	//   ....[22]....
        /*0138*/ 	.word	0x00001150


	//   ....[23]....
        /*013c*/ 	.word	0x000011b0


	//   ....[24]....
        /*0140*/ 	.word	0x00001220


	//   ....[25]....
        /*0144*/ 	.word	0x00001290


	//   ....[26]....
        /*0148*/ 	.word	0x000012f0


	//   ....[27]....
        /*014c*/ 	.word	0x00001350


	//   ....[28]....
        /*0150*/ 	.word	0x000013b0


	//   ....[29]....
        /*0154*/ 	.word	0x00001420


	//   ....[30]....
        /*0158*/ 	.word	0x00001490


	//   ....[31]....
        /*015c*/ 	.word	0x000014f0


	//   ....[32]....
        /*0160*/ 	.word	0x00001550


	//   ....[33]....
        /*0164*/ 	.word	0x000015b0


	//   ....[34]....
        /*0168*/ 	.word	0x00001620


	//   ....[35]....
        /*016c*/ 	.word	0x00001690


	//   ....[36]....
        /*0170*/ 	.word	0x000016f0


	//   ....[37]....
        /*0174*/ 	.word	0x00001750


	//   ....[38]....
        /*0178*/ 	.word	0x000017b0


	//   ....[39]....
        /*017c*/ 	.word	0x00001810


	//----- nvinfo : EIATTR_EXIT_INSTR_OFFSETS
	.align		4
.L_1849:
        /*0180*/ 	.byte	0x04, 0x1c
        /*0182*/ 	.short	(.L_1851 - .L_1850)


	//   ....[0]....
.L_1850:
        /*0184*/ 	.word	0x00000070


	//   ....[1]....
        /*0188*/ 	.word	0x00001020


	//----- nvinfo : EIATTR_MAX_THREADS
	.align		4
.L_1851:
        /*018c*/ 	.byte	0x04, 0x05
        /*018e*/ 	.short	(.L_1853 - .L_1852)
.L_1852:
        /*0190*/ 	.word	0x00000400
        /*0194*/ 	.word	0x00000001
        /*0198*/ 	.word	0x00000001


	//----- nvinfo : EIATTR_CRS_STACK_SIZE
	.align		4
.L_1853:
        /*019c*/ 	.byte	0x04, 0x1e
        /*019e*/ 	.short	(.L_1855 - .L_1854)
.L_1854:
        /*01a0*/ 	.word	0x00000000
.L_1855:


//--------------------- .nv.info._ZN10layer_norm31ln_parallel_residual_bwd_kernelINS_13Kernel_traitsIf13__nv_bfloat16fS2_fjLj5120ELj1ELj1ELj8ELj8ENS_18Kernel_traits_baseILj5120EfS2_fS2_fjLj256EEEEELb1ELb1ELb0EEEvNS_9BwdParamsE --------------------------
	.section	.nv.info._ZN10layer_norm31ln_parallel_residual_bwd_kernelINS_13Kernel_traitsIf13__nv_bfloat16fS2_fjLj5120ELj1ELj1ELj8ELj8ENS_18Kernel_traits_baseILj5120EfS2_fS2_fjLj256EEEEELb1ELb1ELb0EEEvNS_9BwdParamsE,"",@"SHT_CUDA_INFO"
	.sectionflags	@""
	.align	4


	//----- nvinfo : EIATTR_CUDA_API_VERSION
	.align		4
        /*0000*/ 	.byte	0x04, 0x37
        /*0002*/ 	.short	(.L_1857 - .L_1856)
.L_1856:
        /*0004*/ 	.word	0x00000082


	//----- nvinfo : EIATTR_SW2861232_WAR
	.align		4
.L_1857:
        /*0008*/ 	.byte	0x01, 0x35
	.zero		2


	//----- nvinfo : EIATTR_PARAM_CBANK
	.align		4
        /*000c*/ 	.byte	0x04, 0x0a
        /*000e*/ 	.short	(.L_1859 - .L_1858)
	.align		4
.L_1858:
        /*0010*/ 	.word	index@(.nv.constant0._ZN10layer_norm31ln_parallel_residual_bwd_kernelINS_13Kernel_traitsIf13__nv_bfloat16fS2_fjLj5120ELj1ELj1ELj8ELj8ENS_18Kernel_traits_baseILj5120EfS2_fS2_fjLj256EEEEELb1ELb1ELb0EEEvNS_9BwdParamsE)
        /*0014*/ 	.short	0x0160
        /*0016*/ 	.short	0x0128


	//----- nvinfo : EIATTR_CBANK_PARAM_SIZE
	.align		4
.L_1859:
        /*0018*/ 	.byte	0x03, 0x19
        /*001a*/ 	.short	0x0128


	//----- nvinfo : EIATTR_KPARAM_INFO
	.align		4
        /*001c*/ 	.byte	0x04, 0x17
        /*001e*/ 	.short	(.L_1861 - .L_1860)
.L_1860:
        /*0020*/ 	.word	0x00000000
        /*0024*/ 	.short	0x0000
        /*0026*/ 	.short	0x0000
        /*0028*/ 	.byte	0x00, 0xf0, 0xa1, 0x04


	//----- nvinfo : EIATTR_MAXREG_COUNT
	.align		4
.L_1861:
        /*002c*/ 	.byte	0x03, 0x1b
        /*002e*/ 	.short	0x00ff


	//----- nvinfo : EIATTR_NUM_BARRIERS
	.align		4
        /*0030*/ 	.byte	0x02, 0x4c
        /*0032*/ 	.byte	0x01
	.zero		1


	//----- nvinfo : EIATTR_MERCURY_ISA_VERSION
	.align		4
        /*0034*/ 	.byte	0x03, 0x5f
        /*0036*/ 	.short	0x0000


	//----- nvinfo : EIATTR_COOP_GROUP_MASK_REGIDS
	.align		4
        /*0038*/ 	.byte	0x04, 0x29
        /*003a*/ 	.short	(.L_1863 - .L_1862)


	//   ....[0]....
.L_1862:
        /*003c*/ 	.word	0xffffffff


	//   ....[1]....
        /*0040*/ 	.word	0xffffffff


	//   ....[2]....
        /*0044*/ 	.word	0xffffffff


	//   ....[3]....
        /*0048*/ 	.word	0xffffffff


	//   ....[4]....
        /*004c*/ 	.word	0xffffffff


	//   ....[5]....
        /*0050*/ 	.word	0xffffffff


	//   ....[6]....
        /*0054*/ 	.word	0xffffffff


	//   ....[7]....
        /*0058*/ 	.word	0xffffffff


	//   ....[8]....
        /*005c*/ 	.word	0xffffffff


	//   ....[9]....
        /*0060*/ 	.word	0xffffffff


	//   ....[10]....
        /*0064*/ 	.word	0xffffffff


	//   ....[11]....
        /*0068*/ 	.word	0xffffffff


	//   ....[12]....
        /*006c*/ 	.word	0xffffffff


	//   ....[13]....
        /*0070*/ 	.word	0xffffffff


	//   ....[14]....
        /*0074*/ 	.word	0xffffffff


	//   ....[15]....
        /*0078*/ 	.word	0xffffffff


	//   ....[16]....
        /*007c*/ 	.word	0xffffffff


	//   ....[17]....
        /*0080*/ 	.word	0xffffffff


	//   ....[18]....
        /*0084*/ 	.word	0xffffffff


	//   ....[19]....
        /*0088*/ 	.word	0xffffffff


	//----- nvinfo : EIATTR_COOP_GROUP_INSTR_OFFSETS
	.align		4
.L_1863:
        /*008c*/ 	.byte	0x04, 0x28
        /*008e*/ 	.short	(.L_1865 - .L_1864)


	//   ....[0]....
.L_1864:
        /*0090*/ 	.word	0x000018a0


	//   ....[1]....
        /*0094*/ 	.word	0x000018c0


	//   ....[2]....
        /*0098*/ 	.word	0x000018e0


	//   ....[3]....
        /*009c*/ 	.word	0x00001900


	//   ....[4]....
        /*00a0*/ 	.word	0x00001920


	//   ....[5]....
        /*00a4*/ 	.word	0x00001940


	//   ....[6]....
        /*00a8*/ 	.word	0x00001960


	//   ....[7]....
        /*00ac*/ 	.word	0x00001980


	//   ....[8]....
        /*00b0*/ 	.word	0x000019a0


	//   ....[9]....
        /*00b4*/ 	.word	0x000019c0


	//   ....[10]....
        /*00b8*/ 	.word	0x00003800


	//   ....[11]....
        /*00bc*/ 	.word	0x00003880


	//   ....[12]....
        /*00c0*/ 	.word	0x00003900


	//   ....[13]....
        /*00c4*/ 	.word	0x00003970


	//   ....[14]....
        /*00c8*/ 	.word	0x000039f0


	//   ....[15]....
        /*00cc*/ 	.word	0x00003a60


	//   ....[16]....
        /*00d0*/ 	.word	0x00003ae0


	//   ....[17]....
        /*00d4*/ 	.word	0x00003b50


	//   ....[18]....
        /*00d8*/ 	.word	0x00003bd0


	//   ....[19]....
        /*00dc*/ 	.word	0x00003c40


	//----- nvinfo : EIATTR_EXIT_INSTR_OFFSETS
	.align		4
.L_1865:
        /*00e0*/ 	.byte	0x04, 0x1c
        /*00e2*/ 	.short	(.L_1867 - .L_1866)


	//   ....[0]....
.L_1866:
        /*00e4*/ 	.word	0x00003740


	//   ....[1]....
        /*00e8*/ 	.word	0x000037a0


	//----- nvinfo : EIATTR_MAX_THREADS
	.align		4
.L_1867:
        /*00ec*/ 	.byte	0x04, 0x05
        /*00ee*/ 	.short	(.L_1869 - .L_1868)
.L_1868:
        /*00f0*/ 	.word	0x00000100
        /*00f4*/ 	.word	0x00000001
        /*00f8*/ 	.word	0x00000001


	//----- nvinfo : EIATTR_CRS_STACK_SIZE
	.align		4
.L_1869:
        /*00fc*/ 	.byte	0x04, 0x1e
        /*00fe*/ 	.short	(.L_1871 - .L_1870)
.L_1870:
        /*0100*/ 	.word	0x00000000
.L_1871:


//--------------------- .nv.info._ZN10layer_norm22ln_bwd_finalize_kernelINS_22Kernel_traits_finalizeILj5120Ef13__nv_bfloat16fS2_fjLb0ELj1024ELj4ENS_18Kernel_traits_baseILj5120EfS2_fS2_fjLj1024EEEEELb0ELb1EEEvNS_9BwdParamsE --------------------------
	.section	.nv.info._ZN10layer_norm22ln_bwd_finalize_kernelINS_22Kernel_traits_finalizeILj5120Ef13__nv_bfloat16fS2_fjLb0ELj1024ELj4ENS_18Kernel_traits_baseILj5120EfS2_fS2_fjLj1024EEEEELb0ELb1EEEvNS_9BwdParamsE,"",@"SHT_CUDA_INFO"
	.sectionflags	@""
	.align	4


	//----- nvinfo : EIATTR_CUDA_API_VERSION
	.align		4
        /*0000*/ 	.byte	0x04, 0x37
        /*0002*/ 	.short	(.L_1873 - .L_1872)
.L_1872:
        /*0004*/ 	.word	0x00000082


	//----- nvinfo : EIATTR_SW2861232_WAR
	.align		4
.L_1873:
        /*0008*/ 	.byte	0x01, 0x35
	.zero		2


	//----- nvinfo : EIATTR_PARAM_CBANK
	.align		4
        /*000c*/ 	.byte	0x04, 0x0a
        /*000e*/ 	.short	(.L_1875 - .L_1874)
	.align		4
.L_1874:
        /*0010*/ 	.word	index@(.nv.constant0._ZN10layer_norm22ln_bwd_finalize_kernelINS_22Kernel_traits_finalizeILj5120Ef13__nv_bfloat16fS2_fjLb0ELj1024ELj4ENS_18Kernel_traits_baseILj5120EfS2_fS2_fjLj1024EEEEELb0ELb1EEEvNS_9BwdParamsE)
        /*0014*/ 	.short	0x0160
        /*0016*/ 	.short	0x0128


	//----- nvinfo : EIATTR_CBANK_PARAM_SIZE
	.align		4
.L_1875:
        /*0018*/ 	.byte	0x03, 0x19
        /*001a*/ 	.short	0x0128


	//----- nvinfo : EIATTR_KPARAM_INFO
	.align		4
        /*001c*/ 	.byte	0x04, 0x17
        /*001e*/ 	.short	(.L_1877 - .L_1876)
.L_1876:
        /*0020*/ 	.word	0x00000000
        /*0024*/ 	.short	0x0000
        /*0026*/ 	.short	0x0000
        /*0028*/ 	.byte	0x00, 0xf0, 0xa1, 0x04


	//----- nvinfo : EIATTR_MAXREG_COUNT
	.align		4
.L_1877:
        /*002c*/ 	.byte	0x03, 0x1b
        /*002e*/ 	.short	0x0040


	//----- nvinfo : EIATTR_NUM_BARRIERS
	.align		4
        /*0030*/ 	.byte	0x02, 0x4c
        /*0032*/ 	.byte	0x01
	.zero		1


	//----- nvinfo : EIATTR_MERCURY_ISA_VERSION
	.align		4
        /*0034*/ 	.byte	0x03, 0x5f
        /*0036*/ 	.short	0x0000


	//----- nvinfo : EIATTR_COOP_GROUP_MASK_REGIDS
	.align		4
        /*0038*/ 	.byte	0x04, 0x29
        /*003a*/ 	.short	(.L_1879 - .L_1878)


	//   ....[0]....
.L_1878:
        /*003c*/ 	.word	0xffffffff


	//   ....[1]....
        /*0040*/ 	.word	0xffffffff


	//   ....[2]....
        /*0044*/ 	.word	0xffffffff


	//   ....[3]....
        /*0048*/ 	.word	0xffffffff


	//   ....[4]....
        /*004c*/ 	.word	0xffffffff


	//   ....[5]....
        /*0050*/ 	.word	0xffffffff


	//   ....[6]....
        /*0054*/ 	.word	0xffffffff


	//   ....[7]....
        /*0058*/ 	.word	0xffffffff


	//   ....[8]....
        /*005c*/ 	.word	0xffffffff


	//   ....[9]....
        /*0060*/ 	.word	0xffffffff


	//   ....[10]....
        /*0064*/ 	.word	0xffffffff


	//   ....[11]....
        /*0068*/ 	.word	0xffffffff


	//   ....[12]....
        /*006c*/ 	.word	0xffffffff


	//   ....[13]....
        /*0070*/ 	.word	0xffffffff


	//   ....[14]....
        /*0074*/ 	.word	0xffffffff


	//   ....[15]....
        /*0078*/ 	.word	0xffffffff


	//   ....[16]....
        /*007c*/ 	.word	0xffffffff


	//   ....[17]....
        /*0080*/ 	.word	0xffffffff


	//   ....[18]....
        /*0084*/ 	.word	0xffffffff


	//   ....[19]....
        /*0088*/ 	.word	0xffffffff


	//----- nvinfo : EIATTR_COOP_GROUP_INSTR_OFFSETS
	.align		4
.L_1879:
        /*008c*/ 	.byte	0x04, 0x28
        /*008e*/ 	.short	(.L_1881 - .L_1880)


	//   ....[0]....
.L_1880:
        /*0090*/ 	.word	0x000007f0


	//   ....[1]....
        /*0094*/ 	.word	0x00000820


	//   ....[2]....
        /*0098*/ 	.word	0x00000840


	//   ....[3]....
        /*009c*/ 	.word	0x00000850


	//   ....[4]....
        /*00a0*/ 	.word	0x00000880


	//   ....[5]....
        /*00a4*/ 	.word	0x00000890


	//   ....[6]....
        /*00a8*/ 	.word	0x000008c0


	//   ....[7]....
        /*00ac*/ 	.word	0x000008d0


	//   ....[8]....
        /*00b0*/ 	.word	0x00000900


	//   ....[9]....
        /*00b4*/ 	.word	0x00000910


	//   ....[10]....
        /*00b8*/ 	.word	0x00000ab0


	//   ....[11]....
        /*00bc*/ 	.word	0x00000b30


	//   ....[12]....
        /*00c0*/ 	.word	0x00000b90


	//   ....[13]....
        /*00c4*/ 	.word	0x00000bf0


	//   ....[14]....
        /*00c8*/ 	.word	0x00000c60


	//   ....[15]....
        /*00cc*/ 	.word	0x00000cd0


	//   ....[16]....
        /*00d0*/ 	.word	0x00000d30


	//   ....[17]....
        /*00d4*/ 	.word	0x00000d90


	//   ....[18]....
        /*00d8*/ 	.word	0x00000df0


	//   ....[19]....
        /*00dc*/ 	.word	0x00000e50


	//----- nvinfo : EIATTR_EXIT_INSTR_OFFSETS
	.align		4
.L_1881:
        /*00e0*/ 	.byte	0x04, 0x1c
        /*00e2*/ 	.short	(.L_1883 - .L_1882)


	//   ....[0]....
.L_1882:
        /*00e4*/ 	.word	0x00000070


	//   ....[1]....
        /*00e8*/ 	.word	0x00000a50


	//----- nvinfo : EIATTR_MAX_THREADS
	.align		4
.L_1883:
        /*00ec*/ 	.byte	0x04, 0x05
        /*00ee*/ 	.short	(.L_1885 - .L_1884)
.L_1884:
        /*00f0*/ 	.word	0x00000400
        /*00f4*/ 	.word	0x00000001
        /*00f8*/ 	.word	0x00000001


	//----- nvinfo : EIATTR_CRS_STACK_SIZE
	.align		4
.L_1885:
        /*00fc*/ 	.byte	0x04, 0x1e
        /*00fe*/ 	.short	(.L_1887 - .L_1886)
.L_1886:
        /*0100*/ 	.word	0x00000000
.L_1887:


//--------------------- .nv.info._ZN10layer_norm40ln_parallel_residual_bwd_finalize_kernelINS_22Kernel_traits_finalizeILj5120Ef13__nv_bfloat16fS2_fjLb0ELj1024ELj4ENS_18Kernel_traits_baseILj5120EfS2_fS2_fjLj1024EEEEELb1EEEvNS_9BwdParamsE --------------------------
	.section	.nv.info._ZN10layer_norm40ln_parallel_residual_bwd_finalize_kernelINS_22Kernel_traits_finalizeILj5120Ef13__nv_bfloat16fS2_fjLb0ELj1024ELj4ENS_18Kernel_traits_baseILj5120EfS2_fS2_fjLj1024EEEEELb1EEEvNS_9BwdParamsE,"",@"SHT_CUDA_INFO"
	.sectionflags	@""
	.align	4


	//----- nvinfo : EIATTR_CUDA_API_VERSION
	.align		4
        /*0000*/ 	.byte	0x04, 0x37
        /*0002*/ 	.short	(.L_1889 - .L_1888)
.L_1888:
        /*0004*/ 	.word	0x00000082


	//----- nvinfo : EIATTR_SW2861232_WAR
	.align		4
.L_1889:
        /*0008*/ 	.byte	0x01, 0x35
	.zero		2


	//----- nvinfo : EIATTR_PARAM_CBANK
	.align		4
        /*000c*/ 	.byte	0x04, 0x0a
        /*000e*/ 	.short	(.L_1891 - .L_1890)
	.align		4
.L_1890:
        /*0010*/ 	.word	index@(.nv.constant0._ZN10layer_norm40ln_parallel_residual_bwd_finalize_kernelINS_22Kernel_traits_finalizeILj5120Ef13__nv_bfloat16fS2_fjLb0ELj1024ELj4ENS_18Kernel_traits_baseILj5120EfS2_fS2_fjLj1024EEEEELb1EEEvNS_9BwdParamsE)
        /*0014*/ 	.short	0x0160
        /*0016*/ 	.short	0x0128


	//----- nvinfo : EIATTR_CBANK_PARAM_SIZE
	.align		4
.L_1891:
        /*0018*/ 	.byte	0x03, 0x19
        /*001a*/ 	.short	0x0128


	//----- nvinfo : EIATTR_KPARAM_INFO
	.align		4
        /*001c*/ 	.byte	0x04, 0x17
        /*001e*/ 	.short	(.L_1893 - .L_1892)
.L_1892:
        /*0020*/ 	.word	0x00000000
        /*0024*/ 	.short	0x0000
        /*0026*/ 	.short	0x0000
        /*0028*/ 	.byte	0x00, 0xf0, 0xa1, 0x04


	//----- nvinfo : EIATTR_MAXREG_COUNT
	.align		4
.L_1893:
        /*002c*/ 	.byte	0x03, 0x1b
        /*002e*/ 	.short	0x0040


	//----- nvinfo : EIATTR_NUM_BARRIERS
	.align		4
        /*0030*/ 	.byte	0x02, 0x4c
        /*0032*/ 	.byte	0x01
	.zero		1


	//----- nvinfo : EIATTR_MERCURY_ISA_VERSION
	.align		4
        /*0034*/ 	.byte	0x03, 0x5f
        /*0036*/ 	.short	0x0000


	//----- nvinfo : EIATTR_COOP_GROUP_MASK_REGIDS
	.align		4
        /*0038*/ 	.byte	0x04, 0x29
        /*003a*/ 	.short	(.L_1895 - .L_1894)


	//   ....[0]....
.L_1894:
        /*003c*/ 	.word	0xffffffff


	//   ....[1]....
        /*0040*/ 	.word	0xffffffff


	//   ....[2]....
        /*0044*/ 	.word	0xffffffff


	//   ....[3]....
        /*0048*/ 	.word	0xffffffff


	//   ....[4]....
        /*004c*/ 	.word	0xffffffff


	//   ....[5]....
        /*0050*/ 	.word	0xffffffff


	//   ....[6]....
        /*0054*/ 	.word	0xffffffff


	//   ....[7]....
        /*0058*/ 	.word	0xffffffff


	//   ....[8]....
        /*005c*/ 	.word	0xffffffff


	//   ....[9]....
        /*0060*/ 	.word	0xffffffff


	//   ....[10]....
        /*0064*/ 	.word	0xffffffff


	//   ....[11]....
        /*0068*/ 	.word	0xffffffff


	//   ....[12]....
        /*006c*/ 	.word	0xffffffff


	//   ....[13]....
        /*0070*/ 	.word	0xffffffff


	//   ....[14]....
        /*0074*/ 	.word	0xffffffff


	//   ....[15]....
        /*0078*/ 	.word	0xffffffff


	//   ....[16]....
        /*007c*/ 	.word	0xffffffff


	//   ....[17]....
        /*0080*/ 	.word	0xffffffff


	//   ....[18]....
        /*0084*/ 	.word	0xffffffff


	//   ....[19]....
        /*0088*/ 	.word	0xffffffff


	//   ....[20]....
        /*008c*/ 	.word	0xffffffff


	//   ....[21]....
        /*0090*/ 	.word	0xffffffff


	//   ....[22]....
        /*0094*/ 	.word	0xffffffff


	//   ....[23]....
        /*0098*/ 	.word	0xffffffff


	//   ....[24]....
        /*009c*/ 	.word	0xffffffff


	//   ....[25]....
        /*00a0*/ 	.word	0xffffffff


	//   ....[26]....
        /*00a4*/ 	.word	0xffffffff


	//   ....[27]....
        /*00a8*/ 	.word	0xffffffff


	//   ....[28]....
        /*00ac*/ 	.word	0xffffffff


	//   ....[29]....
        /*00b0*/ 	.word	0xffffffff


	//   ....[30]....
        /*00b4*/ 	.word	0xffffffff


	//   ....[31]....
        /*00b8*/ 	.word	0xffffffff


	//   ....[32]....
        /*00bc*/ 	.word	0xffffffff


	//   ....[33]....
        /*00c0*/ 	.word	0xffffffff


	//   ....[34]....
        /*00c4*/ 	.word	0xffffffff


	//   ....[35]....
        /*00c8*/ 	.word	0xffffffff


	//   ....[36]....
        /*00cc*/ 	.word	0xffffffff


	//   ....[37]....
        /*00d0*/ 	.word	0xffffffff


	//   ....[38]....
        /*00d4*/ 	.word	0xffffffff


	//   ....[39]....
        /*00d8*/ 	.word	0xffffffff


	//----- nvinfo : EIATTR_COOP_GROUP_INSTR_OFFSETS
	.align		4
.L_1895:
        /*00dc*/ 	.byte	0x04, 0x28
        /*00de*/ 	.short	(.L_1897 - .L_1896)


	//   ....[0]....
.L_1896:
        /*00e0*/ 	.word	0x00000b60


	//   ....[1]....
        /*00e4*/ 	.word	0x00000b90


	//   ....[2]....
        /*00e8*/ 	.word	0x00000ba0


	//   ....[3]....
        /*00ec*/ 	.word	0x00000bb0


	//   ....[4]....
        /*00f0*/ 	.word	0x00000be0


	//   ....[5]....
        /*00f4*/ 	.word	0x00000c00


	//   ....[6]....
        /*00f8*/ 	.word	0x00000c10


	//   ....[7]....
        /*00fc*/ 	.word	0x00000c20


	//   ....[8]....
        /*0100*/ 	.word	0x00000c50


	//   ....[9]....
        /*0104*/ 	.word	0x00000c70


	//   ....[10]....
        /*0108*/ 	.word	0x00000c90


	//   ....[11]....
        /*010c*/ 	.word	0x00000ca0


	//   ....[12]....
        /*0110*/ 	.word	0x00000cd0


	//   ....[13]....
        /*0114*/ 	.word	0x00000cf0


	//   ....[14]....
        /*0118*/ 	.word	0x00000d10


	//   ....[15]....
        /*011c*/ 	.word	0x00000d20


	//   ....[16]....
        /*0120*/ 	.word	0x00000d50


	//   ....[17]....
        /*0124*/ 	.word	0x00000d80


	//   ....[18]....
        /*0128*/ 	.word	0x00000d90


	//   ....[19]....
        /*012c*/ 	.word	0x00000da0


	//   ....[20]....
        /*0130*/ 	.word	0x00001050


	//   ....[21]....
        /*0134*/ 	.word	0x000010c0


	//   ....[22]....
        /*0138*/ 	.word	0x00001120


	//   ....[23]....
        /*013c*/ 	.word	0x00001180


	//   ....[24]....
        /*0140*/ 	.word	0x000011f0


	//   ....[25]....
        /*0144*/ 	.word	0x00001260


	//   ....[26]....
        /*0148*/ 	.word	0x000012c0


	//   ....[27]....
        /*014c*/ 	.word	0x00001320


	//   ....[28]....
        /*0150*/ 	.word	0x00001380


	//   ....[29]....
        /*0154*/ 	.word	0x000013f0


	//   ....[30]....
        /*0158*/ 	.word	0x00001460


	//   ....[31]....
        /*015c*/ 	.word	0x000014c0


	//   ....[32]....
        /*0160*/ 	.word	0x00001520


	//   ....[33]....
        /*0164*/ 	.word	0x00001580


	//   ....[34]....
        /*0168*/ 	.word	0x000015f0


	//   ....[35]....
        /*016c*/ 	.word	0x00001660


	//   ....[36]....
        /*0170*/ 	.word	0x000016c0


	//   ....[37]....
        /*0174*/ 	.word	0x00001720


	//   ....[38]....
        /*0178*/ 	.word	0x00001780


	//   ....[39]....
        /*017c*/ 	.word	0x000017e0


	//----- nvinfo : EIATTR_EXIT_INSTR_OFFSETS
	.align		4
.L_1897:
        /*0180*/ 	.byte	0x04, 0x1c
        /*0182*/ 	.short	(.L_1899 - .L_1898)


	//   ....[0]....
.L_1898:
        /*0184*/ 	.word	0x00000070


	//   ....[1]....
        /*0188*/ 	.word	0x00000ff0


	//----- nvinfo : EIATTR_MAX_THREADS
	.align		4
.L_1899:
        /*018c*/ 	.byte	0x04, 0x05
        /*018e*/ 	.short	(.L_1901 - .L_1900)
.L_1900:
        /*0190*/ 	.word	0x00000400
        /*0194*/ 	.word	0x00000001
        /*0198*/ 	.word	0x00000001


	//----- nvinfo : EIATTR_CRS_STACK_SIZE
	.align		4
.L_1901:
        /*019c*/ 	.byte	0x04, 0x1e
        /*019e*/ 	.short	(.L_1903 - .L_1902)
.L_1902:
        /*01a0*/ 	.word	0x00000000
.L_1903:


//--------------------- .nv.info._ZN10layer_norm31ln_parallel_residual_bwd_kernelINS_13Kernel_traitsIf13__nv_bfloat16fS2_fjLj5120ELj1ELj1ELj8ELj8ENS_18Kernel_traits_baseILj5120EfS2_fS2_fjLj256EEEEELb1ELb1ELb1EEEvNS_9BwdParamsE --------------------------
	.section	.nv.info._ZN10layer_norm31ln_parallel_residual_bwd_kernelINS_13Kernel_traitsIf13__nv_bfloat16fS2_fjLj5120ELj1ELj1ELj8ELj8ENS_18Kernel_traits_baseILj5120EfS2_fS2_fjLj256EEEEELb1ELb1ELb1EEEvNS_9BwdParamsE,"",@"SHT_CUDA_INFO"
	.sectionflags	@""
	.align	4


	//----- nvinfo : EIATTR_CUDA_API_VERSION
	.align		4
        /*0000*/ 	.byte	0x04, 0x37
        /*0002*/ 	.short	(.L_1905 - .L_1904)
.L_1904:
        /*0004*/ 	.word	0x00000082


	//----- nvinfo : EIATTR_SW2861232_WAR
	.align		4
.L_1905:
        /*0008*/ 	.byte	0x01, 0x35
	.zero		2


	//----- nvinfo : EIATTR_PARAM_CBANK
	.align		4
        /*000c*/ 	.byte	0x04, 0x0a
        /*000e*/ 	.short	(.L_1907 - .L_1906)
	.align		4
.L_1906:
        /*0010*/ 	.word	index@(.nv.constant0._ZN10layer_norm31ln_parallel_residual_bwd_kernelINS_13Kernel_traitsIf13__nv_bfloat16fS2_fjLj5120ELj1ELj1ELj8ELj8ENS_18Kernel_traits_baseILj5120EfS2_fS2_fjLj256EEEEELb1ELb1ELb1EEEvNS_9BwdParamsE)
        /*0014*/ 	.short	0x0160
        /*0016*/ 	.short	0x0128


	//----- nvinfo : EIATTR_CBANK_PARAM_SIZE
	.align		4
.L_1907:
        /*0018*/ 	.byte	0x03, 0x19
        /*001a*/ 	.short	0x0128


	//----- nvinfo : EIATTR_KPARAM_INFO
	.align		4
        /*001c*/ 	.byte	0x04, 0x17
        /*001e*/ 	.short	(.L_1909 - .L_1908)
.L_1908:
        /*0020*/ 	.word	0x00000000
        /*0024*/ 	.short	0x0000
        /*0026*/ 	.short	0x0000
        /*0028*/ 	.byte	0x00, 0xf0, 0xa1, 0x04


	//----- nvinfo : EIATTR_MAXREG_COUNT
	.align		4
.L_1909:
        /*002c*/ 	.byte	0x03, 0x1b
        /*002e*/ 	.short	0x00ff


	//----- nvinfo : EIATTR_NUM_BARRIERS
	.align		4
        /*0030*/ 	.byte	0x02, 0x4c
        /*0032*/ 	.byte	0x01
	.zero		1


	//----- nvinfo : EIATTR_MERCURY_ISA_VERSION
	.align		4
        /*0034*/ 	.byte	0x03, 0x5f
        /*0036*/ 	.short	0x0000


	//----- nvinfo : EIATTR_COOP_GROUP_MASK_REGIDS
	.align		4
        /*0038*/ 	.byte	0x04, 0x29
        /*003a*/ 	.short	(.L_1911 - .L_1910)


	//   ....[0]....
.L_1910:
        /*003c*/ 	.word	0xffffffff


	//   ....[1]....
        /*0040*/ 	.word	0xffffffff


	//   ....[2]....
        /*0044*/ 	.word	0xffffffff


	//   ....[3]....
        /*0048*/ 	.word	0xffffffff


	//   ....[4]....
        /*004c*/ 	.word	0xffffffff


	//   ....[5]....
        /*0050*/ 	.word	0xffffffff


	//   ....[6]....
        /*0054*/ 	.word	0xffffffff


	//   ....[7]....
        /*0058*/ 	.word	0xffffffff


	//   ....[8]....
        /*005c*/ 	.word	0xffffffff


	//   ....[9]....
        /*0060*/ 	.word	0xffffffff


	//   ....[10]....
        /*0064*/ 	.word	0xffffffff


	//   ....[11]....
        /*0068*/ 	.word	0xffffffff


	//   ....[12]....
        /*006c*/ 	.word	0xffffffff


	//   ....[13]....
        /*0070*/ 	.word	0xffffffff


	//   ....[14]....
        /*0074*/ 	.word	0xffffffff


	//   ....[15]....
        /*0078*/ 	.word	0xffffffff


	//   ....[16]....
        /*007c*/ 	.word	0xffffffff


	//   ....[17]....
        /*0080*/ 	.word	0xffffffff


	//   ....[18]....
        /*0084*/ 	.word	0xffffffff


	//   ....[19]....
        /*0088*/ 	.word	0xffffffff


	//----- nvinfo : EIATTR_COOP_GROUP_INSTR_OFFSETS
	.align		4
.L_1911:
        /*008c*/ 	.byte	0x04, 0x28
        /*008e*/ 	.short	(.L_1913 - .L_1912)


	//   ....[0]....
.L_1912:
        /*0090*/ 	.word	0x000015f0


	//   ....[1]....
        /*0094*/ 	.word	0x00001610


	//   ....[2]....
        /*0098*/ 	.word	0x00001630


	//   ....[3]....
        /*009c*/ 	.word	0x00001650


	//   ....[4]....
        /*00a0*/ 	.word	0x00001670


	//   ....[5]....
        /*00a4*/ 	.word	0x00001690


	//   ....[6]....
        /*00a8*/ 	.word	0x000016b0


	//   ....[7]....
        /*00ac*/ 	.word	0x000016d0


	//   ....[8]....
        /*00b0*/ 	.word	0x000016f0


	//   ....[9]....
        /*00b4*/ 	.word	0x00001710


	//   ....[10]....
        /*00b8*/ 	.word	0x00003370


	//   ....[11]....
        /*00bc*/ 	.word	0x000033f0


	//   ....[12]....
        /*00c0*/ 	.word	0x00003470


	//   ....[13]....
        /*00c4*/ 	.word	0x000034e0


	//   ....[14]....
        /*00c8*/ 	.word	0x00003560


	//   ....[15]....
        /*00cc*/ 	.word	0x000035d0


	//   ....[16]....
        /*00d0*/ 	.word	0x00003650


	//   ....[17]....
        /*00d4*/ 	.word	0x000036c0


	//   ....[18]....
        /*00d8*/ 	.word	0x00003740


	//   ....[19]....
        /*00dc*/ 	.word	0x000037b0


	//----- nvinfo : EIATTR_EXIT_INSTR_OFFSETS
	.align		4
.L_1913:
        /*00e0*/ 	.byte	0x04, 0x1c
        /*00e2*/ 	.short	(.L_1915 - .L_1914)


	//   ....[0]....
.L_1914:
        /*00e4*/ 	.word	0x00003310


	//----- nvinfo : EIATTR_MAX_THREADS
	.align		4
.L_1915:
        /*00e8*/ 	.byte	0x04, 0x05
        /*00ea*/ 	.short	(.L_1917 - .L_1916)
.L_1916:
        /*00ec*/ 	.word	0x00000100
        /*00f0*/ 	.word	0x00000001
        /*00f4*/ 	.word	0x00000001


	//----- nvinfo : EIATTR_CRS_STACK_SIZE
	.align		4
.L_1917:
        /*00f8*/ 	.byte	0x04, 0x1e
        /*00fa*/ 	.short	(.L_1919 - .L_1918)
.L_1918:
        /*00fc*/ 	.word	0x00000000
.L_1919:


//--------------------- .nv.info._ZN10layer_norm31ln_parallel_residual_bwd_kernelINS_13Kernel_traitsIf6__halfS2_S2_fjLj5120ELj1ELj1ELj8ELj8ENS_18Kernel_traits_baseILj5120EfS2_S2_S2_fjLj256EEEEELb0ELb0ELb0EEEvNS_9BwdParamsE --------------------------
	.section	.nv.info._ZN10layer_norm31ln_parallel_residual_bwd_kernelINS_13Kernel_traitsIf6__halfS2_S2_fjLj5120ELj1ELj1ELj8ELj8ENS_18Kernel_traits_baseILj5120EfS2_S2_S2_fjLj256EEEEELb0ELb0ELb0EEEvNS_9BwdParamsE,"",@"SHT_CUDA_INFO"
	.sectionflags	@""
	.align	4


	//----- nvinfo : EIATTR_CUDA_API_VERSION
	.align		4
        /*0000*/ 	.byte	0x04, 0x37
        /*0002*/ 	.short	(.L_1921 - .L_1920)
.L_1920:
        /*0004*/ 	.word	0x00000082


	//----- nvinfo : EIATTR_SW2861232_WAR
	.align		4
.L_1921:
        /*0008*/ 	.byte	0x01, 0x35
	.zero		2


	//----- nvinfo : EIATTR_PARAM_CBANK
	.align		4
        /*000c*/ 	.byte	0x04, 0x0a
        /*000e*/ 	.short	(.L_1923 - .L_1922)
	.align		4
.L_1922:
        /*0010*/ 	.word	index@(.nv.constant0._ZN10layer_norm31ln_parallel_residual_bwd_kernelINS_13Kernel_traitsIf6__halfS2_S2_fjLj5120ELj1ELj1ELj8ELj8ENS_18Kernel_traits_baseILj5120EfS2_S2_S2_fjLj256EEEEELb0ELb0ELb0EEEvNS_9BwdParamsE)
        /*0014*/ 	.short	0x0160
        /*0016*/ 	.short	0x0128


	//----- nvinfo : EIATTR_CBANK_PARAM_SIZE
	.align		4
.L_1923:
        /*0018*/ 	.byte	0x03, 0x19
        /*001a*/ 	.short	0x0128


	//----- nvinfo : EIATTR_KPARAM_INFO
	.align		4
        /*001c*/ 	.byte	0x04, 0x17
        /*001e*/ 	.short	(.L_1925 - .L_1924)
.L_1924:
        /*0020*/ 	.word	0x00000000
        /*0024*/ 	.short	0x0000
        /*0026*/ 	.short	0x0000
        /*0028*/ 	.byte	0x00, 0xf0, 0xa1, 0x04


	//----- nvinfo : EIATTR_MAXREG_COUNT
	.align		4
.L_1925:
        /*002c*/ 	.byte	0x03, 0x1b
        /*002e*/ 	.short	0x00ff


	//----- nvinfo : EIATTR_NUM_BARRIERS
	.align		4
        /*0030*/ 	.byte	0x02, 0x4c
        /*0032*/ 	.byte	0x01
	.zero		1


	//----- nvinfo : EIATTR_MERCURY_ISA_VERSION
	.align		4
        /*0034*/ 	.byte	0x03, 0x5f
        /*0036*/ 	.short	0x0000


	//----- nvinfo : EIATTR_COOP_GROUP_MASK_REGIDS
	.align		4
        /*0038*/ 	.byte	0x04, 0x29
        /*003a*/ 	.short	(.L_1927 - .L_1926)


	//   ....[0]....
.L_1926:
        /*003c*/ 	.word	0xffffffff


	//   ....[1]....
        /*0040*/ 	.word	0xffffffff


	//   ....[2]....
        /*0044*/ 	.word	0xffffffff


	//   ....[3]....
        /*0048*/ 	.word	0xffffffff


	//   ....[4]....
        /*004c*/ 	.word	0xffffffff


	//   ....[5]....
        /*0050*/ 	.word	0xffffffff


	//   ....[6]....
        /*0054*/ 	.word	0xffffffff


	//   ....[7]....
        /*0058*/ 	.word	0xffffffff


	//   ....[8]....
        /*005c*/ 	.word	0xffffffff


	//   ....[9]....
        /*0060*/ 	.word	0xffffffff


	//   ....[10]....
        /*0064*/ 	.word	0xffffffff


	//   ....[11]....
        /*0068*/ 	.word	0xffffffff


	//   ....[12]....
        /*006c*/ 	.word	0xffffffff


	//   ....[13]....
        /*0070*/ 	.word	0xffffffff


	//   ....[14]....
        /*0074*/ 	.word	0xffffffff


	//   ....[15]....
        /*0078*/ 	.word	0xffffffff


	//   ....[16]....
        /*007c*/ 	.word	0xffffffff


	//   ....[17]....
        /*0080*/ 	.word	0xffffffff


	//   ....[18]....
        /*0084*/ 	.word	0xffffffff


	//   ....[19]....
        /*0088*/ 	.word	0xffffffff


	//----- nvinfo : EIATTR_COOP_GROUP_INSTR_OFFSETS
	.align		4
.L_1927:
        /*008c*/ 	.byte	0x04, 0x28
        /*008e*/ 	.short	(.L_1929 - .L_1928)


	//   ....[0]....
.L_1928:
        /*0090*/ 	.word	0x00002010


	//   ....[1]....
        /*0094*/ 	.word	0x00002030


	//   ....[2]....
        /*0098*/ 	.word	0x00002050


	//   ....[3]....
        /*009c*/ 	.word	0x00002070


	//   ....[4]....
        /*00a0*/ 	.word	0x00002090


	//   ....[5]....
        /*00a4*/ 	.word	0x000020b0


	//   ....[6]....
        /*00a8*/ 	.word	0x000020d0


	//   ....[7]....
        /*00ac*/ 	.word	0x000020f0


	//   ....[8]....
        /*00b0*/ 	.word	0x00002110


	//   ....[9]....
        /*00b4*/ 	.word	0x00002130


	//   ....[10]....
        /*00b8*/ 	.word	0x00004030


	//   ....[11]....
        /*00bc*/ 	.word	0x000040b0


	//   ....[12]....
        /*00c0*/ 	.word	0x00004130


	//   ....[13]....
        /*00c4*/ 	.word	0x000041a0


	//   ....[14]....
        /*00c8*/ 	.word	0x00004220


	//   ....[15]....
        /*00cc*/ 	.word	0x00004290


	//   ....[16]....
        /*00d0*/ 	.word	0x00004310


	//   ....[17]....
        /*00d4*/ 	.word	0x00004380


	//   ....[18]....
        /*00d8*/ 	.word	0x00004400


	//   ....[19]....
        /*00dc*/ 	.word	0x00004470


	//----- nvinfo : EIATTR_EXIT_INSTR_OFFSETS
	.align		4
.L_1929:
        /*00e0*/ 	.byte	0x04, 0x1c
        /*00e2*/ 	.short	(.L_1931 - .L_1930)


	//   ....[0]....
.L_1930:
        /*00e4*/ 	.word	0x00003f30


	//   ....[1]....
        /*00e8*/ 	.word	0x00003fd0


	//----- nvinfo : EIATTR_MAX_THREADS
	.align		4
.L_1931:
        /*00ec*/ 	.byte	0x04, 0x05
        /*00ee*/ 	.short	(.L_1933 - .L_1932)
.L_1932:
        /*00f0*/ 	.word	0x00000100
        /*00f4*/ 	.word	0x00000001
        /*00f8*/ 	.word	0x00000001


	//----- nvinfo : EIATTR_CRS_STACK_SIZE
	.align		4
.L_1933:
        /*00fc*/ 	.byte	0x04, 0x1e
        /*00fe*/ 	.short	(.L_1935 - .L_1934)
.L_1934:
        /*0100*/ 	.word	0x00000000
.L_1935:


//--------------------- .nv.info._ZN10layer_norm31ln_parallel_residual_bwd_kernelINS_13Kernel_traitsIf6__halfS2_S2_fjLj5120ELj1ELj1ELj8ELj8ENS_18Kernel_traits_baseILj5120EfS2_S2_S2_fjLj256EEEEELb0ELb0ELb1EEEvNS_9BwdParamsE --------------------------
	.section	.nv.info._ZN10layer_norm31ln_parallel_residual_bwd_kernelINS_13Kernel_traitsIf6__halfS2_S2_fjLj5120ELj1ELj1ELj8ELj8ENS_18Kernel_traits_baseILj5120EfS2_S2_S2_fjLj256EEEEELb0ELb0ELb1EEEvNS_9BwdParamsE,"",@"SHT_CUDA_INFO"
	.sectionflags	@""
	.align	4


	//----- nvinfo : EIATTR_CUDA_API_VERSION
	.align		4
        /*0000*/ 	.byte	0x04, 0x37
        /*0002*/ 	.short	(.L_1937 - .L_1936)
.L_1936:
        /*0004*/ 	.word	0x00000082


	//----- nvinfo : EIATTR_SW2861232_WAR
	.align		4
.L_1937:
        /*0008*/ 	.byte	0x01, 0x35
	.zero		2


	//----- nvinfo : EIATTR_PARAM_CBANK
	.align		4
        /*000c*/ 	.byte	0x04, 0x0a
        /*000e*/ 	.short	(.L_1939 - .L_1938)
	.align		4
.L_1938:
        /*0010*/ 	.word	index@(.nv.constant0._ZN10layer_norm31ln_parallel_residual_bwd_kernelINS_13Kernel_traitsIf6__halfS2_S2_fjLj5120ELj1ELj1ELj8ELj8ENS_18Kernel_traits_baseILj5120EfS2_S2_S2_fjLj256EEEEELb0ELb0ELb1EEEvNS_9BwdParamsE)
        /*0014*/ 	.short	0x0160
        /*0016*/ 	.short	0x0128


	//----- nvinfo : EIATTR_CBANK_PARAM_SIZE
	.align		4
.L_1939:
        /*0018*/ 	.byte	0x03, 0x19
        /*001a*/ 	.short	0x0128


	//----- nvinfo : EIATTR_KPARAM_INFO
	.align		4
        /*001c*/ 	.byte	0x04, 0x17
        /*001e*/ 	.short	(.L_1941 - .L_1940)
.L_1940:
        /*0020*/ 	.word	0x00000000
        /*0024*/ 	.short	0x0000
        /*0026*/ 	.short	0x0000
        /*0028*/ 	.byte	0x00, 0xf0, 0xa1, 0x04


	//----- nvinfo : EIATTR_MAXREG_COUNT
	.align		4
.L_1941:
        /*002c*/ 	.byte	0x03, 0x1b
        /*002e*/ 	.short	0x00ff


	//----- nvinfo : EIATTR_NUM_BARRIERS
	.align		4
        /*0030*/ 	.byte	0x02, 0x4c
        /*0032*/ 	.byte	0x01
	.zero		1


	//----- nvinfo : EIATTR_MERCURY_ISA_VERSION
	.align		4
        /*0034*/ 	.byte	0x03, 0x5f
        /*0036*/ 	.short	0x0000


	//----- nvinfo : EIATTR_COOP_GROUP_MASK_REGIDS
	.align		4
        /*0038*/ 	.byte	0x04, 0x29
        /*003a*/ 	.short	(.L_1943 - .L_1942)


	//   ....[0]....
.L_1942:
        /*003c*/ 	.word	0xffffffff


	//   ....[1]....
        /*0040*/ 	.word	0xffffffff


	//   ....[2]....
        /*0044*/ 	.word	0xffffffff


	//   ....[3]....
        /*0048*/ 	.word	0xffffffff


	//   ....[4]....
        /*004c*/ 	.word	0xffffffff


	//   ....[5]....
        /*0050*/ 	.word	0xffffffff


	//   ....[6]....
        /*0054*/ 	.word	0xffffffff


	//   ....[7]....
        /*0058*/ 	.word	0xffffffff


	//   ....[8]....
        /*005c*/ 	.word	0xffffffff


	//   ....[9]....
        /*0060*/ 	.word	0xffffffff


	//   ....[10]....
        /*0064*/ 	.word	0xffffffff


	//   ....[11]....
        /*0068*/ 	.word	0xffffffff


	//   ....[12]....
        /*006c*/ 	.word	0xffffffff


	//   ....[13]....
        /*0070*/ 	.word	0xffffffff


	//   ....[14]....
        /*0074*/ 	.word	0xffffffff


	//   ....[15]....
        /*0078*/ 	.word	0xffffffff


	//   ....[16]....
        /*007c*/ 	.word	0xffffffff


	//   ....[17]....
        /*0080*/ 	.word	0xffffffff


	//   ....[18]....
        /*0084*/ 	.word	0xffffffff


	//   ....[19]....
        /*0088*/ 	.word	0xffffffff


	//----- nvinfo : EIATTR_COOP_GROUP_INSTR_OFFSETS
	.align		4
.L_1943:
        /*008c*/ 	.byte	0x04, 0x28
        /*008e*/ 	.short	(.L_1945 - .L_1944)


	//   ....[0]....
.L_1944:
        /*0090*/ 	.word	0x00001f20


	//   ....[1]....
        /*0094*/ 	.word	0x00001f40


	//   ....[2]....
        /*0098*/ 	.word	0x00001f60


	//   ....[3]....
        /*009c*/ 	.word	0x00001f80


	//   ....[4]....
        /*00a0*/ 	.word	0x00001fa0


	//   ....[5]....
        /*00a4*/ 	.word	0x00001fc0


	//   ....[6]....
        /*00a8*/ 	.word	0x00001fe0


	//   ....[7]....
        /*00ac*/ 	.word	0x00002000


	//   ....[8]....
        /*00b0*/ 	.word	0x00002020


	//   ....[9]....
        /*00b4*/ 	.word	0x00002040


	//   ....[10]....
        /*00b8*/ 	.word	0x00003e30


	//   ....[11]....
        /*00bc*/ 	.word	0x00003eb0


	//   ....[12]....
        /*00c0*/ 	.word	0x00003f30


	//   ....[13]....
        /*00c4*/ 	.word	0x00003fa0


	//   ....[14]....
        /*00c8*/ 	.word	0x00004020


	//   ....[15]....
        /*00cc*/ 	.word	0x00004090


	//   ....[16]....
        /*00d0*/ 	.word	0x00004110


	//   ....[17]....
        /*00d4*/ 	.word	0x00004180


	//   ....[18]....
        /*00d8*/ 	.word	0x00004200


	//   ....[19]....
        /*00dc*/ 	.word	0x00004270


	//----- nvinfo : EIATTR_EXIT_INSTR_OFFSETS
	.align		4
.L_1945:
        /*00e0*/ 	.byte	0x04, 0x1c
        /*00e2*/ 	.short	(.L_1947 - .L_1946)


	//   ....[0]....
.L_1946:
        /*00e4*/ 	.word	0x00003dd0


	//----- nvinfo : EIATTR_MAX_THREADS
	.align		4
.L_1947:
        /*00e8*/ 	.byte	0x04, 0x05
        /*00ea*/ 	.short	(.L_1949 - .L_1948)
.L_1948:
        /*00ec*/ 	.word	0x00000100
        /*00f0*/ 	.word	0x00000001
        /*00f4*/ 	.word	0x00000001


	//----- nvinfo : EIATTR_CRS_STACK_SIZE
	.align		4
.L_1949:
        /*00f8*/ 	.byte	0x04, 0x1e
        /*00fa*/ 	.short	(.L_1951 - .L_1950)
.L_1950:
        /*00fc*/ 	.word	0x00000000
.L_1951:


//--------------------- .nv.info._ZN10layer_norm31ln_parallel_residual_bwd_kernelINS_13Kernel_traitsIf6__halfS2_S2_fjLj5120ELj1ELj1ELj8ELj8ENS_18Kernel_traits_baseILj5120EfS2_S2_S2_fjLj256EEEEELb0ELb1ELb0EEEvNS_9BwdParamsE --------------------------
	.section	.nv.info._ZN10layer_norm31ln_parallel_residual_bwd_kernelINS_13Kernel_traitsIf6__halfS2_S2_fjLj5120ELj1ELj1ELj8ELj8ENS_18Kernel_traits_baseILj5120EfS2_S2_S2_fjLj256EEEEELb0ELb1ELb0EEEvNS_9BwdParamsE,"",@"SHT_CUDA_INFO"
	.sectionflags	@""
	.align	4


	//----- nvinfo : EIATTR_CUDA_API_VERSION
	.align		4
        /*0000*/ 	.byte	0x04, 0x37
        /*0002*/ 	.short	(.L_1953 - .L_1952)
.L_1952:
        /*0004*/ 	.word	0x00000082


	//----- nvinfo : EIATTR_SW2861232_WAR
	.align		4
.L_1953:
        /*0008*/ 	.byte	0x01, 0x35
	.zero		2


	//----- nvinfo : EIATTR_PARAM_CBANK
	.align		4
        /*000c*/ 	.byte	0x04, 0x0a
        /*000e*/ 	.short	(.L_1955 - .L_1954)
	.align		4
.L_1954:
        /*0010*/ 	.word	index@(.nv.constant0._ZN10layer_norm31ln_parallel_residual_bwd_kernelINS_13Kernel_traitsIf6__halfS2_S2_fjLj5120ELj1ELj1ELj8ELj8ENS_18Kernel_traits_baseILj5120EfS2_S2_S2_fjLj256EEEEELb0ELb1ELb0EEEvNS_9BwdParamsE)
        /*0014*/ 	.short	0x0160
        /*0016*/ 	.short	0x0128


	//----- nvinfo : EIATTR_CBANK_PARAM_SIZE
	.align		4
.L_1955:
        /*0018*/ 	.byte	0x03, 0x19
        /*001a*/ 	.short	0x0128


	//----- nvinfo : EIATTR_KPARAM_INFO
	.align		4
        /*001c*/ 	.byte	0x04, 0x17
        /*001e*/ 	.short	(.L_1957 - .L_1956)
.L_1956:
        /*0020*/ 	.word	0x00000000
        /*0024*/ 	.short	0x0000
        /*0026*/ 	.short	0x0000
        /*0028*/ 	.byte	0x00, 0xf0, 0xa1, 0x04


	//----- nvinfo : EIATTR_MAXREG_COUNT
	.align		4
.L_1957:
        /*002c*/ 	.byte	0x03, 0x1b
        /*002e*/ 	.short	0x00ff


	//----- nvinfo : EIATTR_NUM_BARRIERS
	.align		4
        /*0030*/ 	.byte	0x02, 0x4c
        /*0032*/ 	.byte	0x01
	.zero		1


	//----- nvinfo : EIATTR_MERCURY_ISA_VERSION
	.align		4
        /*0034*/ 	.byte	0x03, 0x5f
        /*0036*/ 	.short	0x0000


	//----- nvinfo : EIATTR_COOP_GROUP_MASK_REGIDS
	.align		4
        /*0038*/ 	.byte	0x04, 0x29
        /*003a*/ 	.short	(.L_1959 - .L_1958)


	//   ....[0]....
.L_1958:
        /*003c*/ 	.word	0xffffffff


	//   ....[1]....
        /*0040*/ 	.word	0xffffffff


	//   ....[2]....
        /*0044*/ 	.word	0xffffffff


	//   ....[3]....
        /*0048*/ 	.word	0xffffffff


	//   ....[4]....
        /*004c*/ 	.word	0xffffffff


	//   ....[5]....
        /*0050*/ 	.word	0xffffffff


	//   ....[6]....
        /*0054*/ 	.word	0xffffffff


	//   ....[7]....
        /*0058*/ 	.word	0xffffffff


	//   ....[8]....
        /*005c*/ 	.word	0xffffffff


	//   ....[9]....
        /*0060*/ 	.word	0xffffffff


	//   ....[10]....
        /*0064*/ 	.word	0xffffffff


	//   ....[11]....
        /*0068*/ 	.word	0xffffffff


	//   ....[12]....
        /*006c*/ 	.word	0xffffffff


	//   ....[13]....
        /*0070*/ 	.word	0xffffffff


	//   ....[14]....
        /*0074*/ 	.word	0xffffffff


	//   ....[15]....
        /*0078*/ 	.word	0xffffffff


	//   ....[16]....
        /*007c*/ 	.word	0xffffffff


	//   ....[17]....
        /*0080*/ 	.word	0xffffffff


	//   ....[18]....
        /*0084*/ 	.word	0xffffffff


	//   ....[19]....
        /*0088*/ 	.word	0xffffffff


	//----- nvinfo : EIATTR_COOP_GROUP_INSTR_OFFSETS
	.align		4
.L_1959:
        /*008c*/ 	.byte	0x04, 0x28
        /*008e*/ 	.short	(.L_1961 - .L_1960)


	//   ....[0]....
.L_1960:
        /*0090*/ 	.word	0x000016d0


	//   ....[1]....
        /*0094*/ 	.word	0x000016f0


	//   ....[2]....
        /*0098*/ 	.word	0x00001710


	//   ....[3]....
        /*009c*/ 	.word	0x00001730


	//   ....[4]....
        /*00a0*/ 	.word	0x00001750


	//   ....[5]....
        /*00a4*/ 	.word	0x00001770


	//   ....[6]....
        /*00a8*/ 	.word	0x00001790


	//   ....[7]....
        /*00ac*/ 	.word	0x000017b0


	//   ....[8]....
        /*00b0*/ 	.word	0x000017d0


	//   ....[9]....
        /*00b4*/ 	.word	0x000017f0


	//   ....[10]....
        /*00b8*/ 	.word	0x00003500


	//   ....[11]....
        /*00bc*/ 	.word	0x00003580


	//   ....[12]....
        /*00c0*/ 	.word	0x00003600


	//   ....[13]....
        /*00c4*/ 	.word	0x00003670


	//   ....[14]....
        /*00c8*/ 	.word	0x000036f0


	//   ....[15]....
        /*00cc*/ 	.word	0x00003760


	//   ....[16]....
        /*00d0*/ 	.word	0x000037e0


	//   ....[17]....
        /*00d4*/ 	.word	0x00003850


	//   ....[18]....
        /*00d8*/ 	.word	0x000038d0


	//   ....[19]....
        /*00dc*/ 	.word	0x00003940


	//----- nvinfo : EIATTR_EXIT_INSTR_OFFSETS
	.align		4
.L_1961:
        /*00e0*/ 	.byte	0x04, 0x1c
        /*00e2*/ 	.short	(.L_1963 - .L_1962)


	//   ....[0]....
.L_1962:
        /*00e4*/ 	.word	0x00003440


	//   ....[1]....
        /*00e8*/ 	.word	0x000034a0


	//----- nvinfo : EIATTR_MAX_THREADS
	.align		4
.L_1963:
        /*00ec*/ 	.byte	0x04, 0x05
        /*00ee*/ 	.short	(.L_1965 - .L_1964)
.L_1964:
        /*00f0*/ 	.word	0x00000100
        /*00f4*/ 	.word	0x00000001
        /*00f8*/ 	.word	0x00000001


	//----- nvinfo : EIATTR_CRS_STACK_SIZE
	.align		4
.L_1965:
        /*00fc*/ 	.byte	0x04, 0x1e
        /*00fe*/ 	.short	(.L_1967 - .L_1966)
.L_1966:
        /*0100*/ 	.word	0x00000000
.L_1967:


//--------------------- .nv.info._ZN10layer_norm31ln_parallel_residual_bwd_kernelINS_13Kernel_traitsIf6__halfS2_S2_fjLj5120ELj1ELj1ELj8ELj8ENS_18Kernel_traits_baseILj5120EfS2_S2_S2_fjLj256EEEEELb0ELb1ELb1EEEvNS_9BwdParamsE --------------------------
	.section	.nv.info._ZN10layer_norm31ln_parallel_residual_bwd_kernelINS_13Kernel_traitsIf6__halfS2_S2_fjLj5120ELj1ELj1ELj8ELj8ENS_18Kernel_traits_baseILj5120EfS2_S2_S2_fjLj256EEEEELb0ELb1ELb1EEEvNS_9BwdParamsE,"",@"SHT_CUDA_INFO"
	.sectionflags	@""
	.align	4


	//----- nvinfo : EIATTR_CUDA_API_VERSION
	.align		4
        /*0000*/ 	.byte	0x04, 0x37
        /*0002*/ 	.short	(.L_1969 - .L_1968)
.L_1968:
        /*0004*/ 	.word	0x00000082


	//----- nvinfo : EIATTR_SW2861232_WAR
	.align		4
.L_1969:
        /*0008*/ 	.byte	0x01, 0x35
	.zero		2


	//----- nvinfo : EIATTR_PARAM_CBANK
	.align		4
        /*000c*/ 	.byte	0x04, 0x0a
        /*000e*/ 	.short	(.L_1971 - .L_1970)
	.align		4
.L_1970:
        /*0010*/ 	.word	index@(.nv.constant0._ZN10layer_norm31ln_parallel_residual_bwd_kernelINS_13Kernel_traitsIf6__halfS2_S2_fjLj5120ELj1ELj1ELj8ELj8ENS_18Kernel_traits_baseILj5120EfS2_S2_S2_fjLj256EEEEELb0ELb1ELb1EEEvNS_9BwdParamsE)
        /*0014*/ 	.short	0x0160
        /*0016*/ 	.short	0x0128


	//----- nvinfo : EIATTR_CBANK_PARAM_SIZE
	.align		4
.L_1971:
        /*0018*/ 	.byte	0x03, 0x19
        /*001a*/ 	.short	0x0128


	//----- nvinfo : EIATTR_KPARAM_INFO
	.align		4
        /*001c*/ 	.byte	0x04, 0x17
        /*001e*/ 	.short	(.L_1973 - .L_1972)
.L_1972:
        /*0020*/ 	.word	0x00000000
        /*0024*/ 	.short	0x0000
        /*0026*/ 	.short	0x0000
        /*0028*/ 	.byte	0x00, 0xf0, 0xa1, 0x04


	//----- nvinfo : EIATTR_MAXREG_COUNT
	.align		4
.L_1973:
        /*002c*/ 	.byte	0x03, 0x1b
        /*002e*/ 	.short	0x00ff


	//----- nvinfo : EIATTR_NUM_BARRIERS
	.align		4
        /*0030*/ 	.byte	0x02, 0x4c
        /*0032*/ 	.byte	0x01
	.zero		1


	//----- nvinfo : EIATTR_MERCURY_ISA_VERSION
	.align		4
        /*0034*/ 	.byte	0x03, 0x5f
        /*0036*/ 	.short	0x0000


	//----- nvinfo : EIATTR_COOP_GROUP_MASK_REGIDS
	.align		4
        /*0038*/ 	.byte	0x04, 0x29
        /*003a*/ 	.short	(.L_1975 - .L_1974)


	//   ....[0]....
.L_1974:
        /*003c*/ 	.word	0xffffffff


	//   ....[1]....
        /*0040*/ 	.word	0xffffffff


	//   ....[2]....
        /*0044*/ 	.word	0xffffffff


	//   ....[3]....
        /*0048*/ 	.word	0xffffffff


	//   ....[4]....
        /*004c*/ 	.word	0xffffffff


	//   ....[5]....
        /*0050*/ 	.word	0xffffffff


	//   ....[6]....
        /*0054*/ 	.word	0xffffffff


	//   ....[7]....
        /*0058*/ 	.word	0xffffffff


	//   ....[8]....
        /*005c*/ 	.word	0xffffffff


	//   ....[9]....
        /*0060*/ 	.word	0xffffffff


	//   ....[10]....
        /*0064*/ 	.word	0xffffffff


	//   ....[11]....
        /*0068*/ 	.word	0xffffffff


	//   ....[12]....
        /*006c*/ 	.word	0xffffffff


	//   ....[13]....
        /*0070*/ 	.word	0xffffffff


	//   ....[14]....
        /*0074*/ 	.word	0xffffffff


	//   ....[15]....
        /*0078*/ 	.word	0xffffffff


	//   ....[16]....
        /*007c*/ 	.word	0xffffffff


	//   ....[17]....
        /*0080*/ 	.word	0xffffffff


	//   ....[18]....
        /*0084*/ 	.word	0xffffffff


	//   ....[19]....
        /*0088*/ 	.word	0xffffffff


	//----- nvinfo : EIATTR_COOP_GROUP_INSTR_OFFSETS
	.align		4
.L_1975:
        /*008c*/ 	.byte	0x04, 0x28
        /*008e*/ 	.short	(.L_1977 - .L_1976)


	//   ....[0]....
.L_1976:
        /*0090*/ 	.word	0x00001460


	//   ....[1]....
        /*0094*/ 	.word	0x00001480


	//   ....[2]....
        /*0098*/ 	.word	0x000014a0


	//   ....[3]....
        /*009c*/ 	.word	0x000014c0


	//   ....[4]....
        /*00a0*/ 	.word	0x000014e0


	//   ....[5]....
        /*00a4*/ 	.word	0x00001500


	//   ....[6]....
        /*00a8*/ 	.word	0x00001520


	//   ....[7]....
        /*00ac*/ 	.word	0x00001540


	//   ....[8]....
        /*00b0*/ 	.word	0x00001560


	//   ....[9]....
        /*00b4*/ 	.word	0x00001580


	//   ....[10]....
        /*00b8*/ 	.word	0x00003000


	//   ....[11]....
        /*00bc*/ 	.word	0x00003080


	//   ....[12]....
        /*00c0*/ 	.word	0x00003100


	//   ....[13]....
        /*00c4*/ 	.word	0x00003170


	//   ....[14]....
        /*00c8*/ 	.word	0x000031f0


	//   ....[15]....
        /*00cc*/ 	.word	0x00003260


	//   ....[16]....
        /*00d0*/ 	.word	0x000032e0


	//   ....[17]....
        /*00d4*/ 	.word	0x00003350


	//   ....[18]....
        /*00d8*/ 	.word	0x000033d0


	//   ....[19]....
        /*00dc*/ 	.word	0x00003440


	//----- nvinfo : EIATTR_EXIT_INSTR_OFFSETS
	.align		4
.L_1977:
        /*00e0*/ 	.byte	0x04, 0x1c
        /*00e2*/ 	.short	(.L_1979 - .L_1978)


	//   ....[0]....
.L_1978:
        /*00e4*/ 	.word	0x00002fa0


	//----- nvinfo : EIATTR_MAX_THREADS
	.align		4
.L_1979:
        /*00e8*/ 	.byte	0x04, 0x05
        /*00ea*/ 	.short	(.L_1981 - .L_1980)
.L_1980:
        /*00ec*/ 	.word	0x00000100
        /*00f0*/ 	.word	0x00000001
        /*00f4*/ 	.word	0x00000001


	//----- nvinfo : EIATTR_CRS_STACK_SIZE
	.align		4
.L_1981:
        /*00f8*/ 	.byte	0x04, 0x1e
        /*00fa*/ 	.short	(.L_1983 - .L_1982)
.L_1982:
        /*00fc*/ 	.word	0x00000000
.L_1983:


//--------------------- .nv.info._ZN10layer_norm31ln_parallel_residual_bwd_kernelINS_13Kernel_traitsIf6__halfS2_S2_fjLj5120ELj1ELj1ELj8ELj8ENS_18Kernel_traits_baseILj5120EfS2_S2_S2_fjLj256EEEEELb1ELb0ELb0EEEvNS_9BwdParamsE --------------------------
	.section	.nv.info._ZN10layer_norm31ln_parallel_residual_bwd_kernelINS_13Kernel_traitsIf6__halfS2_S2_fjLj5120ELj1ELj1ELj8ELj8ENS_18Kernel_traits_baseILj5120EfS2_S2_S2_fjLj256EEEEELb1ELb0ELb0EEEvNS_9BwdParamsE,"",@"SHT_CUDA_INFO"
	.sectionflags	@""
	.align	4


	//----- nvinfo : EIATTR_CUDA_API_VERSION
	.align		4
        /*0000*/ 	.byte	0x04, 0x37
        /*0002*/ 	.short	(.L_1985 - .L_1984)
.L_1984:
        /*0004*/ 	.word	0x00000082


	//----- nvinfo : EIATTR_SW2861232_WAR
	.align		4
.L_1985:
        /*0008*/ 	.byte	0x01, 0x35
	.zero		2


	//----- nvinfo : EIATTR_PARAM_CBANK
	.align		4
        /*000c*/ 	.byte	0x04, 0x0a
        /*000e*/ 	.short	(.L_1987 - .L_1986)
	.align		4
.L_1986:
        /*0010*/ 	.word	index@(.nv.constant0._ZN10layer_norm31ln_parallel_residual_bwd_kernelINS_13Kernel_traitsIf6__halfS2_S2_fjLj5120ELj1ELj1ELj8ELj8ENS_18Kernel_traits_baseILj5120EfS2_S2_S2_fjLj256EEEEELb1ELb0ELb0EEEvNS_9BwdParamsE)
        /*0014*/ 	.short	0x0160
        /*0016*/ 	.short	0x0128


	//----- nvinfo : EIATTR_CBANK_PARAM_SIZE
	.align		4
.L_1987:
        /*0018*/ 	.byte	0x03, 0x19
        /*001a*/ 	.short	0x0128


	//----- nvinfo : EIATTR_KPARAM_INFO
	.align		4
        /*001c*/ 	.byte	0x04, 0x17
        /*001e*/ 	.short	(.L_1989 - .L_1988)
.L_1988:
        /*0020*/ 	.word	0x00000000
        /*0024*/ 	.short	0x0000
        /*0026*/ 	.short	0x0000
        /*0028*/ 	.byte	0x00, 0xf0, 0xa1, 0x04


	//----- nvinfo : EIATTR_MAXREG_COUNT
	.align		4
.L_1989:
        /*002c*/ 	.byte	0x03, 0x1b
        /*002e*/ 	.short	0x00ff


	//----- nvinfo : EIATTR_NUM_BARRIERS
	.align		4
        /*0030*/ 	.byte	0x02, 0x4c
        /*0032*/ 	.byte	0x01
	.zero		1


	//----- nvinfo : EIATTR_MERCURY_ISA_VERSION
	.align		4
        /*0034*/ 	.byte	0x03, 0x5f
        /*0036*/ 	.short	0x0000


	//----- nvinfo : EIATTR_COOP_GROUP_MASK_REGIDS
	.align		4
        /*0038*/ 	.byte	0x04, 0x29
        /*003a*/ 	.short	(.L_1991 - .L_1990)


	//   ....[0]....
.L_1990:
        /*003c*/ 	.word	0xffffffff


	//   ....[1]....
        /*0040*/ 	.word	0xffffffff


	//   ....[2]....
        /*0044*/ 	.word	0xffffffff


	//   ....[3]....
        /*0048*/ 	.word	0xffffffff


	//   ....[4]....
        /*004c*/ 	.word	0xffffffff


	//   ....[5]....
        /*0050*/ 	.word	0xffffffff


	//   ....[6]....
        /*0054*/ 	.word	0xffffffff


	//   ....[7]....
        /*0058*/ 	.word	0xffffffff


	//   ....[8]....
        /*005c*/ 	.word	0xffffffff


	//   ....[9]....
        /*0060*/ 	.word	0xffffffff


	//   ....[10]....
        /*0064*/ 	.word	0xffffffff


	//   ....[11]....
        /*0068*/ 	.word	0xffffffff


	//   ....[12]....
        /*006c*/ 	.word	0xffffffff


	//   ....[13]....
        /*0070*/ 	.word	0xffffffff


	//   ....[14]....
        /*0074*/ 	.word	0xffffffff


	//   ....[15]....
        /*0078*/ 	.word	0xffffffff


	//   ....[16]....
        /*007c*/ 	.word	0xffffffff


	//   ....[17]....
        /*0080*/ 	.word	0xffffffff


	//   ....[18]....
        /*0084*/ 	.word	0xffffffff


	//   ....[19]....
        /*0088*/ 	.word	0xffffffff


	//----- nvinfo : EIATTR_COOP_GROUP_INSTR_OFFSETS
	.align		4
.L_1991:
        /*008c*/ 	.byte	0x04, 0x28
        /*008e*/ 	.short	(.L_1993 - .L_1992)


	//   ....[0]....
.L_1992:
        /*0090*/ 	.word	0x000023e0


	//   ....[1]....
        /*0094*/ 	.word	0x00002400


	//   ....[2]....
        /*0098*/ 	.word	0x00002420


	//   ....[3]....
        /*009c*/ 	.word	0x00002440


	//   ....[4]....
        /*00a0*/ 	.word	0x00002460


	//   ....[5]....
        /*00a4*/ 	.word	0x00002480


	//   ....[6]....
        /*00a8*/ 	.word	0x000024a0


	//   ....[7]....
        /*00ac*/ 	.word	0x000024c0


	//   ....[8]....
        /*00b0*/ 	.word	0x000024e0


	//   ....[9]....
        /*00b4*/ 	.word	0x00002500


	//   ....[10]....
        /*00b8*/ 	.word	0x00004c20


	//   ....[11]....
        /*00bc*/ 	.word	0x00004ca0


	//   ....[12]....
        /*00c0*/ 	.word	0x00004d20


	//   ....[13]....
        /*00c4*/ 	.word	0x00004d90


	//   ....[14]....
        /*00c8*/ 	.word	0x00004e10


	//   ....[15]....
        /*00cc*/ 	.word	0x00004e80


	//   ....[16]....
        /*00d0*/ 	.word	0x00004f00


	//   ....[17]....
        /*00d4*/ 	.word	0x00004f70


	//   ....[18]....
        /*00d8*/ 	.word	0x00004ff0


	//   ....[19]....
        /*00dc*/ 	.word	0x00005060


	//----- nvinfo : EIATTR_EXIT_INSTR_OFFSETS
	.align		4
.L_1993:
        /*00e0*/ 	.byte	0x04, 0x1c
        /*00e2*/ 	.short	(.L_1995 - .L_1994)


	//   ....[0]....
.L_1994:
        /*00e4*/ 	.word	0x00004b20


	//   ....[1]....
        /*00e8*/ 	.word	0x00004bc0


	//----- nvinfo : EIATTR_MAX_THREADS
	.align		4
.L_1995:
        /*00ec*/ 	.byte	0x04, 0x05
        /*00ee*/ 	.short	(.L_1997 - .L_1996)
.L_1996:
        /*00f0*/ 	.word	0x00000100
        /*00f4*/ 	.word	0x00000001
        /*00f8*/ 	.word	0x00000001


	//----- nvinfo : EIATTR_CRS_STACK_SIZE
	.align		4
.L_1997:
        /*00fc*/ 	.byte	0x04, 0x1e
        /*00fe*/ 	.short	(.L_1999 - .L_1998)
.L_1998:
        /*0100*/ 	.word	0x00000000
.L_1999:


//--------------------- .nv.info._ZN10layer_norm31ln_parallel_residual_bwd_kernelINS_13Kernel_traitsIf6__halfS2_S2_fjLj5120ELj1ELj1ELj8ELj8ENS_18Kernel_traits_baseILj5120EfS2_S2_S2_fjLj256EEEEELb1ELb0ELb1EEEvNS_9BwdParamsE --------------------------
	.section	.nv.info._ZN10layer_norm31ln_parallel_residual_bwd_kernelINS_13Kernel_traitsIf6__halfS2_S2_fjLj5120ELj1ELj1ELj8ELj8ENS_18Kernel_traits_baseILj5120EfS2_S2_S2_fjLj256EEEEELb1ELb0ELb1EEEvNS_9BwdParamsE,"",@"SHT_CUDA_INFO"
	.sectionflags	@""
	.align	4


	//----- nvinfo : EIATTR_CUDA_API_VERSION
	.align		4
        /*0000*/ 	.byte	0x04, 0x37
        /*0002*/ 	.short	(.L_2001 - .L_2000)
.L_2000:
        /*0004*/ 	.word	0x00000082


	//----- nvinfo : EIATTR_SW2861232_WAR
	.align		4
.L_2001:
        /*0008*/ 	.byte	0x01, 0x35
	.zero		2


	//----- nvinfo : EIATTR_PARAM_CBANK
	.align		4
        /*000c*/ 	.byte	0x04, 0x0a
        /*000e*/ 	.short	(.L_2003 - .L_2002)
	.align		4
.L_2002:
        /*0010*/ 	.word	index@(.nv.constant0._ZN10layer_norm31ln_parallel_residual_bwd_kernelINS_13Kernel_traitsIf6__halfS2_S2_fjLj5120ELj1ELj1ELj8ELj8ENS_18Kernel_traits_baseILj5120EfS2_S2_S2_fjLj256EEEEELb1ELb0ELb1EEEvNS_9BwdParamsE)
        /*0014*/ 	.short	0x0160
        /*0016*/ 	.short	0x0128


	//----- nvinfo : EIATTR_CBANK_PARAM_SIZE
	.align		4
.L_2003:
        /*0018*/ 	.byte	0x03, 0x19
        /*001a*/ 	.short	0x0128


	//----- nvinfo : EIATTR_KPARAM_INFO
	.align		4
        /*001c*/ 	.byte	0x04, 0x17
        /*001e*/ 	.short	(.L_2005 - .L_2004)
.L_2004:
        /*0020*/ 	.word	0x00000000
        /*0024*/ 	.short	0x0000
        /*0026*/ 	.short	0x0000
        /*0028*/ 	.byte	0x00, 0xf0, 0xa1, 0x04


	//----- nvinfo : EIATTR_MAXREG_COUNT
	.align		4
.L_2005:
        /*002c*/ 	.byte	0x03, 0x1b
        /*002e*/ 	.short	0x00ff


	//----- nvinfo : EIATTR_NUM_BARRIERS
	.align		4
        /*0030*/ 	.byte	0x02, 0x4c
        /*0032*/ 	.byte	0x01
	.zero		1


	//----- nvinfo : EIATTR_MERCURY_ISA_VERSION
	.align		4
        /*0034*/ 	.byte	0x03, 0x5f
        /*0036*/ 	.short	0x0000


	//----- nvinfo : EIATTR_COOP_GROUP_MASK_REGIDS
	.align		4
        /*0038*/ 	.byte	0x04, 0x29
        /*003a*/ 	.short	(.L_2007 - .L_2006)


	//   ....[0]....
.L_2006:
        /*003c*/ 	.word	0xffffffff


	//   ....[1]....
        /*0040*/ 	.word	0xffffffff


	//   ....[2]....
        /*0044*/ 	.word	0xffffffff


	//   ....[3]....
        /*0048*/ 	.word	0xffffffff


	//   ....[4]....
        /*004c*/ 	.word	0xffffffff


	//   ....[5]....
        /*0050*/ 	.word	0xffffffff


	//   ....[6]....
        /*0054*/ 	.word	0xffffffff


	//   ....[7]....
        /*0058*/ 	.word	0xffffffff


	//   ....[8]....
        /*005c*/ 	.word	0xffffffff


	//   ....[9]....
        /*0060*/ 	.word	0xffffffff


	//   ....[10]....
        /*0064*/ 	.word	0xffffffff


	//   ....[11]....
        /*0068*/ 	.word	0xffffffff


	//   ....[12]....
        /*006c*/ 	.word	0xffffffff


	//   ....[13]....
        /*0070*/ 	.word	0xffffffff


	//   ....[14]....
        /*0074*/ 	.word	0xffffffff


	//   ....[15]....
        /*0078*/ 	.word	0xffffffff


	//   ....[16]....
        /*007c*/ 	.word	0xffffffff


	//   ....[17]....
        /*0080*/ 	.word	0xffffffff


	//   ....[18]....
        /*0084*/ 	.word	0xffffffff


	//   ....[19]....
        /*0088*/ 	.word	0xffffffff


	//----- nvinfo : EIATTR_COOP_GROUP_INSTR_OFFSETS
	.align		4
.L_2007:
        /*008c*/ 	.byte	0x04, 0x28
        /*008e*/ 	.short	(.L_2009 - .L_2008)


	//   ....[0]....
.L_2008:
        /*0090*/ 	.word	0x00002260


	//   ....[1]....
        /*0094*/ 	.word	0x00002280


	//   ....[2]....
        /*0098*/ 	.word	0x000022a0


	//   ....[3]....
        /*009c*/ 	.word	0x000022c0


	//   ....[4]....
        /*00a0*/ 	.word	0x000022e0


	//   ....[5]....
        /*00a4*/ 	.word	0x00002300


	//   ....[6]....
        /*00a8*/ 	.word	0x00002320


	//   ....[7]....
        /*00ac*/ 	.word	0x00002340


	//   ....[8]....
        /*00b0*/ 	.word	0x00002360


	//   ....[9]....
        /*00b4*/ 	.word	0x00002380


	//   ....[10]....
        /*00b8*/ 	.word	0x00004960


	//   ....[11]....
        /*00bc*/ 	.word	0x000049e0


	//   ....[12]....
        /*00c0*/ 	.word	0x00004a60


	//   ....[13]....
        /*00c4*/ 	.word	0x00004ad0


	//   ....[14]....
        /*00c8*/ 	.word	0x00004b50


	//   ....[15]....
        /*00cc*/ 	.word	0x00004bc0


	//   ....[16]....
        /*00d0*/ 	.word	0x00004c40


	//   ....[17]....
        /*00d4*/ 	.word	0x00004cb0


	//   ....[18]....
        /*00d8*/ 	.word	0x00004d30


	//   ....[19]....
        /*00dc*/ 	.word	0x00004da0


	//----- nvinfo : EIATTR_EXIT_INSTR_OFFSETS
	.align		4
.L_2009:
        /*00e0*/ 	.byte	0x04, 0x1c
        /*00e2*/ 	.short	(.L_2011 - .L_2010)


	//   ....[0]....
.L_2010:
        /*00e4*/ 	.word	0x00004900


	//----- nvinfo : EIATTR_MAX_THREADS
	.align		4
.L_2011:
        /*00e8*/ 	.byte	0x04, 0x05
        /*00ea*/ 	.short	(.L_2013 - .L_2012)
.L_2012:
        /*00ec*/ 	.word	0x00000100
        /*00f0*/ 	.word	0x00000001
        /*00f4*/ 	.word	0x00000001


	//----- nvinfo : EIATTR_CRS_STACK_SIZE
	.align		4
.L_2013:
        /*00f8*/ 	.byte	0x04, 0x1e
        /*00fa*/ 	.short	(.L_2015 - .L_2014)
.L_2014:
        /*00fc*/ 	.word	0x00000000
.L_2015:


//--------------------- .nv.info._ZN10layer_norm22ln_bwd_finalize_kernelINS_22Kernel_traits_finalizeILj5120Ef6__halfS2_S2_fjLb0ELj1024ELj4ENS_18Kernel_traits_baseILj5120EfS2_S2_S2_fjLj1024EEEEELb0ELb0EEEvNS_9BwdParamsE --------------------------
	.section	.nv.info._ZN10layer_norm22ln_bwd_finalize_kernelINS_22Kernel_traits_finalizeILj5120Ef6__halfS2_S2_fjLb0ELj1024ELj4ENS_18Kernel_traits_baseILj5120EfS2_S2_S2_fjLj1024EEEEELb0ELb0EEEvNS_9BwdParamsE,"",@"SHT_CUDA_INFO"
	.sectionflags	@""
	.align	4


	//----- nvinfo : EIATTR_CUDA_API_VERSION
	.align		4
        /*0000*/ 	.byte	0x04, 0x37
        /*0002*/ 	.short	(.L_2017 - .L_2016)
.L_2016:
        /*0004*/ 	.word	0x00000082


	//----- nvinfo : EIATTR_SW2861232_WAR
	.align		4
.L_2017:
        /*0008*/ 	.byte	0x01, 0x35
	.zero		2


	//----- nvinfo : EIATTR_PARAM_CBANK
	.align		4
        /*000c*/ 	.byte	0x04, 0x0a
        /*000e*/ 	.short	(.L_2019 - .L_2018)
	.align		4
.L_2018:
        /*0010*/ 	.word	index@(.nv.constant0._ZN10layer_norm22ln_bwd_finalize_kernelINS_22Kernel_traits_finalizeILj5120Ef6__halfS2_S2_fjLb0ELj1024ELj4ENS_18Kernel_traits_baseILj5120EfS2_S2_S2_fjLj1024EEEEELb0ELb0EEEvNS_9BwdParamsE)
        /*0014*/ 	.short	0x0160
        /*0016*/ 	.short	0x0128


	//----- nvinfo : EIATTR_CBANK_PARAM_SIZE
	.align		4
.L_2019:
        /*0018*/ 	.byte	0x03, 0x19
        /*001a*/ 	.short	0x0128


	//----- nvinfo : EIATTR_KPARAM_INFO
	.align		4
        /*001c*/ 	.byte	0x04, 0x17
        /*001e*/ 	.short	(.L_2021 - .L_2020)
.L_2020:
        /*0020*/ 	.word	0x00000000
        /*0024*/ 	.short	0x0000
        /*0026*/ 	.short	0x0000
        /*0028*/ 	.byte	0x00, 0xf0, 0xa1, 0x04


	//----- nvinfo : EIATTR_MAXREG_COUNT
	.align		4
.L_2021:
        /*002c*/ 	.byte	0x03, 0x1b
        /*002e*/ 	.short	0x0040


	//----- nvinfo : EIATTR_NUM_BARRIERS
	.align		4
        /*0030*/ 	.byte	0x02, 0x4c
        /*0032*/ 	.byte	0x01
	.zero		1


	//----- nvinfo : EIATTR_MERCURY_ISA_VERSION
	.align		4
        /*0034*/ 	.byte	0x03, 0x5f
        /*0036*/ 	.short	0x0000


	//----- nvinfo : EIATTR_COOP_GROUP_MASK_REGIDS
	.align		4
        /*0038*/ 	.byte	0x04, 0x29
        /*003a*/ 	.short	(.L_2023 - .L_2022)


	//   ....[0]....
.L_2022:
        /*003c*/ 	.word	0xffffffff


	//   ....[1]....
        /*0040*/ 	.word	0xffffffff


	//   ....[2]....
        /*0044*/ 	.word	0xffffffff


	//   ....[3]....
        /*0048*/ 	.word	0xffffffff


	//   ....[4]....
        /*004c*/ 	.word	0xffffffff


	//   ....[5]....
        /*0050*/ 	.word	0xffffffff


	//   ....[6]....
        /*0054*/ 	.word	0xffffffff


	//   ....[7]....
        /*0058*/ 	.word	0xffffffff


	//   ....[8]....
        /*005c*/ 	.word	0xffffffff


	//   ....[9]....
        /*0060*/ 	.word	0xffffffff


	//   ....[10]....
        /*0064*/ 	.word	0xffffffff


	//   ....[11]....
        /*0068*/ 	.word	0xffffffff


	//   ....[12]....
        /*006c*/ 	.word	0xffffffff


	//   ....[13]....
        /*0070*/ 	.word	0xffffffff


	//   ....[14]....
        /*0074*/ 	.word	0xffffffff


	//   ....[15]....
        /*0078*/ 	.word	0xffffffff


	//   ....[16]....
        /*007c*/ 	.word	0xffffffff


	//   ....[17]....
        /*0080*/ 	.word	0xffffffff


	//   ....[18]....
        /*0084*/ 	.word	0xffffffff


	//   ....[19]....
        /*0088*/ 	.word	0xffffffff


	//----- nvinfo : EIATTR_COOP_GROUP_INSTR_OFFSETS
	.align		4
.L_2023:
        /*008c*/ 	.byte	0x04, 0x28
        /*008e*/ 	.short	(.L_2025 - .L_2024)


	//   ....[0]....
.L_2024:
        /*0090*/ 	.word	0x00000820


	//   ....[1]....
        /*0094*/ 	.word	0x00000850


	//   ....[2]....
        /*0098*/ 	.word	0x00000860


	//   ....[3]....
        /*009c*/ 	.word	0x00000890


	//   ....[4]....
        /*00a0*/ 	.word	0x000008a0


	//   ....[5]....
        /*00a4*/ 	.word	0x000008d0


	//   ....[6]....
        /*00a8*/ 	.word	0x000008f0


	//   ....[7]....
        /*00ac*/ 	.word	0x00000900


	//   ....[8]....
        /*00b0*/ 	.word	0x00000930


	//   ....[9]....
        /*00b4*/ 	.word	0x00000940


	//   ....[10]....
        /*00b8*/ 	.word	0x00000b30


	//   ....[11]....
        /*00bc*/ 	.word	0x00000ba0


	//   ....[12]....
        /*00c0*/ 	.word	0x00000c00


	//   ....[13]....
        /*00c4*/ 	.word	0x00000c60


	//   ....[14]....
        /*00c8*/ 	.word	0x00000cd0


	//   ....[15]....
        /*00cc*/ 	.word	0x00000d40


	//   ....[16]....
        /*00d0*/ 	.word	0x00000da0


	//   ....[17]....
        /*00d4*/ 	.word	0x00000e00


	//   ....[18]....
        /*00d8*/ 	.word	0x00000e60


	//   ....[19]....
        /*00dc*/ 	.word	0x00000ec0


	//----- nvinfo : EIATTR_EXIT_INSTR_OFFSETS
	.align		4
.L_2025:
        /*00e0*/ 	.byte	0x04, 0x1c
        /*00e2*/ 	.short	(.L_2027 - .L_2026)


	//   ....[0]....
.L_2026:
        /*00e4*/ 	.word	0x00000070


	//   ....[1]....
        /*00e8*/ 	.word	0x00000ad0


	//----- nvinfo : EIATTR_MAX_THREADS
	.align		4
.L_2027:
        /*00ec*/ 	.byte	0x04, 0x05
        /*00ee*/ 	.short	(.L_2029 - .L_2028)
.L_2028:
        /*00f0*/ 	.word	0x00000400
        /*00f4*/ 	.word	0x00000001
        /*00f8*/ 	.word	0x00000001


	//----- nvinfo : EIATTR_CRS_STACK_SIZE
	.align		4
.L_2029:
        /*00fc*/ 	.byte	0x04, 0x1e
        /*00fe*/ 	.short	(.L_2031 - .L_2030)
.L_2030:
        /*0100*/ 	.word	0x00000000
.L_2031:


//--------------------- .nv.info._ZN10layer_norm40ln_parallel_residual_bwd_finalize_kernelINS_22Kernel_traits_finalizeILj5120Ef6__halfS2_S2_fjLb0ELj1024ELj4ENS_18Kernel_traits_baseILj5120EfS2_S2_S2_fjLj1024EEEEELb0EEEvNS_9BwdParamsE --------------------------
	.section	.nv.info._ZN10layer_norm40ln_parallel_residual_bwd_finalize_kernelINS_22Kernel_traits_finalizeILj5120Ef6__halfS2_S2_fjLb0ELj1024ELj4ENS_18Kernel_traits_baseILj5120EfS2_S2_S2_fjLj1024EEEEELb0EEEvNS_9BwdParamsE,"",@"SHT_CUDA_INFO"
	.sectionflags	@""
	.align	4


	//----- nvinfo : EIATTR_CUDA_API_VERSION
	.align		4
        /*0000*/ 	.byte	0x04, 0x37
        /*0002*/ 	.short	(.L_2033 - .L_2032)
.L_2032:
        /*0004*/ 	.word	0x00000082


	//----- nvinfo : EIATTR_SW2861232_WAR
	.align		4
.L_2033:
        /*0008*/ 	.byte	0x01, 0x35
	.zero		2


	//----- nvinfo : EIATTR_PARAM_CBANK
	.align		4
        /*000c*/ 	.byte	0x04, 0x0a
        /*000e*/ 	.short	(.L_2035 - .L_2034)
	.align		4
.L_2034:
        /*0010*/ 	.word	index@(.nv.constant0._ZN10layer_norm40ln_parallel_residual_bwd_finalize_kernelINS_22Kernel_traits_finalizeILj5120Ef6__halfS2_S2_fjLb0ELj1024ELj4ENS_18Kernel_traits_baseILj5120EfS2_S2_S2_fjLj1024EEEEELb0EEEvNS_9BwdParamsE)
        /*0014*/ 	.short	0x0160
        /*0016*/ 	.short	0x0128


	//----- nvinfo : EIATTR_CBANK_PARAM_SIZE
	.align		4
.L_2035:
        /*0018*/ 	.byte	0x03, 0x19
        /*001a*/ 	.short	0x0128


	//----- nvinfo : EIATTR_KPARAM_INFO
	.align		4
        /*001c*/ 	.byte	0x04, 0x17
        /*001e*/ 	.short	(.L_2037 - .L_2036)
.L_2036:
        /*0020*/ 	.word	0x00000000
        /*0024*/ 	.short	0x0000
        /*0026*/ 	.short	0x0000
        /*0028*/ 	.byte	0x00, 0xf0, 0xa1, 0x04


	//----- nvinfo : EIATTR_MAXREG_COUNT
	.align		4
.L_2037:
        /*002c*/ 	.byte	0x03, 0x1b
        /*002e*/ 	.short	0x0040


	//----- nvinfo : EIATTR_NUM_BARRIERS
	.align		4
        /*0030*/ 	.byte	0x02, 0x4c
        /*0032*/ 	.byte	0x01
	.zero		1


	//----- nvinfo : EIATTR_MERCURY_ISA_VERSION
	.align		4
        /*0034*/ 	.byte	0x03, 0x5f
        /*0036*/ 	.short	0x0000


	//----- nvinfo : EIATTR_COOP_GROUP_MASK_REGIDS
	.align		4
        /*0038*/ 	.byte	0x04, 0x29
        /*003a*/ 	.short	(.L_2039 - .L_2038)


	//   ....[0]....
.L_2038:
        /*003c*/ 	.word	0xffffffff


	//   ....[1]....
        /*0040*/ 	.word	0xffffffff


	//   ....[2]....
        /*0044*/ 	.word	0xffffffff


	//   ....[3]....
        /*0048*/ 	.word	0xffffffff


	//   ....[4]....
        /*004c*/ 	.word	0xffffffff


	//   ....[5]....
        /*0050*/ 	.word	0xffffffff


	//   ....[6]....
        /*0054*/ 	.word	0xffffffff


	//   ....[7]....
        /*0058*/ 	.word	0xffffffff


	//   ....[8]....
        /*005c*/ 	.word	0xffffffff


	//   ....[9]....
        /*0060*/ 	.word	0xffffffff


	//   ....[10]....
        /*0064*/ 	.word	0xffffffff


	//   ....[11]....
        /*0068*/ 	.word	0xffffffff


	//   ....[12]....
        /*006c*/ 	.word	0xffffffff


	//   ....[13]....
        /*0070*/ 	.word	0xffffffff


	//   ....[14]....
        /*0074*/ 	.word	0xffffffff


	//   ....[15]....
        /*0078*/ 	.word	0xffffffff


	//   ....[16]....
        /*007c*/ 	.word	0xffffffff


	//   ....[17]....
        /*0080*/ 	.word	0xffffffff


	//   ....[18]....
        /*0084*/ 	.word	0xffffffff


	//   ....[19]....
        /*0088*/ 	.word	0xffffffff


	//   ....[20]....
        /*008c*/ 	.word	0xffffffff


	//   ....[21]....
        /*0090*/ 	.word	0xffffffff


	//   ....[22]....
        /*0094*/ 	.word	0xffffffff


	//   ....[23]....
        /*0098*/ 	.word	0xffffffff


	//   ....[24]....
        /*009c*/ 	.word	0xffffffff


	//   ....[25]....
        /*00a0*/ 	.word	0xffffffff


	//   ....[26]....
        /*00a4*/ 	.word	0xffffffff


	//   ....[27]....
        /*00a8*/ 	.word	0xffffffff


	//   ....[28]....
        /*00ac*/ 	.word	0xffffffff


	//   ....[29]....
        /*00b0*/ 	.word	0xffffffff


	//   ....[30]....
        /*00b4*/ 	.word	0xffffffff


	//   ....[31]....
        /*00b8*/ 	.word	0xffffffff


	//   ....[32]....
        /*00bc*/ 	.word	0xffffffff


	//   ....[33]....
        /*00c0*/ 	.word	0xffffffff


	//   ....[34]....
        /*00c4*/ 	.word	0xffffffff


	//   ....[35]....
        /*00c8*/ 	.word	0xffffffff


	//   ....[36]....
        /*00cc*/ 	.word	0xffffffff


	//   ....[37]....
        /*00d0*/ 	.word	0xffffffff


	//   ....[38]....
        /*00d4*/ 	.word	0xffffffff


	//   ....[39]....
        /*00d8*/ 	.word	0xffffffff


	//----- nvinfo : EIATTR_COOP_GROUP_INSTR_OFFSETS
	.align		4
.L_2039:
        /*00dc*/ 	.byte	0x04, 0x28
        /*00de*/ 	.short	(.L_2041 - .L_2040)


	//   ....[0]....
.L_2040:
        /*00e0*/ 	.word	0x00000b70


	//   ....[1]....
        /*00e4*/ 	.word	0x00000ba0


	//   ....[2]....
        /*00e8*/ 	.word	0x00000bb0


	//   ....[3]....
        /*00ec*/ 	.word	0x00000bc0


	//   ....[4]....
        /*00f0*/ 	.word	0x00000bf0


	//   ....[5]....
        /*00f4*/ 	.word	0x00000c10


	//   ....[6]....
        /*00f8*/ 	.word	0x00000c20


	//   ....[7]....
        /*00fc*/ 	.word	0x00000c30


	//   ....[8]....
        /*0100*/ 	.word	0x00000c60


	//   ....[9]....
        /*0104*/ 	.word	0x00000c80


	//   ....[10]....
        /*0108*/ 	.word	0x00000ca0


	//   ....[11]....
        /*010c*/ 	.word	0x00000cb0


	//   ....[12]....
        /*0110*/ 	.word	0x00000ce0


	//   ....[13]....
        /*0114*/ 	.word	0x00000d00


	//   ....[14]....
        /*0118*/ 	.word	0x00000d20


	//   ....[15]....
        /*011c*/ 	.word	0x00000d30


	//   ....[16]....
        /*0120*/ 	.word	0x00000d60


	//   ....[17]....
        /*0124*/ 	.word	0x00000d90


	//   ....[18]....
        /*0128*/ 	.word	0x00000da0


	//   ....[19]....
        /*012c*/ 	.word	0x00000db0


	//   ....[20]....
        /*0130*/ 	.word	0x00001080


	//   ....[21]....
        /*0134*/ 	.word	0x000010f0


	//   ....[22]....
        /*0138*/ 	.word	0x00001150


	//   ....[23]....
        /*013c*/ 	.word	0x000011b0


	//   ....[24]....
        /*0140*/ 	.word	0x00001220


	//   ....[25]....
        /*0144*/ 	.word	0x00001290


	//   ....[26]....
        /*0148*/ 	.word	0x000012f0


	//   ....[27]....
        /*014c*/ 	.word	0x00001350


	//   ....[28]....
        /*0150*/ 	.word	0x000013b0


	//   ....[29]....
        /*0154*/ 	.word	0x00001420


	//   ....[30]....
        /*0158*/ 	.word	0x00001490


	//   ....[31]....
        /*015c*/ 	.word	0x000014f0


	//   ....[32]....
        /*0160*/ 	.word	0x00001550


	//   ....[33]....
        /*0164*/ 	.word	0x000015b0


	//   ....[34]....
        /*0168*/ 	.word	0x00001620


	//   ....[35]....
        /*016c*/ 	.word	0x00001690


	//   ....[36]....
        /*0170*/ 	.word	0x000016f0


	//   ....[37]....
        /*0174*/ 	.word	0x00001750


	//   ....[38]....
        /*0178*/ 	.word	0x000017b0


	//   ....[39]....
        /*017c*/ 	.word	0x00001810


	//----- nvinfo : EIATTR_EXIT_INSTR_OFFSETS
	.align		4
.L_2041:
        /*0180*/ 	.byte	0x04, 0x1c
        /*0182*/ 	.short	(.L_2043 - .L_2042)


	//   ....[0]....
.L_2042:
        /*0184*/ 	.word	0x00000070


	//   ....[1]....
        /*0188*/ 	.word	0x00001020


	//----- nvinfo : EIATTR_MAX_THREADS
	.align		4
.L_2043:
        /*018c*/ 	.byte	0x04, 0x05
        /*018e*/ 	.short	(.L_2045 - .L_2044)
.L_2044:
        /*0190*/ 	.word	0x00000400
        /*0194*/ 	.word	0x00000001
        /*0198*/ 	.word	0x00000001


	//----- nvinfo : EIATTR_CRS_STACK_SIZE
	.align		4
.L_2045:
        /*019c*/ 	.byte	0x04, 0x1e
        /*019e*/ 	.short	(.L_2047 - .L_2046)
.L_2046:
        /*01a0*/ 	.word	0x00000000
.L_2047:


//--------------------- .nv.info._ZN10layer_norm31ln_parallel_residual_bwd_kernelINS_13Kernel_traitsIf6__halfS2_S2_fjLj5120ELj1ELj1ELj8ELj8ENS_18Kernel_traits_baseILj5120EfS2_S2_S2_fjLj256EEEEELb1ELb1ELb0EEEvNS_9BwdParamsE --------------------------
	.section	.nv.info._ZN10layer_norm31ln_parallel_residual_bwd_kernelINS_13Kernel_traitsIf6__halfS2_S2_fjLj5120ELj1ELj1ELj8ELj8ENS_18Kernel_traits_baseILj5120EfS2_S2_S2_fjLj256EEEEELb1ELb1ELb0EEEvNS_9BwdParamsE,"",@"SHT_CUDA_INFO"
	.sectionflags	@""
	.align	4


	//----- nvinfo : EIATTR_CUDA_API_VERSION
	.align		4
        /*0000*/ 	.byte	0x04, 0x37
        /*0002*/ 	.short	(.L_2049 - .L_2048)
.L_2048:
        /*0004*/ 	.word	0x00000082


	//----- nvinfo : EIATTR_SW2861232_WAR
	.align		4
.L_2049:
        /*0008*/ 	.byte	0x01, 0x35
	.zero		2


	//----- nvinfo : EIATTR_PARAM_CBANK
	.align		4
        /*000c*/ 	.byte	0x04, 0x0a
        /*000e*/ 	.short	(.L_2051 - .L_2050)
	.align		4
.L_2050:
        /*0010*/ 	.word	index@(.nv.constant0._ZN10layer_norm31ln_parallel_residual_bwd_kernelINS_13Kernel_traitsIf6__halfS2_S2_fjLj5120ELj1ELj1ELj8ELj8ENS_18Kernel_traits_baseILj5120EfS2_S2_S2_fjLj256EEEEELb1ELb1ELb0EEEvNS_9BwdParamsE)
        /*0014*/ 	.short	0x0160
        /*0016*/ 	.short	0x0128


	//----- nvinfo : EIATTR_CBANK_PARAM_SIZE
	.align		4
.L_2051:
        /*0018*/ 	.byte	0x03, 0x19
        /*001a*/ 	.short	0x0128


	//----- nvinfo : EIATTR_KPARAM_INFO
	.align		4
        /*001c*/ 	.byte	0x04, 0x17
        /*001e*/ 	.short	(.L_2053 - .L_2052)
.L_2052:
        /*0020*/ 	.word	0x00000000
        /*0024*/ 	.short	0x0000
        /*0026*/ 	.short	0x0000
        /*0028*/ 	.byte	0x00, 0xf0, 0xa1, 0x04


	//----- nvinfo : EIATTR_MAXREG_COUNT
	.align		4
.L_2053:
        /*002c*/ 	.byte	0x03, 0x1b
        /*002e*/ 	.short	0x00ff


	//----- nvinfo : EIATTR_NUM_BARRIERS
	.align		4
        /*0030*/ 	.byte	0x02, 0x4c
        /*0032*/ 	.byte	0x01
	.zero		1


	//----- nvinfo : EIATTR_MERCURY_ISA_VERSION
	.align		4
        /*0034*/ 	.byte	0x03, 0x5f
        /*0036*/ 	.short	0x0000


	//----- nvinfo : EIATTR_COOP_GROUP_MASK_REGIDS
	.align		4
        /*0038*/ 	.byte	0x04, 0x29
        /*003a*/ 	.short	(.L_2055 - .L_2054)


	//   ....[0]....
.L_2054:
        /*003c*/ 	.word	0xffffffff


	//   ....[1]....
        /*0040*/ 	.word	0xffffffff


	//   ....[2]....
        /*0044*/ 	.word	0xffffffff


	//   ....[3]....
        /*0048*/ 	.word	0xffffffff


	//   ....[4]....
        /*004c*/ 	.word	0xffffffff


	//   ....[5]....
        /*0050*/ 	.word	0xffffffff


	//   ....[6]....
        /*0054*/ 	.word	0xffffffff


	//   ....[7]....
        /*0058*/ 	.word	0xffffffff


	//   ....[8]....
        /*005c*/ 	.word	0xffffffff


	//   ....[9]....
        /*0060*/ 	.word	0xffffffff


	//   ....[10]....
        /*0064*/ 	.word	0xffffffff


	//   ....[11]....
        /*0068*/ 	.word	0xffffffff


	//   ....[12]....
        /*006c*/ 	.word	0xffffffff


	//   ....[13]....
        /*0070*/ 	.word	0xffffffff


	//   ....[14]....
        /*0074*/ 	.word	0xffffffff


	//   ....[15]....
        /*0078*/ 	.word	0xffffffff


	//   ....[16]....
        /*007c*/ 	.word	0xffffffff


	//   ....[17]....
        /*0080*/ 	.word	0xffffffff


	//   ....[18]....
        /*0084*/ 	.word	0xffffffff


	//   ....[19]....
        /*0088*/ 	.word	0xffffffff


	//----- nvinfo : EIATTR_COOP_GROUP_INSTR_OFFSETS
	.align		4
.L_2055:
        /*008c*/ 	.byte	0x04, 0x28
        /*008e*/ 	.short	(.L_2057 - .L_2056)


	//   ....[0]....
.L_2056:
        /*0090*/ 	.word	0x00001b20


	//   ....[1]....
        /*0094*/ 	.word	0x00001b40


	//   ....[2]....
        /*0098*/ 	.word	0x00001b60


	//   ....[3]....
        /*009c*/ 	.word	0x00001b80


	//   ....[4]....
        /*00a0*/ 	.word	0x00001ba0


	//   ....[5]....
        /*00a4*/ 	.word	0x00001bc0


	//   ....[6]....
        /*00a8*/ 	.word	0x00001be0


	//   ....[7]....
        /*00ac*/ 	.word	0x00001c00


	//   ....[8]....
        /*00b0*/ 	.word	0x00001c20


	//   ....[9]....
        /*00b4*/ 	.word	0x00001c40


	//   ....[10]....
        /*00b8*/ 	.word	0x00004160


	//   ....[11]....
        /*00bc*/ 	.word	0x000041e0


	//   ....[12]....
        /*00c0*/ 	.word	0x00004260


	//   ....[13]....
        /*00c4*/ 	.word	0x000042d0


	//   ....[14]....
        /*00c8*/ 	.word	0x00004350


	//   ....[15]....
        /*00cc*/ 	.word	0x000043c0


	//   ....[16]....
        /*00d0*/ 	.word	0x00004440


	//   ....[17]....
        /*00d4*/ 	.word	0x000044b0


	//   ....[18]....
        /*00d8*/ 	.word	0x00004530


	//   ....[19]....
        /*00dc*/ 	.word	0x000045a0


	//----- nvinfo : EIATTR_EXIT_INSTR_OFFSETS
	.align		4
.L_2057:
        /*00e0*/ 	.byte	0x04, 0x1c
        /*00e2*/ 	.short	(.L_2059 - .L_2058)


	//   ....[0]....
.L_2058:
        /*00e4*/ 	.word	0x000040a0


	//   ....[1]....
        /*00e8*/ 	.word	0x00004100


	//----- nvinfo : EIATTR_MAX_THREADS
	.align		4
.L_2059:
        /*00ec*/ 	.byte	0x04, 0x05
        /*00ee*/ 	.short	(.L_2061 - .L_2060)
.L_2060:
        /*00f0*/ 	.word	0x00000100
        /*00f4*/ 	.word	0x00000001
        /*00f8*/ 	.word	0x00000001


	//----- nvinfo : EIATTR_CRS_STACK_SIZE
	.align		4
.L_2061:
        /*00fc*/ 	.byte	0x04, 0x1e
        /*00fe*/ 	.short	(.L_2063 - .L_2062)
.L_2062:
        /*0100*/ 	.word	0x00000000
.L_2063:


//--------------------- .nv.info._ZN10layer_norm22ln_bwd_finalize_kernelINS_22Kernel_traits_finalizeILj5120Ef6__halfS2_S2_fjLb0ELj1024ELj4ENS_18Kernel_traits_baseILj5120EfS2_S2_S2_fjLj1024EEEEELb0ELb1EEEvNS_9BwdParamsE --------------------------
	.section	.nv.info._ZN10layer_norm22ln_bwd_finalize_kernelINS_22Kernel_traits_finalizeILj5120Ef6__halfS2_S2_fjLb0ELj1024ELj4ENS_18Kernel_traits_baseILj5120EfS2_S2_S2_fjLj1024EEEEELb0ELb1EEEvNS_9BwdParamsE,"",@"SHT_CUDA_INFO"
	.sectionflags	@""
	.align	4


	//----- nvinfo : EIATTR_CUDA_API_VERSION
	.align		4
        /*0000*/ 	.byte	0x04, 0x37
        /*0002*/ 	.short	(.L_2065 - .L_2064)
.L_2064:
        /*0004*/ 	.word	0x00000082


	//----- nvinfo : EIATTR_SW2861232_WAR
	.align		4
.L_2065:
        /*0008*/ 	.byte	0x01, 0x35
	.zero		2


	//----- nvinfo : EIATTR_PARAM_CBANK
	.align		4
        /*000c*/ 	.byte	0x04, 0x0a
        /*000e*/ 	.short	(.L_2067 - .L_2066)
	.align		4
.L_2066:
        /*0010*/ 	.word	index@(.nv.constant0._ZN10layer_norm22ln_bwd_finalize_kernelINS_22Kernel_traits_finalizeILj5120Ef6__halfS2_S2_fjLb0ELj1024ELj4ENS_18Kernel_traits_baseILj5120EfS2_S2_S2_fjLj1024EEEEELb0ELb1EEEvNS_9BwdParamsE)
        /*0014*/ 	.short	0x0160
        /*0016*/ 	.short	0x0128


	//----- nvinfo : EIATTR_CBANK_PARAM_SIZE
	.align		4
.L_2067:
        /*0018*/ 	.byte	0x03, 0x19
        /*001a*/ 	.short	0x0128


	//----- nvinfo : EIATTR_KPARAM_INFO
	.align		4
        /*001c*/ 	.byte	0x04, 0x17
        /*001e*/ 	.short	(.L_2069 - .L_2068)
.L_2068:
        /*0020*/ 	.word	0x00000000
        /*0024*/ 	.short	0x0000
        /*0026*/ 	.short	0x0000
        /*0028*/ 	.byte	0x00, 0xf0, 0xa1, 0x04


	//----- nvinfo : EIATTR_MAXREG_COUNT
	.align		4
.L_2069:
        /*002c*/ 	.byte	0x03, 0x1b
        /*002e*/ 	.short	0x0040


	//----- nvinfo : EIATTR_NUM_BARRIERS
	.align		4
        /*0030*/ 	.byte	0x02, 0x4c
        /*0032*/ 	.byte	0x01
	.zero		1


	//----- nvinfo : EIATTR_MERCURY_ISA_VERSION
	.align		4
        /*0034*/ 	.byte	0x03, 0x5f
        /*0036*/ 	.short	0x0000


	//----- nvinfo : EIATTR_COOP_GROUP_MASK_REGIDS
	.align		4
        /*0038*/ 	.byte	0x04, 0x29
        /*003a*/ 	.short	(.L_2071 - .L_2070)


	//   ....[0]....
.L_2070:
        /*003c*/ 	.word	0xffffffff


	//   ....[1]....
        /*0040*/ 	.word	0xffffffff


	//   ....[2]....
        /*0044*/ 	.word	0xffffffff


	//   ....[3]....
        /*0048*/ 	.word	0xffffffff


	//   ....[4]....
        /*004c*/ 	.word	0xffffffff


	//   ....[5]....
        /*0050*/ 	.word	0xffffffff


	//   ....[6]....
        /*0054*/ 	.word	0xffffffff


	//   ....[7]....
        /*0058*/ 	.word	0xffffffff


	//   ....[8]....
        /*005c*/ 	.word	0xffffffff


	//   ....[9]....
        /*0060*/ 	.word	0xffffffff


	//   ....[10]....
        /*0064*/ 	.word	0xffffffff


	//   ....[11]....
        /*0068*/ 	.word	0xffffffff


	//   ....[12]....
        /*006c*/ 	.word	0xffffffff


	//   ....[13]....
        /*0070*/ 	.word	0xffffffff


	//   ....[14]....
        /*0074*/ 	.word	0xffffffff


	//   ....[15]....
        /*0078*/ 	.word	0xffffffff


	//   ....[16]....
        /*007c*/ 	.word	0xffffffff


	//   ....[17]....
        /*0080*/ 	.word	0xffffffff


	//   ....[18]....
        /*0084*/ 	.word	0xffffffff


	//   ....[19]....
        /*0088*/ 	.word	0xffffffff


	//----- nvinfo : EIATTR_COOP_GROUP_INSTR_OFFSETS
	.align		4
.L_2071:
        /*008c*/ 	.byte	0x04, 0x28
        /*008e*/ 	.short	(.L_2073 - .L_2072)


	//   ....[0]....
.L_2072:
        /*0090*/ 	.word	0x000007f0


	//   ....[1]....
        /*0094*/ 	.word	0x00000820


	//   ....[2]....
        /*0098*/ 	.word	0x00000840


	//   ....[3]....
        /*009c*/ 	.word	0x00000850


	//   ....[4]....
        /*00a0*/ 	.word	0x00000880


	//   ....[5]....
        /*00a4*/ 	.word	0x00000890


	//   ....[6]....
        /*00a8*/ 	.word	0x000008c0


	//   ....[7]....
        /*00ac*/ 	.word	0x000008d0


	//   ....[8]....
        /*00b0*/ 	.word	0x00000900


	//   ....[9]....
        /*00b4*/ 	.word	0x00000910


	//   ....[10]....
        /*00b8*/ 	.word	0x00000ab0


	//   ....[11]....
        /*00bc*/ 	.word	0x00000b30


	//   ....[12]....
        /*00c0*/ 	.word	0x00000b90


	//   ....[13]....
        /*00c4*/ 	.word	0x00000bf0


	//   ....[14]....
        /*00c8*/ 	.word	0x00000c60


	//   ....[15]....
        /*00cc*/ 	.word	0x00000cd0


	//   ....[16]....
        /*00d0*/ 	.word	0x00000d30


	//   ....[17]....
        /*00d4*/ 	.word	0x00000d90


	//   ....[18]....
        /*00d8*/ 	.word	0x00000df0


	//   ....[19]....
        /*00dc*/ 	.word	0x00000e50


	//----- nvinfo : EIATTR_EXIT_INSTR_OFFSETS
	.align		4
.L_2073:
        /*00e0*/ 	.byte	0x04, 0x1c
        /*00e2*/ 	.short	(.L_2075 - .L_2074)


	//   ....[0]....
.L_2074:
        /*00e4*/ 	.word	0x00000070


	//   ....[1]....
        /*00e8*/ 	.word	0x00000a50


	//----- nvinfo : EIATTR_MAX_THREADS
	.align		4
.L_2075:
        /*00ec*/ 	.byte	0x04, 0x05
        /*00ee*/ 	.short	(.L_2077 - .L_2076)
.L_2076:
        /*00f0*/ 	.word	0x00000400
        /*00f4*/ 	.word	0x00000001
        /*00f8*/ 	.word	0x00000001


	//----- nvinfo : EIATTR_CRS_STACK_SIZE
	.align		4
.L_2077:
        /*00fc*/ 	.byte	0x04, 0x1e
        /*00fe*/ 	.short	(.L_2079 - .L_2078)
.L_2078:
        /*0100*/ 	.word	0x00000000
.L_2079:


//--------------------- .nv.info._ZN10layer_norm40ln_parallel_residual_bwd_finalize_kernelINS_22Kernel_traits_finalizeILj5120Ef6__halfS2_S2_fjLb0ELj1024ELj4ENS_18Kernel_traits_baseILj5120EfS2_S2_S2_fjLj1024EEEEELb1EEEvNS_9BwdParamsE --------------------------
	.section	.nv.info._ZN10layer_norm40ln_parallel_residual_bwd_finalize_kernelINS_22Kernel_traits_finalizeILj5120Ef6__halfS2_S2_fjLb0ELj1024ELj4ENS_18Kernel_traits_baseILj5120EfS2_S2_S2_fjLj1024EEEEELb1EEEvNS_9BwdParamsE,"",@"SHT_CUDA_INFO"
	.sectionflags	@""
	.align	4


	//----- nvinfo : EIATTR_CUDA_API_VERSION
	.align		4
        /*0000*/ 	.byte	0x04, 0x37
        /*0002*/ 	.short	(.L_2081 - .L_2080)
.L_2080:
        /*0004*/ 	.word	0x00000082


	//----- nvinfo : EIATTR_SW2861232_WAR
	.align		4
.L_2081:
        /*0008*/ 	.byte	0x01, 0x35
	.zero		2


	//----- nvinfo : EIATTR_PARAM_CBANK
	.align		4
        /*000c*/ 	.byte	0x04, 0x0a
        /*000e*/ 	.short	(.L_2083 - .L_2082)
	.align		4
.L_2082:
        /*0010*/ 	.word	index@(.nv.constant0._ZN10layer_norm40ln_parallel_residual_bwd_finalize_kernelINS_22Kernel_traits_finalizeILj5120Ef6__halfS2_S2_fjLb0ELj1024ELj4ENS_18Kernel_traits_baseILj5120EfS2_S2_S2_fjLj1024EEEEELb1EEEvNS_9BwdParamsE)
        /*0014*/ 	.short	0x0160
        /*0016*/ 	.short	0x0128


	//----- nvinfo : EIATTR_CBANK_PARAM_SIZE
	.align		4
.L_2083:
        /*0018*/ 	.byte	0x03, 0x19
        /*001a*/ 	.short	0x0128


	//----- nvinfo : EIATTR_KPARAM_INFO
	.align		4
        /*001c*/ 	.byte	0x04, 0x17
        /*001e*/ 	.short	(.L_2085 - .L_2084)
.L_2084:
        /*0020*/ 	.word	0x00000000
        /*0024*/ 	.short	0x0000
        /*0026*/ 	.short	0x0000
        /*0028*/ 	.byte	0x00, 0xf0, 0xa1, 0x04


	//----- nvinfo : EIATTR_MAXREG_COUNT
	.align		4
.L_2085:
        /*002c*/ 	.byte	0x03, 0x1b
        /*002e*/ 	.short	0x0040


	//----- nvinfo : EIATTR_NUM_BARRIERS
	.align		4
        /*0030*/ 	.byte	0x02, 0x4c
        /*0032*/ 	.byte	0x01
	.zero		1


	//----- nvinfo : EIATTR_MERCURY_ISA_VERSION
	.align		4
        /*0034*/ 	.byte	0x03, 0x5f
        /*0036*/ 	.short	0x0000


	//----- nvinfo : EIATTR_COOP_GROUP_MASK_REGIDS
	.align		4
        /*0038*/ 	.byte	0x04, 0x29
        /*003a*/ 	.short	(.L_2087 - .L_2086)


	//   ....[0]....
.L_2086:
        /*003c*/ 	.word	0xffffffff


	//   ....[1]....
        /*0040*/ 	.word	0xffffffff


	//   ....[2]....
        /*0044*/ 	.word	0xffffffff


	//   ....[3]....
        /*0048*/ 	.word	0xffffffff


	//   ....[4]....
        /*004c*/ 	.word	0xffffffff


	//   ....[5]....
        /*0050*/ 	.word	0xffffffff


	//   ....[6]....
        /*0054*/ 	.word	0xffffffff


	//   ....[7]....
        /*0058*/ 	.word	0xffffffff


	//   ....[8]....
        /*005c*/ 	.word	0xffffffff


	//   ....[9]....
        /*0060*/ 	.word	0xffffffff


	//   ....[10]....
        /*0064*/ 	.word	0xffffffff


	//   ....[11]....
        /*0068*/ 	.word	0xffffffff


	//   ....[12]....
        /*006c*/ 	.word	0xffffffff


	//   ....[13]....
        /*0070*/ 	.word	0xffffffff


	//   ....[14]....
        /*0074*/ 	.word	0xffffffff


	//   ....[15]....
        /*0078*/ 	.word	0xffffffff


	//   ....[16]....
        /*007c*/ 	.word	0xffffffff


	//   ....[17]....
        /*0080*/ 	.word	0xffffffff


	//   ....[18]....
        /*0084*/ 	.word	0xffffffff


	//   ....[19]....
        /*0088*/ 	.word	0xffffffff


	//   ....[20]....
        /*008c*/ 	.word	0xffffffff


	//   ....[21]....
        /*0090*/ 	.word	0xffffffff


	//   ....[22]....
        /*0094*/ 	.word	0xffffffff


	//   ....[23]....
        /*0098*/ 	.word	0xffffffff


	//   ....[24]....
        /*009c*/ 	.word	0xffffffff


	//   ....[25]....
        /*00a0*/ 	.word	0xffffffff


	//   ....[26]....
        /*00a4*/ 	.word	0xffffffff


	//   ....[27]....
        /*00a8*/ 	.word	0xffffffff


	//   ....[28]....
        /*00ac*/ 	.word	0xffffffff


	//   ....[29]....
        /*00b0*/ 	.word	0xffffffff


	//   ....[30]....
        /*00b4*/ 	.word	0xffffffff


	//   ....[31]....
        /*00b8*/ 	.word	0xffffffff


	//   ....[32]....
        /*00bc*/ 	.word	0xffffffff


	//   ....[33]....
        /*00c0*/ 	.word	0xffffffff


	//   ....[34]....
        /*00c4*/ 	.word	0xffffffff


	//   ....[35]....
        /*00c8*/ 	.word	0xffffffff


	//   ....[36]....
        /*00cc*/ 	.word	0xffffffff


	//   ....[37]....
        /*00d0*/ 	.word	0xffffffff


	//   ....[38]....
        /*00d4*/ 	.word	0xffffffff


	//   ....[39]....
        /*00d8*/ 	.word	0xffffffff


	//----- nvinfo : EIATTR_COOP_GROUP_INSTR_OFFSETS
	.align		4
.L_2087:
        /*00dc*/ 	.byte	0x04, 0x28
        /*00de*/ 	.short	(.L_2089 - .L_2088)


	//   ....[0]....
.L_2088:
        /*00e0*/ 	.word	0x00000b60


	//   ....[1]....
        /*00e4*/ 	.word	0x00000b90


	//   ....[2]....
        /*00e8*/ 	.word	0x00000ba0


	//   ....[3]....
        /*00ec*/ 	.word	0x00000bb0


	//   ....[4]....
        /*00f0*/ 	.word	0x00000be0


	//   ....[5]....
        /*00f4*/ 	.word	0x00000c00


	//   ....[6]....
        /*00f8*/ 	.word	0x00000c10


	//   ....[7]....
        /*00fc*/ 	.word	0x00000c20


	//   ....[8]....
        /*0100*/ 	.word	0x00000c50


	//   ....[9]....
        /*0104*/ 	.word	0x00000c70


	//   ....[10]....
        /*0108*/ 	.word	0x00000c90


	//   ....[11]....
        /*010c*/ 	.word	0x00000ca0


	//   ....[12]....
        /*0110*/ 	.word	0x00000cd0


	//   ....[13]....
        /*0114*/ 	.word	0x00000cf0


	//   ....[14]....
        /*0118*/ 	.word	0x00000d10


	//   ....[15]....
        /*011c*/ 	.word	0x00000d20


	//   ....[16]....
        /*0120*/ 	.word	0x00000d50


	//   ....[17]....
        /*0124*/ 	.word	0x00000d80


	//   ....[18]....
        /*0128*/ 	.word	0x00000d90


	//   ....[19]....
        /*012c*/ 	.word	0x00000da0


	//   ....[20]....
        /*0130*/ 	.word	0x00001050


	//   ....[21]....
        /*0134*/ 	.word	0x000010c0


	//   ....[22]....
        /*0138*/ 	.word	0x00001120


	//   ....[23]....
        /*013c*/ 	.word	0x00001180


	//   ....[24]....
        /*0140*/ 	.word	0x000011f0


	//   ....[25]....
        /*0144*/ 	.word	0x00001260


	//   ....[26]....
        /*0148*/ 	.word	0x000012c0


	//   ....[27]....
        /*014c*/ 	.word	0x00001320


	//   ....[28]....
        /*0150*/ 	.word	0x00001380


	//   ....[29]....
        /*0154*/ 	.word	0x000013f0


	//   ....[30]....
        /*0158*/ 	.word	0x00001460


	//   ....[31]....
        /*015c*/ 	.word	0x000014c0


	//   ....[32]....
        /*0160*/ 	.word	0x00001520


	//   ....[33]....
        /*0164*/ 	.word	0x00001580


	//   ....[34]....
        /*0168*/ 	.word	0x000015f0


	//   ....[35]....
        /*016c*/ 	.word	0x00001660


	//   ....[36]....
        /*0170*/ 	.word	0x000016c0


	//   ....[37]....
        /*0174*/ 	.word	0x00001720


	//   ....[38]....
        /*0178*/ 	.word	0x00001780


	//   ....[39]....
        /*017c*/ 	.word	0x000017e0


	//----- nvinfo : EIATTR_EXIT_INSTR_OFFSETS
	.align		4
.L_2089:
        /*0180*/ 	.byte	0x04, 0x1c
        /*0182*/ 	.short	(.L_2091 - .L_2090)


	//   ....[0]....
.L_2090:
        /*0184*/ 	.word	0x00000070


	//   ....[1]....
        /*0188*/ 	.word	0x00000ff0


	//----- nvinfo : EIATTR_MAX_THREADS
	.align		4
.L_2091:
        /*018c*/ 	.byte	0x04, 0x05
        /*018e*/ 	.short	(.L_2093 - .L_2092)
.L_2092:
        /*0190*/ 	.word	0x00000400
        /*0194*/ 	.word	0x00000001
        /*0198*/ 	.word	0x00000001


	//----- nvinfo : EIATTR_CRS_STACK_SIZE
	.align		4
.L_2093:
        /*019c*/ 	.byte	0x04, 0x1e
        /*019e*/ 	.short	(.L_2095 - .L_2094)
.L_2094:
        /*01a0*/ 	.word	0x00000000
.L_2095:


//--------------------- .nv.info._ZN10layer_norm31ln_parallel_residual_bwd_kernelINS_13Kernel_traitsIf6__halfS2_S2_fjLj5120ELj1ELj1ELj8ELj8ENS_18Kernel_traits_baseILj5120EfS2_S2_S2_fjLj256EEEEELb1ELb1ELb1EEEvNS_9BwdParamsE --------------------------
	.section	.nv.info._ZN10layer_norm31ln_parallel_residual_bwd_kernelINS_13Kernel_traitsIf6__halfS2_S2_fjLj5120ELj1ELj1ELj8ELj8ENS_18Kernel_traits_baseILj5120EfS2_S2_S2_fjLj256EEEEELb1ELb1ELb1EEEvNS_9BwdParamsE,"",@"SHT_CUDA_INFO"
	.sectionflags	@""
	.align	4


	//----- nvinfo : EIATTR_CUDA_API_VERSION
	.align		4
        /*0000*/ 	.byte	0x04, 0x37
        /*0002*/ 	.short	(.L_2097 - .L_2096)
.L_2096:
        /*0004*/ 	.word	0x00000082


	//----- nvinfo : EIATTR_SW2861232_WAR
	.align		4
.L_2097:
        /*0008*/ 	.byte	0x01, 0x35
	.zero		2


	//----- nvinfo : EIATTR_PARAM_CBANK
	.align		4
        /*000c*/ 	.byte	0x04, 0x0a
        /*000e*/ 	.short	(.L_2099 - .L_2098)
	.align		4
.L_2098:
        /*0010*/ 	.word	index@(.nv.constant0._ZN10layer_norm31ln_parallel_residual_bwd_kernelINS_13Kernel_traitsIf6__halfS2_S2_fjLj5120ELj1ELj1ELj8ELj8ENS_18Kernel_traits_baseILj5120EfS2_S2_S2_fjLj256EEEEELb1ELb1ELb1EEEvNS_9BwdParamsE)
        /*0014*/ 	.short	0x0160
        /*0016*/ 	.short	0x0128


	//----- nvinfo : EIATTR_CBANK_PARAM_SIZE
	.align		4
.L_2099:
        /*0018*/ 	.byte	0x03, 0x19
        /*001a*/ 	.short	0x0128


	//----- nvinfo : EIATTR_KPARAM_INFO
	.align		4
        /*001c*/ 	.byte	0x04, 0x17
        /*001e*/ 	.short	(.L_2101 - .L_2100)
.L_2100:
        /*0020*/ 	.word	0x00000000
        /*0024*/ 	.short	0x0000
        /*0026*/ 	.short	0x0000
        /*0028*/ 	.byte	0x00, 0xf0, 0xa1, 0x04


	//----- nvinfo : EIATTR_MAXREG_COUNT
	.align		4
.L_2101:
        /*002c*/ 	.byte	0x03, 0x1b
        /*002e*/ 	.short	0x00ff


	//----- nvinfo : EIATTR_NUM_BARRIERS
	.align		4
        /*0030*/ 	.byte	0x02, 0x4c
        /*0032*/ 	.byte	0x01
	.zero		1


	//----- nvinfo : EIATTR_MERCURY_ISA_VERSION
	.align		4
        /*0034*/ 	.byte	0x03, 0x5f
        /*0036*/ 	.short	0x0000


	//----- nvinfo : EIATTR_COOP_GROUP_MASK_REGIDS
	.align		4
        /*0038*/ 	.byte	0x04, 0x29
        /*003a*/ 	.short	(.L_2103 - .L_2102)


	//   ....[0]....
.L_2102:
        /*003c*/ 	.word	0xffffffff


	//   ....[1]....
        /*0040*/ 	.word	0xffffffff


	//   ....[2]....
        /*0044*/ 	.word	0xffffffff


	//   ....[3]....
        /*0048*/ 	.word	0xffffffff


	//   ....[4]....
        /*004c*/ 	.word	0xffffffff


	//   ....[5]....
        /*0050*/ 	.word	0xffffffff


	//   ....[6]....
        /*0054*/ 	.word	0xffffffff


	//   ....[7]....
        /*0058*/ 	.word	0xffffffff


	//   ....[8]....
        /*005c*/ 	.word	0xffffffff


	//   ....[9]....
        /*0060*/ 	.word	0xffffffff


	//   ....[10]....
        /*0064*/ 	.word	0xffffffff


	//   ....[11]....
        /*0068*/ 	.word	0xffffffff


	//   ....[12]....
        /*006c*/ 	.word	0xffffffff


	//   ....[13]....
        /*0070*/ 	.word	0xffffffff


	//   ....[14]....
        /*0074*/ 	.word	0xffffffff


	//   ....[15]....
        /*0078*/ 	.word	0xffffffff


	//   ....[16]....
        /*007c*/ 	.word	0xffffffff


	//   ....[17]....
        /*0080*/ 	.word	0xffffffff


	//   ....[18]....
        /*0084*/ 	.word	0xffffffff


	//   ....[19]....
        /*0088*/ 	.word	0xffffffff


	//----- nvinfo : EIATTR_COOP_GROUP_INSTR_OFFSETS
	.align		4
.L_2103:
        /*008c*/ 	.byte	0x04, 0x28
        /*008e*/ 	.short	(.L_2105 - .L_2104)


	//   ....[0]....
.L_2104:
        /*0090*/ 	.word	0x000018d0


	//   ....[1]....
        /*0094*/ 	.word	0x000018f0


	//   ....[2]....
        /*0098*/ 	.word	0x00001910


	//   ....[3]....
        /*009c*/ 	.word	0x00001930


	//   ....[4]....
        /*00a0*/ 	.word	0x00001950


	//   ....[5]....
        /*00a4*/ 	.word	0x00001970


	//   ....[6]....
        /*00a8*/ 	.word	0x00001990


	//   ....[7]....
        /*00ac*/ 	.word	0x000019b0


	//   ....[8]....
        /*00b0*/ 	.word	0x000019d0


	//   ....[9]....
        /*00b4*/ 	.word	0x000019f0


	//   ....[10]....
        /*00b8*/ 	.word	0x00003c70


	//   ....[11]....
        /*00bc*/ 	.word	0x00003cf0


	//   ....[12]....
        /*00c0*/ 	.word	0x00003d70


	//   ....[13]....
        /*00c4*/ 	.word	0x00003de0


	//   ....[14]....
        /*00c8*/ 	.word	0x00003e60


	//   ....[15]....
        /*00cc*/ 	.word	0x00003ed0


	//   ....[16]....
        /*00d0*/ 	.word	0x00003f50


	//   ....[17]....
        /*00d4*/ 	.word	0x00003fc0


	//   ....[18]....
        /*00d8*/ 	.word	0x00004040


	//   ....[19]....
        /*00dc*/ 	.word	0x000040b0


	//----- nvinfo : EIATTR_EXIT_INSTR_OFFSETS
	.align		4
.L_2105:
        /*00e0*/ 	.byte	0x04, 0x1c
        /*00e2*/ 	.short	(.L_2107 - .L_2106)


	//   ....[0]....
.L_2106:
        /*00e4*/ 	.word	0x00003c10


	//----- nvinfo : EIATTR_MAX_THREADS
	.align		4
.L_2107:
        /*00e8*/ 	.byte	0x04, 0x05
        /*00ea*/ 	.short	(.L_2109 - .L_2108)
.L_2108:
        /*00ec*/ 	.word	0x00000100
        /*00f0*/ 	.word	0x00000001
        /*00f4*/ 	.word	0x00000001


	//----- nvinfo : EIATTR_CRS_STACK_SIZE
	.align		4
.L_2109:
        /*00f8*/ 	.byte	0x04, 0x1e
        /*00fa*/ 	.short	(.L_2111 - .L_2110)
.L_2110:
        /*00fc*/ 	.word	0x00000000
.L_2111:


//--------------------- .nv.info._ZN10layer_norm31ln_parallel_residual_bwd_kernelINS_13Kernel_traitsI6__halfS2_fS2_fjLj5120ELj1ELj1ELj8ELj8ENS_18Kernel_traits_baseILj5120ES2_S2_fS2_fjLj256EEEEELb0ELb0ELb0EEEvNS_9BwdParamsE --------------------------
	.section	.nv.info._ZN10layer_norm31ln_parallel_residual_bwd_kernelINS_13Kernel_traitsI6__halfS2_fS2_fjLj5120ELj1ELj1ELj8ELj8ENS_18Kernel_traits_baseILj5120ES2_S2_fS2_fjLj256EEEEELb0ELb0ELb0EEEvNS_9BwdParamsE,"",@"SHT_CUDA_INFO"
	.sectionflags	@""
	.align	4


	//----- nvinfo : EIATTR_CUDA_API_VERSION
	.align		4
        /*0000*/ 	.byte	0x04, 0x37
        /*0002*/ 	.short	(.L_2113 - .L_2112)
.L_2112:
        /*0004*/ 	.word	0x00000082


	//----- nvinfo : EIATTR_SW2861232_WAR
	.align		4
.L_2113:
        /*0008*/ 	.byte	0x01, 0x35
	.zero		2


	//----- nvinfo : EIATTR_PARAM_CBANK
	.align		4
        /*000c*/ 	.byte	0x04, 0x0a
        /*000e*/ 	.short	(.L_2115 - .L_2114)
	.align		4
.L_2114:
        /*0010*/ 	.word	index@(.nv.constant0._ZN10layer_norm31ln_parallel_residual_bwd_kernelINS_13Kernel_traitsI6__halfS2_fS2_fjLj5120ELj1ELj1ELj8ELj8ENS_18Kernel_traits_baseILj5120ES2_S2_fS2_fjLj256EEEEELb0ELb0ELb0EEEvNS_9BwdParamsE)
        /*0014*/ 	.short	0x0160
        /*0016*/ 	.short	0x0128


	//----- nvinfo : EIATTR_CBANK_PARAM_SIZE
	.align		4
.L_2115:
        /*0018*/ 	.byte	0x03, 0x19
        /*001a*/ 	.short	0x0128


	//----- nvinfo : EIATTR_KPARAM_INFO
	.align		4
        /*001c*/ 	.byte	0x04, 0x17
        /*001e*/ 	.short	(.L_2117 - .L_2116)
.L_2116:
        /*0020*/ 	.word	0x00000000
        /*0024*/ 	.short	0x0000
        /*0026*/ 	.short	0x0000
        /*0028*/ 	.byte	0x00, 0xf0, 0xa1, 0x04


	//----- nvinfo : EIATTR_MAXREG_COUNT
	.align		4
.L_2117:
        /*002c*/ 	.byte	0x03, 0x1b
        /*002e*/ 	.short	0x00ff


	//----- nvinfo : EIATTR_NUM_BARRIERS
	.align		4
        /*0030*/ 	.byte	0x02, 0x4c
        /*0032*/ 	.byte	0x01
	.zero		1


	//----- nvinfo : EIATTR_MERCURY_ISA_VERSION
	.align		4
        /*0034*/ 	.byte	0x03, 0x5f
        /*0036*/ 	.short	0x0000


	//----- nvinfo : EIATTR_COOP_GROUP_MASK_REGIDS
	.align		4
        /*0038*/ 	.byte	0x04, 0x29
        /*003a*/ 	.short	(.L_2119 - .L_2118)


	//   ....[0]....
.L_2118:
        /*003c*/ 	.word	0xffffffff


	//   ....[1]....
        /*0040*/ 	.word	0xffffffff


	//   ....[2]....
        /*0044*/ 	.word	0xffffffff


	//   ....[3]....
        /*0048*/ 	.word	0xffffffff


	//   ....[4]....
        /*004c*/ 	.word	0xffffffff


	//   ....[5]....
        /*0050*/ 	.word	0xffffffff


	//   ....[6]....
        /*0054*/ 	.word	0xffffffff


	//   ....[7]....
        /*0058*/ 	.word	0xffffffff


	//   ....[8]....
        /*005c*/ 	.word	0xffffffff


	//   ....[9]....
        /*0060*/ 	.word	0xffffffff


	//   ....[10]....
        /*0064*/ 	.word	0xffffffff


	//   ....[11]....
        /*0068*/ 	.word	0xffffffff


	//   ....[12]....
        /*006c*/ 	.word	0xffffffff


	//   ....[13]....
        /*0070*/ 	.word	0xffffffff


	//   ....[14]....
        /*0074*/ 	.word	0xffffffff


	//   ....[15]....
        /*0078*/ 	.word	0xffffffff


	//   ....[16]....
        /*007c*/ 	.word	0xffffffff


	//   ....[17]....
        /*0080*/ 	.word	0xffffffff


	//   ....[18]....
        /*0084*/ 	.word	0xffffffff


	//   ....[19]....
        /*0088*/ 	.word	0xffffffff


	//----- nvinfo : EIATTR_COOP_GROUP_INSTR_OFFSETS
	.align		4
.L_2119:
        /*008c*/ 	.byte	0x04, 0x28
        /*008e*/ 	.short	(.L_2121 - .L_2120)


	//   ....[0]....
.L_2120:
        /*0090*/ 	.word	0x00002340


	//   ....[1]....
        /*0094*/ 	.word	0x00002360


	//   ....[2]....
        /*0098*/ 	.word	0x00002380


	//   ....[3]....
        /*009c*/ 	.word	0x000023a0


	//   ....[4]....
        /*00a0*/ 	.word	0x000023c0


	//   ....[5]....
        /*00a4*/ 	.word	0x000023e0


	//   ....[6]....
        /*00a8*/ 	.word	0x00002400


	//   ....[7]....
        /*00ac*/ 	.word	0x00002420


	//   ....[8]....
        /*00b0*/ 	.word	0x00002440


	//   ....[9]....
        /*00b4*/ 	.word	0x00002460


	//   ....[10]....
        /*00b8*/ 	.word	0x00003d20


	//   ....[11]....
        /*00bc*/ 	.word	0x00003da0


	//   ....[12]....
        /*00c0*/ 	.word	0x00003e20


	//   ....[13]....
        /*00c4*/ 	.word	0x00003e90


	//   ....[14]....
        /*00c8*/ 	.word	0x00003f10


	//   ....[15]....
        /*00cc*/ 	.word	0x00003f80


	//   ....[16]....
        /*00d0*/ 	.word	0x00004000


	//   ....[17]....
        /*00d4*/ 	.word	0x00004070


	//   ....[18]....
        /*00d8*/ 	.word	0x000040f0


	//   ....[19]....
        /*00dc*/ 	.word	0x00004160


	//----- nvinfo : EIATTR_EXIT_INSTR_OFFSETS
	.align		4
.L_2121:
        /*00e0*/ 	.byte	0x04, 0x1c
        /*00e2*/ 	.short	(.L_2123 - .L_2122)


	//   ....[0]....
.L_2122:
        /*00e4*/ 	.word	0x00003c20


	//   ....[1]....
        /*00e8*/ 	.word	0x00003cc0


	//----- nvinfo : EIATTR_MAX_THREADS
	.align		4
.L_2123:
        /*00ec*/ 	.byte	0x04, 0x05
        /*00ee*/ 	.short	(.L_2125 - .L_2124)
.L_2124:
        /*00f0*/ 	.word	0x00000100
        /*00f4*/ 	.word	0x00000001
        /*00f8*/ 	.word	0x00000001


	//----- nvinfo : EIATTR_CRS_STACK_SIZE
	.align		4
.L_2125:
        /*00fc*/ 	.byte	0x04, 0x1e
        /*00fe*/ 	.short	(.L_2127 - .L_2126)
.L_2126:
        /*0100*/ 	.word	0x00000000
.L_2127:


//--------------------- .nv.info._ZN10layer_norm31ln_parallel_residual_bwd_kernelINS_13Kernel_traitsI6__halfS2_fS2_fjLj5120ELj1ELj1ELj8ELj8ENS_18Kernel_traits_baseILj5120ES2_S2_fS2_fjLj256EEEEELb0ELb0ELb1EEEvNS_9BwdParamsE --------------------------
	.section	.nv.info._ZN10layer_norm31ln_parallel_residual_bwd_kernelINS_13Kernel_traitsI6__halfS2_fS2_fjLj5120ELj1ELj1ELj8ELj8ENS_18Kernel_traits_baseILj5120ES2_S2_fS2_fjLj256EEEEELb0ELb0ELb1EEEvNS_9BwdParamsE,"",@"SHT_CUDA_INFO"
	.sectionflags	@""
	.align	4


	//----- nvinfo : EIATTR_CUDA_API_VERSION
	.align		4
        /*0000*/ 	.byte	0x04, 0x37
        /*0002*/ 	.short	(.L_2129 - .L_2128)
.L_2128:
        /*0004*/ 	.word	0x00000082


	//----- nvinfo : EIATTR_SW2861232_WAR
	.align		4
.L_2129:
        /*0008*/ 	.byte	0x01, 0x35
	.zero		2


	//----- nvinfo : EIATTR_PARAM_CBANK
	.align		4
        /*000c*/ 	.byte	0x04, 0x0a
        /*000e*/ 	.short	(.L_2131 - .L_2130)
	.align		4
.L_2130:
        /*0010*/ 	.word	index@(.nv.constant0._ZN10layer_norm31ln_parallel_residual_bwd_kernelINS_13Kernel_traitsI6__halfS2_fS2_fjLj5120ELj1ELj1ELj8ELj8ENS_18Kernel_traits_baseILj5120ES2_S2_fS2_fjLj256EEEEELb0ELb0ELb1EEEvNS_9BwdParamsE)
        /*0014*/ 	.short	0x0160
        /*0016*/ 	.short	0x0128


	//----- nvinfo : EIATTR_CBANK_PARAM_SIZE
	.align		4
.L_2131:
        /*0018*/ 	.byte	0x03, 0x19
        /*001a*/ 	.short	0x0128


	//----- nvinfo : EIATTR_KPARAM_INFO
	.align		4
        /*001c*/ 	.byte	0x04, 0x17
        /*001e*/ 	.short	(.L_2133 - .L_2132)
.L_2132:
        /*0020*/ 	.word	0x00000000
        /*0024*/ 	.short	0x0000
        /*0026*/ 	.short	0x0000
        /*0028*/ 	.byte	0x00, 0xf0, 0xa1, 0x04


	//----- nvinfo : EIATTR_MAXREG_COUNT
	.align		4
.L_2133:
        /*002c*/ 	.byte	0x03, 0x1b
        /*002e*/ 	.short	0x00ff


	//----- nvinfo : EIATTR_NUM_BARRIERS
	.align		4
        /*0030*/ 	.byte	0x02, 0x4c
        /*0032*/ 	.byte	0x01
	.zero		1


	//----- nvinfo : EIATTR_MERCURY_ISA_VERSION
	.align		4
        /*0034*/ 	.byte	0x03, 0x5f
        /*0036*/ 	.short	0x0000


	//----- nvinfo : EIATTR_COOP_GROUP_MASK_REGIDS
	.align		4
        /*0038*/ 	.byte	0x04, 0x29
        /*003a*/ 	.short	(.L_2135 - .L_2134)


	//   ....[0]....
.L_2134:
        /*003c*/ 	.word	0xffffffff


	//   ....[1]....
        /*0040*/ 	.word	0xffffffff


	//   ....[2]....
        /*0044*/ 	.word	0xffffffff


	//   ....[3]....
        /*0048*/ 	.word	0xffffffff


	//   ....[4]....
        /*004c*/ 	.word	0xffffffff


	//   ....[5]....
        /*0050*/ 	.word	0xffffffff


	//   ....[6]....
        /*0054*/ 	.word	0xffffffff


	//   ....[7]....
        /*0058*/ 	.word	0xffffffff


	//   ....[8]....
        /*005c*/ 	.word	0xffffffff


	//   ....[9]....
        /*0060*/ 	.word	0xffffffff


	//   ....[10]....
        /*0064*/ 	.word	0xffffffff


	//   ....[11]....
        /*0068*/ 	.word	0xffffffff


	//   ....[12]....
        /*006c*/ 	.word	0xffffffff


	//   ....[13]....
        /*0070*/ 	.word	0xffffffff


	//   ....[14]....
        /*0074*/ 	.word	0xffffffff


	//   ....[15]....
        /*0078*/ 	.word	0xffffffff


	//   ....[16]....
        /*007c*/ 	.word	0xffffffff


	//   ....[17]....
        /*0080*/ 	.word	0xffffffff


	//   ....[18]....
        /*0084*/ 	.word	0xffffffff


	//   ....[19]....
        /*0088*/ 	.word	0xffffffff


	//----- nvinfo : EIATTR_COOP_GROUP_INSTR_OFFSETS
	.align		4
.L_2135:
        /*008c*/ 	.byte	0x04, 0x28
        /*008e*/ 	.short	(.L_2137 - .L_2136)


	//   ....[0]....
.L_2136:
        /*0090*/ 	.word	0x00002000


	//   ....[1]....
        /*0094*/ 	.word	0x00002020


	//   ....[2]....
        /*0098*/ 	.word	0x00002040


	//   ....[3]....
        /*009c*/ 	.word	0x00002060


	//   ....[4]....
        /*00a0*/ 	.word	0x00002080


	//   ....[5]....
        /*00a4*/ 	.word	0x000020a0


	//   ....[6]....
        /*00a8*/ 	.word	0x000020c0


	//   ....[7]....
        /*00ac*/ 	.word	0x000020e0


	//   ....[8]....
        /*00b0*/ 	.word	0x00002100


	//   ....[9]....
        /*00b4*/ 	.word	0x00002120


	//   ....[10]....
        /*00b8*/ 	.word	0x00003a00


	//   ....[11]....
        /*00bc*/ 	.word	0x00003a80


	//   ....[12]....
        /*00c0*/ 	.word	0x00003b00


	//   ....[13]....
        /*00c4*/ 	.word	0x00003b70


	//   ....[14]....
        /*00c8*/ 	.word	0x00003bf0


	//   ....[15]....
        /*00cc*/ 	.word	0x00003c60


	//   ....[16]....
        /*00d0*/ 	.word	0x00003ce0


	//   ....[17]....
        /*00d4*/ 	.word	0x00003d50


	//   ....[18]....
        /*00d8*/ 	.word	0x00003dd0


	//   ....[19]....
        /*00dc*/ 	.word	0x00003e40


	//----- nvinfo : EIATTR_EXIT_INSTR_OFFSETS
	.align		4
.L_2137:
        /*00e0*/ 	.byte	0x04, 0x1c
        /*00e2*/ 	.short	(.L_2139 - .L_2138)


	//   ....[0]....
.L_2138:
        /*00e4*/ 	.word	0x000039a0


	//----- nvinfo : EIATTR_MAX_THREADS
	.align		4
.L_2139:
        /*00e8*/ 	.byte	0x04, 0x05
        /*00ea*/ 	.short	(.L_2141 - .L_2140)
.L_2140:
        /*00ec*/ 	.word	0x00000100
        /*00f0*/ 	.word	0x00000001
        /*00f4*/ 	.word	0x00000001


	//----- nvinfo : EIATTR_CRS_STACK_SIZE
	.align		4
.L_2141:
        /*00f8*/ 	.byte	0x04, 0x1e
        /*00fa*/ 	.short	(.L_2143 - .L_2142)
.L_2142:
        /*00fc*/ 	.word	0x00000000
.L_2143:


//--------------------- .nv.info._ZN10layer_norm31ln_parallel_residual_bwd_kernelINS_13Kernel_traitsI6__halfS2_fS2_fjLj5120ELj1ELj1ELj8ELj8ENS_18Kernel_traits_baseILj5120ES2_S2_fS2_fjLj256EEEEELb0ELb1ELb0EEEvNS_9BwdParamsE --------------------------
	.section	.nv.info._ZN10layer_norm31ln_parallel_residual_bwd_kernelINS_13Kernel_traitsI6__halfS2_fS2_fjLj5120ELj1ELj1ELj8ELj8ENS_18Kernel_traits_baseILj5120ES2_S2_fS2_fjLj256EEEEELb0ELb1ELb0EEEvNS_9BwdParamsE,"",@"SHT_CUDA_INFO"
	.sectionflags	@""
	.align	4


	//----- nvinfo : EIATTR_CUDA_API_VERSION
	.align		4
        /*0000*/ 	.byte	0x04, 0x37
        /*0002*/ 	.short	(.L_2145 - .L_2144)
.L_2144:
        /*0004*/ 	.word	0x00000082


	//----- nvinfo : EIATTR_SW2861232_WAR
	.align		4
.L_2145:
        /*0008*/ 	.byte	0x01, 0x35
	.zero		2


	//----- nvinfo : EIATTR_PARAM_CBANK
	.align		4
        /*000c*/ 	.byte	0x04, 0x0a
        /*000e*/ 	.short	(.L_2147 - .L_2146)
	.align		4
.L_2146:
        /*0010*/ 	.word	index@(.nv.constant0._ZN10layer_norm31ln_parallel_residual_bwd_kernelINS_13Kernel_traitsI6__halfS2_fS2_fjLj5120ELj1ELj1ELj8ELj8ENS_18Kernel_traits_baseILj5120ES2_S2_fS2_fjLj256EEEEELb0ELb1ELb0EEEvNS_9BwdParamsE)
        /*0014*/ 	.short	0x0160
        /*0016*/ 	.short	0x0128


	//----- nvinfo : EIATTR_CBANK_PARAM_SIZE
	.align		4
.L_2147:
        /*0018*/ 	.byte	0x03, 0x19
        /*001a*/ 	.short	0x0128


	//----- nvinfo : EIATTR_KPARAM_INFO
	.align		4
        /*001c*/ 	.byte	0x04, 0x17
        /*001e*/ 	.short	(.L_2149 - .L_2148)
.L_2148:
        /*0020*/ 	.word	0x00000000
        /*0024*/ 	.short	0x0000
        /*0026*/ 	.short	0x0000
        /*0028*/ 	.byte	0x00, 0xf0, 0xa1, 0x04


	//----- nvinfo : EIATTR_MAXREG_COUNT
	.align		4
.L_2149:
        /*002c*/ 	.byte	0x03, 0x1b
        /*002e*/ 	.short	0x00ff


	//----- nvinfo : EIATTR_NUM_BARRIERS
	.align		4
        /*0030*/ 	.byte	0x02, 0x4c
        /*0032*/ 	.byte	0x01
	.zero		1


	//----- nvinfo : EIATTR_MERCURY_ISA_VERSION
	.align		4
        /*0034*/ 	.byte	0x03, 0x5f
        /*0036*/ 	.short	0x0000


	//----- nvinfo : EIATTR_COOP_GROUP_MASK_REGIDS
	.align		4
        /*0038*/ 	.byte	0x04, 0x29
        /*003a*/ 	.short	(.L_2151 - .L_2150)


	//   ....[0]....
.L_2150:
        /*003c*/ 	.word	0xffffffff


	//   ....[1]....
        /*0040*/ 	.word	0xffffffff


	//   ....[2]....
        /*0044*/ 	.word	0xffffffff


	//   ....[3]....
        /*0048*/ 	.word	0xffffffff


	//   ....[4]....
        /*004c*/ 	.word	0xffffffff


	//   ....[5]....
        /*0050*/ 	.word	0xffffffff


	//   ....[6]....
        /*0054*/ 	.word	0xffffffff


	//   ....[7]....
        /*0058*/ 	.word	0xffffffff


	//   ....[8]....
        /*005c*/ 	.word	0xffffffff


	//   ....[9]....
        /*0060*/ 	.word	0xffffffff


	//   ....[10]....
        /*0064*/ 	.word	0xffffffff


	//   ....[11]....
        /*0068*/ 	.word	0xffffffff


	//   ....[12]....
        /*006c*/ 	.word	0xffffffff


	//   ....[13]....
        /*0070*/ 	.word	0xffffffff


	//   ....[14]....
        /*0074*/ 	.word	0xffffffff


	//   ....[15]....
        /*0078*/ 	.word	0xffffffff


	//   ....[16]....
        /*007c*/ 	.word	0xffffffff


	//   ....[17]....
        /*0080*/ 	.word	0xffffffff


	//   ....[18]....
        /*0084*/ 	.word	0xffffffff


	//   ....[19]....
        /*0088*/ 	.word	0xffffffff


	//----- nvinfo : EIATTR_COOP_GROUP_INSTR_OFFSETS
	.align		4
.L_2151:
        /*008c*/ 	.byte	0x04, 0x28
        /*008e*/ 	.short	(.L_2153 - .L_2152)


	//   ....[0]....
.L_2152:
        /*0090*/ 	.word	0x00001770


	//   ....[1]....
        /*0094*/ 	.word	0x00001790


	//   ....[2]....
        /*0098*/ 	.word	0x000017b0


	//   ....[3]....
        /*009c*/ 	.word	0x000017d0


	//   ....[4]....
        /*00a0*/ 	.word	0x000017f0


	//   ....[5]....
        /*00a4*/ 	.word	0x00001810


	//   ....[6]....
        /*00a8*/ 	.word	0x00001830


	//   ....[7]....
        /*00ac*/ 	.word	0x00001850


	//   ....[8]....
        /*00b0*/ 	.word	0x00001870


	//   ....[9]....
        /*00b4*/ 	.word	0x00001890


	//   ....[10]....
        /*00b8*/ 	.word	0x00002f60


	//   ....[11]....
        /*00bc*/ 	.word	0x00002fe0


	//   ....[12]....
        /*00c0*/ 	.word	0x00003060


	//   ....[13]....
        /*00c4*/ 	.word	0x000030d0


	//   ....[14]....
        /*00c8*/ 	.word	0x00003150


	//   ....[15]....
        /*00cc*/ 	.word	0x000031c0


	//   ....[16]....
        /*00d0*/ 	.word	0x00003240


	//   ....[17]....
        /*00d4*/ 	.word	0x000032b0


	//   ....[18]....
        /*00d8*/ 	.word	0x00003330


	//   ....[19]....
        /*00dc*/ 	.word	0x000033a0


	//----- nvinfo : EIATTR_EXIT_INSTR_OFFSETS
	.align		4
.L_2153:
        /*00e0*/ 	.byte	0x04, 0x1c
        /*00e2*/ 	.short	(.L_2155 - .L_2154)


	//   ....[0]....
.L_2154:
        /*00e4*/ 	.word	0x00002ea0


	//   ....[1]....
        /*00e8*/ 	.word	0x00002f00


	//----- nvinfo : EIATTR_MAX_THREADS
	.align		4
.L_2155:
        /*00ec*/ 	.byte	0x04, 0x05
        /*00ee*/ 	.short	(.L_2157 - .L_2156)
.L_2156:
        /*00f0*/ 	.word	0x00000100
        /*00f4*/ 	.word	0x00000001
        /*00f8*/ 	.word	0x00000001


	//----- nvinfo : EIATTR_CRS_STACK_SIZE
	.align		4
.L_2157:
        /*00fc*/ 	.byte	0x04, 0x1e
        /*00fe*/ 	.short	(.L_2159 - .L_2158)
.L_2158:
        /*0100*/ 	.word	0x00000000
.L_2159:


//--------------------- .nv.info._ZN10layer_norm31ln_parallel_residual_bwd_kernelINS_13Kernel_traitsI6__halfS2_fS2_fjLj5120ELj1ELj1ELj8ELj8ENS_18Kernel_traits_baseILj5120ES2_S2_fS2_fjLj256EEEEELb0ELb1ELb1EEEvNS_9BwdParamsE --------------------------
	.section	.nv.info._ZN10layer_norm31ln_parallel_residual_bwd_kernelINS_13Kernel_traitsI6__halfS2_fS2_fjLj5120ELj1ELj1ELj8ELj8ENS_18Kernel_traits_baseILj5120ES2_S2_fS2_fjLj256EEEEELb0ELb1ELb1EEEvNS_9BwdParamsE,"",@"SHT_CUDA_INFO"
	.sectionflags	@""
	.align	4


	//----- nvinfo : EIATTR_CUDA_API_VERSION
	.align		4
        /*0000*/ 	.byte	0x04, 0x37
        /*0002*/ 	.short	(.L_2161 - .L_2160)
.L_2160:
        /*0004*/ 	.word	0x00000082


	//----- nvinfo : EIATTR_SW2861232_WAR
	.align		4
.L_2161:
        /*0008*/ 	.byte	0x01, 0x35
	.zero		2


	//----- nvinfo : EIATTR_PARAM_CBANK
	.align		4
        /*000c*/ 	.byte	0x04, 0x0a
        /*000e*/ 	.short	(.L_2163 - .L_2162)
	.align		4
.L_2162:
        /*0010*/ 	.word	index@(.nv.constant0._ZN10layer_norm31ln_parallel_residual_bwd_kernelINS_13Kernel_traitsI6__halfS2_fS2_fjLj5120ELj1ELj1ELj8ELj8ENS_18Kernel_traits_baseILj5120ES2_S2_fS2_fjLj256EEEEELb0ELb1ELb1EEEvNS_9BwdParamsE)
        /*0014*/ 	.short	0x0160
        /*0016*/ 	.short	0x0128


	//----- nvinfo : EIATTR_CBANK_PARAM_SIZE
	.align		4
.L_2163:
        /*0018*/ 	.byte	0x03, 0x19
        /*001a*/ 	.short	0x0128


	//----- nvinfo : EIATTR_KPARAM_INFO
	.align		4
        /*001c*/ 	.byte	0x04, 0x17
        /*001e*/ 	.short	(.L_2165 - .L_2164)
.L_2164:
        /*0020*/ 	.word	0x00000000
        /*0024*/ 	.short	0x0000
        /*0026*/ 	.short	0x0000
        /*0028*/ 	.byte	0x00, 0xf0, 0xa1, 0x04


	//----- nvinfo : EIATTR_MAXREG_COUNT
	.align		4
.L_2165:
        /*002c*/ 	.byte	0x03, 0x1b
        /*002e*/ 	.short	0x00ff


	//----- nvinfo : EIATTR_NUM_BARRIERS
	.align		4
        /*0030*/ 	.byte	0x02, 0x4c
        /*0032*/ 	.byte	0x01
	.zero		1


	//----- nvinfo : EIATTR_MERCURY_ISA_VERSION
	.align		4
        /*0034*/ 	.byte	0x03, 0x5f
        /*0036*/ 	.short	0x0000


	//----- nvinfo : EIATTR_COOP_GROUP_MASK_REGIDS
	.align		4
        /*0038*/ 	.byte	0x04, 0x29
        /*003a*/ 	.short	(.L_2167 - .L_2166)


	//   ....[0]....
.L_2166:
        /*003c*/ 	.word	0xffffffff


	//   ....[1]....
        /*0040*/ 	.word	0xffffffff


	//   ....[2]....
        /*0044*/ 	.word	0xffffffff


	//   ....[3]....
        /*0048*/ 	.word	0xffffffff


	//   ....[4]....
        /*004c*/ 	.word	0xffffffff


	//   ....[5]....
        /*0050*/ 	.word	0xffffffff


	//   ....[6]....
        /*0054*/ 	.word	0xffffffff


	//   ....[7]....
        /*0058*/ 	.word	0xffffffff


	//   ....[8]....
        /*005c*/ 	.word	0xffffffff


	//   ....[9]....
        /*0060*/ 	.word	0xffffffff


	//   ....[10]....
        /*0064*/ 	.word	0xffffffff


	//   ....[11]....
        /*0068*/ 	.word	0xffffffff


	//   ....[12]....
        /*006c*/ 	.word	0xffffffff


	//   ....[13]....
        /*0070*/ 	.word	0xffffffff


	//   ....[14]....
        /*0074*/ 	.word	0xffffffff


	//   ....[15]....
        /*0078*/ 	.word	0xffffffff


	//   ....[16]....
        /*007c*/ 	.word	0xffffffff


	//   ....[17]....
        /*0080*/ 	.word	0xffffffff


	//   ....[18]....
        /*0084*/ 	.word	0xffffffff


	//   ....[19]....
        /*0088*/ 	.word	0xffffffff


	//----- nvinfo : EIATTR_COOP_GROUP_INSTR_OFFSETS
	.align		4
.L_2167:
        /*008c*/ 	.byte	0x04, 0x28
        /*008e*/ 	.short	(.L_2169 - .L_2168)


	//   ....[0]....
.L_2168:
        /*0090*/ 	.word	0x00001540


	//   ....[1]....
        /*0094*/ 	.word	0x00001560


	//   ....[2]....
        /*0098*/ 	.word	0x00001580


	//   ....[3]....
        /*009c*/ 	.word	0x000015a0


	//   ....[4]....
        /*00a0*/ 	.word	0x000015c0


	//   ....[5]....
        /*00a4*/ 	.word	0x000015e0


	//   ....[6]....
        /*00a8*/ 	.word	0x00001600


	//   ....[7]....
        /*00ac*/ 	.word	0x00001620


	//   ....[8]....
        /*00b0*/ 	.word	0x00001640


	//   ....[9]....
        /*00b4*/ 	.word	0x00001660


	//   ....[10]....
        /*00b8*/ 	.word	0x00002c80


	//   ....[11]....
        /*00bc*/ 	.word	0x00002d00


	//   ....[12]....
        /*00c0*/ 	.word	0x00002d80


	//   ....[13]....
        /*00c4*/ 	.word	0x00002df0


	//   ....[14]....
        /*00c8*/ 	.word	0x00002e70


	//   ....[15]....
        /*00cc*/ 	.word	0x00002ee0


	//   ....[16]....
        /*00d0*/ 	.word	0x00002f60


	//   ....[17]....
        /*00d4*/ 	.word	0x00002fd0


	//   ....[18]....
        /*00d8*/ 	.word	0x00003050


	//   ....[19]....
        /*00dc*/ 	.word	0x000030c0


	//----- nvinfo : EIATTR_EXIT_INSTR_OFFSETS
	.align		4
.L_2169:
        /*00e0*/ 	.byte	0x04, 0x1c
        /*00e2*/ 	.short	(.L_2171 - .L_2170)


	//   ....[0]....
.L_2170:
        /*00e4*/ 	.word	0x00002c20


	//----- nvinfo : EIATTR_MAX_THREADS
	.align		4
.L_2171:
        /*00e8*/ 	.byte	0x04, 0x05
        /*00ea*/ 	.short	(.L_2173 - .L_2172)
.L_2172:
        /*00ec*/ 	.word	0x00000100
        /*00f0*/ 	.word	0x00000001
        /*00f4*/ 	.word	0x00000001


	//----- nvinfo : EIATTR_CRS_STACK_SIZE
	.align		4
.L_2173:
        /*00f8*/ 	.byte	0x04, 0x1e
        /*00fa*/ 	.short	(.L_2175 - .L_2174)
.L_2174:
        /*00fc*/ 	.word	0x00000000
.L_2175:


//--------------------- .nv.info._ZN10layer_norm31ln_parallel_residual_bwd_kernelINS_13Kernel_traitsI6__halfS2_fS2_fjLj5120ELj1ELj1ELj8ELj8ENS_18Kernel_traits_baseILj5120ES2_S2_fS2_fjLj256EEEEELb1ELb0ELb0EEEvNS_9BwdParamsE --------------------------
	.section	.nv.info._ZN10layer_norm31ln_parallel_residual_bwd_kernelINS_13Kernel_traitsI6__halfS2_fS2_fjLj5120ELj1ELj1ELj8ELj8ENS_18Kernel_traits_baseILj5120ES2_S2_fS2_fjLj256EEEEELb1ELb0ELb0EEEvNS_9BwdParamsE,"",@"SHT_CUDA_INFO"
	.sectionflags	@""
	.align	4


	//----- nvinfo : EIATTR_CUDA_API_VERSION
	.align		4
        /*0000*/ 	.byte	0x04, 0x37
        /*0002*/ 	.short	(.L_2177 - .L_2176)
.L_2176:
        /*0004*/ 	.word	0x00000082


	//----- nvinfo : EIATTR_SW2861232_WAR
	.align		4
.L_2177:
        /*0008*/ 	.byte	0x01, 0x35
	.zero		2


	//----- nvinfo : EIATTR_PARAM_CBANK
	.align		4
        /*000c*/ 	.byte	0x04, 0x0a
        /*000e*/ 	.short	(.L_2179 - .L_2178)
	.align		4
.L_2178:
        /*0010*/ 	.word	index@(.nv.constant0._ZN10layer_norm31ln_parallel_residual_bwd_kernelINS_13Kernel_traitsI6__halfS2_fS2_fjLj5120ELj1ELj1ELj8ELj8ENS_18Kernel_traits_baseILj5120ES2_S2_fS2_fjLj256EEEEELb1ELb0ELb0EEEvNS_9BwdParamsE)
        /*0014*/ 	.short	0x0160
        /*0016*/ 	.short	0x0128


	//----- nvinfo : EIATTR_CBANK_PARAM_SIZE
	.align		4
.L_2179:
        /*0018*/ 	.byte	0x03, 0x19
        /*001a*/ 	.short	0x0128


	//----- nvinfo : EIATTR_KPARAM_INFO
	.align		4
        /*001c*/ 	.byte	0x04, 0x17
        /*001e*/ 	.short	(.L_2181 - .L_2180)
.L_2180:
        /*0020*/ 	.word	0x00000000
        /*0024*/ 	.short	0x0000
        /*0026*/ 	.short	0x0000
        /*0028*/ 	.byte	0x00, 0xf0, 0xa1, 0x04


	//----- nvinfo : EIATTR_MAXREG_COUNT
	.align		4
.L_2181:
        /*002c*/ 	.byte	0x03, 0x1b
        /*002e*/ 	.short	0x00ff


	//----- nvinfo : EIATTR_NUM_BARRIERS
	.align		4
        /*0030*/ 	.byte	0x02, 0x4c
        /*0032*/ 	.byte	0x01
	.zero		1


	//----- nvinfo : EIATTR_MERCURY_ISA_VERSION
	.align		4
        /*0034*/ 	.byte	0x03, 0x5f
        /*0036*/ 	.short	0x0000


	//----- nvinfo : EIATTR_COOP_GROUP_MASK_REGIDS
	.align		4
        /*0038*/ 	.byte	0x04, 0x29
        /*003a*/ 	.short	(.L_2183 - .L_2182)


	//   ....[0]....
.L_2182:
        /*003c*/ 	.word	0xffffffff


	//   ....[1]....
        /*0040*/ 	.word	0xffffffff


	//   ....[2]....
        /*0044*/ 	.word	0xffffffff


	//   ....[3]....
        /*0048*/ 	.word	0xffffffff


	//   ....[4]....
        /*004c*/ 	.word	0xffffffff


	//   ....[5]....
        /*0050*/ 	.word	0xffffffff


	//   ....[6]....
        /*0054*/ 	.word	0xffffffff


	//   ....[7]....
        /*0058*/ 	.word	0xffffffff


	//   ....[8]....
        /*005c*/ 	.word	0xffffffff


	//   ....[9]....
        /*0060*/ 	.word	0xffffffff


	//   ....[10]....
        /*0064*/ 	.word	0xffffffff


	//   ....[11]....
        /*0068*/ 	.word	0xffffffff


	//   ....[12]....
        /*006c*/ 	.word	0xffffffff


	//   ....[13]....
        /*0070*/ 	.word	0xffffffff


	//   ....[14]....
        /*0074*/ 	.word	0xffffffff


	//   ....[15]....
        /*0078*/ 	.word	0xffffffff


	//   ....[16]....
        /*007c*/ 	.word	0xffffffff


	//   ....[17]....
        /*0080*/ 	.word	0xffffffff


	//   ....[18]....
        /*0084*/ 	.word	0xffffffff


	//   ....[19]....
        /*0088*/ 	.word	0xffffffff


	//----- nvinfo : EIATTR_COOP_GROUP_INSTR_OFFSETS
	.align		4
.L_2183:
        /*008c*/ 	.byte	0x04, 0x28
        /*008e*/ 	.short	(.L_2185 - .L_2184)


	//   ....[0]....
.L_2184:
        /*0090*/ 	.word	0x00002660


	//   ....[1]....
        /*0094*/ 	.word	0x00002680


	//   ....[2]....
        /*0098*/ 	.word	0x000026a0


	//   ....[3]....
        /*009c*/ 	.word	0x000026c0


	//   ....[4]....
        /*00a0*/ 	.word	0x000026e0


	//   ....[5]....
        /*00a4*/ 	.word	0x00002700


	//   ....[6]....
        /*00a8*/ 	.word	0x00002720


	//   ....[7]....
        /*00ac*/ 	.word	0x00002740


	//   ....[8]....
        /*00b0*/ 	.word	0x00002760


	//   ....[9]....
        /*00b4*/ 	.word	0x00002780


	//   ....[10]....
        /*00b8*/ 	.word	0x000047e0


	//   ....[11]....
        /*00bc*/ 	.word	0x00004860


	//   ....[12]....
        /*00c0*/ 	.word	0x000048e0


	//   ....[13]....
        /*00c4*/ 	.word	0x00004950


	//   ....[14]....
        /*00c8*/ 	.word	0x000049d0


	//   ....[15]....
        /*00cc*/ 	.word	0x00004a40


	//   ....[16]....
        /*00d0*/ 	.word	0x00004ac0


	//   ....[17]....
        /*00d4*/ 	.word	0x00004b30


	//   ....[18]....
        /*00d8*/ 	.word	0x00004bb0


	//   ....[19]....
        /*00dc*/ 	.word	0x00004c20


	//----- nvinfo : EIATTR_EXIT_INSTR_OFFSETS
	.align		4
.L_2185:
        /*00e0*/ 	.byte	0x04, 0x1c
        /*00e2*/ 	.short	(.L_2187 - .L_2186)


	//   ....[0]....
.L_2186:
        /*00e4*/ 	.word	0x000046e0


	//   ....[1]....
        /*00e8*/ 	.word	0x00004780


	//----- nvinfo : EIATTR_MAX_THREADS
	.align		4
.L_2187:
        /*00ec*/ 	.byte	0x04, 0x05
        /*00ee*/ 	.short	(.L_2189 - .L_2188)
.L_2188:
        /*00f0*/ 	.word	0x00000100
        /*00f4*/ 	.word	0x00000001
        /*00f8*/ 	.word	0x00000001


	//----- nvinfo : EIATTR_CRS_STACK_SIZE
	.align		4
.L_2189:
        /*00fc*/ 	.byte	0x04, 0x1e
        /*00fe*/ 	.short	(.L_2191 - .L_2190)
.L_2190:
        /*0100*/ 	.word	0x00000000
.L_2191:


//--------------------- .nv.info._ZN10layer_norm31ln_parallel_residual_bwd_kernelINS_13Kernel_traitsI6__halfS2_fS2_fjLj5120ELj1ELj1ELj8ELj8ENS_18Kernel_traits_baseILj5120ES2_S2_fS2_fjLj256EEEEELb1ELb0ELb1EEEvNS_9BwdParamsE --------------------------
	.section	.nv.info._ZN10layer_norm31ln_parallel_residual_bwd_kernelINS_13Kernel_traitsI6__halfS2_fS2_fjLj5120ELj1ELj1ELj8ELj8ENS_18Kernel_traits_baseILj5120ES2_S2_fS2_fjLj256EEEEELb1ELb0ELb1EEEvNS_9BwdParamsE,"",@"SHT_CUDA_INFO"
	.sectionflags	@""
	.align	4


	//----- nvinfo : EIATTR_CUDA_API_VERSION
	.align		4
        /*0000*/ 	.byte	0x04, 0x37
        /*0002*/ 	.short	(.L_2193 - .L_2192)
.L_2192:
        /*0004*/ 	.word	0x00000082


	//----- nvinfo : EIATTR_SW2861232_WAR
	.align		4
.L_2193:
        /*0008*/ 	.byte	0x01, 0x35
	.zero		2


	//----- nvinfo : EIATTR_PARAM_CBANK
	.align		4
        /*000c*/ 	.byte	0x04, 0x0a
        /*000e*/ 	.short	(.L_2195 - .L_2194)
	.align		4
.L_2194:
        /*0010*/ 	.word	index@(.nv.constant0._ZN10layer_norm31ln_parallel_residual_bwd_kernelINS_13Kernel_traitsI6__halfS2_fS2_fjLj5120ELj1ELj1ELj8ELj8ENS_18Kernel_traits_baseILj5120ES2_S2_fS2_fjLj256EEEEELb1ELb0ELb1EEEvNS_9BwdParamsE)
        /*0014*/ 	.short	0x0160
        /*0016*/ 	.short	0x0128


	//----- nvinfo : EIATTR_CBANK_PARAM_SIZE
	.align		4
.L_2195:
        /*0018*/ 	.byte	0x03, 0x19
        /*001a*/ 	.short	0x0128


	//----- nvinfo : EIATTR_KPARAM_INFO
	.align		4
        /*001c*/ 	.byte	0x04, 0x17
        /*001e*/ 	.short	(.L_2197 - .L_2196)
.L_2196:
        /*0020*/ 	.word	0x00000000
        /*0024*/ 	.short	0x0000
        /*0026*/ 	.short	0x0000
        /*0028*/ 	.byte	0x00, 0xf0, 0xa1, 0x04


	//----- nvinfo : EIATTR_MAXREG_COUNT
	.align		4
.L_2197:
        /*002c*/ 	.byte	0x03, 0x1b
        /*002e*/ 	.short	0x00ff


	//----- nvinfo : EIATTR_NUM_BARRIERS
	.align		4
        /*0030*/ 	.byte	0x02, 0x4c
        /*0032*/ 	.byte	0x01
	.zero		1


	//----- nvinfo : EIATTR_MERCURY_ISA_VERSION
	.align		4
        /*0034*/ 	.byte	0x03, 0x5f
        /*0036*/ 	.short	0x0000


	//----- nvinfo : EIATTR_COOP_GROUP_MASK_REGIDS
	.align		4
        /*0038*/ 	.byte	0x04, 0x29
        /*003a*/ 	.short	(.L_2199 - .L_2198)


	//   ....[0]....
.L_2198:
        /*003c*/ 	.word	0xffffffff


	//   ....[1]....
        /*0040*/ 	.word	0xffffffff


	//   ....[2]....
        /*0044*/ 	.word	0xffffffff


	//   ....[3]....
        /*0048*/ 	.word	0xffffffff


	//   ....[4]....
        /*004c*/ 	.word	0xffffffff


	//   ....[5]....
        /*0050*/ 	.word	0xffffffff


	//   ....[6]....
        /*0054*/ 	.word	0xffffffff


	//   ....[7]....
        /*0058*/ 	.word	0xffffffff


	//   ....[8]....
        /*005c*/ 	.word	0xffffffff


	//   ....[9]....
        /*0060*/ 	.word	0xffffffff


	//   ....[10]....
        /*0064*/ 	.word	0xffffffff


	//   ....[11]....
        /*0068*/ 	.word	0xffffffff


	//   ....[12]....
        /*006c*/ 	.word	0xffffffff


	//   ....[13]....
        /*0070*/ 	.word	0xffffffff


	//   ....[14]....
        /*0074*/ 	.word	0xffffffff


	//   ....[15]....
        /*0078*/ 	.word	0xffffffff


	//   ....[16]....
        /*007c*/ 	.word	0xffffffff


	//   ....[17]....
        /*0080*/ 	.word	0xffffffff


	//   ....[18]....
        /*0084*/ 	.word	0xffffffff


	//   ....[19]....
        /*0088*/ 	.word	0xffffffff


	//----- nvinfo : EIATTR_COOP_GROUP_INSTR_OFFSETS
	.align		4
.L_2199:
        /*008c*/ 	.byte	0x04, 0x28
        /*008e*/ 	.short	(.L_2201 - .L_2200)


	//   ....[0]....
.L_2200:
        /*0090*/ 	.word	0x00002360


	//   ....[1]....
        /*0094*/ 	.word	0x00002380


	//   ....[2]....
        /*0098*/ 	.word	0x000023a0


	//   ....[3]....
        /*009c*/ 	.word	0x000023c0


	//   ....[4]....
        /*00a0*/ 	.word	0x000023e0


	//   ....[5]....
        /*00a4*/ 	.word	0x00002400


	//   ....[6]....
        /*00a8*/ 	.word	0x00002420


	//   ....[7]....
        /*00ac*/ 	.word	0x00002440


	//   ....[8]....
        /*00b0*/ 	.word	0x00002460


	//   ....[9]....
        /*00b4*/ 	.word	0x00002480


	//   ....[10]....
        /*00b8*/ 	.word	0x00004540


	//   ....[11]....
        /*00bc*/ 	.word	0x000045c0


	//   ....[12]....
        /*00c0*/ 	.word	0x00004640


	//   ....[13]....
        /*00c4*/ 	.word	0x000046b0


	//   ....[14]....
        /*00c8*/ 	.word	0x00004730


	//   ....[15]....
        /*00cc*/ 	.word	0x000047a0


	//   ....[16]....
        /*00d0*/ 	.word	0x00004820


	//   ....[17]....
        /*00d4*/ 	.word	0x00004890


	//   ....[18]....
        /*00d8*/ 	.word	0x00004910


	//   ....[19]....
        /*00dc*/ 	.word	0x00004980


	//----- nvinfo : EIATTR_EXIT_INSTR_OFFSETS
	.align		4
.L_2201:
        /*00e0*/ 	.byte	0x04, 0x1c
        /*00e2*/ 	.short	(.L_2203 - .L_2202)


	//   ....[0]....
.L_2202:
        /*00e4*/ 	.word	0x000044e0


	//----- nvinfo : EIATTR_MAX_THREADS
	.align		4
.L_2203:
        /*00e8*/ 	.byte	0x04, 0x05
        /*00ea*/ 	.short	(.L_2205 - .L_2204)
.L_2204:
        /*00ec*/ 	.word	0x00000100
        /*00f0*/ 	.word	0x00000001
        /*00f4*/ 	.word	0x00000001


	//----- nvinfo : EIATTR_CRS_STACK_SIZE
	.align		4
.L_2205:
        /*00f8*/ 	.byte	0x04, 0x1e
        /*00fa*/ 	.short	(.L_2207 - .L_2206)
.L_2206:
        /*00fc*/ 	.word	0x00000000
.L_2207:


//--------------------- .nv.info._ZN10layer_norm22ln_bwd_finalize_kernelINS_22Kernel_traits_finalizeILj5120E6__halfS2_fS2_fjLb0ELj1024ELj4ENS_18Kernel_traits_baseILj5120ES2_S2_fS2_fjLj1024EEEEELb0ELb0EEEvNS_9BwdParamsE --------------------------
	.section	.nv.info._ZN10layer_norm22ln_bwd_finalize_kernelINS_22Kernel_traits_finalizeILj5120E6__halfS2_fS2_fjLb0ELj1024ELj4ENS_18Kernel_traits_baseILj5120ES2_S2_fS2_fjLj1024EEEEELb0ELb0EEEvNS_9BwdParamsE,"",@"SHT_CUDA_INFO"
	.sectionflags	@""
	.align	4


	//----- nvinfo : EIATTR_CUDA_API_VERSION
	.align		4
        /*0000*/ 	.byte	0x04, 0x37
        /*0002*/ 	.short	(.L_2209 - .L_2208)
.L_2208:
        /*0004*/ 	.word	0x00000082


	//----- nvinfo : EIATTR_SW2861232_WAR
	.align		4
.L_2209:
        /*0008*/ 	.byte	0x01, 0x35
	.zero		2


	//----- nvinfo : EIATTR_PARAM_CBANK
	.align		4
        /*000c*/ 	.byte	0x04, 0x0a
        /*000e*/ 	.short	(.L_2211 - .L_2210)
	.align		4
.L_2210:
        /*0010*/ 	.word	index@(.nv.constant0._ZN10layer_norm22ln_bwd_finalize_kernelINS_22Kernel_traits_finalizeILj5120E6__halfS2_fS2_fjLb0ELj1024ELj4ENS_18Kernel_traits_baseILj5120ES2_S2_fS2_fjLj1024EEEEELb0ELb0EEEvNS_9BwdParamsE)
        /*0014*/ 	.short	0x0160
        /*0016*/ 	.short	0x0128


	//----- nvinfo : EIATTR_CBANK_PARAM_SIZE
	.align		4
.L_2211:
        /*0018*/ 	.byte	0x03, 0x19
        /*001a*/ 	.short	0x0128


	//----- nvinfo : EIATTR_KPARAM_INFO
	.align		4
        /*001c*/ 	.byte	0x04, 0x17
        /*001e*/ 	.short	(.L_2213 - .L_2212)
.L_2212:
        /*0020*/ 	.word	0x00000000
        /*0024*/ 	.short	0x0000
        /*0026*/ 	.short	0x0000
        /*0028*/ 	.byte	0x00, 0xf0, 0xa1, 0x04


	//----- nvinfo : EIATTR_MAXREG_COUNT
	.align		4
.L_2213:
        /*002c*/ 	.byte	0x03, 0x1b
        /*002e*/ 	.short	0x0040


	//----- nvinfo : EIATTR_NUM_BARRIERS
	.align		4
        /*0030*/ 	.byte	0x02, 0x4c
        /*0032*/ 	.byte	0x01
	.zero		1


	//----- nvinfo : EIATTR_MERCURY_ISA_VERSION
	.align		4
        /*0034*/ 	.byte	0x03, 0x5f
        /*0036*/ 	.short	0x0000


	//----- nvinfo : EIATTR_COOP_GROUP_MASK_REGIDS
	.align		4
        /*0038*/ 	.byte	0x04, 0x29
        /*003a*/ 	.short	(.L_2215 - .L_2214)


	//   ....[0]....
.L_2214:
        /*003c*/ 	.word	0xffffffff


	//   ....[1]....
        /*0040*/ 	.word	0xffffffff


	//   ....[2]....
        /*0044*/ 	.word	0xffffffff


	//   ....[3]....
        /*0048*/ 	.word	0xffffffff


	//   ....[4]....
        /*004c*/ 	.word	0xffffffff


	//   ....[5]....
        /*0050*/ 	.word	0xffffffff


	//   ....[6]....
        /*0054*/ 	.word	0xffffffff


	//   ....[7]....
        /*0058*/ 	.word	0xffffffff


	//   ....[8]....
        /*005c*/ 	.word	0xffffffff


	//   ....[9]....
        /*0060*/ 	.word	0xffffffff


	//   ....[10]....
        /*0064*/ 	.word	0xffffffff


	//   ....[11]....
        /*0068*/ 	.word	0xffffffff


	//   ....[12]....
        /*006c*/ 	.word	0xffffffff


	//   ....[13]....
        /*0070*/ 	.word	0xffffffff


	//   ....[14]....
        /*0074*/ 	.word	0xffffffff


	//   ....[15]....
        /*0078*/ 	.word	0xffffffff


	//   ....[16]....
        /*007c*/ 	.word	0xffffffff


	//   ....[17]....
        /*0080*/ 	.word	0xffffffff


	//   ....[18]....
        /*0084*/ 	.word	0xffffffff


	//   ....[19]....
        /*0088*/ 	.word	0xffffffff


	//----- nvinfo : EIATTR_COOP_GROUP_INSTR_OFFSETS
	.align		4
.L_2215:
        /*008c*/ 	.byte	0x04, 0x28
        /*008e*/ 	.short	(.L_2217 - .L_2216)


	//   ....[0]....
.L_2216:
        /*0090*/ 	.word	0x00000820


	//   ....[1]....
        /*0094*/ 	.word	0x00000850


	//   ....[2]....
        /*0098*/ 	.word	0x00000860


	//   ....[3]....
        /*009c*/ 	.word	0x00000890


	//   ....[4]....
        /*00a0*/ 	.word	0x000008a0


	//   ....[5]....
        /*00a4*/ 	.word	0x000008d0


	//   ....[6]....
        /*00a8*/ 	.word	0x000008f0


	//   ....[7]....
        /*00ac*/ 	.word	0x00000900


	//   ....[8]....
        /*00b0*/ 	.word	0x00000930


	//   ....[9]....
        /*00b4*/ 	.word	0x00000940


	//   ....[10]....
        /*00b8*/ 	.word	0x00000b50


	//   ....[11]....
        /*00bc*/ 	.word	0x00000bc0


	//   ....[12]....
        /*00c0*/ 	.word	0x00000c20


	//   ....[13]....
        /*00c4*/ 	.word	0x00000c80


	//   ....[14]....
        /*00c8*/ 	.word	0x00000cf0


	//   ....[15]....
        /*00cc*/ 	.word	0x00000d60


	//   ....[16]....
        /*00d0*/ 	.word	0x00000dc0


	//   ....[17]....
        /*00d4*/ 	.word	0x00000e20


	//   ....[18]....
        /*00d8*/ 	.word	0x00000e80


	//   ....[19]....
        /*00dc*/ 	.word	0x00000ee0


	//----- nvinfo : EIATTR_EXIT_INSTR_OFFSETS
	.align		4
.L_2217:
        /*00e0*/ 	.byte	0x04, 0x1c
        /*00e2*/ 	.short	(.L_2219 - .L_2218)


	//   ....[0]....
.L_2218:
        /*00e4*/ 	.word	0x00000070


	//   ....[1]....
        /*00e8*/ 	.word	0x00000af0


	//----- nvinfo : EIATTR_MAX_THREADS
	.align		4
.L_2219:
        /*00ec*/ 	.byte	0x04, 0x05
        /*00ee*/ 	.short	(.L_2221 - .L_2220)
.L_2220:
        /*00f0*/ 	.word	0x00000400
        /*00f4*/ 	.word	0x00000001
        /*00f8*/ 	.word	0x00000001


	//----- nvinfo : EIATTR_CRS_STACK_SIZE
	.align		4
.L_2221:
        /*00fc*/ 	.byte	0x04, 0x1e
        /*00fe*/ 	.short	(.L_2223 - .L_2222)
.L_2222:
        /*0100*/ 	.word	0x00000000
.L_2223:


//--------------------- .nv.info._ZN10layer_norm40ln_parallel_residual_bwd_finalize_kernelINS_22Kernel_traits_finalizeILj5120E6__halfS2_fS2_fjLb0ELj1024ELj4ENS_18Kernel_traits_baseILj5120ES2_S2_fS2_fjLj1024EEEEELb0EEEvNS_9BwdParamsE --------------------------
	.section	.nv.info._ZN10layer_norm40ln_parallel_residual_bwd_finalize_kernelINS_22Kernel_traits_finalizeILj5120E6__halfS2_fS2_fjLb0ELj1024ELj4ENS_18Kernel_traits_baseILj5120ES2_S2_fS2_fjLj1024EEEEELb0EEEvNS_9BwdParamsE,"",@"SHT_CUDA_INFO"
	.sectionflags	@""
	.align	4


	//----- nvinfo : EIATTR_CUDA_API_VERSION
	.align		4
        /*0000*/ 	.byte	0x04, 0x37
        /*0002*/ 	.short	(.L_2225 - .L_2224)
.L_2224:
        /*0004*/ 	.word	0x00000082


	//----- nvinfo : EIATTR_SW2861232_WAR
	.align		4
.L_2225:
        /*0008*/ 	.byte	0x01, 0x35
	.zero		2


	//----- nvinfo : EIATTR_PARAM_CBANK
	.align		4
        /*000c*/ 	.byte	0x04, 0x0a
        /*000e*/ 	.short	(.L_2227 - .L_2226)
	.align		4
.L_2226:
        /*0010*/ 	.word	index@(.nv.constant0._ZN10layer_norm40ln_parallel_residual_bwd_finalize_kernelINS_22Kernel_traits_finalizeILj5120E6__halfS2_fS2_fjLb0ELj1024ELj4ENS_18Kernel_traits_baseILj5120ES2_S2_fS2_fjLj1024EEEEELb0EEEvNS_9BwdParamsE)
        /*0014*/ 	.short	0x0160
        /*0016*/ 	.short	0x0128


	//----- nvinfo : EIATTR_CBANK_PARAM_SIZE
	.align		4
.L_2227:
        /*0018*/ 	.byte	0x03, 0x19
        /*001a*/ 	.short	0x0128


	//----- nvinfo : EIATTR_KPARAM_INFO
	.align		4
        /*001c*/ 	.byte	0x04, 0x17
        /*001e*/ 	.short	(.L_2229 - .L_2228)
.L_2228:
        /*0020*/ 	.word	0x00000000
        /*0024*/ 	.short	0x0000
        /*0026*/ 	.short	0x0000
        /*0028*/ 	.byte	0x00, 0xf0, 0xa1, 0x04


	//----- nvinfo : EIATTR_MAXREG_COUNT
	.align		4
.L_2229:
        /*002c*/ 	.byte	0x03, 0x1b
        /*002e*/ 	.short	0x0040


	//----- nvinfo : EIATTR_NUM_BARRIERS
	.align		4
        /*0030*/ 	.byte	0x02, 0x4c
        /*0032*/ 	.byte	0x01
	.zero		1


	//----- nvinfo : EIATTR_MERCURY_ISA_VERSION
	.align		4
        /*0034*/ 	.byte	0x03, 0x5f
        /*0036*/ 	.short	0x0000


	//----- nvinfo : EIATTR_COOP_GROUP_MASK_REGIDS
	.align		4
        /*0038*/ 	.byte	0x04, 0x29
        /*003a*/ 	.short	(.L_2231 - .L_2230)


	//   ....[0]....
.L_2230:
        /*003c*/ 	.word	0xffffffff


	//   ....[1]....
        /*0040*/ 	.word	0xffffffff


	//   ....[2]....
        /*0044*/ 	.word	0xffffffff


	//   ....[3]....
        /*0048*/ 	.word	0xffffffff


	//   ....[4]....
        /*004c*/ 	.word	0xffffffff


	//   ....[5]....
        /*0050*/ 	.word	0xffffffff


	//   ....[6]....
        /*0054*/ 	.word	0xffffffff


	//   ....[7]....
        /*0058*/ 	.word	0xffffffff


	//   ....[8]....
        /*005c*/ 	.word	0xffffffff


	//   ....[9]....
        /*0060*/ 	.word	0xffffffff


	//   ....[10]....
        /*0064*/ 	.word	0xffffffff


	//   ....[11]....
        /*0068*/ 	.word	0xffffffff


	//   ....[12]....
        /*006c*/ 	.word	0xffffffff


	//   ....[13]....
        /*0070*/ 	.word	0xffffffff


	//   ....[14]....
        /*0074*/ 	.word	0xffffffff


	//   ....[15]....
        /*0078*/ 	.word	0xffffffff


	//   ....[16]....
        /*007c*/ 	.word	0xffffffff


	//   ....[17]....
        /*0080*/ 	.word	0xffffffff


	//   ....[18]....
        /*0084*/ 	.word	0xffffffff


	//   ....[19]....
        /*0088*/ 	.word	0xffffffff


	//   ....[20]....
        /*008c*/ 	.word	0xffffffff


	//   ....[21]....
        /*0090*/ 	.word	0xffffffff


	//   ....[22]....
        /*0094*/ 	.word	0xffffffff


	//   ....[23]....
        /*0098*/ 	.word	0xffffffff


	//   ....[24]....
        /*009c*/ 	.word	0xffffffff


	//   ....[25]....
        /*00a0*/ 	.word	0xffffffff


	//   ....[26]....
        /*00a4*/ 	.word	0xffffffff


	//   ....[27]....
        /*00a8*/ 	.word	0xffffffff


	//   ....[28]....
        /*00ac*/ 	.word	0xffffffff


	//   ....[29]....
        /*00b0*/ 	.word	0xffffffff


	//   ....[30]....
        /*00b4*/ 	.word	0xffffffff


	//   ....[31]....
        /*00b8*/ 	.word	0xffffffff


	//   ....[32]....
        /*00bc*/ 	.word	0xffffffff


	//   ....[33]....
        /*00c0*/ 	.word	0xffffffff


	//   ....[34]....
        /*00c4*/ 	.word	0xffffffff


	//   ....[35]....
        /*00c8*/ 	.word	0xffffffff


	//   ....[36]....
        /*00cc*/ 	.word	0xffffffff


	//   ....[37]....
        /*00d0*/ 	.word	0xffffffff


	//   ....[38]....
        /*00d4*/ 	.word	0xffffffff


	//   ....[39]....
        /*00d8*/ 	.word	0xffffffff


	//----- nvinfo : EIATTR_COOP_GROUP_INSTR_OFFSETS
	.align		4
.L_2231:
        /*00dc*/ 	.byte	0x04, 0x28
        /*00de*/ 	.short	(.L_2233 - .L_2232)


	//   ....[0]....
.L_2232:
        /*00e0*/ 	.word	0x00000b70


	//   ....[1]....
        /*00e4*/ 	.word	0x00000ba0


	//   ....[2]....
        /*00e8*/ 	.word	0x00000bb0


	//   ....[3]....
        /*00ec*/ 	.word	0x00000bc0


	//   ....[4]....
        /*00f0*/ 	.word	0x00000bf0


	//   ....[5]....
        /*00f4*/ 	.word	0x00000c10


	//   ....[6]....
        /*00f8*/ 	.word	0x00000c20


	//   ....[7]....
        /*00fc*/ 	.word	0x00000c30


	//   ....[8]....
        /*0100*/ 	.word	0x00000c60


	//   ....[9]....
        /*0104*/ 	.word	0x00000c80


	//   ....[10]....
        /*0108*/ 	.word	0x00000ca0


	//   ....[11]....
        /*010c*/ 	.word	0x00000cb0


	//   ....[12]....
        /*0110*/ 	.word	0x00000ce0


	//   ....[13]....
        /*0114*/ 	.word	0x00000d00


	//   ....[14]....
        /*0118*/ 	.word	0x00000d20


	//   ....[15]....
        /*011c*/ 	.word	0x00000d30


	//   ....[16]....
        /*0120*/ 	.word	0x00000d60


	//   ....[17]....
        /*0124*/ 	.word	0x00000d90


	//   ....[18]....
        /*0128*/ 	.word	0x00000da0


	//   ....[19]....
        /*012c*/ 	.word	0x00000db0


	//   ....[20]....
        /*0130*/ 	.word	0x000010c0


	//   ....[21]....
        /*0134*/ 	.word	0x00001130


	//   ....[22]....
        /*0138*/ 	.word	0x00001190


	//   ....[23]....
        /*013c*/ 	.word	0x000011f0


	//   ....[24]....
        /*0140*/ 	.word	0x00001260


	//   ....[25]....
        /*0144*/ 	.word	0x000012d0


	//   ....[26]....
        /*0148*/ 	.word	0x00001330


	//   ....[27]....
        /*014c*/ 	.word	0x00001390


	//   ....[28]....
        /*0150*/ 	.word	0x000013f0


	//   ....[29]....
        /*0154*/ 	.word	0x00001460


	//   ....[30]....
        /*0158*/ 	.word	0x000014d0


	//   ....[31]....
        /*015c*/ 	.word	0x00001530


	//   ....[32]....
        /*0160*/ 	.word	0x00001590


	//   ....[33]....
        /*0164*/ 	.word	0x000015f0


	//   ....[34]....
        /*0168*/ 	.word	0x00001660


	//   ....[35]....
        /*016c*/ 	.word	0x000016d0


	//   ....[36]....
        /*0170*/ 	.word	0x00001730


	//   ....[37]....
        /*0174*/ 	.word	0x00001790


	//   ....[38]....
        /*0178*/ 	.word	0x000017f0


	//   ....[39]....
        /*017c*/ 	.word	0x00001850


	//----- nvinfo : EIATTR_EXIT_INSTR_OFFSETS
	.align		4
.L_2233:
        /*0180*/ 	.byte	0x04, 0x1c
        /*0182*/ 	.short	(.L_2235 - .L_2234)


	//   ....[0]....
.L_2234:
        /*0184*/ 	.word	0x00000070


	//   ....[1]....
        /*0188*/ 	.word	0x00001060


	//----- nvinfo : EIATTR_MAX_THREADS
	.align		4
.L_2235:
        /*018c*/ 	.byte	0x04, 0x05
        /*018e*/ 	.short	(.L_2237 - .L_2236)
.L_2236:
        /*0190*/ 	.word	0x00000400
        /*0194*/ 	.word	0x00000001
        /*0198*/ 	.word	0x00000001


	//----- nvinfo : EIATTR_CRS_STACK_SIZE
	.align		4
.L_2237:
        /*019c*/ 	.byte	0x04, 0x1e
        /*019e*/ 	.short	(.L_2239 - .L_2238)
.L_2238:
        /*01a0*/ 	.word	0x00000000
.L_2239:


//--------------------- .nv.info._ZN10layer_norm31ln_parallel_residual_bwd_kernelINS_13Kernel_traitsI6__halfS2_fS2_fjLj5120ELj1ELj1ELj8ELj8ENS_18Kernel_traits_baseILj5120ES2_S2_fS2_fjLj256EEEEELb1ELb1ELb0EEEvNS_9BwdParamsE --------------------------
	.section	.nv.info._ZN10layer_norm31ln_parallel_residual_bwd_kernelINS_13Kernel_traitsI6__halfS2_fS2_fjLj5120ELj1ELj1ELj8ELj8ENS_18Kernel_traits_baseILj5120ES2_S2_fS2_fjLj256EEEEELb1ELb1ELb0EEEvNS_9BwdParamsE,"",@"SHT_CUDA_INFO"
	.sectionflags	@""
	.align	4


	//----- nvinfo : EIATTR_CUDA_API_VERSION
	.align		4
        /*0000*/ 	.byte	0x04, 0x37
        /*0002*/ 	.short	(.L_2241 - .L_2240)
.L_2240:
        /*0004*/ 	.word	0x00000082


	//----- nvinfo : EIATTR_SW2861232_WAR
	.align		4
.L_2241:
        /*0008*/ 	.byte	0x01, 0x35
	.zero		2


	//----- nvinfo : EIATTR_PARAM_CBANK
	.align		4
        /*000c*/ 	.byte	0x04, 0x0a
        /*000e*/ 	.short	(.L_2243 - .L_2242)
	.align		4
.L_2242:
        /*0010*/ 	.word	index@(.nv.constant0._ZN10layer_norm31ln_parallel_residual_bwd_kernelINS_13Kernel_traitsI6__halfS2_fS2_fjLj5120ELj1ELj1ELj8ELj8ENS_18Kernel_traits_baseILj5120ES2_S2_fS2_fjLj256EEEEELb1ELb1ELb0EEEvNS_9BwdParamsE)
        /*0014*/ 	.short	0x0160
        /*0016*/ 	.short	0x0128


	//----- nvinfo : EIATTR_CBANK_PARAM_SIZE
	.align		4
.L_2243:
        /*0018*/ 	.byte	0x03, 0x19
        /*001a*/ 	.short	0x0128


	//----- nvinfo : EIATTR_KPARAM_INFO
	.align		4
        /*001c*/ 	.byte	0x04, 0x17
        /*001e*/ 	.short	(.L_2245 - .L_2244)
.L_2244:
        /*0020*/ 	.word	0x00000000
        /*0024*/ 	.short	0x0000
        /*0026*/ 	.short	0x0000
        /*0028*/ 	.byte	0x00, 0xf0, 0xa1, 0x04


	//----- nvinfo : EIATTR_MAXREG_COUNT
	.align		4
.L_2245:
        /*002c*/ 	.byte	0x03, 0x1b
        /*002e*/ 	.short	0x00ff


	//----- nvinfo : EIATTR_NUM_BARRIERS
	.align		4
        /*0030*/ 	.byte	0x02, 0x4c
        /*0032*/ 	.byte	0x01
	.zero		1


	//----- nvinfo : EIATTR_MERCURY_ISA_VERSION
	.align		4
        /*0034*/ 	.byte	0x03, 0x5f
        /*0036*/ 	.short	0x0000


	//----- nvinfo : EIATTR_COOP_GROUP_MASK_REGIDS
	.align		4
        /*0038*/ 	.byte	0x04, 0x29
        /*003a*/ 	.short	(.L_2247 - .L_2246)


	//   ....[0]....
.L_2246:
        /*003c*/ 	.word	0xffffffff


	//   ....[1]....
        /*0040*/ 	.word	0xffffffff


	//   ....[2]....
        /*0044*/ 	.word	0xffffffff


	//   ....[3]....
        /*0048*/ 	.word	0xffffffff


	//   ....[4]....
        /*004c*/ 	.word	0xffffffff


	//   ....[5]....
        /*0050*/ 	.word	0xffffffff


	//   ....[6]....
        /*0054*/ 	.word	0xffffffff


	//   ....[7]....
        /*0058*/ 	.word	0xffffffff


	//   ....[8]....
        /*005c*/ 	.word	0xffffffff


	//   ....[9]....
        /*0060*/ 	.word	0xffffffff


	//   ....[10]....
        /*0064*/ 	.word	0xffffffff


	//   ....[11]....
        /*0068*/ 	.word	0xffffffff


	//   ....[12]....
        /*006c*/ 	.word	0xffffffff


	//   ....[13]....
        /*0070*/ 	.word	0xffffffff


	//   ....[14]....
        /*0074*/ 	.word	0xffffffff


	//   ....[15]....
        /*0078*/ 	.word	0xffffffff


	//   ....[16]....
        /*007c*/ 	.word	0xffffffff


	//   ....[17]....
        /*0080*/ 	.word	0xffffffff


	//   ....[18]....
        /*0084*/ 	.word	0xffffffff


	//   ....[19]....
        /*0088*/ 	.word	0xffffffff


	//----- nvinfo : EIATTR_COOP_GROUP_INSTR_OFFSETS
	.align		4
.L_2247:
        /*008c*/ 	.byte	0x04, 0x28
        /*008e*/ 	.short	(.L_2249 - .L_2248)


	//   ....[0]....
.L_2248:
        /*0090*/ 	.word	0x00001b20


	//   ....[1]....
        /*0094*/ 	.word	0x00001b40


	//   ....[2]....
        /*0098*/ 	.word	0x00001b60


	//   ....[3]....
        /*009c*/ 	.word	0x00001b80


	//   ....[4]....
        /*00a0*/ 	.word	0x00001ba0


	//   ....[5]....
        /*00a4*/ 	.word	0x00001bc0


	//   ....[6]....
        /*00a8*/ 	.word	0x00001be0


	//   ....[7]....
        /*00ac*/ 	.word	0x00001c00


	//   ....[8]....
        /*00b0*/ 	.word	0x00001c20


	//   ....[9]....
        /*00b4*/ 	.word	0x00001c40


	//   ....[10]....
        /*00b8*/ 	.word	0x00003a80


	//   ....[11]....
        /*00bc*/ 	.word	0x00003b00


	//   ....[12]....
        /*00c0*/ 	.word	0x00003b80


	//   ....[13]....
        /*00c4*/ 	.word	0x00003bf0


	//   ....[14]....
        /*00c8*/ 	.word	0x00003c70


	//   ....[15]....
        /*00cc*/ 	.word	0x00003ce0


	//   ....[16]....
        /*00d0*/ 	.word	0x00003d60


	//   ....[17]....
        /*00d4*/ 	.word	0x00003dd0


	//   ....[18]....
        /*00d8*/ 	.word	0x00003e50


	//   ....[19]....
        /*00dc*/ 	.word	0x00003ec0


	//----- nvinfo : EIATTR_EXIT_INSTR_OFFSETS
	.align		4
.L_2249:
        /*00e0*/ 	.byte	0x04, 0x1c
        /*00e2*/ 	.short	(.L_2251 - .L_2250)


	//   ....[0]....
.L_2250:
        /*00e4*/ 	.word	0x000039c0


	//   ....[1]....
        /*00e8*/ 	.word	0x00003a20


	//----- nvinfo : EIATTR_MAX_THREADS
	.align		4
.L_2251:
        /*00ec*/ 	.byte	0x04, 0x05
        /*00ee*/ 	.short	(.L_2253 - .L_2252)
.L_2252:
        /*00f0*/ 	.word	0x00000100
        /*00f4*/ 	.word	0x00000001
        /*00f8*/ 	.word	0x00000001


	//----- nvinfo : EIATTR_CRS_STACK_SIZE
	.align		4
.L_2253:
        /*00fc*/ 	.byte	0x04, 0x1e
        /*00fe*/ 	.short	(.L_2255 - .L_2254)
.L_2254:
        /*0100*/ 	.word	0x00000000
.L_2255:


//--------------------- .nv.info._ZN10layer_norm22ln_bwd_finalize_kernelINS_22Kernel_traits_finalizeILj5120E6__halfS2_fS2_fjLb0ELj1024ELj4ENS_18Kernel_traits_baseILj5120ES2_S2_fS2_fjLj1024EEEEELb0ELb1EEEvNS_9BwdParamsE --------------------------
	.section	.nv.info._ZN10layer_norm22ln_bwd_finalize_kernelINS_22Kernel_traits_finalizeILj5120E6__halfS2_fS2_fjLb0ELj1024ELj4ENS_18Kernel_traits_baseILj5120ES2_S2_fS2_fjLj1024EEEEELb0ELb1EEEvNS_9BwdParamsE,"",@"SHT_CUDA_INFO"
	.sectionflags	@""
	.align	4


	//----- nvinfo : EIATTR_CUDA_API_VERSION
	.align		4
        /*0000*/ 	.byte	0x04, 0x37
        /*0002*/ 	.short	(.L_2257 - .L_2256)
.L_2256:
        /*0004*/ 	.word	0x00000082


	//----- nvinfo : EIATTR_SW2861232_WAR
	.align		4
.L_2257:
        /*0008*/ 	.byte	0x01, 0x35
	.zero		2


	//----- nvinfo : EIATTR_PARAM_CBANK
	.align		4
        /*000c*/ 	.byte	0x04, 0x0a
        /*000e*/ 	.short	(.L_2259 - .L_2258)
	.align		4
.L_2258:
        /*0010*/ 	.word	index@(.nv.constant0._ZN10layer_norm22ln_bwd_finalize_kernelINS_22Kernel_traits_finalizeILj5120E6__halfS2_fS2_fjLb0ELj1024ELj4ENS_18Kernel_traits_baseILj5120ES2_S2_fS2_fjLj1024EEEEELb0ELb1EEEvNS_9BwdParamsE)
        /*0014*/ 	.short	0x0160
        /*0016*/ 	.short	0x0128


	//----- nvinfo : EIATTR_CBANK_PARAM_SIZE
	.align		4
.L_2259:
        /*0018*/ 	.byte	0x03, 0x19
        /*001a*/ 	.short	0x0128


	//----- nvinfo : EIATTR_KPARAM_INFO
	.align		4
        /*001c*/ 	.byte	0x04, 0x17
        /*001e*/ 	.short	(.L_2261 - .L_2260)
.L_2260:
        /*0020*/ 	.word	0x00000000
        /*0024*/ 	.short	0x0000
        /*0026*/ 	.short	0x0000
        /*0028*/ 	.byte	0x00, 0xf0, 0xa1, 0x04


	//----- nvinfo : EIATTR_MAXREG_COUNT
	.align		4
.L_2261:
        /*002c*/ 	.byte	0x03, 0x1b
        /*002e*/ 	.short	0x0040


	//----- nvinfo : EIATTR_NUM_BARRIERS
	.align		4
        /*0030*/ 	.byte	0x02, 0x4c
        /*0032*/ 	.byte	0x01
	.zero		1


	//----- nvinfo : EIATTR_MERCURY_ISA_VERSION
	.align		4
        /*0034*/ 	.byte	0x03, 0x5f
        /*0036*/ 	.short	0x0000


	//----- nvinfo : EIATTR_COOP_GROUP_MASK_REGIDS
	.align		4
        /*0038*/ 	.byte	0x04, 0x29
        /*003a*/ 	.short	(.L_2263 - .L_2262)


	//   ....[0]....
.L_2262:
        /*003c*/ 	.word	0xffffffff


	//   ....[1]....
        /*0040*/ 	.word	0xffffffff


	//   ....[2]....
        /*0044*/ 	.word	0xffffffff


	//   ....[3]....
        /*0048*/ 	.word	0xffffffff


	//   ....[4]....
        /*004c*/ 	.word	0xffffffff


	//   ....[5]....
        /*0050*/ 	.word	0xffffffff


	//   ....[6]....
        /*0054*/ 	.word	0xffffffff


	//   ....[7]....
        /*0058*/ 	.word	0xffffffff


	//   ....[8]....
        /*005c*/ 	.word	0xffffffff


	//   ....[9]....
        /*0060*/ 	.word	0xffffffff


	//   ....[10]....
        /*0064*/ 	.word	0xffffffff


	//   ....[11]....
        /*0068*/ 	.word	0xffffffff


	//   ....[12]....
        /*006c*/ 	.word	0xffffffff


	//   ....[13]....
        /*0070*/ 	.word	0xffffffff


	//   ....[14]....
        /*0074*/ 	.word	0xffffffff


	//   ....[15]....
        /*0078*/ 	.word	0xffffffff


	//   ....[16]....
        /*007c*/ 	.word	0xffffffff


	//   ....[17]....
        /*0080*/ 	.word	0xffffffff


	//   ....[18]....
        /*0084*/ 	.word	0xffffffff


	//   ....[19]....
        /*0088*/ 	.word	0xffffffff


	//----- nvinfo : EIATTR_COOP_GROUP_INSTR_OFFSETS
	.align		4
.L_2263:
        /*008c*/ 	.byte	0x04, 0x28
        /*008e*/ 	.short	(.L_2265 - .L_2264)


	//   ....[0]....
.L_2264:
        /*0090*/ 	.word	0x000007f0


	//   ....[1]....
        /*0094*/ 	.word	0x00000820


	//   ....[2]....
        /*0098*/ 	.word	0x00000840


	//   ....[3]....
        /*009c*/ 	.word	0x00000850


	//   ....[4]....
        /*00a0*/ 	.word	0x00000880


	//   ....[5]....
        /*00a4*/ 	.word	0x00000890


	//   ....[6]....
        /*00a8*/ 	.word	0x000008c0


	//   ....[7]....
        /*00ac*/ 	.word	0x000008d0


	//   ....[8]....
        /*00b0*/ 	.word	0x00000900


	//   ....[9]....
        /*00b4*/ 	.word	0x00000910


	//   ....[10]....
        /*00b8*/ 	.word	0x00000b00


	//   ....[11]....
        /*00bc*/ 	.word	0x00000b80


	//   ....[12]....
        /*00c0*/ 	.word	0x00000be0


	//   ....[13]....
        /*00c4*/ 	.word	0x00000c40


	//   ....[14]....
        /*00c8*/ 	.word	0x00000cb0


	//   ....[15]....
        /*00cc*/ 	.word	0x00000d20


	//   ....[16]....
        /*00d0*/ 	.word	0x00000d80


	//   ....[17]....
        /*00d4*/ 	.word	0x00000de0


	//   ....[18]....
        /*00d8*/ 	.word	0x00000e40


	//   ....[19]....
        /*00dc*/ 	.word	0x00000ea0


	//----- nvinfo : EIATTR_EXIT_INSTR_OFFSETS
	.align		4
.L_2265:
        /*00e0*/ 	.byte	0x04, 0x1c
        /*00e2*/ 	.short	(.L_2267 - .L_2266)


	//   ....[0]....
.L_2266:
        /*00e4*/ 	.word	0x00000070


	//   ....[1]....
        /*00e8*/ 	.word	0x00000aa0


	//----- nvinfo : EIATTR_MAX_THREADS
	.align		4
.L_2267:
        /*00ec*/ 	.byte	0x04, 0x05
        /*00ee*/ 	.short	(.L_2269 - .L_2268)
.L_2268:
        /*00f0*/ 	.word	0x00000400
        /*00f4*/ 	.word	0x00000001
        /*00f8*/ 	.word	0x00000001


	//----- nvinfo : EIATTR_CRS_STACK_SIZE
	.align		4
.L_2269:
        /*00fc*/ 	.byte	0x04, 0x1e
        /*00fe*/ 	.short	(.L_2271 - .L_2270)
.L_2270:
        /*0100*/ 	.word	0x00000000
.L_2271:


//--------------------- .nv.info._ZN10layer_norm40ln_parallel_residual_bwd_finalize_kernelINS_22Kernel_traits_finalizeILj5120E6__halfS2_fS2_fjLb0ELj1024ELj4ENS_18Kernel_traits_baseILj5120ES2_S2_fS2_fjLj1024EEEEELb1EEEvNS_9BwdParamsE --------------------------
	.section	.nv.info._ZN10layer_norm40ln_parallel_residual_bwd_finalize_kernelINS_22Kernel_traits_finalizeILj5120E6__halfS2_fS2_fjLb0ELj1024ELj4ENS_18Kernel_traits_baseILj5120ES2_S2_fS2_fjLj1024EEEEELb1EEEvNS_9BwdParamsE,"",@"SHT_CUDA_INFO"
	.sectionflags	@""
	.align	4


	//----- nvinfo : EIATTR_CUDA_API_VERSION
	.align		4
        /*0000*/ 	.byte	0x04, 0x37
        /*0002*/ 	.short	(.L_2273 - .L_2272)
.L_2272:
        /*0004*/ 	.word	0x00000082


	//----- nvinfo : EIATTR_SW2861232_WAR
	.align		4
.L_2273:
        /*0008*/ 	.byte	0x01, 0x35
	.zero		2


	//----- nvinfo : EIATTR_PARAM_CBANK
	.align		4
        /*000c*/ 	.byte	0x04, 0x0a
        /*000e*/ 	.short	(.L_2275 - .L_2274)
	.align		4
.L_2274:
        /*0010*/ 	.word	index@(.nv.constant0._ZN10layer_norm40ln_parallel_residual_bwd_finalize_kernelINS_22Kernel_traits_finalizeILj5120E6__halfS2_fS2_fjLb0ELj1024ELj4ENS_18Kernel_traits_baseILj5120ES2_S2_fS2_fjLj1024EEEEELb1EEEvNS_9BwdParamsE)
        /*0014*/ 	.short	0x0160
        /*0016*/ 	.short	0x0128


	//----- nvinfo : EIATTR_CBANK_PARAM_SIZE
	.align		4
.L_2275:
        /*0018*/ 	.byte	0x03, 0x19
        /*001a*/ 	.short	0x0128


	//----- nvinfo : EIATTR_KPARAM_INFO
	.align		4
        /*001c*/ 	.byte	0x04, 0x17
        /*001e*/ 	.short	(.L_2277 - .L_2276)
.L_2276:
        /*0020*/ 	.word	0x00000000
        /*0024*/ 	.short	0x0000
        /*0026*/ 	.short	0x0000
        /*0028*/ 	.byte	0x00, 0xf0, 0xa1, 0x04


	//----- nvinfo : EIATTR_MAXREG_COUNT
	.align		4
.L_2277:
        /*002c*/ 	.byte	0x03, 0x1b
        /*002e*/ 	.short	0x0040


	//----- nvinfo : EIATTR_NUM_BARRIERS
	.align		4
        /*0030*/ 	.byte	0x02, 0x4c
        /*0032*/ 	.byte	0x01
	.zero		1


	//----- nvinfo : EIATTR_MERCURY_ISA_VERSION
	.align		4
        /*0034*/ 	.byte	0x03, 0x5f
        /*0036*/ 	.short	0x0000


	//----- nvinfo : EIATTR_COOP_GROUP_MASK_REGIDS
	.align		4
        /*0038*/ 	.byte	0x04, 0x29
        /*003a*/ 	.short	(.L_2279 - .L_2278)


	//   ....[0]....
.L_2278:
        /*003c*/ 	.word	0xffffffff


	//   ....[1]....
        /*0040*/ 	.word	0xffffffff


	//   ....[2]....
        /*0044*/ 	.word	0xffffffff


	//   ....[3]....
        /*0048*/ 	.word	0xffffffff


	//   ....[4]....
        /*004c*/ 	.word	0xffffffff


	//   ....[5]....
        /*0050*/ 	.word	0xffffffff


	//   ....[6]....
        /*0054*/ 	.word	0xffffffff


	//   ....[7]....
        /*0058*/ 	.word	0xffffffff


	//   ....[8]....
        /*005c*/ 	.word	0xffffffff


	//   ....[9]....
        /*0060*/ 	.word	0xffffffff


	//   ....[10]....
        /*0064*/ 	.word	0xffffffff


	//   ....[11]....
        /*0068*/ 	.word	0xffffffff


	//   ....[12]....
        /*006c*/ 	.word	0xffffffff


	//   ....[13]....
        /*0070*/ 	.word	0xffffffff


	//   ....[14]....
        /*0074*/ 	.word	0xffffffff


	//   ....[15]....
        /*0078*/ 	.word	0xffffffff


	//   ....[16]....
        /*007c*/ 	.word	0xffffffff


	//   ....[17]....
        /*0080*/ 	.word	0xffffffff


	//   ....[18]....
        /*0084*/ 	.word	0xffffffff


	//   ....[19]....
        /*0088*/ 	.word	0xffffffff


	//   ....[20]....
        /*008c*/ 	.word	0xffffffff


	//   ....[21]....
        /*0090*/ 	.word	0xffffffff


	//   ....[22]....
        /*0094*/ 	.word	0xffffffff


	//   ....[23]....
        /*0098*/ 	.word	0xffffffff


	//   ....[24]....
        /*009c*/ 	.word	0xffffffff


	//   ....[25]....
        /*00a0*/ 	.word	0xffffffff


	//   ....[26]....
        /*00a4*/ 	.word	0xffffffff


	//   ....[27]....
        /*00a8*/ 	.word	0xffffffff


	//   ....[28]....
        /*00ac*/ 	.word	0xffffffff


	//   ....[29]....
        /*00b0*/ 	.word	0xffffffff


	//   ....[30]....
        /*00b4*/ 	.word	0xffffffff


	//   ....[31]....
        /*00b8*/ 	.word	0xffffffff


	//   ....[32]....
        /*00bc*/ 	.word	0xffffffff


	//   ....[33]....
        /*00c0*/ 	.word	0xffffffff


	//   ....[34]....
        /*00c4*/ 	.word	0xffffffff


	//   ....[35]....
        /*00c8*/ 	.word	0xffffffff


	//   ....[36]....
        /*00cc*/ 	.word	0xffffffff


	//   ....[37]....
        /*00d0*/ 	.word	0xffffffff


	//   ....[38]....
        /*00d4*/ 	.word	0xffffffff


	//   ....[39]....
        /*00d8*/ 	.word	0xffffffff


	//----- nvinfo : EIATTR_COOP_GROUP_INSTR_OFFSETS
	.align		4
.L_2279:
        /*00dc*/ 	.byte	0x04, 0x28
        /*00de*/ 	.short	(.L_2281 - .L_2280)


	//   ....[0]....
.L_2280:
        /*00e0*/ 	.word	0x00000b60


	//   ....[1]....
        /*00e4*/ 	.word	0x00000b90


	//   ....[2]....
        /*00e8*/ 	.word	0x00000ba0


	//   ....[3]....
        /*00ec*/ 	.word	0x00000bb0


	//   ....[4]....
        /*00f0*/ 	.word	0x00000be0


	//   ....[5]....
        /*00f4*/ 	.word	0x00000c00


	//   ....[6]....
        /*00f8*/ 	.word	0x00000c10


	//   ....[7]....
        /*00fc*/ 	.word	0x00000c20


	//   ....[8]....
        /*0100*/ 	.word	0x00000c50


	//   ....[9]....
        /*0104*/ 	.word	0x00000c70


	//   ....[10]....
        /*0108*/ 	.word	0x00000c90


	//   ....[11]....
        /*010c*/ 	.word	0x00000ca0


	//   ....[12]....
        /*0110*/ 	.word	0x00000cd0


	//   ....[13]....
        /*0114*/ 	.word	0x00000cf0


	//   ....[14]....
        /*0118*/ 	.word	0x00000d10


	//   ....[15]....
        /*011c*/ 	.word	0x00000d20


	//   ....[16]....
        /*0120*/ 	.word	0x00000d50


	//   ....[17]....
        /*0124*/ 	.word	0x00000d80


	//   ....[18]....
        /*0128*/ 	.word	0x00000d90


	//   ....[19]....
        /*012c*/ 	.word	0x00000da0


	//   ....[20]....
        /*0130*/ 	.word	0x00001090


	//   ....[21]....
        /*0134*/ 	.word	0x00001100


	//   ....[22]....
        /*0138*/ 	.word	0x00001160


	//   ....[23]....
        /*013c*/ 	.word	0x000011c0


	//   ....[24]....
        /*0140*/ 	.word	0x00001230


	//   ....[25]....
        /*0144*/ 	.word	0x000012a0


	//   ....[26]....
        /*0148*/ 	.word	0x00001300


	//   ....[27]....
        /*014c*/ 	.word	0x00001360


	//   ....[28]....
        /*0150*/ 	.word	0x000013c0


	//   ....[29]....
        /*0154*/ 	.word	0x00001430


	//   ....[30]....
        /*0158*/ 	.word	0x000014a0


	//   ....[31]....
        /*015c*/ 	.word	0x00001500


	//   ....[32]....
        /*0160*/ 	.word	0x00001560


	//   ....[33]....
        /*0164*/ 	.word	0x000015c0


	//   ....[34]....
        /*0168*/ 	.word	0x00001630


	//   ....[35]....
        /*016c*/ 	.word	0x000016a0


	//   ....[36]....
        /*0170*/ 	.word	0x00001700


	//   ....[37]....
        /*0174*/ 	.word	0x00001760


	//   ....[38]....
        /*0178*/ 	.word	0x000017c0


	//   ....[39]....
        /*017c*/ 	.word	0x00001820


	//----- nvinfo : EIATTR_EXIT_INSTR_OFFSETS
	.align		4
.L_2281:
        /*0180*/ 	.byte	0x04, 0x1c
        /*0182*/ 	.short	(.L_2283 - .L_2282)


	//   ....[0]....
.L_2282:
        /*0184*/ 	.word	0x00000070


	//   ....[1]....
        /*0188*/ 	.word	0x00001030


	//----- nvinfo : EIATTR_MAX_THREADS
	.align		4
.L_2283:
        /*018c*/ 	.byte	0x04, 0x05
        /*018e*/ 	.short	(.L_2285 - .L_2284)
.L_2284:
        /*0190*/ 	.word	0x00000400
        /*0194*/ 	.word	0x00000001
        /*0198*/ 	.word	0x00000001


	//----- nvinfo : EIATTR_CRS_STACK_SIZE
	.align		4
.L_2285:
        /*019c*/ 	.byte	0x04, 0x1e
        /*019e*/ 	.short	(.L_2287 - .L_2286)
.L_2286:
        /*01a0*/ 	.word	0x00000000
.L_2287:


//--------------------- .nv.info._ZN10layer_norm31ln_parallel_residual_bwd_kernelINS_13Kernel_traitsI6__halfS2_fS2_fjLj5120ELj1ELj1ELj8ELj8ENS_18Kernel_traits_baseILj5120ES2_S2_fS2_fjLj256EEEEELb1ELb1ELb1EEEvNS_9BwdParamsE --------------------------
	.section	.nv.info._ZN10layer_norm31ln_parallel_residual_bwd_kernelINS_13Kernel_traitsI6__halfS2_fS2_fjLj5120ELj1ELj1ELj8ELj8ENS_18Kernel_traits_baseILj5120ES2_S2_fS2_fjLj256EEEEELb1ELb1ELb1EEEvNS_9BwdParamsE,"",@"SHT_CUDA_INFO"
	.sectionflags	@""
	.align	4


	//----- nvinfo : EIATTR_CUDA_API_VERSION
	.align		4
        /*0000*/ 	.byte	0x04, 0x37
        /*0002*/ 	.short	(.L_2289 - .L_2288)
.L_2288:
        /*0004*/ 	.word	0x00000082


	//----- nvinfo : EIATTR_SW2861232_WAR
	.align		4
.L_2289:
        /*0008*/ 	.byte	0x01, 0x35
	.zero		2


	//----- nvinfo : EIATTR_PARAM_CBANK
	.align		4
        /*000c*/ 	.byte	0x04, 0x0a
        /*000e*/ 	.short	(.L_2291 - .L_2290)
	.align		4
.L_2290:
        /*0010*/ 	.word	index@(.nv.constant0._ZN10layer_norm31ln_parallel_residual_bwd_kernelINS_13Kernel_traitsI6__halfS2_fS2_fjLj5120ELj1ELj1ELj8ELj8ENS_18Kernel_traits_baseILj5120ES2_S2_fS2_fjLj256EEEEELb1ELb1ELb1EEEvNS_9BwdParamsE)
        /*0014*/ 	.short	0x0160
        /*0016*/ 	.short	0x0128


	//----- nvinfo : EIATTR_CBANK_PARAM_SIZE
	.align		4
.L_2291:
        /*0018*/ 	.byte	0x03, 0x19
        /*001a*/ 	.short	0x0128


	//----- nvinfo : EIATTR_KPARAM_INFO
	.align		4
        /*001c*/ 	.byte	0x04, 0x17
        /*001e*/ 	.short	(.L_2293 - .L_2292)
.L_2292:
        /*0020*/ 	.word	0x00000000
        /*0024*/ 	.short	0x0000
        /*0026*/ 	.short	0x0000
        /*0028*/ 	.byte	0x00, 0xf0, 0xa1, 0x04


	//----- nvinfo : EIATTR_MAXREG_COUNT
	.align		4
.L_2293:
        /*002c*/ 	.byte	0x03, 0x1b
        /*002e*/ 	.short	0x00ff


	//----- nvinfo : EIATTR_NUM_BARRIERS
	.align		4
        /*0030*/ 	.byte	0x02, 0x4c
        /*0032*/ 	.byte	0x01
	.zero		1


	//----- nvinfo : EIATTR_MERCURY_ISA_VERSION
	.align		4
        /*0034*/ 	.byte	0x03, 0x5f
        /*0036*/ 	.short	0x0000


	//----- nvinfo : EIATTR_COOP_GROUP_MASK_REGIDS
	.align		4
        /*0038*/ 	.byte	0x04, 0x29
        /*003a*/ 	.short	(.L_2295 - .L_2294)


	//   ....[0]....
.L_2294:
        /*003c*/ 	.word	0xffffffff


	//   ....[1]....
        /*0040*/ 	.word	0xffffffff


	//   ....[2]....
        /*0044*/ 	.word	0xffffffff


	//   ....[3]....
        /*0048*/ 	.word	0xffffffff


	//   ....[4]....
        /*004c*/ 	.word	0xffffffff


	//   ....[5]....
        /*0050*/ 	.word	0xffffffff


	//   ....[6]....
        /*0054*/ 	.word	0xffffffff


	//   ....[7]....
        /*0058*/ 	.word	0xffffffff


	//   ....[8]....
        /*005c*/ 	.word	0xffffffff


	//   ....[9]....
        /*0060*/ 	.word	0xffffffff


	//   ....[10]....
        /*0064*/ 	.word	0xffffffff


	//   ....[11]....
        /*0068*/ 	.word	0xffffffff


	//   ....[12]....
        /*006c*/ 	.word	0xffffffff


	//   ....[13]....
        /*0070*/ 	.word	0xffffffff


	//   ....[14]....
        /*0074*/ 	.word	0xffffffff


	//   ....[15]....
        /*0078*/ 	.word	0xffffffff


	//   ....[16]....
        /*007c*/ 	.word	0xffffffff


	//   ....[17]....
        /*0080*/ 	.word	0xffffffff


	//   ....[18]....
        /*0084*/ 	.word	0xffffffff


	//   ....[19]....
        /*0088*/ 	.word	0xffffffff


	//----- nvinfo : EIATTR_COOP_GROUP_INSTR_OFFSETS
	.align		4
.L_2295:
        /*008c*/ 	.byte	0x04, 0x28
        /*008e*/ 	.short	(.L_2297 - .L_2296)


	//   ....[0]....
.L_2296:
        /*0090*/ 	.word	0x00001780


	//   ....[1]....
        /*0094*/ 	.word	0x000017a0


	//   ....[2]....
        /*0098*/ 	.word	0x000017c0


	//   ....[3]....
        /*009c*/ 	.word	0x000017e0


	//   ....[4]....
        /*00a0*/ 	.word	0x00001800


	//   ....[5]....
        /*00a4*/ 	.word	0x00001820


	//   ....[6]....
        /*00a8*/ 	.word	0x00001840


	//   ....[7]....
        /*00ac*/ 	.word	0x00001860


	//   ....[8]....
        /*00b0*/ 	.word	0x00001880


	//   ....[9]....
        /*00b4*/ 	.word	0x000018a0


	//   ....[10]....
        /*00b8*/ 	.word	0x00003680


	//   ....[11]....
        /*00bc*/ 	.word	0x00003700


	//   ....[12]....
        /*00c0*/ 	.word	0x00003780


	//   ....[13]....
        /*00c4*/ 	.word	0x000037f0


	//   ....[14]....
        /*00c8*/ 	.word	0x00003870


	//   ....[15]....
        /*00cc*/ 	.word	0x000038e0


	//   ....[16]....
        /*00d0*/ 	.word	0x00003960


	//   ....[17]....
        /*00d4*/ 	.word	0x000039d0


	//   ....[18]....
        /*00d8*/ 	.word	0x00003a50


	//   ....[19]....
        /*00dc*/ 	.word	0x00003ac0


	//----- nvinfo : EIATTR_EXIT_INSTR_OFFSETS
	.align		4
.L_2297:
        /*00e0*/ 	.byte	0x04, 0x1c
        /*00e2*/ 	.short	(.L_2299 - .L_2298)


	//   ....[0]....
.L_2298:
        /*00e4*/ 	.word	0x00003620


	//----- nvinfo : EIATTR_MAX_THREADS
	.align		4
.L_2299:
        /*00e8*/ 	.byte	0x04, 0x05
        /*00ea*/ 	.short	(.L_2301 - .L_2300)
.L_2300:
        /*00ec*/ 	.word	0x00000100
        /*00f0*/ 	.word	0x00000001
        /*00f4*/ 	.word	0x00000001


	//----- nvinfo : EIATTR_CRS_STACK_SIZE
	.align		4
.L_2301:
        /*00f8*/ 	.byte	0x04, 0x1e
        /*00fa*/ 	.short	(.L_2303 - .L_2302)
.L_2302:
        /*00fc*/ 	.word	0x00000000
.L_2303:


//--------------------- .nv.info._ZN10layer_norm31ln_parallel_residual_bwd_kernelINS_13Kernel_traitsIf6__halffS2_fjLj5120ELj1ELj1ELj8ELj8ENS_18Kernel_traits_baseILj5120EfS2_fS2_fjLj256EEEEELb0ELb0ELb0EEEvNS_9BwdParamsE --------------------------
	.section	.nv.info._ZN10layer_norm31ln_parallel_residual_bwd_kernelINS_13Kernel_traitsIf6__halffS2_fjLj5120ELj1ELj1ELj8ELj8ENS_18Kernel_traits_baseILj5120EfS2_fS2_fjLj256EEEEELb0ELb0ELb0EEEvNS_9BwdParamsE,"",@"SHT_CUDA_INFO"
	.sectionflags	@""
	.align	4


	//----- nvinfo : EIATTR_CUDA_API_VERSION
	.align		4
        /*0000*/ 	.byte	0x04, 0x37
        /*0002*/ 	.short	(.L_2305 - .L_2304)
.L_2304:
        /*0004*/ 	.word	0x00000082


	//----- nvinfo : EIATTR_SW2861232_WAR
	.align		4
.L_2305:
        /*0008*/ 	.byte	0x01, 0x35
	.zero		2


	//----- nvinfo : EIATTR_PARAM_CBANK
	.align		4
        /*000c*/ 	.byte	0x04, 0x0a
        /*000e*/ 	.short	(.L_2307 - .L_2306)
	.align		4
.L_2306:
        /*0010*/ 	.word	index@(.nv.constant0._ZN10layer_norm31ln_parallel_residual_bwd_kernelINS_13Kernel_traitsIf6__halffS2_fjLj5120ELj1ELj1ELj8ELj8ENS_18Kernel_traits_baseILj5120EfS2_fS2_fjLj256EEEEELb0ELb0ELb0EEEvNS_9BwdParamsE)
        /*0014*/ 	.short	0x0160
        /*0016*/ 	.short	0x0128


	//----- nvinfo : EIATTR_CBANK_PARAM_SIZE
	.align		4
.L_2307:
        /*0018*/ 	.byte	0x03, 0x19
        /*001a*/ 	.short	0x0128


	//----- nvinfo : EIATTR_KPARAM_INFO
	.align		4
        /*001c*/ 	.byte	0x04, 0x17
        /*001e*/ 	.short	(.L_2309 - .L_2308)
.L_2308:
        /*0020*/ 	.word	0x00000000
        /*0024*/ 	.short	0x0000
        /*0026*/ 	.short	0x0000
        /*0028*/ 	.byte	0x00, 0xf0, 0xa1, 0x04


	//----- nvinfo : EIATTR_MAXREG_COUNT
	.align		4
.L_2309:
        /*002c*/ 	.byte	0x03, 0x1b
        /*002e*/ 	.short	0x00ff


	//----- nvinfo : EIATTR_NUM_BARRIERS
	.align		4
        /*0030*/ 	.byte	0x02, 0x4c
        /*0032*/ 	.byte	0x01
	.zero		1


	//----- nvinfo : EIATTR_MERCURY_ISA_VERSION
	.align		4
        /*0034*/ 	.byte	0x03, 0x5f
        /*0036*/ 	.short	0x0000


	//----- nvinfo : EIATTR_COOP_GROUP_MASK_REGIDS
	.align		4
        /*0038*/ 	.byte	0x04, 0x29
        /*003a*/ 	.short	(.L_2311 - .L_2310)


	//   ....[0]....
.L_2310:
        /*003c*/ 	.word	0xffffffff


	//   ....[1]....
        /*0040*/ 	.word	0xffffffff


	//   ....[2]....
        /*0044*/ 	.word	0xffffffff


	//   ....[3]....
        /*0048*/ 	.word	0xffffffff


	//   ....[4]....
        /*004c*/ 	.word	0xffffffff


	//   ....[5]....
        /*0050*/ 	.word	0xffffffff


	//   ....[6]....
        /*0054*/ 	.word	0xffffffff


	//   ....[7]....
        /*0058*/ 	.word	0xffffffff


	//   ....[8]....
        /*005c*/ 	.word	0xffffffff


	//   ....[9]....
        /*0060*/ 	.word	0xffffffff


	//   ....[10]....
        /*0064*/ 	.word	0xffffffff


	//   ....[11]....
        /*0068*/ 	.word	0xffffffff


	//   ....[12]....
        /*006c*/ 	.word	0xffffffff


	//   ....[13]....
        /*0070*/ 	.word	0xffffffff


	//   ....[14]....
        /*0074*/ 	.word	0xffffffff


	//   ....[15]....
        /*0078*/ 	.word	0xffffffff


	//   ....[16]....
        /*007c*/ 	.word	0xffffffff


	//   ....[17]....
        /*0080*/ 	.word	0xffffffff


	//   ....[18]....
        /*0084*/ 	.word	0xffffffff


	//   ....[19]....
        /*0088*/ 	.word	0xffffffff


	//----- nvinfo : EIATTR_COOP_GROUP_INSTR_OFFSETS
	.align		4
.L_2311:
        /*008c*/ 	.byte	0x04, 0x28
        /*008e*/ 	.short	(.L_2313 - .L_2312)


	//   ....[0]....
.L_2312:
        /*0090*/ 	.word	0x00001e30


	//   ....[1]....
        /*0094*/ 	.word	0x00001e50


	//   ....[2]....
        /*0098*/ 	.word	0x00001e70


	//   ....[3]....
        /*009c*/ 	.word	0x00001e90


	//   ....[4]....
        /*00a0*/ 	.word	0x00001eb0


	//   ....[5]....
        /*00a4*/ 	.word	0x00001ed0


	//   ....[6]....
        /*00a8*/ 	.word	0x00001ef0


	//   ....[7]....
        /*00ac*/ 	.word	0x00001f10


	//   ....[8]....
        /*00b0*/ 	.word	0x00001f30


	//   ....[9]....
        /*00b4*/ 	.word	0x00001f50


	//   ....[10]....
        /*00b8*/ 	.word	0x00003810


	//   ....[11]....
        /*00bc*/ 	.word	0x00003890


	//   ....[12]....
        /*00c0*/ 	.word	0x00003910


	//   ....[13]....
        /*00c4*/ 	.word	0x00003980


	//   ....[14]....
        /*00c8*/ 	.word	0x00003a00


	//   ....[15]....
        /*00cc*/ 	.word	0x00003a70


	//   ....[16]....
        /*00d0*/ 	.word	0x00003af0


	//   ....[17]....
        /*00d4*/ 	.word	0x00003b60


	//   ....[18]....
        /*00d8*/ 	.word	0x00003be0


	//   ....[19]....
        /*00dc*/ 	.word	0x00003c50


	//----- nvinfo : EIATTR_EXIT_INSTR_OFFSETS
	.align		4
.L_2313:
        /*00e0*/ 	.byte	0x04, 0x1c
        /*00e2*/ 	.short	(.L_2315 - .L_2314)


	//   ....[0]....
.L_2314:
        /*00e4*/ 	.word	0x00003710


	//   ....[1]....
        /*00e8*/ 	.word	0x000037b0


	//----- nvinfo : EIATTR_MAX_THREADS
	.align		4
.L_2315:
        /*00ec*/ 	.byte	0x04, 0x05
        /*00ee*/ 	.short	(.L_2317 - .L_2316)
.L_2316:
        /*00f0*/ 	.word	0x00000100
        /*00f4*/ 	.word	0x00000001
        /*00f8*/ 	.word	0x00000001


	//----- nvinfo : EIATTR_CRS_STACK_SIZE
	.align		4
.L_2317:
        /*00fc*/ 	.byte	0x04, 0x1e
        /*00fe*/ 	.short	(.L_2319 - .L_2318)
.L_2318:
        /*0100*/ 	.word	0x00000000
.L_2319:


//--------------------- .nv.info._ZN10layer_norm31ln_parallel_residual_bwd_kernelINS_13Kernel_traitsIf6__halffS2_fjLj5120ELj1ELj1ELj8ELj8ENS_18Kernel_traits_baseILj5120EfS2_fS2_fjLj256EEEEELb0ELb0ELb1EEEvNS_9BwdParamsE --------------------------
	.section	.nv.info._ZN10layer_norm31ln_parallel_residual_bwd_kernelINS_13Kernel_traitsIf6__halffS2_fjLj5120ELj1ELj1ELj8ELj8ENS_18Kernel_traits_baseILj5120EfS2_fS2_fjLj256EEEEELb0ELb0ELb1EEEvNS_9BwdParamsE,"",@"SHT_CUDA_INFO"
	.sectionflags	@""
	.align	4


	//----- nvinfo : EIATTR_CUDA_API_VERSION
	.align		4
        /*0000*/ 	.byte	0x04, 0x37
        /*0002*/ 	.short	(.L_2321 - .L_2320)
.L_2320:
        /*0004*/ 	.word	0x00000082


	//----- nvinfo : EIATTR_SW2861232_WAR
	.align		4
.L_2321:
        /*0008*/ 	.byte	0x01, 0x35
	.zero		2


	//----- nvinfo : EIATTR_PARAM_CBANK
	.align		4
        /*000c*/ 	.byte	0x04, 0x0a
        /*000e*/ 	.short	(.L_2323 - .L_2322)
	.align		4
.L_2322:
        /*0010*/ 	.word	index@(.nv.constant0._ZN10layer_norm31ln_parallel_residual_bwd_kernelINS_13Kernel_traitsIf6__halffS2_fjLj5120ELj1ELj1ELj8ELj8ENS_18Kernel_traits_baseILj5120EfS2_fS2_fjLj256EEEEELb0ELb0ELb1EEEvNS_9BwdParamsE)
        /*0014*/ 	.short	0x0160
        /*0016*/ 	.short	0x0128


	//----- nvinfo : EIATTR_CBANK_PARAM_SIZE
	.align		4
.L_2323:
        /*0018*/ 	.byte	0x03, 0x19
        /*001a*/ 	.short	0x0128


	//----- nvinfo : EIATTR_KPARAM_INFO
	.align		4
        /*001c*/ 	.byte	0x04, 0x17
        /*001e*/ 	.short	(.L_2325 - .L_2324)
.L_2324:
        /*0020*/ 	.word	0x00000000
        /*0024*/ 	.short	0x0000
        /*0026*/ 	.short	0x0000
        /*0028*/ 	.byte	0x00, 0xf0, 0xa1, 0x04


	//----- nvinfo : EIATTR_MAXREG_COUNT
	.align		4
.L_2325:
        /*002c*/ 	.byte	0x03, 0x1b
        /*002e*/ 	.short	0x00ff


	//----- nvinfo : EIATTR_NUM_BARRIERS
	.align		4
        /*0030*/ 	.byte	0x02, 0x4c
        /*0032*/ 	.byte	0x01
	.zero		1


	//----- nvinfo : EIATTR_MERCURY_ISA_VERSION
	.align		4
        /*0034*/ 	.byte	0x03, 0x5f
        /*0036*/ 	.short	0x0000


	//----- nvinfo : EIATTR_COOP_GROUP_MASK_REGIDS
	.align		4
        /*0038*/ 	.byte	0x04, 0x29
        /*003a*/ 	.short	(.L_2327 - .L_2326)


	//   ....[0]....
.L_2326:
        /*003c*/ 	.word	0xffffffff


	//   ....[1]....
        /*0040*/ 	.word	0xffffffff


	//   ....[2]....
        /*0044*/ 	.word	0xffffffff


	//   ....[3]....
        /*0048*/ 	.word	0xffffffff


	//   ....[4]....
        /*004c*/ 	.word	0xffffffff


	//   ....[5]....
        /*0050*/ 	.word	0xffffffff


	//   ....[6]....
        /*0054*/ 	.word	0xffffffff


	//   ....[7]....
        /*0058*/ 	.word	0xffffffff


	//   ....[8]....
        /*005c*/ 	.word	0xffffffff


	//   ....[9]....
        /*0060*/ 	.word	0xffffffff


	//   ....[10]....
        /*0064*/ 	.word	0xffffffff


	//   ....[11]....
        /*0068*/ 	.word	0xffffffff


	//   ....[12]....
        /*006c*/ 	.word	0xffffffff


	//   ....[13]....
        /*0070*/ 	.word	0xffffffff


	//   ....[14]....
        /*0074*/ 	.word	0xffffffff


	//   ....[15]....
        /*0078*/ 	.word	0xffffffff


	//   ....[16]....
        /*007c*/ 	.word	0xffffffff


	//   ....[17]....
        /*0080*/ 	.word	0xffffffff


	//   ....[18]....
        /*0084*/ 	.word	0xffffffff


	//   ....[19]....
        /*0088*/ 	.word	0xffffffff


	//----- nvinfo : EIATTR_COOP_GROUP_INSTR_OFFSETS
	.align		4
.L_2327:
        /*008c*/ 	.byte	0x04, 0x28
        /*008e*/ 	.short	(.L_2329 - .L_2328)


	//   ....[0]....
.L_2328:
        /*0090*/ 	.word	0x00001c40


	//   ....[1]....
        /*0094*/ 	.word	0x00001c60


	//   ....[2]....
        /*0098*/ 	.word	0x00001c80


	//   ....[3]....
        /*009c*/ 	.word	0x00001ca0


	//   ....[4]....
        /*00a0*/ 	.word	0x00001cc0


	//   ....[5]....
        /*00a4*/ 	.word	0x00001ce0


	//   ....[6]....
        /*00a8*/ 	.word	0x00001d00


	//   ....[7]....
        /*00ac*/ 	.word	0x00001d20


	//   ....[8]....
        /*00b0*/ 	.word	0x00001d40


	//   ....[9]....
        /*00b4*/ 	.word	0x00001d60


	//   ....[10]....
        /*00b8*/ 	.word	0x00003650


	//   ....[11]....
        /*00bc*/ 	.word	0x000036d0


	//   ....[12]....
        /*00c0*/ 	.word	0x00003750


	//   ....[13]....
        /*00c4*/ 	.word	0x000037c0


	//   ....[14]....
        /*00c8*/ 	.word	0x00003840


	//   ....[15]....
        /*00cc*/ 	.word	0x000038b0


	//   ....[16]....
        /*00d0*/ 	.word	0x00003930


	//   ....[17]....
        /*00d4*/ 	.word	0x000039a0


	//   ....[18]....
        /*00d8*/ 	.word	0x00003a20


	//   ....[19]....
        /*00dc*/ 	.word	0x00003a90


	//----- nvinfo : EIATTR_EXIT_INSTR_OFFSETS
	.align		4
.L_2329:
        /*00e0*/ 	.byte	0x04, 0x1c
        /*00e2*/ 	.short	(.L_2331 - .L_2330)


	//   ....[0]....
.L_2330:
        /*00e4*/ 	.word	0x000035f0


	//----- nvinfo : EIATTR_MAX_THREADS
	.align		4
.L_2331:
        /*00e8*/ 	.byte	0x04, 0x05
        /*00ea*/ 	.short	(.L_2333 - .L_2332)
.L_2332:
        /*00ec*/ 	.word	0x00000100
        /*00f0*/ 	.word	0x00000001
        /*00f4*/ 	.word	0x00000001


	//----- nvinfo : EIATTR_CRS_STACK_SIZE
	.align		4
.L_2333:
        /*00f8*/ 	.byte	0x04, 0x1e
        /*00fa*/ 	.short	(.L_2335 - .L_2334)
.L_2334:
        /*00fc*/ 	.word	0x00000000
.L_2335:


//--------------------- .nv.info._ZN10layer_norm31ln_parallel_residual_bwd_kernelINS_13Kernel_traitsIf6__halffS2_fjLj5120ELj1ELj1ELj8ELj8ENS_18Kernel_traits_baseILj5120EfS2_fS2_fjLj256EEEEELb0ELb1ELb0EEEvNS_9BwdParamsE --------------------------
	.section	.nv.info._ZN10layer_norm31ln_parallel_residual_bwd_kernelINS_13Kernel_traitsIf6__halffS2_fjLj5120ELj1ELj1ELj8ELj8ENS_18Kernel_traits_baseILj5120EfS2_fS2_fjLj256EEEEELb0ELb1ELb0EEEvNS_9BwdParamsE,"",@"SHT_CUDA_INFO"
	.sectionflags	@""
	.align	4


	//----- nvinfo : EIATTR_CUDA_API_VERSION
	.align		4
        /*0000*/ 	.byte	0x04, 0x37
        /*0002*/ 	.short	(.L_2337 - .L_2336)
.L_2336:
        /*0004*/ 	.word	0x00000082


	//----- nvinfo : EIATTR_SW2861232_WAR
	.align		4
.L_2337:
        /*0008*/ 	.byte	0x01, 0x35
	.zero		2


	//----- nvinfo : EIATTR_PARAM_CBANK
	.align		4
        /*000c*/ 	.byte	0x04, 0x0a
        /*000e*/ 	.short	(.L_2339 - .L_2338)
	.align		4
.L_2338:
        /*0010*/ 	.word	index@(.nv.constant0._ZN10layer_norm31ln_parallel_residual_bwd_kernelINS_13Kernel_traitsIf6__halffS2_fjLj5120ELj1ELj1ELj8ELj8ENS_18Kernel_traits_baseILj5120EfS2_fS2_fjLj256EEEEELb0ELb1ELb0EEEvNS_9BwdParamsE)
        /*0014*/ 	.short	0x0160
        /*0016*/ 	.short	0x0128


	//----- nvinfo : EIATTR_CBANK_PARAM_SIZE
	.align		4
.L_2339:
        /*0018*/ 	.byte	0x03, 0x19
        /*001a*/ 	.short	0x0128


	//----- nvinfo : EIATTR_KPARAM_INFO
	.align		4
        /*001c*/ 	.byte	0x04, 0x17
        /*001e*/ 	.short	(.L_2341 - .L_2340)
.L_2340:
        /*0020*/ 	.word	0x00000000
        /*0024*/ 	.short	0x0000
        /*0026*/ 	.short	0x0000
        /*0028*/ 	.byte	0x00, 0xf0, 0xa1, 0x04


	//----- nvinfo : EIATTR_MAXREG_COUNT
	.align		4
.L_2341:
        /*002c*/ 	.byte	0x03, 0x1b
        /*002e*/ 	.short	0x00ff


	//----- nvinfo : EIATTR_NUM_BARRIERS
	.align		4
        /*0030*/ 	.byte	0x02, 0x4c
        /*0032*/ 	.byte	0x01
	.zero		1


	//----- nvinfo : EIATTR_MERCURY_ISA_VERSION
	.align		4
        /*0034*/ 	.byte	0x03, 0x5f
        /*0036*/ 	.short	0x0000


	//----- nvinfo : EIATTR_COOP_GROUP_MASK_REGIDS
	.align		4
        /*0038*/ 	.byte	0x04, 0x29
        /*003a*/ 	.short	(.L_2343 - .L_2342)


	//   ....[0]....
.L_2342:
        /*003c*/ 	.word	0xffffffff


	//   ....[1]....
        /*0040*/ 	.word	0xffffffff


	//   ....[2]....
        /*0044*/ 	.word	0xffffffff


	//   ....[3]....
        /*0048*/ 	.word	0xffffffff


	//   ....[4]....
        /*004c*/ 	.word	0xffffffff


	//   ....[5]....
        /*0050*/ 	.word	0xffffffff


	//   ....[6]....
        /*0054*/ 	.word	0xffffffff


	//   ....[7]....
        /*0058*/ 	.word	0xffffffff


	//   ....[8]....
        /*005c*/ 	.word	0xffffffff


	//   ....[9]....
        /*0060*/ 	.word	0xffffffff


	//   ....[10]....
        /*0064*/ 	.word	0xffffffff


	//   ....[11]....
        /*0068*/ 	.word	0xffffffff


	//   ....[12]....
        /*006c*/ 	.word	0xffffffff


	//   ....[13]....
        /*0070*/ 	.word	0xffffffff


	//   ....[14]....
        /*0074*/ 	.word	0xffffffff


	//   ....[15]....
        /*0078*/ 	.word	0xffffffff


	//   ....[16]....
        /*007c*/ 	.word	0xffffffff


	//   ....[17]....
        /*0080*/ 	.word	0xffffffff


	//   ....[18]....
        /*0084*/ 	.word	0xffffffff


	//   ....[19]....
        /*0088*/ 	.word	0xffffffff


	//----- nvinfo : EIATTR_COOP_GROUP_INSTR_OFFSETS
	.align		4
.L_2343:
        /*008c*/ 	.byte	0x04, 0x28
        /*008e*/ 	.short	(.L_2345 - .L_2344)


	//   ....[0]....
.L_2344:
        /*0090*/ 	.word	0x000014f0


	//   ....[1]....
        /*0094*/ 	.word	0x00001510


	//   ....[2]....
        /*0098*/ 	.word	0x00001530


	//   ....[3]....
        /*009c*/ 	.word	0x00001550


	//   ....[4]....
        /*00a0*/ 	.word	0x00001570


	//   ....[5]....
        /*00a4*/ 	.word	0x00001590


	//   ....[6]....
        /*00a8*/ 	.word	0x000015b0


	//   ....[7]....
        /*00ac*/ 	.word	0x000015d0


	//   ....[8]....
        /*00b0*/ 	.word	0x000015f0


	//   ....[9]....
        /*00b4*/ 	.word	0x00001610


	//   ....[10]....
        /*00b8*/ 	.word	0x00002ce0


	//   ....[11]....
        /*00bc*/ 	.word	0x00002d60


	//   ....[12]....
        /*00c0*/ 	.word	0x00002de0


	//   ....[13]....
        /*00c4*/ 	.word	0x00002e50


	//   ....[14]....
        /*00c8*/ 	.word	0x00002ed0


	//   ....[15]....
        /*00cc*/ 	.word	0x00002f40


	//   ....[16]....
        /*00d0*/ 	.word	0x00002fc0


	//   ....[17]....
        /*00d4*/ 	.word	0x00003030


	//   ....[18]....
        /*00d8*/ 	.word	0x000030b0


	//   ....[19]....
        /*00dc*/ 	.word	0x00003120


	//----- nvinfo : EIATTR_EXIT_INSTR_OFFSETS
	.align		4
.L_2345:
        /*00e0*/ 	.byte	0x04, 0x1c
        /*00e2*/ 	.short	(.L_2347 - .L_2346)


	//   ....[0]....
.L_2346:
        /*00e4*/ 	.word	0x00002c20


	//   ....[1]....
        /*00e8*/ 	.word	0x00002c80


	//----- nvinfo : EIATTR_MAX_THREADS
	.align		4
.L_2347:
        /*00ec*/ 	.byte	0x04, 0x05
        /*00ee*/ 	.short	(.L_2349 - .L_2348)
.L_2348:
        /*00f0*/ 	.word	0x00000100
        /*00f4*/ 	.word	0x00000001
        /*00f8*/ 	.word	0x00000001


	//----- nvinfo : EIATTR_CRS_STACK_SIZE
	.align		4
.L_2349:
        /*00fc*/ 	.byte	0x04, 0x1e
        /*00fe*/ 	.short	(.L_2351 - .L_2350)
.L_2350:
        /*0100*/ 	.word	0x00000000
.L_2351:


//--------------------- .nv.info._ZN10layer_norm31ln_parallel_residual_bwd_kernelINS_13Kernel_traitsIf6__halffS2_fjLj5120ELj1ELj1ELj8ELj8ENS_18Kernel_traits_baseILj5120EfS2_fS2_fjLj256EEEEELb0ELb1ELb1EEEvNS_9BwdParamsE --------------------------
	.section	.nv.info._ZN10layer_norm31ln_parallel_residual_bwd_kernelINS_13Kernel_traitsIf6__halffS2_fjLj5120ELj1ELj1ELj8ELj8ENS_18Kernel_traits_baseILj5120EfS2_fS2_fjLj256EEEEELb0ELb1ELb1EEEvNS_9BwdParamsE,"",@"SHT_CUDA_INFO"
	.sectionflags	@""
	.align	4


	//----- nvinfo : EIATTR_CUDA_API_VERSION
	.align		4
        /*0000*/ 	.byte	0x04, 0x37
        /*0002*/ 	.short	(.L_2353 - .L_2352)
.L_2352:
        /*0004*/ 	.word	0x00000082


	//----- nvinfo : EIATTR_SW2861232_WAR
	.align		4
.L_2353:
        /*0008*/ 	.byte	0x01, 0x35
	.zero		2


	//----- nvinfo : EIATTR_PARAM_CBANK
	.align		4
        /*000c*/ 	.byte	0x04, 0x0a
        /*000e*/ 	.short	(.L_2355 - .L_2354)
	.align		4
.L_2354:
        /*0010*/ 	.word	index@(.nv.constant0._ZN10layer_norm31ln_parallel_residual_bwd_kernelINS_13Kernel_traitsIf6__halffS2_fjLj5120ELj1ELj1ELj8ELj8ENS_18Kernel_traits_baseILj5120EfS2_fS2_fjLj256EEEEELb0ELb1ELb1EEEvNS_9BwdParamsE)
        /*0014*/ 	.short	0x0160
        /*0016*/ 	.short	0x0128


	//----- nvinfo : EIATTR_CBANK_PARAM_SIZE
	.align		4
.L_2355:
        /*0018*/ 	.byte	0x03, 0x19
        /*001a*/ 	.short	0x0128


	//----- nvinfo : EIATTR_KPARAM_INFO
	.align		4
        /*001c*/ 	.byte	0x04, 0x17
        /*001e*/ 	.short	(.L_2357 - .L_2356)
.L_2356:
        /*0020*/ 	.word	0x00000000
        /*0024*/ 	.short	0x0000
        /*0026*/ 	.short	0x0000
        /*0028*/ 	.byte	0x00, 0xf0, 0xa1, 0x04


	//----- nvinfo : EIATTR_MAXREG_COUNT
	.align		4
.L_2357:
        /*002c*/ 	.byte	0x03, 0x1b
        /*002e*/ 	.short	0x00ff


	//----- nvinfo : EIATTR_NUM_BARRIERS
	.align		4
        /*0030*/ 	.byte	0x02, 0x4c
        /*0032*/ 	.byte	0x01
	.zero		1


	//----- nvinfo : EIATTR_MERCURY_ISA_VERSION
	.align		4
        /*0034*/ 	.byte	0x03, 0x5f
        /*0036*/ 	.short	0x0000


	//----- nvinfo : EIATTR_COOP_GROUP_MASK_REGIDS
	.align		4
        /*0038*/ 	.byte	0x04, 0x29
        /*003a*/ 	.short	(.L_2359 - .L_2358)


	//   ....[0]....
.L_2358:
        /*003c*/ 	.word	0xffffffff


	//   ....[1]....
        /*0040*/ 	.word	0xffffffff


	//   ....[2]....
        /*0044*/ 	.word	0xffffffff


	//   ....[3]....
        /*0048*/ 	.word	0xffffffff


	//   ....[4]....
        /*004c*/ 	.word	0xffffffff


	//   ....[5]....
        /*0050*/ 	.word	0xffffffff


	//   ....[6]....
        /*0054*/ 	.word	0xffffffff


	//   ....[7]....
        /*0058*/ 	.word	0xffffffff


	//   ....[8]....
        /*005c*/ 	.word	0xffffffff


	//   ....[9]....
        /*0060*/ 	.word	0xffffffff


	//   ....[10]....
        /*0064*/ 	.word	0xffffffff


	//   ....[11]....
        /*0068*/ 	.word	0xffffffff


	//   ....[12]....
        /*006c*/ 	.word	0xffffffff


	//   ....[13]....
        /*0070*/ 	.word	0xffffffff


	//   ....[14]....
        /*0074*/ 	.word	0xffffffff


	//   ....[15]....
        /*0078*/ 	.word	0xffffffff


	//   ....[16]....
        /*007c*/ 	.word	0xffffffff


	//   ....[17]....
        /*0080*/ 	.word	0xffffffff


	//   ....[18]....
        /*0084*/ 	.word	0xffffffff


	//   ....[19]....
        /*0088*/ 	.word	0xffffffff


	//----- nvinfo : EIATTR_COOP_GROUP_INSTR_OFFSETS
	.align		4
.L_2359:
        /*008c*/ 	.byte	0x04, 0x28
        /*008e*/ 	.short	(.L_2361 - .L_2360)


	//   ....[0]....
.L_2360:
        /*0090*/ 	.word	0x00001360


	//   ....[1]....
        /*0094*/ 	.word	0x00001380


	//   ....[2]....
        /*0098*/ 	.word	0x000013a0


	//   ....[3]....
        /*009c*/ 	.word	0x000013c0


	//   ....[4]....
        /*00a0*/ 	.word	0x000013e0


	//   ....[5]....
        /*00a4*/ 	.word	0x00001400


	//   ....[6]....
        /*00a8*/ 	.word	0x00001420


	//   ....[7]....
        /*00ac*/ 	.word	0x00001440


	//   ....[8]....
        /*00b0*/ 	.word	0x00001460


	//   ....[9]....
        /*00b4*/ 	.word	0x00001480


	//   ....[10]....
        /*00b8*/ 	.word	0x00002a90


	//   ....[11]....
        /*00bc*/ 	.word	0x00002b10


	//   ....[12]....
        /*00c0*/ 	.word	0x00002b90


	//   ....[13]....
        /*00c4*/ 	.word	0x00002c00


	//   ....[14]....
        /*00c8*/ 	.word	0x00002c80


	//   ....[15]....
        /*00cc*/ 	.word	0x00002cf0


	//   ....[16]....
        /*00d0*/ 	.word	0x00002d70


	//   ....[17]....
        /*00d4*/ 	.word	0x00002de0


	//   ....[18]....
        /*00d8*/ 	.word	0x00002e60


	//   ....[19]....
        /*00dc*/ 	.word	0x00002ed0


	//----- nvinfo : EIATTR_EXIT_INSTR_OFFSETS
	.align		4
.L_2361:
        /*00e0*/ 	.byte	0x04, 0x1c
        /*00e2*/ 	.short	(.L_2363 - .L_2362)


	//   ....[0]....
.L_2362:
        /*00e4*/ 	.word	0x00002a30


	//----- nvinfo : EIATTR_MAX_THREADS
	.align		4
.L_2363:
        /*00e8*/ 	.byte	0x04, 0x05
        /*00ea*/ 	.short	(.L_2365 - .L_2364)
.L_2364:
        /*00ec*/ 	.word	0x00000100
        /*00f0*/ 	.word	0x00000001
        /*00f4*/ 	.word	0x00000001


	//----- nvinfo : EIATTR_CRS_STACK_SIZE
	.align		4
.L_2365:
        /*00f8*/ 	.byte	0x04, 0x1e
        /*00fa*/ 	.short	(.L_2367 - .L_2366)
.L_2366:
        /*00fc*/ 	.word	0x00000000
.L_2367:


//--------------------- .nv.info._ZN10layer_norm31ln_parallel_residual_bwd_kernelINS_13Kernel_traitsIf6__halffS2_fjLj5120ELj1ELj1ELj8ELj8ENS_18Kernel_traits_baseILj5120EfS2_fS2_fjLj256EEEEELb1ELb0ELb0EEEvNS_9BwdParamsE --------------------------
	.section	.nv.info._ZN10layer_norm31ln_parallel_residual_bwd_kernelINS_13Kernel_traitsIf6__halffS2_fjLj5120ELj1ELj1ELj8ELj8ENS_18Kernel_traits_baseILj5120EfS2_fS2_fjLj256EEEEELb1ELb0ELb0EEEvNS_9BwdParamsE,"",@"SHT_CUDA_INFO"
	.sectionflags	@""
	.align	4


	//----- nvinfo : EIATTR_CUDA_API_VERSION
	.align		4
        /*0000*/ 	.byte	0x04, 0x37
        /*0002*/ 	.short	(.L_2369 - .L_2368)
.L_2368:
        /*0004*/ 	.word	0x00000082


	//----- nvinfo : EIATTR_SW2861232_WAR
	.align		4
.L_2369:
        /*0008*/ 	.byte	0x01, 0x35
	.zero		2


	//----- nvinfo : EIATTR_PARAM_CBANK
	.align		4
        /*000c*/ 	.byte	0x04, 0x0a
        /*000e*/ 	.short	(.L_2371 - .L_2370)
	.align		4
.L_2370:
        /*0010*/ 	.word	index@(.nv.constant0._ZN10layer_norm31ln_parallel_residual_bwd_kernelINS_13Kernel_traitsIf6__halffS2_fjLj5120ELj1ELj1ELj8ELj8ENS_18Kernel_traits_baseILj5120EfS2_fS2_fjLj256EEEEELb1ELb0ELb0EEEvNS_9BwdParamsE)
        /*0014*/ 	.short	0x0160
        /*0016*/ 	.short	0x0128


	//----- nvinfo : EIATTR_CBANK_PARAM_SIZE
	.align		4
.L_2371:
        /*0018*/ 	.byte	0x03, 0x19
        /*001a*/ 	.short	0x0128


	//----- nvinfo : EIATTR_KPARAM_INFO
	.align		4
        /*001c*/ 	.byte	0x04, 0x17
        /*001e*/ 	.short	(.L_2373 - .L_2372)
.L_2372:
        /*0020*/ 	.word	0x00000000
        /*0024*/ 	.short	0x0000
        /*0026*/ 	.short	0x0000
        /*0028*/ 	.byte	0x00, 0xf0, 0xa1, 0x04


	//----- nvinfo : EIATTR_MAXREG_COUNT
	.align		4
.L_2373:
        /*002c*/ 	.byte	0x03, 0x1b
        /*002e*/ 	.short	0x00ff


	//----- nvinfo : EIATTR_NUM_BARRIERS
	.align		4
        /*0030*/ 	.byte	0x02, 0x4c
        /*0032*/ 	.byte	0x01
	.zero		1


	//----- nvinfo : EIATTR_MERCURY_ISA_VERSION
	.align		4
        /*0034*/ 	.byte	0x03, 0x5f
        /*0036*/ 	.short	0x0000


	//----- nvinfo : EIATTR_COOP_GROUP_MASK_REGIDS
	.align		4
        /*0038*/ 	.byte	0x04, 0x29
        /*003a*/ 	.short	(.L_2375 - .L_2374)


	//   ....[0]....
.L_2374:
        /*003c*/ 	.word	0xffffffff


	//   ....[1]....
        /*0040*/ 	.word	0xffffffff


	//   ....[2]....
        /*0044*/ 	.word	0xffffffff


	//   ....[3]....
        /*0048*/ 	.word	0xffffffff


	//   ....[4]....
        /*004c*/ 	.word	0xffffffff


	//   ....[5]....
        /*0050*/ 	.word	0xffffffff


	//   ....[6]....
        /*0054*/ 	.word	0xffffffff


	//   ....[7]....
        /*0058*/ 	.word	0xffffffff


	//   ....[8]....
        /*005c*/ 	.word	0xffffffff


	//   ....[9]....
        /*0060*/ 	.word	0xffffffff


	//   ....[10]....
        /*0064*/ 	.word	0xffffffff


	//   ....[11]....
        /*0068*/ 	.word	0xffffffff


	//   ....[12]....
        /*006c*/ 	.word	0xffffffff


	//   ....[13]....
        /*0070*/ 	.word	0xffffffff


	//   ....[14]....
        /*0074*/ 	.word	0xffffffff


	//   ....[15]....
        /*0078*/ 	.word	0xffffffff


	//   ....[16]....
        /*007c*/ 	.word	0xffffffff


	//   ....[17]....
        /*0080*/ 	.word	0xffffffff


	//   ....[18]....
        /*0084*/ 	.word	0xffffffff


	//   ....[19]....
        /*0088*/ 	.word	0xffffffff


	//----- nvinfo : EIATTR_COOP_GROUP_INSTR_OFFSETS
	.align		4
.L_2375:
        /*008c*/ 	.byte	0x04, 0x28
        /*008e*/ 	.short	(.L_2377 - .L_2376)


	//   ....[0]....
.L_2376:
        /*0090*/ 	.word	0x00002160


	//   ....[1]....
        /*0094*/ 	.word	0x00002180


	//   ....[2]....
        /*0098*/ 	.word	0x000021a0


	//   ....[3]....
        /*009c*/ 	.word	0x000021c0


	//   ....[4]....
        /*00a0*/ 	.word	0x000021e0


	//   ....[5]....
        /*00a4*/ 	.word	0x00002200


	//   ....[6]....
        /*00a8*/ 	.word	0x00002220


	//   ....[7]....
        /*00ac*/ 	.word	0x00002240


	//   ....[8]....
        /*00b0*/ 	.word	0x00002260


	//   ....[9]....
        /*00b4*/ 	.word	0x00002280


	//   ....[10]....
        /*00b8*/ 	.word	0x000042e0


	//   ....[11]....
        /*00bc*/ 	.word	0x00004360


	//   ....[12]....
        /*00c0*/ 	.word	0x000043e0


	//   ....[13]....
        /*00c4*/ 	.word	0x00004450


	//   ....[14]....
        /*00c8*/ 	.word	0x000044d0


	//   ....[15]....
        /*00cc*/ 	.word	0x00004540


	//   ....[16]....
        /*00d0*/ 	.word	0x000045c0


	//   ....[17]....
        /*00d4*/ 	.word	0x00004630


	//   ....[18]....
        /*00d8*/ 	.word	0x000046b0


	//   ....[19]....
        /*00dc*/ 	.word	0x00004720


	//----- nvinfo : EIATTR_EXIT_INSTR_OFFSETS
	.align		4
.L_2377:
        /*00e0*/ 	.byte	0x04, 0x1c
        /*00e2*/ 	.short	(.L_2379 - .L_2378)


	//   ....[0]....
.L_2378:
        /*00e4*/ 	.word	0x000041e0


	//   ....[1]....
        /*00e8*/ 	.word	0x00004280


	//----- nvinfo : EIATTR_MAX_THREADS
	.align		4
.L_2379:
        /*00ec*/ 	.byte	0x04, 0x05
        /*00ee*/ 	.short	(.L_2381 - .L_2380)
.L_2380:
        /*00f0*/ 	.word	0x00000100
        /*00f4*/ 	.word	0x00000001
        /*00f8*/ 	.word	0x00000001


	//----- nvinfo : EIATTR_CRS_STACK_SIZE
	.align		4
.L_2381:
        /*00fc*/ 	.byte	0x04, 0x1e
        /*00fe*/ 	.short	(.L_2383 - .L_2382)
.L_2382:
        /*0100*/ 	.word	0x00000000
.L_2383:


//--------------------- .nv.info._ZN10layer_norm31ln_parallel_residual_bwd_kernelINS_13Kernel_traitsIf6__halffS2_fjLj5120ELj1ELj1ELj8ELj8ENS_18Kernel_traits_baseILj5120EfS2_fS2_fjLj256EEEEELb1ELb0ELb1EEEvNS_9BwdParamsE --------------------------
	.section	.nv.info._ZN10layer_norm31ln_parallel_residual_bwd_kernelINS_13Kernel_traitsIf6__halffS2_fjLj5120ELj1ELj1ELj8ELj8ENS_18Kernel_traits_baseILj5120EfS2_fS2_fjLj256EEEEELb1ELb0ELb1EEEvNS_9BwdParamsE,"",@"SHT_CUDA_INFO"
	.sectionflags	@""
	.align	4


	//----- nvinfo : EIATTR_CUDA_API_VERSION
	.align		4
        /*0000*/ 	.byte	0x04, 0x37
        /*0002*/ 	.short	(.L_2385 - .L_2384)
.L_2384:
        /*0004*/ 	.word	0x00000082


	//----- nvinfo : EIATTR_SW2861232_WAR
	.align		4
.L_2385:
        /*0008*/ 	.byte	0x01, 0x35
	.zero		2


	//----- nvinfo : EIATTR_PARAM_CBANK
	.align		4
        /*000c*/ 	.byte	0x04, 0x0a
        /*000e*/ 	.short	(.L_2387 - .L_2386)
	.align		4
.L_2386:
        /*0010*/ 	.word	index@(.nv.constant0._ZN10layer_norm31ln_parallel_residual_bwd_kernelINS_13Kernel_traitsIf6__halffS2_fjLj5120ELj1ELj1ELj8ELj8ENS_18Kernel_traits_baseILj5120EfS2_fS2_fjLj256EEEEELb1ELb0ELb1EEEvNS_9BwdParamsE)
        /*0014*/ 	.short	0x0160
        /*0016*/ 	.short	0x0128


	//----- nvinfo : EIATTR_CBANK_PARAM_SIZE
	.align		4
.L_2387:
        /*0018*/ 	.byte	0x03, 0x19
        /*001a*/ 	.short	0x0128


	//----- nvinfo : EIATTR_KPARAM_INFO
	.align		4
        /*001c*/ 	.byte	0x04, 0x17
        /*001e*/ 	.short	(.L_2389 - .L_2388)
.L_2388:
        /*0020*/ 	.word	0x00000000
        /*0024*/ 	.short	0x0000
        /*0026*/ 	.short	0x0000
        /*0028*/ 	.byte	0x00, 0xf0, 0xa1, 0x04


	//----- nvinfo : EIATTR_MAXREG_COUNT
	.align		4
.L_2389:
        /*002c*/ 	.byte	0x03, 0x1b
        /*002e*/ 	.short	0x00ff


	//----- nvinfo : EIATTR_NUM_BARRIERS
	.align		4
        /*0030*/ 	.byte	0x02, 0x4c
        /*0032*/ 	.byte	0x01
	.zero		1


	//----- nvinfo : EIATTR_MERCURY_ISA_VERSION
	.align		4
        /*0034*/ 	.byte	0x03, 0x5f
        /*0036*/ 	.short	0x0000


	//----- nvinfo : EIATTR_COOP_GROUP_MASK_REGIDS
	.align		4
        /*0038*/ 	.byte	0x04, 0x29
        /*003a*/ 	.short	(.L_2391 - .L_2390)


	//   ....[0]....
.L_2390:
        /*003c*/ 	.word	0xffffffff


	//   ....[1]....
        /*0040*/ 	.word	0xffffffff


	//   ....[2]....
        /*0044*/ 	.word	0xffffffff


	//   ....[3]....
        /*0048*/ 	.word	0xffffffff


	//   ....[4]....
        /*004c*/ 	.word	0xffffffff


	//   ....[5]....
        /*0050*/ 	.word	0xffffffff


	//   ....[6]....
        /*0054*/ 	.word	0xffffffff


	//   ....[7]....
        /*0058*/ 	.word	0xffffffff


	//   ....[8]....
        /*005c*/ 	.word	0xffffffff


	//   ....[9]....
        /*0060*/ 	.word	0xffffffff


	//   ....[10]....
        /*0064*/ 	.word	0xffffffff


	//   ....[11]....
        /*0068*/ 	.word	0xffffffff


	//   ....[12]....
        /*006c*/ 	.word	0xffffffff


	//   ....[13]....
        /*0070*/ 	.word	0xffffffff


	//   ....[14]....
        /*0074*/ 	.word	0xffffffff


	//   ....[15]....
        /*0078*/ 	.word	0xffffffff


	//   ....[16]....
        /*007c*/ 	.word	0xffffffff


	//   ....[17]....
        /*0080*/ 	.word	0xffffffff


	//   ....[18]....
        /*0084*/ 	.word	0xffffffff


	//   ....[19]....
        /*0088*/ 	.word	0xffffffff


	//----- nvinfo : EIATTR_COOP_GROUP_INSTR_OFFSETS
	.align		4
.L_2391:
        /*008c*/ 	.byte	0x04, 0x28
        /*008e*/ 	.short	(.L_2393 - .L_2392)


	//   ....[0]....
.L_2392:
        /*0090*/ 	.word	0x00001fa0


	//   ....[1]....
        /*0094*/ 	.word	0x00001fc0


	//   ....[2]....
        /*0098*/ 	.word	0x00001fe0


	//   ....[3]....
        /*009c*/ 	.word	0x00002000


	//   ....[4]....
        /*00a0*/ 	.word	0x00002020


	//   ....[5]....
        /*00a4*/ 	.word	0x00002040


	//   ....[6]....
        /*00a8*/ 	.word	0x00002060


	//   ....[7]....
        /*00ac*/ 	.word	0x00002080


	//   ....[8]....
        /*00b0*/ 	.word	0x000020a0


	//   ....[9]....
        /*00b4*/ 	.word	0x000020c0


	//   ....[10]....
        /*00b8*/ 	.word	0x00004150


	//   ....[11]....
        /*00bc*/ 	.word	0x000041d0


	//   ....[12]....
        /*00c0*/ 	.word	0x00004250


	//   ....[13]....
        /*00c4*/ 	.word	0x000042c0


	//   ....[14]....
        /*00c8*/ 	.word	0x00004340


	//   ....[15]....
        /*00cc*/ 	.word	0x000043b0


	//   ....[16]....
        /*00d0*/ 	.word	0x00004430


	//   ....[17]....
        /*00d4*/ 	.word	0x000044a0


	//   ....[18]....
        /*00d8*/ 	.word	0x00004520


	//   ....[19]....
        /*00dc*/ 	.word	0x00004590


	//----- nvinfo : EIATTR_EXIT_INSTR_OFFSETS
	.align		4
.L_2393:
        /*00e0*/ 	.byte	0x04, 0x1c
        /*00e2*/ 	.short	(.L_2395 - .L_2394)


	//   ....[0]....
.L_2394:
        /*00e4*/ 	.word	0x000040f0


	//----- nvinfo : EIATTR_MAX_THREADS
	.align		4
.L_2395:
        /*00e8*/ 	.byte	0x04, 0x05
        /*00ea*/ 	.short	(.L_2397 - .L_2396)
.L_2396:
        /*00ec*/ 	.word	0x00000100
        /*00f0*/ 	.word	0x00000001
        /*00f4*/ 	.word	0x00000001


	//----- nvinfo : EIATTR_CRS_STACK_SIZE
	.align		4
.L_2397:
        /*00f8*/ 	.byte	0x04, 0x1e
        /*00fa*/ 	.short	(.L_2399 - .L_2398)
.L_2398:
        /*00fc*/ 	.word	0x00000000
.L_2399:


//--------------------- .nv.info._ZN10layer_norm22ln_bwd_finalize_kernelINS_22Kernel_traits_finalizeILj5120Ef6__halffS2_fjLb0ELj1024ELj4ENS_18Kernel_traits_baseILj5120EfS2_fS2_fjLj1024EEEEELb0ELb0EEEvNS_9BwdParamsE --------------------------
	.section	.nv.info._ZN10layer_norm22ln_bwd_finalize_kernelINS_22Kernel_traits_finalizeILj5120Ef6__halffS2_fjLb0ELj1024ELj4ENS_18Kernel_traits_baseILj5120EfS2_fS2_fjLj1024EEEEELb0ELb0EEEvNS_9BwdParamsE,"",@"SHT_CUDA_INFO"
	.sectionflags	@""
	.align	4


	//----- nvinfo : EIATTR_CUDA_API_VERSION
	.align		4
        /*0000*/ 	.byte	0x04, 0x37
        /*0002*/ 	.short	(.L_2401 - .L_2400)
.L_2400:
        /*0004*/ 	.word	0x00000082


	//----- nvinfo : EIATTR_SW2861232_WAR
	.align		4
.L_2401:
        /*0008*/ 	.byte	0x01, 0x35
	.zero		2


	//----- nvinfo : EIATTR_PARAM_CBANK
	.align		4
        /*000c*/ 	.byte	0x04, 0x0a
        /*000e*/ 	.short	(.L_2403 - .L_2402)
	.align		4
.L_2402:
        /*0010*/ 	.word	index@(.nv.constant0._ZN10layer_norm22ln_bwd_finalize_kernelINS_22Kernel_traits_finalizeILj5120Ef6__halffS2_fjLb0ELj1024ELj4ENS_18Kernel_traits_baseILj5120EfS2_fS2_fjLj1024EEEEELb0ELb0EEEvNS_9BwdParamsE)
        /*0014*/ 	.short	0x0160
        /*0016*/ 	.short	0x0128


	//----- nvinfo : EIATTR_CBANK_PARAM_SIZE
	.align		4
.L_2403:
        /*0018*/ 	.byte	0x03, 0x19
        /*001a*/ 	.short	0x0128


	//----- nvinfo : EIATTR_KPARAM_INFO
	.align		4
        /*001c*/ 	.byte	0x04, 0x17
        /*001e*/ 	.short	(.L_2405 - .L_2404)
.L_2404:
        /*0020*/ 	.word	0x00000000
        /*0024*/ 	.short	0x0000
        /*0026*/ 	.short	0x0000
        /*0028*/ 	.byte	0x00, 0xf0, 0xa1, 0x04


	//----- nvinfo : EIATTR_MAXREG_COUNT
	.align		4
.L_2405:
        /*002c*/ 	.byte	0x03, 0x1b
        /*002e*/ 	.short	0x0040


	//----- nvinfo : EIATTR_NUM_BARRIERS
	.align		4
        /*0030*/ 	.byte	0x02, 0x4c
        /*0032*/ 	.byte	0x01
	.zero		1


	//----- nvinfo : EIATTR_MERCURY_ISA_VERSION
	.align		4
        /*0034*/ 	.byte	0x03, 0x5f
        /*0036*/ 	.short	0x0000


	//----- nvinfo : EIATTR_COOP_GROUP_MASK_REGIDS
	.align		4
        /*0038*/ 	.byte	0x04, 0x29
        /*003a*/ 	.short	(.L_2407 - .L_2406)


	//   ....[0]....
.L_2406:
        /*003c*/ 	.word	0xffffffff


	//   ....[1]....
        /*0040*/ 	.word	0xffffffff


	//   ....[2]....
        /*0044*/ 	.word	0xffffffff


	//   ....[3]....
        /*0048*/ 	.word	0xffffffff


	//   ....[4]....
        /*004c*/ 	.word	0xffffffff


	//   ....[5]....
        /*0050*/ 	.word	0xffffffff


	//   ....[6]....
        /*0054*/ 	.word	0xffffffff


	//   ....[7]....
        /*0058*/ 	.word	0xffffffff


	//   ....[8]....
        /*005c*/ 	.word	0xffffffff


	//   ....[9]....
        /*0060*/ 	.word	0xffffffff


	//   ....[10]....
        /*0064*/ 	.word	0xffffffff


	//   ....[11]....
        /*0068*/ 	.word	0xffffffff


	//   ....[12]....
        /*006c*/ 	.word	0xffffffff


	//   ....[13]....
        /*0070*/ 	.word	0xffffffff


	//   ....[14]....
        /*0074*/ 	.word	0xffffffff


	//   ....[15]....
        /*0078*/ 	.word	0xffffffff


	//   ....[16]....
        /*007c*/ 	.word	0xffffffff


	//   ....[17]....
        /*0080*/ 	.word	0xffffffff


	//   ....[18]....
        /*0084*/ 	.word	0xffffffff


	//   ....[19]....
        /*0088*/ 	.word	0xffffffff


	//----- nvinfo : EIATTR_COOP_GROUP_INSTR_OFFSETS
	.align		4
.L_2407:
        /*008c*/ 	.byte	0x04, 0x28
        /*008e*/ 	.short	(.L_2409 - .L_2408)


	//   ....[0]....
.L_2408:
        /*0090*/ 	.word	0x00000820


	//   ....[1]....
        /*0094*/ 	.word	0x00000850


	//   ....[2]....
        /*0098*/ 	.word	0x00000860


	//   ....[3]....
        /*009c*/ 	.word	0x00000890


	//   ....[4]....
        /*00a0*/ 	.word	0x000008a0


	//   ....[5]....
        /*00a4*/ 	.word	0x000008d0


	//   ....[6]....
        /*00a8*/ 	.word	0x000008f0


	//   ....[7]....
        /*00ac*/ 	.word	0x00000900


	//   ....[8]....
        /*00b0*/ 	.word	0x00000930


	//   ....[9]....
        /*00b4*/ 	.word	0x00000940


	//   ....[10]....
        /*00b8*/ 	.word	0x00000b30


	//   ....[11]....
        /*00bc*/ 	.word	0x00000ba0


	//   ....[12]....
        /*00c0*/ 	.word	0x00000c00


	//   ....[13]....
        /*00c4*/ 	.word	0x00000c60


	//   ....[14]....
        /*00c8*/ 	.word	0x00000cd0


	//   ....[15]....
        /*00cc*/ 	.word	0x00000d40


	//   ....[16]....
        /*00d0*/ 	.word	0x00000da0


	//   ....[17]....
        /*00d4*/ 	.word	0x00000e00


	//   ....[18]....
        /*00d8*/ 	.word	0x00000e60


	//   ....[19]....
        /*00dc*/ 	.word	0x00000ec0


	//----- nvinfo : EIATTR_EXIT_INSTR_OFFSETS
	.align		4
.L_2409:
        /*00e0*/ 	.byte	0x04, 0x1c
        /*00e2*/ 	.short	(.L_2411 - .L_2410)


	//   ....[0]....
.L_2410:
        /*00e4*/ 	.word	0x00000070


	//   ....[1]....
        /*00e8*/ 	.word	0x00000ad0


	//----- nvinfo : EIATTR_MAX_THREADS
	.align		4
.L_2411:
        /*00ec*/ 	.byte	0x04, 0x05
        /*00ee*/ 	.short	(.L_2413 - .L_2412)
.L_2412:
        /*00f0*/ 	.word	0x00000400
        /*00f4*/ 	.word	0x00000001
        /*00f8*/ 	.word	0x00000001


	//----- nvinfo : EIATTR_CRS_STACK_SIZE
	.align		4
.L_2413:
        /*00fc*/ 	.byte	0x04, 0x1e
        /*00fe*/ 	.short	(.L_2415 - .L_2414)
.L_2414:
        /*0100*/ 	.word	0x00000000
.L_2415:


//--------------------- .nv.info._ZN10layer_norm40ln_parallel_residual_bwd_finalize_kernelINS_22Kernel_traits_finalizeILj5120Ef6__halffS2_fjLb0ELj1024ELj4ENS_18Kernel_traits_baseILj5120EfS2_fS2_fjLj1024EEEEELb0EEEvNS_9BwdParamsE --------------------------
	.section	.nv.info._ZN10layer_norm40ln_parallel_residual_bwd_finalize_kernelINS_22Kernel_traits_finalizeILj5120Ef6__halffS2_fjLb0ELj1024ELj4ENS_18Kernel_traits_baseILj5120EfS2_fS2_fjLj1024EEEEELb0EEEvNS_9BwdParamsE,"",@"SHT_CUDA_INFO"
	.sectionflags	@""
	.align	4


	//----- nvinfo : EIATTR_CUDA_API_VERSION
	.align		4
        /*0000*/ 	.byte	0x04, 0x37
        /*0002*/ 	.short	(.L_2417 - .L_2416)
.L_2416:
        /*0004*/ 	.word	0x00000082


	//----- nvinfo : EIATTR_SW2861232_WAR
	.align		4
.L_2417:
        /*0008*/ 	.byte	0x01, 0x35
	.zero		2


	//----- nvinfo : EIATTR_PARAM_CBANK
	.align		4
        /*000c*/ 	.byte	0x04, 0x0a
        /*000e*/ 	.short	(.L_2419 - .L_2418)
	.align		4
.L_2418:
        /*0010*/ 	.word	index@(.nv.constant0._ZN10layer_norm40ln_parallel_residual_bwd_finalize_kernelINS_22Kernel_traits_finalizeILj5120Ef6__halffS2_fjLb0ELj1024ELj4ENS_18Kernel_traits_baseILj5120EfS2_fS2_fjLj1024EEEEELb0EEEvNS_9BwdParamsE)
        /*0014*/ 	.short	0x0160
        /*0016*/ 	.short	0x0128


	//----- nvinfo : EIATTR_CBANK_PARAM_SIZE
	.align		4
.L_2419:
        /*0018*/ 	.byte	0x03, 0x19
        /*001a*/ 	.short	0x0128


	//----- nvinfo : EIATTR_KPARAM_INFO
	.align		4
        /*001c*/ 	.byte	0x04, 0x17
        /*001e*/ 	.short	(.L_2421 - .L_2420)
.L_2420:
        /*0020*/ 	.word	0x00000000
        /*0024*/ 	.short	0x0000
        /*0026*/ 	.short	0x0000
        /*0028*/ 	.byte	0x00, 0xf0, 0xa1, 0x04


	//----- nvinfo : EIATTR_MAXREG_COUNT
	.align		4
.L_2421:
        /*002c*/ 	.byte	0x03, 0x1b
        /*002e*/ 	.short	0x0040


	//----- nvinfo : EIATTR_NUM_BARRIERS
	.align		4
        /*0030*/ 	.byte	0x02, 0x4c
        /*0032*/ 	.byte	0x01
	.zero		1


	//----- nvinfo : EIATTR_MERCURY_ISA_VERSION
	.align		4
        /*0034*/ 	.byte	0x03, 0x5f
        /*0036*/ 	.short	0x0000


	//----- nvinfo : EIATTR_COOP_GROUP_MASK_REGIDS
	.align		4
        /*0038*/ 	.byte	0x04, 0x29
        /*003a*/ 	.short	(.L_2423 - .L_2422)


	//   ....[0]....
.L_2422:
        /*003c*/ 	.word	0xffffffff


	//   ....[1]....
        /*0040*/ 	.word	0xffffffff


	//   ....[2]....
        /*0044*/ 	.word	0xffffffff


	//   ....[3]....
        /*0048*/ 	.word	0xffffffff


	//   ....[4]....
        /*004c*/ 	.word	0xffffffff


	//   ....[5]....
        /*0050*/ 	.word	0xffffffff


	//   ....[6]....
        /*0054*/ 	.word	0xffffffff


	//   ....[7]....
        /*0058*/ 	.word	0xffffffff


	//   ....[8]....
        /*005c*/ 	.word	0xffffffff


	//   ....[9]....
        /*0060*/ 	.word	0xffffffff


	//   ....[10]....
        /*0064*/ 	.word	0xffffffff


	//   ....[11]....
        /*0068*/ 	.word	0xffffffff


	//   ....[12]....
        /*006c*/ 	.word	0xffffffff


	//   ....[13]....
        /*0070*/ 	.word	0xffffffff


	//   ....[14]....
        /*0074*/ 	.word	0xffffffff


	//   ....[15]....
        /*0078*/ 	.word	0xffffffff


	//   ....[16]....
        /*007c*/ 	.word	0xffffffff


	//   ....[17]....
        /*0080*/ 	.word	0xffffffff


	//   ....[18]....
        /*0084*/ 	.word	0xffffffff


	//   ....[19]....
        /*0088*/ 	.word	0xffffffff


	//   ....[20]....
        /*008c*/ 	.word	0xffffffff


	//   ....[21]....
        /*0090*/ 	.word	0xffffffff


	//   ....[22]....
        /*0094*/ 	.word	0xffffffff


	//   ....[23]....
        /*0098*/ 	.word	0xffffffff


	//   ....[24]....
        /*009c*/ 	.word	0xffffffff


	//   ....[25]....
        /*00a0*/ 	.word	0xffffffff


	//   ....[26]....
        /*00a4*/ 	.word	0xffffffff


	//   ....[27]....
        /*00a8*/ 	.word	0xffffffff


	//   ....[28]....
        /*00ac*/ 	.word	0xffffffff


	//   ....[29]....
        /*00b0*/ 	.word	0xffffffff


	//   ....[30]....
        /*00b4*/ 	.word	0xffffffff


	//   ....[31]....
        /*00b8*/ 	.word	0xffffffff


	//   ....[32]....
        /*00bc*/ 	.word	0xffffffff


	//   ....[33]....
        /*00c0*/ 	.word	0xffffffff


	//   ....[34]....
        /*00c4*/ 	.word	0xffffffff


	//   ....[35]....
        /*00c8*/ 	.word	0xffffffff


	//   ....[36]....
        /*00cc*/ 	.word	0xffffffff


	//   ....[37]....
        /*00d0*/ 	.word	0xffffffff


	//   ....[38]....
        /*00d4*/ 	.word	0xffffffff


	//   ....[39]....
        /*00d8*/ 	.word	0xffffffff


	//----- nvinfo : EIATTR_COOP_GROUP_INSTR_OFFSETS
	.align		4
.L_2423:
        /*00dc*/ 	.byte	0x04, 0x28
        /*00de*/ 	.short	(.L_2425 - .L_2424)


	//   ....[0]....
.L_2424:
        /*00e0*/ 	.word	0x00000b70


	//   ....[1]....
        /*00e4*/ 	.word	0x00000ba0


	//   ....[2]....
        /*00e8*/ 	.word	0x00000bb0


	//   ....[3]....
        /*00ec*/ 	.word	0x00000bc0


	//   ....[4]....
        /*00f0*/ 	.word	0x00000bf0


	//   ....[5]....
        /*00f4*/ 	.word	0x00000c10


	//   ....[6]....
        /*00f8*/ 	.word	0x00000c20


	//   ....[7]....
        /*00fc*/ 	.word	0x00000c30


	//   ....[8]....
        /*0100*/ 	.word	0x00000c60


	//   ....[9]....
        /*0104*/ 	.word	0x00000c80


	//   ....[10]....
        /*0108*/ 	.word	0x00000ca0


	//   ....[11]....
        /*010c*/ 	.word	0x00000cb0


	//   ....[12]....
        /*0110*/ 	.word	0x00000ce0


	//   ....[13]....
        /*0114*/ 	.word	0x00000d00


	//   ....[14]....
        /*0118*/ 	.word	0x00000d20


	//   ....[15]....
        /*011c*/ 	.word	0x00000d30


	//   ....[16]....
        /*0120*/ 	.word	0x00000d60


	//   ....[17]....
        /*0124*/ 	.word	0x00000d90


	//   ....[18]....
        /*0128*/ 	.word	0x00000da0


	//   ....[19]....
        /*012c*/ 	.word	0x00000db0


	//   ....[20]....
        /*0130*/ 	.word	0x00001080


	//   ....[21]....
        /*0134*/ 	.word	0x000010f0


	//   ....[22]....
        /*0138*/ 	.word	0x00001150


	//   ....[23]....
        /*013c*/ 	.word	0x000011b0


	//   ....[24]....
        /*0140*/ 	.word	0x00001220


	//   ....[25]....
        /*0144*/ 	.word	0x00001290


	//   ....[26]....
        /*0148*/ 	.word	0x000012f0


	//   ....[27]....
        /*014c*/ 	.word	0x00001350


	//   ....[28]....
        /*0150*/ 	.word	0x000013b0


	//   ....[29]....
        /*0154*/ 	.word	0x00001420


	//   ....[30]....
        /*0158*/ 	.word	0x00001490


	//   ....[31]....
        /*015c*/ 	.word	0x000014f0


	//   ....[32]....
        /*0160*/ 	.word	0x00001550


	//   ....[33]....
        /*0164*/ 	.word	0x000015b0


	//   ....[34]....
        /*0168*/ 	.word	0x00001620


	//   ....[35]....
        /*016c*/ 	.word	0x00001690


	//   ....[36]....
        /*0170*/ 	.word	0x000016f0


	//   ....[37]....
        /*0174*/ 	.word	0x00001750


	//   ....[38]....
        /*0178*/ 	.word	0x000017b0


	//   ....[39]....
        /*017c*/ 	.word	0x00001810


	//----- nvinfo : EIATTR_EXIT_INSTR_OFFSETS
	.align		4
.L_2425:
        /*0180*/ 	.byte	0x04, 0x1c
        /*0182*/ 	.short	(.L_2427 - .L_2426)


	//   ....[0]....
.L_2426:
        /*0184*/ 	.word	0x00000070


	//   ....[1]....
        /*0188*/ 	.word	0x00001020


	//----- nvinfo : EIATTR_MAX_THREADS
	.align		4
.L_2427:
        /*018c*/ 	.byte	0x04, 0x05
        /*018e*/ 	.short	(.L_2429 - .L_2428)
.L_2428:
        /*0190*/ 	.word	0x00000400
        /*0194*/ 	.word	0x00000001
        /*0198*/ 	.word	0x00000001


	//----- nvinfo : EIATTR_CRS_STACK_SIZE
	.align		4
.L_2429:
        /*019c*/ 	.byte	0x04, 0x1e
        /*019e*/ 	.short	(.L_2431 - .L_2430)
.L_2430:
        /*01a0*/ 	.word	0x00000000
.L_2431:


//--------------------- .nv.info._ZN10layer_norm31ln_parallel_residual_bwd_kernelINS_13Kernel_traitsIf6__halffS2_fjLj5120ELj1ELj1ELj8ELj8ENS_18Kernel_traits_baseILj5120EfS2_fS2_fjLj256EEEEELb1ELb1ELb0EEEvNS_9BwdParamsE --------------------------
	.section	.nv.info._ZN10layer_norm31ln_parallel_residual_bwd_kernelINS_13Kernel_traitsIf6__halffS2_fjLj5120ELj1ELj1ELj8ELj8ENS_18Kernel_traits_baseILj5120EfS2_fS2_fjLj256EEEEELb1ELb1ELb0EEEvNS_9BwdParamsE,"",@"SHT_CUDA_INFO"
	.sectionflags	@""
	.align	4


	//----- nvinfo : EIATTR_CUDA_API_VERSION
	.align		4
        /*0000*/ 	.byte	0x04, 0x37
        /*0002*/ 	.short	(.L_2433 - .L_2432)
.L_2432:
        /*0004*/ 	.word	0x00000082


	//----- nvinfo : EIATTR_SW2861232_WAR
	.align		4
.L_2433:
        /*0008*/ 	.byte	0x01, 0x35
	.zero		2


	//----- nvinfo : EIATTR_PARAM_CBANK
	.align		4
        /*000c*/ 	.byte	0x04, 0x0a
        /*000e*/ 	.short	(.L_2435 - .L_2434)
	.align		4
.L_2434:
        /*0010*/ 	.word	index@(.nv.constant0._ZN10layer_norm31ln_parallel_residual_bwd_kernelINS_13Kernel_traitsIf6__halffS2_fjLj5120ELj1ELj1ELj8ELj8ENS_18Kernel_traits_baseILj5120EfS2_fS2_fjLj256EEEEELb1ELb1ELb0EEEvNS_9BwdParamsE)
        /*0014*/ 	.short	0x0160
        /*0016*/ 	.short	0x0128


	//----- nvinfo : EIATTR_CBANK_PARAM_SIZE
	.align		4
.L_2435:
        /*0018*/ 	.byte	0x03, 0x19
        /*001a*/ 	.short	0x0128


	//----- nvinfo : EIATTR_KPARAM_INFO
	.align		4
        /*001c*/ 	.byte	0x04, 0x17
        /*001e*/ 	.short	(.L_2437 - .L_2436)
.L_2436:
        /*0020*/ 	.word	0x00000000
        /*0024*/ 	.short	0x0000
        /*0026*/ 	.short	0x0000
        /*0028*/ 	.byte	0x00, 0xf0, 0xa1, 0x04


	//----- nvinfo : EIATTR_MAXREG_COUNT
	.align		4
.L_2437:
        /*002c*/ 	.byte	0x03, 0x1b
        /*002e*/ 	.short	0x00ff


	//----- nvinfo : EIATTR_NUM_BARRIERS
	.align		4
        /*0030*/ 	.byte	0x02, 0x4c
        /*0032*/ 	.byte	0x01
	.zero		1


	//----- nvinfo : EIATTR_MERCURY_ISA_VERSION
	.align		4
        /*0034*/ 	.byte	0x03, 0x5f
        /*0036*/ 	.short	0x0000


	//----- nvinfo : EIATTR_COOP_GROUP_MASK_REGIDS
	.align		4
        /*0038*/ 	.byte	0x04, 0x29
        /*003a*/ 	.short	(.L_2439 - .L_2438)


	//   ....[0]....
.L_2438:
        /*003c*/ 	.word	0xffffffff


	//   ....[1]....
        /*0040*/ 	.word	0xffffffff


	//   ....[2]....
        /*0044*/ 	.word	0xffffffff


	//   ....[3]....
        /*0048*/ 	.word	0xffffffff


	//   ....[4]....
        /*004c*/ 	.word	0xffffffff


	//   ....[5]....
        /*0050*/ 	.word	0xffffffff


	//   ....[6]....
        /*0054*/ 	.word	0xffffffff


	//   ....[7]....
        /*0058*/ 	.word	0xffffffff


	//   ....[8]....
        /*005c*/ 	.word	0xffffffff


	//   ....[9]....
        /*0060*/ 	.word	0xffffffff


	//   ....[10]....
        /*0064*/ 	.word	0xffffffff


	//   ....[11]....
        /*0068*/ 	.word	0xffffffff


	//   ....[12]....
        /*006c*/ 	.word	0xffffffff


	//   ....[13]....
        /*0070*/ 	.word	0xffffffff


	//   ....[14]....
        /*0074*/ 	.word	0xffffffff


	//   ....[15]....
        /*0078*/ 	.word	0xffffffff


	//   ....[16]....
        /*007c*/ 	.word	0xffffffff


	//   ....[17]....
        /*0080*/ 	.word	0xffffffff


	//   ....[18]....
        /*0084*/ 	.word	0xffffffff


	//   ....[19]....
        /*0088*/ 	.word	0xffffffff


	//----- nvinfo : EIATTR_COOP_GROUP_INSTR_OFFSETS
	.align		4
.L_2439:
        /*008c*/ 	.byte	0x04, 0x28
        /*008e*/ 	.short	(.L_2441 - .L_2440)


	//   ....[0]....
.L_2440:
        /*0090*/ 	.word	0x000018a0


	//   ....[1]....
        /*0094*/ 	.word	0x000018c0


	//   ....[2]....
        /*0098*/ 	.word	0x000018e0


	//   ....[3]....
        /*009c*/ 	.word	0x00001900


	//   ....[4]....
        /*00a0*/ 	.word	0x00001920


	//   ....[5]....
        /*00a4*/ 	.word	0x00001940


	//   ....[6]....
        /*00a8*/ 	.word	0x00001960


	//   ....[7]....
        /*00ac*/ 	.word	0x00001980


	//   ....[8]....
        /*00b0*/ 	.word	0x000019a0


	//   ....[9]....
        /*00b4*/ 	.word	0x000019c0


	//   ....[10]....
        /*00b8*/ 	.word	0x00003800


	//   ....[11]....
        /*00bc*/ 	.word	0x00003880


	//   ....[12]....
        /*00c0*/ 	.word	0x00003900


	//   ....[13]....
        /*00c4*/ 	.word	0x00003970


	//   ....[14]....
        /*00c8*/ 	.word	0x000039f0


	//   ....[15]....
        /*00cc*/ 	.word	0x00003a60


	//   ....[16]....
        /*00d0*/ 	.word	0x00003ae0


	//   ....[17]....
        /*00d4*/ 	.word	0x00003b50


	//   ....[18]....
        /*00d8*/ 	.word	0x00003bd0


	//   ....[19]....
        /*00dc*/ 	.word	0x00003c40


	//----- nvinfo : EIATTR_EXIT_INSTR_OFFSETS
	.align		4
.L_2441:
        /*00e0*/ 	.byte	0x04, 0x1c
        /*00e2*/ 	.short	(.L_2443 - .L_2442)


	//   ....[0]....
.L_2442:
        /*00e4*/ 	.word	0x00003740


	//   ....[1]....
        /*00e8*/ 	.word	0x000037a0


	//----- nvinfo : EIATTR_MAX_THREADS
	.align		4
.L_2443:
        /*00ec*/ 	.byte	0x04, 0x05
        /*00ee*/ 	.short	(.L_2445 - .L_2444)
.L_2444:
        /*00f0*/ 	.word	0x00000100
        /*00f4*/ 	.word	0x00000001
        /*00f8*/ 	.word	0x00000001


	//----- nvinfo : EIATTR_CRS_STACK_SIZE
	.align		4
.L_2445:
        /*00fc*/ 	.byte	0x04, 0x1e
        /*00fe*/ 	.short	(.L_2447 - .L_2446)
.L_2446:
        /*0100*/ 	.word	0x00000000
.L_2447:


//--------------------- .nv.info._ZN10layer_norm22ln_bwd_finalize_kernelINS_22Kernel_traits_finalizeILj5120Ef6__halffS2_fjLb0ELj1024ELj4ENS_18Kernel_traits_baseILj5120EfS2_fS2_fjLj1024EEEEELb0ELb1EEEvNS_9BwdParamsE --------------------------
	.section	.nv.info._ZN10layer_norm22ln_bwd_finalize_kernelINS_22Kernel_traits_finalizeILj5120Ef6__halffS2_fjLb0ELj1024ELj4ENS_18Kernel_traits_baseILj5120EfS2_fS2_fjLj1024EEEEELb0ELb1EEEvNS_9BwdParamsE,"",@"SHT_CUDA_INFO"
	.sectionflags	@""
	.align	4


	//----- nvinfo : EIATTR_CUDA_API_VERSION
	.align		4
        /*0000*/ 	.byte	0x04, 0x37
        /*0002*/ 	.short	(.L_2449 - .L_2448)
.L_2448:
        /*0004*/ 	.word	0x00000082


	//----- nvinfo : EIATTR_SW2861232_WAR
	.align		4
.L_2449:
        /*0008*/ 	.byte	0x01, 0x35
	.zero		2


	//----- nvinfo : EIATTR_PARAM_CBANK
	.align		4
        /*000c*/ 	.byte	0x04, 0x0a
        /*000e*/ 	.short	(.L_2451 - .L_2450)
	.align		4
.L_2450:
        /*0010*/ 	.word	index@(.nv.constant0._ZN10layer_norm22ln_bwd_finalize_kernelINS_22Kernel_traits_finalizeILj5120Ef6__halffS2_fjLb0ELj1024ELj4ENS_18Kernel_traits_baseILj5120EfS2_fS2_fjLj1024EEEEELb0ELb1EEEvNS_9BwdParamsE)
        /*0014*/ 	.short	0x0160
        /*0016*/ 	.short	0x0128


	//----- nvinfo : EIATTR_CBANK_PARAM_SIZE
	.align		4
.L_2451:
        /*0018*/ 	.byte	0x03, 0x19
        /*001a*/ 	.short	0x0128


	//----- nvinfo : EIATTR_KPARAM_INFO
	.align		4
        /*001c*/ 	.byte	0x04, 0x17
        /*001e*/ 	.short	(.L_2453 - .L_2452)
.L_2452:
        /*0020*/ 	.word	0x00000000
        /*0024*/ 	.short	0x0000
        /*0026*/ 	.short	0x0000
        /*0028*/ 	.byte	0x00, 0xf0, 0xa1, 0x04


	//----- nvinfo : EIATTR_MAXREG_COUNT
	.align		4
.L_2453:
        /*002c*/ 	.byte	0x03, 0x1b
        /*002e*/ 	.short	0x0040


	//----- nvinfo : EIATTR_NUM_BARRIERS
	.align		4
        /*0030*/ 	.byte	0x02, 0x4c
        /*0032*/ 	.byte	0x01
	.zero		1


	//----- nvinfo : EIATTR_MERCURY_ISA_VERSION
	.align		4
        /*0034*/ 	.byte	0x03, 0x5f
        /*0036*/ 	.short	0x0000


	//----- nvinfo : EIATTR_COOP_GROUP_MASK_REGIDS
	.align		4
        /*0038*/ 	.byte	0x04, 0x29
        /*003a*/ 	.short	(.L_2455 - .L_2454)


	//   ....[0]....
.L_2454:
        /*003c*/ 	.word	0xffffffff


	//   ....[1]....
        /*0040*/ 	.word	0xffffffff


	//   ....[2]....
        /*0044*/ 	.word	0xffffffff


	//   ....[3]....
        /*0048*/ 	.word	0xffffffff


	//   ....[4]....
        /*004c*/ 	.word	0xffffffff


	//   ....[5]....
        /*0050*/ 	.word	0xffffffff


	//   ....[6]....
        /*0054*/ 	.word	0xffffffff


	//   ....[7]....
        /*0058*/ 	.word	0xffffffff


	//   ....[8]....
        /*005c*/ 	.word	0xffffffff


	//   ....[9]....
        /*0060*/ 	.word	0xffffffff


	//   ....[10]....
        /*0064*/ 	.word	0xffffffff


	//   ....[11]....
        /*0068*/ 	.word	0xffffffff


	//   ....[12]....
        /*006c*/ 	.word	0xffffffff


	//   ....[13]....
        /*0070*/ 	.word	0xffffffff


	//   ....[14]....
        /*0074*/ 	.word	0xffffffff


	//   ....[15]....
        /*0078*/ 	.word	0xffffffff


	//   ....[16]....
        /*007c*/ 	.word	0xffffffff


	//   ....[17]....
        /*0080*/ 	.word	0xffffffff


	//   ....[18]....
        /*0084*/ 	.word	0xffffffff


	//   ....[19]....
        /*0088*/ 	.word	0xffffffff


	//----- nvinfo : EIATTR_COOP_GROUP_INSTR_OFFSETS
	.align		4
.L_2455:
        /*008c*/ 	.byte	0x04, 0x28
        /*008e*/ 	.short	(.L_2457 - .L_2456)


	//   ....[0]....
.L_2456:
        /*0090*/ 	.word	0x000007f0


	//   ....[1]....
        /*0094*/ 	.word	0x00000820


	//   ....[2]....
        /*0098*/ 	.word	0x00000840


	//   ....[3]....
        /*009c*/ 	.word	0x00000850


	//   ....[4]....
        /*00a0*/ 	.word	0x00000880


	//   ....[5]....
        /*00a4*/ 	.word	0x00000890


	//   ....[6]....
        /*00a8*/ 	.word	0x000008c0


	//   ....[7]....
        /*00ac*/ 	.word	0x000008d0


	//   ....[8]....
        /*00b0*/ 	.word	0x00000900


	//   ....[9]....
        /*00b4*/ 	.word	0x00000910


	//   ....[10]....
        /*00b8*/ 	.word	0x00000ab0


	//   ....[11]....
        /*00bc*/ 	.word	0x00000b30


	//   ....[12]....
        /*00c0*/ 	.word	0x00000b90


	//   ....[13]....
        /*00c4*/ 	.word	0x00000bf0


	//   ....[14]....
        /*00c8*/ 	.word	0x00000c60


	//   ....[15]....
        /*00cc*/ 	.word	0x00000cd0


	//   ....[16]....
        /*00d0*/ 	.word	0x00000d30


	//   ....[17]....
        /*00d4*/ 	.word	0x00000d90


	//   ....[18]....
        /*00d8*/ 	.word	0x00000df0


	//   ....[19]....
        /*00dc*/ 	.word	0x00000e50


	//----- nvinfo : EIATTR_EXIT_INSTR_OFFSETS
	.align		4
.L_2457:
        /*00e0*/ 	.byte	0x04, 0x1c
        /*00e2*/ 	.short	(.L_2459 - .L_2458)


	//   ....[0]....
.L_2458:
        /*00e4*/ 	.word	0x00000070


	//   ....[1]....
        /*00e8*/ 	.word	0x00000a50


	//----- nvinfo : EIATTR_MAX_THREADS
	.align		4
.L_2459:
        /*00ec*/ 	.byte	0x04, 0x05
        /*00ee*/ 	.short	(.L_2461 - .L_2460)
.L_2460:
        /*00f0*/ 	.word	0x00000400
        /*00f4*/ 	.word	0x00000001
        /*00f8*/ 	.word	0x00000001


	//----- nvinfo : EIATTR_CRS_STACK_SIZE
	.align		4
.L_2461:
        /*00fc*/ 	.byte	0x04, 0x1e
        /*00fe*/ 	.short	(.L_2463 - .L_2462)
.L_2462:
        /*0100*/ 	.word	0x00000000
.L_2463:


//--------------------- .nv.info._ZN10layer_norm40ln_parallel_residual_bwd_finalize_kernelINS_22Kernel_traits_finalizeILj5120Ef6__halffS2_fjLb0ELj1024ELj4ENS_18Kernel_traits_baseILj5120EfS2_fS2_fjLj1024EEEEELb1EEEvNS_9BwdParamsE --------------------------
	.section	.nv.info._ZN10layer_norm40ln_parallel_residual_bwd_finalize_kernelINS_22Kernel_traits_finalizeILj5120Ef6__halffS2_fjLb0ELj1024ELj4ENS_18Kernel_traits_baseILj5120EfS2_fS2_fjLj1024EEEEELb1EEEvNS_9BwdParamsE,"",@"SHT_CUDA_INFO"
	.sectionflags	@""
	.align	4


	//----- nvinfo : EIATTR_CUDA_API_VERSION
	.align		4
        /*0000*/ 	.byte	0x04, 0x37
        /*0002*/ 	.short	(.L_2465 - .L_2464)
.L_2464:
        /*0004*/ 	.word	0x00000082


	//----- nvinfo : EIATTR_SW2861232_WAR
	.align		4
.L_2465:
        /*0008*/ 	.byte	0x01, 0x35
	.zero		2


	//----- nvinfo : EIATTR_PARAM_CBANK
	.align		4
        /*000c*/ 	.byte	0x04, 0x0a
        /*000e*/ 	.short	(.L_2467 - .L_2466)
	.align		4
.L_2466:
        /*0010*/ 	.word	index@(.nv.constant0._ZN10layer_norm40ln_parallel_residual_bwd_finalize_kernelINS_22Kernel_traits_finalizeILj5120Ef6__halffS2_fjLb0ELj1024ELj4ENS_18Kernel_traits_baseILj5120EfS2_fS2_fjLj1024EEEEELb1EEEvNS_9BwdParamsE)
        /*0014*/ 	.short	0x0160
        /*0016*/ 	.short	0x0128


	//----- nvinfo : EIATTR_CBANK_PARAM_SIZE
	.align		4
.L_2467:
        /*0018*/ 	.byte	0x03, 0x19
        /*001a*/ 	.short	0x0128


	//----- nvinfo : EIATTR_KPARAM_INFO
	.align		4
        /*001c*/ 	.byte	0x04, 0x17
        /*001e*/ 	.short	(.L_2469 - .L_2468)
.L_2468:
        /*0020*/ 	.word	0x00000000
        /*0024*/ 	.short	0x0000
        /*0026*/ 	.short	0x0000
        /*0028*/ 	.byte	0x00, 0xf0, 0xa1, 0x04


	//----- nvinfo : EIATTR_MAXREG_COUNT
	.align		4
.L_2469:
        /*002c*/ 	.byte	0x03, 0x1b
        /*002e*/ 	.short	0x0040


	//----- nvinfo : EIATTR_NUM_BARRIERS
	.align		4
        /*0030*/ 	.byte	0x02, 0x4c
        /*0032*/ 	.byte	0x01
	.zero		1


	//----- nvinfo : EIATTR_MERCURY_ISA_VERSION
	.align		4
        /*0034*/ 	.byte	0x03, 0x5f
        /*0036*/ 	.short	0x0000


	//----- nvinfo : EIATTR_COOP_GROUP_MASK_REGIDS
	.align		4
        /*0038*/ 	.byte	0x04, 0x29
        /*003a*/ 	.short	(.L_2471 - .L_2470)


	//   ....[0]....
.L_2470:
        /*003c*/ 	.word	0xffffffff


	//   ....[1]....
        /*0040*/ 	.word	0xffffffff


	//   ....[2]....
        /*0044*/ 	.word	0xffffffff


	//   ....[3]....
        /*0048*/ 	.word	0xffffffff


	//   ....[4]....
        /*004c*/ 	.word	0xffffffff


	//   ....[5]....
        /*0050*/ 	.word	0xffffffff


	//   ....[6]....
        /*0054*/ 	.word	0xffffffff


	//   ....[7]....
        /*0058*/ 	.word	0xffffffff


	//   ....[8]....
        /*005c*/ 	.word	0xffffffff


	//   ....[9]....
        /*0060*/ 	.word	0xffffffff


	//   ....[10]....
        /*0064*/ 	.word	0xffffffff


	//   ....[11]....
        /*0068*/ 	.word	0xffffffff


	//   ....[12]....
        /*006c*/ 	.word	0xffffffff


	//   ....[13]....
        /*0070*/ 	.word	0xffffffff


	//   ....[14]....
        /*0074*/ 	.word	0xffffffff


	//   ....[15]....
        /*0078*/ 	.word	0xffffffff


	//   ....[16]....
        /*007c*/ 	.word	0xffffffff


	//   ....[17]....
        /*0080*/ 	.word	0xffffffff


	//   ....[18]....
        /*0084*/ 	.word	0xffffffff


	//   ....[19]....
        /*0088*/ 	.word	0xffffffff


	//   ....[20]....
        /*008c*/ 	.word	0xffffffff


	//   ....[21]....
        /*0090*/ 	.word	0xffffffff


	//   ....[22]....
        /*0094*/ 	.word	0xffffffff


	//   ....[23]....
        /*0098*/ 	.word	0xffffffff


	//   ....[24]....
        /*009c*/ 	.word	0xffffffff


	//   ....[25]....
        /*00a0*/ 	.word	0xffffffff


	//   ....[26]....
        /*00a4*/ 	.word	0xffffffff


	//   ....[27]....
        /*00a8*/ 	.word	0xffffffff


	//   ....[28]....
        /*00ac*/ 	.word	0xffffffff


	//   ....[29]....
        /*00b0*/ 	.word	0xffffffff


	//   ....[30]....
        /*00b4*/ 	.word	0xffffffff


	//   ....[31]....
        /*00b8*/ 	.word	0xffffffff


	//   ....[32]....
        /*00bc*/ 	.word	0xffffffff


	//   ....[33]....
        /*00c0*/ 	.word	0xffffffff


	//   ....[34]....
        /*00c4*/ 	.word	0xffffffff


	//   ....[35]....
        /*00c8*/ 	.word	0xffffffff


	//   ....[36]....
        /*00cc*/ 	.word	0xffffffff


	//   ....[37]....
        /*00d0*/ 	.word	0xffffffff


	//   ....[38]....
        /*00d4*/ 	.word	0xffffffff


	//   ....[39]....
        /*00d8*/ 	.word	0xffffffff


	//----- nvinfo : EIATTR_COOP_GROUP_INSTR_OFFSETS
	.align		4
.L_2471:
        /*00dc*/ 	.byte	0x04, 0x28
        /*00de*/ 	.short	(.L_2473 - .L_2472)


	//   ....[0]....
.L_2472:
        /*00e0*/ 	.word	0x00000b60


	//   ....[1]....
        /*00e4*/ 	.word	0x00000b90


	//   ....[2]....
        /*00e8*/ 	.word	0x00000ba0


	//   ....[3]....
        /*00ec*/ 	.word	0x00000bb0


	//   ....[4]....
        /*00f0*/ 	.word	0x00000be0


	//   ....[5]....
        /*00f4*/ 	.word	0x00000c00


	//   ....[6]....
        /*00f8*/ 	.word	0x00000c10


	//   ....[7]....
        /*00fc*/ 	.word	0x00000c20


	//   ....[8]....
        /*0100*/ 	.word	0x00000c50


	//   ....[9]....
        /*0104*/ 	.word	0x00000c70


	//   ....[10]....
        /*0108*/ 	.word	0x00000c90


	//   ....[11]....
        /*010c*/ 	.word	0x00000ca0


	//   ....[12]....
        /*0110*/ 	.word	0x00000cd0


	//   ....[13]....
        /*0114*/ 	.word	0x00000cf0


	//   ....[14]....
        /*0118*/ 	.word	0x00000d10


	//   ....[15]....
        /*011c*/ 	.word	0x00000d20


	//   ....[16]....
        /*0120*/ 	.word	0x00000d50


	//   ....[17]....
        /*0124*/ 	.word	0x00000d80


	//   ....[18]....
        /*0128*/ 	.word	0x00000d90


	//   ....[19]....
        /*012c*/ 	.word	0x00000da0


	//   ....[20]....
        /*0130*/ 	.word	0x00001050


	//   ....[21]....
        /*0134*/ 	.word	0x000010c0


	//   ....[22]....
        /*0138*/ 	.word	0x00001120


	//   ....[23]....
        /*013c*/ 	.word	0x00001180


	//   ....[24]....
        /*0140*/ 	.word	0x000011f0


	//   ....[25]....
        /*0144*/ 	.word	0x00001260


	//   ....[26]....
        /*0148*/ 	.word	0x000012c0


	//   ....[27]....
        /*014c*/ 	.word	0x00001320


	//   ....[28]....
        /*0150*/ 	.word	0x00001380


	//   ....[29]....
        /*0154*/ 	.word	0x000013f0


	//   ....[30]....
        /*0158*/ 	.word	0x00001460


	//   ....[31]....
        /*015c*/ 	.word	0x000014c0


	//   ....[32]....
        /*0160*/ 	.word	0x00001520


	//   ....[33]....
        /*0164*/ 	.word	0x00001580


	//   ....[34]....
        /*0168*/ 	.word	0x000015f0


	//   ....[35]....
        /*016c*/ 	.word	0x00001660


	//   ....[36]....
        /*0170*/ 	.word	0x000016c0


	//   ....[37]....
        /*0174*/ 	.word	0x00001720


	//   ....[38]....
        /*0178*/ 	.word	0x00001780


	//   ....[39]....
        /*017c*/ 	.word	0x000017e0


	//----- nvinfo : EIATTR_EXIT_INSTR_OFFSETS
	.align		4
.L_2473:
        /*0180*/ 	.byte	0x04, 0x1c
        /*0182*/ 	.short	(.L_2475 - .L_2474)


	//   ....[0]....
.L_2474:
        /*0184*/ 	.word	0x00000070


	//   ....[1]....
        /*0188*/ 	.word	0x00000ff0


	//----- nvinfo : EIATTR_MAX_THREADS
	.align		4
.L_2475:
        /*018c*/ 	.byte	0x04, 0x05
        /*018e*/ 	.short	(.L_2477 - .L_2476)
.L_2476:
        /*0190*/ 	.word	0x00000400
        /*0194*/ 	.word	0x00000001
        /*0198*/ 	.word	0x00000001


	//----- nvinfo : EIATTR_CRS_STACK_SIZE
	.align		4
.L_2477:
        /*019c*/ 	.byte	0x04, 0x1e
        /*019e*/ 	.short	(.L_2479 - .L_2478)
.L_2478:
        /*01a0*/ 	.word	0x00000000
.L_2479:


//--------------------- .nv.info._ZN10layer_norm31ln_parallel_residual_bwd_kernelINS_13Kernel_traitsIf6__halffS2_fjLj5120ELj1ELj1ELj8ELj8ENS_18Kernel_traits_baseILj5120EfS2_fS2_fjLj256EEEEELb1ELb1ELb1EEEvNS_9BwdParamsE --------------------------
	.section	.nv.info._ZN10layer_norm31ln_parallel_residual_bwd_kernelINS_13Kernel_traitsIf6__halffS2_fjLj5120ELj1ELj1ELj8ELj8ENS_18Kernel_traits_baseILj5120EfS2_fS2_fjLj256EEEEELb1ELb1ELb1EEEvNS_9BwdParamsE,"",@"SHT_CUDA_INFO"
	.sectionflags	@""
	.align	4


	//----- nvinfo : EIATTR_CUDA_API_VERSION
	.align		4
        /*0000*/ 	.byte	0x04, 0x37
        /*0002*/ 	.short	(.L_2481 - .L_2480)
.L_2480:
        /*0004*/ 	.word	0x00000082


	//----- nvinfo : EIATTR_SW2861232_WAR
	.align		4
.L_2481:
        /*0008*/ 	.byte	0x01, 0x35
	.zero		2


	//----- nvinfo : EIATTR_PARAM_CBANK
	.align		4
        /*000c*/ 	.byte	0x04, 0x0a
        /*000e*/ 	.short	(.L_2483 - .L_2482)
	.align		4
.L_2482:
        /*0010*/ 	.word	index@(.nv.constant0._ZN10layer_norm31ln_parallel_residual_bwd_kernelINS_13Kernel_traitsIf6__halffS2_fjLj5120ELj1ELj1ELj8ELj8ENS_18Kernel_traits_baseILj5120EfS2_fS2_fjLj256EEEEELb1ELb1ELb1EEEvNS_9BwdParamsE)
        /*0014*/ 	.short	0x0160
        /*0016*/ 	.short	0x0128


	//----- nvinfo : EIATTR_CBANK_PARAM_SIZE
	.align		4
.L_2483:
        /*0018*/ 	.byte	0x03, 0x19
        /*001a*/ 	.short	0x0128


	//----- nvinfo : EIATTR_KPARAM_INFO
	.align		4
        /*001c*/ 	.byte	0x04, 0x17
        /*001e*/ 	.short	(.L_2485 - .L_2484)
.L_2484:
        /*0020*/ 	.word	0x00000000
        /*0024*/ 	.short	0x0000
        /*0026*/ 	.short	0x0000
        /*0028*/ 	.byte	0x00, 0xf0, 0xa1, 0x04


	//----- nvinfo : EIATTR_MAXREG_COUNT
	.align		4
.L_2485:
        /*002c*/ 	.byte	0x03, 0x1b
        /*002e*/ 	.short	0x00ff


	//----- nvinfo : EIATTR_NUM_BARRIERS
	.align		4
        /*0030*/ 	.byte	0x02, 0x4c
        /*0032*/ 	.byte	0x01
	.zero		1


	//----- nvinfo : EIATTR_MERCURY_ISA_VERSION
	.align		4
        /*0034*/ 	.byte	0x03, 0x5f
        /*0036*/ 	.short	0x0000


	//----- nvinfo : EIATTR_COOP_GROUP_MASK_REGIDS
	.align		4
        /*0038*/ 	.byte	0x04, 0x29
        /*003a*/ 	.short	(.L_2487 - .L_2486)


	//   ....[0]....
.L_2486:
        /*003c*/ 	.word	0xffffffff


	//   ....[1]....
        /*0040*/ 	.word	0xffffffff


	//   ....[2]....
        /*0044*/ 	.word	0xffffffff


	//   ....[3]....
        /*0048*/ 	.word	0xffffffff


	//   ....[4]....
        /*004c*/ 	.word	0xffffffff


	//   ....[5]....
        /*0050*/ 	.word	0xffffffff


	//   ....[6]....
        /*0054*/ 	.word	0xffffffff


	//   ....[7]....
        /*0058*/ 	.word	0xffffffff


	//   ....[8]....
        /*005c*/ 	.word	0xffffffff


	//   ....[9]....
        /*0060*/ 	.word	0xffffffff


	//   ....[10]....
        /*0064*/ 	.word	0xffffffff


	//   ....[11]....
        /*0068*/ 	.word	0xffffffff


	//   ....[12]....
        /*006c*/ 	.word	0xffffffff


	//   ....[13]....
        /*0070*/ 	.word	0xffffffff


	//   ....[14]....
        /*0074*/ 	.word	0xffffffff


	//   ....[15]....
        /*0078*/ 	.word	0xffffffff


	//   ....[16]....
        /*007c*/ 	.word	0xffffffff


	//   ....[17]....
        /*0080*/ 	.word	0xffffffff


	//   ....[18]....
        /*0084*/ 	.word	0xffffffff


	//   ....[19]....
        /*0088*/ 	.word	0xffffffff


	//----- nvinfo : EIATTR_COOP_GROUP_INSTR_OFFSETS
	.align		4
.L_2487:
        /*008c*/ 	.byte	0x04, 0x28
        /*008e*/ 	.short	(.L_2489 - .L_2488)


	//   ....[0]....
.L_2488:
        /*0090*/ 	.word	0x000015f0


	//   ....[1]....
        /*0094*/ 	.word	0x00001610


	//   ....[2]....
        /*0098*/ 	.word	0x00001630


	//   ....[3]....
        /*009c*/ 	.word	0x00001650


	//   ....[4]....
        /*00a0*/ 	.word	0x00001670


	//   ....[5]....
        /*00a4*/ 	.word	0x00001690


	//   ....[6]....
        /*00a8*/ 	.word	0x000016b0


	//   ....[7]....
        /*00ac*/ 	.word	0x000016d0


	//   ....[8]....
        /*00b0*/ 	.word	0x000016f0


	//   ....[9]....
        /*00b4*/ 	.word	0x00001710


	//   ....[10]....
        /*00b8*/ 	.word	0x00003370


	//   ....[11]....
        /*00bc*/ 	.word	0x000033f0


	//   ....[12]....
        /*00c0*/ 	.word	0x00003470


	//   ....[13]....
        /*00c4*/ 	.word	0x000034e0


	//   ....[14]....
        /*00c8*/ 	.word	0x00003560


	//   ....[15]....
        /*00cc*/ 	.word	0x000035d0


	//   ....[16]....
        /*00d0*/ 	.word	0x00003650


	//   ....[17]....
        /*00d4*/ 	.word	0x000036c0


	//   ....[18]....
        /*00d8*/ 	.word	0x00003740


	//   ....[19]....
        /*00dc*/ 	.word	0x000037b0


	//----- nvinfo : EIATTR_EXIT_INSTR_OFFSETS
	.align		4
.L_2489:
        /*00e0*/ 	.byte	0x04, 0x1c
        /*00e2*/ 	.short	(.L_2491 - .L_2490)


	//   ....[0]....
.L_2490:
        /*00e4*/ 	.word	0x00003310


	//----- nvinfo : EIATTR_MAX_THREADS
	.align		4
.L_2491:
        /*00e8*/ 	.byte	0x04, 0x05
        /*00ea*/ 	.short	(.L_2493 - .L_2492)
.L_2492:
        /*00ec*/ 	.word	0x00000100
        /*00f0*/ 	.word	0x00000001
        /*00f4*/ 	.word	0x00000001


	//----- nvinfo : EIATTR_CRS_STACK_SIZE
	.align		4
.L_2493:
        /*00f8*/ 	.byte	0x04, 0x1e
        /*00fa*/ 	.short	(.L_2495 - .L_2494)
.L_2494:
        /*00fc*/ 	.word	0x00000000
.L_2495:


//--------------------- .nv.info._ZN10layer_norm31ln_parallel_residual_bwd_kernelINS_13Kernel_traitsI6__halfffffjLj5120ELj1ELj1ELj8ELj16ENS_18Kernel_traits_baseILj5120ES2_ffffjLj256EEEEELb0ELb0ELb0EEEvNS_9BwdParamsE --------------------------
	.section	.nv.info._ZN10layer_norm31ln_parallel_residual_bwd_kernelINS_13Kernel_traitsI6__halfffffjLj5120ELj1ELj1ELj8ELj16ENS_18Kernel_traits_baseILj5120ES2_ffffjLj256EEEEELb0ELb0ELb0EEEvNS_9BwdParamsE,"",@"SHT_CUDA_INFO"
	.sectionflags	@""
	.align	4


	//----- nvinfo : EIATTR_CUDA_API_VERSION
	.align		4
        /*0000*/ 	.byte	0x04, 0x37
        /*0002*/ 	.short	(.L_2497 - .L_2496)
.L_2496:
        /*0004*/ 	.word	0x00000082


	//----- nvinfo : EIATTR_SW2861232_WAR
	.align		4
.L_2497:
        /*0008*/ 	.byte	0x01, 0x35
	.zero		2


	//----- nvinfo : EIATTR_PARAM_CBANK
	.align		4
        /*000c*/ 	.byte	0x04, 0x0a
        /*000e*/ 	.short	(.L_2499 - .L_2498)
	.align		4
.L_2498:
        /*0010*/ 	.word	index@(.nv.constant0._ZN10layer_norm31ln_parallel_residual_bwd_kernelINS_13Kernel_traitsI6__halfffffjLj5120ELj1ELj1ELj8ELj16ENS_18Kernel_traits_baseILj5120ES2_ffffjLj256EEEEELb0ELb0ELb0EEEvNS_9BwdParamsE)
        /*0014*/ 	.short	0x0160
        /*0016*/ 	.short	0x0128


	//----- nvinfo : EIATTR_CBANK_PARAM_SIZE
	.align		4
.L_2499:
        /*0018*/ 	.byte	0x03, 0x19
        /*001a*/ 	.short	0x0128


	//----- nvinfo : EIATTR_KPARAM_INFO
	.align		4
        /*001c*/ 	.byte	0x04, 0x17
        /*001e*/ 	.short	(.L_2501 - .L_2500)
.L_2500:
        /*0020*/ 	.word	0x00000000
        /*0024*/ 	.short	0x0000
        /*0026*/ 	.short	0x0000
        /*0028*/ 	.byte	0x00, 0xf0, 0xa1, 0x04


	//----- nvinfo : EIATTR_MAXREG_COUNT
	.align		4
.L_2501:
        /*002c*/ 	.byte	0x03, 0x1b
        /*002e*/ 	.short	0x00ff


	//----- nvinfo : EIATTR_NUM_BARRIERS
	.align		4
        /*0030*/ 	.byte	0x02, 0x4c
        /*0032*/ 	.byte	0x01
	.zero		1


	//----- nvinfo : EIATTR_MERCURY_ISA_VERSION
	.align		4
        /*0034*/ 	.byte	0x03, 0x5f
        /*0036*/ 	.short	0x0000


	//----- nvinfo : EIATTR_COOP_GROUP_MASK_REGIDS
	.align		4
        /*0038*/ 	.byte	0x04, 0x29
        /*003a*/ 	.short	(.L_2503 - .L_2502)


	//   ....[0]....
.L_2502:
        /*003c*/ 	.word	0xffffffff


	//   ....[1]....
        /*0040*/ 	.word	0xffffffff


	//   ....[2]....
        /*0044*/ 	.word	0xffffffff


	//   ....[3]....
        /*0048*/ 	.word	0xffffffff


	//   ....[4]....
        /*004c*/ 	.word	0xffffffff


	//   ....[5]....
        /*0050*/ 	.word	0xffffffff


	//   ....[6]....
        /*0054*/ 	.word	0xffffffff


	//   ....[7]....
        /*0058*/ 	.word	0xffffffff


	//   ....[8]....
        /*005c*/ 	.word	0xffffffff


	//   ....[9]....
        /*0060*/ 	.word	0xffffffff


	//   ....[10]....
        /*0064*/ 	.word	0xffffffff


	//   ....[11]....
        /*0068*/ 	.word	0xffffffff


	//   ....[12]....
        /*006c*/ 	.word	0xffffffff


	//   ....[13]....
        /*0070*/ 	.word	0xffffffff


	//   ....[14]....
        /*0074*/ 	.word	0xffffffff


	//   ....[15]....
        /*0078*/ 	.word	0xffffffff


	//   ....[16]....
        /*007c*/ 	.word	0xffffffff


	//   ....[17]....
        /*0080*/ 	.word	0xffffffff


	//   ....[18]....
        /*0084*/ 	.word	0xffffffff


	//   ....[19]....
        /*0088*/ 	.word	0xffffffff


	//----- nvinfo : EIATTR_COOP_GROUP_INSTR_OFFSETS
	.align		4
.L_2503:
        /*008c*/ 	.byte	0x04, 0x28
        /*008e*/ 	.short	(.L_2505 - .L_2504)


	//   ....[0]....
.L_2504:
        /*0090*/ 	.word	0x00001e40


	//   ....[1]....
        /*0094*/ 	.word	0x00001e60


	//   ....[2]....
        /*0098*/ 	.word	0x00001e80


	//   ....[3]....
        /*009c*/ 	.word	0x00001ea0


	//   ....[4]....
        /*00a0*/ 	.word	0x00001ec0


	//   ....[5]....
        /*00a4*/ 	.word	0x00001ee0


	//   ....[6]....
        /*00a8*/ 	.word	0x00001f00


	//   ....[7]....
        /*00ac*/ 	.word	0x00001f20


	//   ....[8]....
        /*00b0*/ 	.word	0x00001f40


	//   ....[9]....
        /*00b4*/ 	.word	0x00001f60


	//   ....[10]....
        /*00b8*/ 	.word	0x00003410


	//   ....[11]....
        /*00bc*/ 	.word	0x00003490


	//   ....[12]....
        /*00c0*/ 	.word	0x00003510


	//   ....[13]....
        /*00c4*/ 	.word	0x00003580


	//   ....[14]....
        /*00c8*/ 	.word	0x00003600


	//   ....[15]....
        /*00cc*/ 	.word	0x00003670


	//   ....[16]....
        /*00d0*/ 	.word	0x000036f0


	//   ....[17]....
        /*00d4*/ 	.word	0x00003760


	//   ....[18]....
        /*00d8*/ 	.word	0x000037e0


	//   ....[19]....
        /*00dc*/ 	.word	0x00003850


	//----- nvinfo : EIATTR_EXIT_INSTR_OFFSETS
	.align		4
.L_2505:
        /*00e0*/ 	.byte	0x04, 0x1c
        /*00e2*/ 	.short	(.L_2507 - .L_2506)


	//   ....[0]....
.L_2506:
        /*00e4*/ 	.word	0x00003310


	//   ....[1]....
        /*00e8*/ 	.word	0x000033b0


	//----- nvinfo : EIATTR_MAX_THREADS
	.align		4
.L_2507:
        /*00ec*/ 	.byte	0x04, 0x05
        /*00ee*/ 	.short	(.L_2509 - .L_2508)
.L_2508:
        /*00f0*/ 	.word	0x00000100
        /*00f4*/ 	.word	0x00000001
        /*00f8*/ 	.word	0x00000001


	//----- nvinfo : EIATTR_CRS_STACK_SIZE
	.align		4
.L_2509:
        /*00fc*/ 	.byte	0x04, 0x1e
        /*00fe*/ 	.short	(.L_2511 - .L_2510)
.L_2510:
        /*0100*/ 	.word	0x00000000
.L_2511:


//--------------------- .nv.info._ZN10layer_norm31ln_parallel_residual_bwd_kernelINS_13Kernel_traitsI6__halfffffjLj5120ELj1ELj1ELj8ELj16ENS_18Kernel_traits_baseILj5120ES2_ffffjLj256EEEEELb0ELb0ELb1EEEvNS_9BwdParamsE --------------------------
	.section	.nv.info._ZN10layer_norm31ln_parallel_residual_bwd_kernelINS_13Kernel_traitsI6__halfffffjLj5120ELj1ELj1ELj8ELj16ENS_18Kernel_traits_baseILj5120ES2_ffffjLj256EEEEELb0ELb0ELb1EEEvNS_9BwdParamsE,"",@"SHT_CUDA_INFO"
	.sectionflags	@""
	.align	4


	//----- nvinfo : EIATTR_CUDA_API_VERSION
	.align		4
        /*0000*/ 	.byte	0x04, 0x37
        /*0002*/ 	.short	(.L_2513 - .L_2512)
.L_2512:
        /*0004*/ 	.word	0x00000082


	//----- nvinfo : EIATTR_SW2861232_WAR
	.align		4
.L_2513:
        /*0008*/ 	.byte	0x01, 0x35
	.zero		2


	//----- nvinfo : EIATTR_PARAM_CBANK
	.align		4
        /*000c*/ 	.byte	0x04, 0x0a
        /*000e*/ 	.short	(.L_2515 - .L_2514)
	.align		4
.L_2514:
        /*0010*/ 	.word	index@(.nv.constant0._ZN10layer_norm31ln_parallel_residual_bwd_kernelINS_13Kernel_traitsI6__halfffffjLj5120ELj1ELj1ELj8ELj16ENS_18Kernel_traits_baseILj5120ES2_ffffjLj256EEEEELb0ELb0ELb1EEEvNS_9BwdParamsE)
        /*0014*/ 	.short	0x0160
        /*0016*/ 	.short	0x0128


	//----- nvinfo : EIATTR_CBANK_PARAM_SIZE
	.align		4
.L_2515:
        /*0018*/ 	.byte	0x03, 0x19
        /*001a*/ 	.short	0x0128


	//----- nvinfo : EIATTR_KPARAM_INFO
	.align		4
        /*001c*/ 	.byte	0x04, 0x17
        /*001e*/ 	.short	(.L_2517 - .L_2516)
.L_2516:
        /*0020*/ 	.word	0x00000000
        /*0024*/ 	.short	0x0000
        /*0026*/ 	.short	0x0000
        /*0028*/ 	.byte	0x00, 0xf0, 0xa1, 0x04


	//----- nvinfo : EIATTR_MAXREG_COUNT
	.align		4
.L_2517:
        /*002c*/ 	.byte	0x03, 0x1b
        /*002e*/ 	.short	0x00ff


	//----- nvinfo : EIATTR_NUM_BARRIERS
	.align		4
        /*0030*/ 	.byte	0x02, 0x4c
        /*0032*/ 	.byte	0x01
	.zero		1


	//----- nvinfo : EIATTR_MERCURY_ISA_VERSION
	.align		4
        /*0034*/ 	.byte	0x03, 0x5f
        /*0036*/ 	.short	0x0000


	//----- nvinfo : EIATTR_COOP_GROUP_MASK_REGIDS
	.align		4
        /*0038*/ 	.byte	0x04, 0x29
        /*003a*/ 	.short	(.L_2519 - .L_2518)


	//   ....[0]....
.L_2518:
        /*003c*/ 	.word	0xffffffff


	//   ....[1]....
        /*0040*/ 	.word	0xffffffff


	//   ....[2]....
        /*0044*/ 	.word	0xffffffff


	//   ....[3]....
        /*0048*/ 	.word	0xffffffff


	//   ....[4]....
        /*004c*/ 	.word	0xffffffff


	//   ....[5]....
        /*0050*/ 	.word	0xffffffff


	//   ....[6]....
        /*0054*/ 	.word	0xffffffff


	//   ....[7]....
        /*0058*/ 	.word	0xffffffff


	//   ....[8]....
        /*005c*/ 	.word	0xffffffff


	//   ....[9]....
        /*0060*/ 	.word	0xffffffff


	//   ....[10]....
        /*0064*/ 	.word	0xffffffff


	//   ....[11]....
        /*0068*/ 	.word	0xffffffff


	//   ....[12]....
        /*006c*/ 	.word	0xffffffff


	//   ....[13]....
        /*0070*/ 	.word	0xffffffff


	//   ....[14]....
        /*0074*/ 	.word	0xffffffff


	//   ....[15]....
        /*0078*/ 	.word	0xffffffff


	//   ....[16]....
        /*007c*/ 	.word	0xffffffff


	//   ....[17]....
        /*0080*/ 	.word	0xffffffff


	//   ....[18]....
        /*0084*/ 	.word	0xffffffff


	//   ....[19]....
        /*0088*/ 	.word	0xffffffff


	//----- nvinfo : EIATTR_COOP_GROUP_INSTR_OFFSETS
	.align		4
.L_2519:
        /*008c*/ 	.byte	0x04, 0x28
        /*008e*/ 	.short	(.L_2521 - .L_2520)


	//   ....[0]....
.L_2520:
        /*0090*/ 	.word	0x00001b00


	//   ....[1]....
        /*0094*/ 	.word	0x00001b20


	//   ....[2]....
        /*0098*/ 	.word	0x00001b40


	//   ....[3]....
        /*009c*/ 	.word	0x00001b60


	//   ....[4]....
        /*00a0*/ 	.word	0x00001b80


	//   ....[5]....
        /*00a4*/ 	.word	0x00001ba0


	//   ....[6]....
        /*00a8*/ 	.word	0x00001bc0


	//   ....[7]....
        /*00ac*/ 	.word	0x00001be0


	//   ....[8]....
        /*00b0*/ 	.word	0x00001c00


	//   ....[9]....
        /*00b4*/ 	.word	0x00001c20


	//   ....[10]....
        /*00b8*/ 	.word	0x00003090


	//   ....[11]....
        /*00bc*/ 	.word	0x00003110


	//   ....[12]....
        /*00c0*/ 	.word	0x00003190


	//   ....[13]....
        /*00c4*/ 	.word	0x00003200


	//   ....[14]....
        /*00c8*/ 	.word	0x00003280


	//   ....[15]....
        /*00cc*/ 	.word	0x000032f0


	//   ....[16]....
        /*00d0*/ 	.word	0x00003370


	//   ....[17]....
        /*00d4*/ 	.word	0x000033e0


	//   ....[18]....
        /*00d8*/ 	.word	0x00003460


	//   ....[19]....
        /*00dc*/ 	.word	0x000034d0


	//----- nvinfo : EIATTR_EXIT_INSTR_OFFSETS
	.align		4
.L_2521:
        /*00e0*/ 	.byte	0x04, 0x1c
        /*00e2*/ 	.short	(.L_2523 - .L_2522)


	//   ....[0]....
.L_2522:
        /*00e4*/ 	.word	0x00003030


	//----- nvinfo : EIATTR_MAX_THREADS
	.align		4
.L_2523:
        /*00e8*/ 	.byte	0x04, 0x05
        /*00ea*/ 	.short	(.L_2525 - .L_2524)
.L_2524:
        /*00ec*/ 	.word	0x00000100
        /*00f0*/ 	.word	0x00000001
        /*00f4*/ 	.word	0x00000001


	//----- nvinfo : EIATTR_CRS_STACK_SIZE
	.align		4
.L_2525:
        /*00f8*/ 	.byte	0x04, 0x1e
        /*00fa*/ 	.short	(.L_2527 - .L_2526)
.L_2526:
        /*00fc*/ 	.word	0x00000000
.L_2527:


//--------------------- .nv.info._ZN10layer_norm31ln_parallel_residual_bwd_kernelINS_13Kernel_traitsI6__halfffffjLj5120ELj1ELj1ELj8ELj16ENS_18Kernel_traits_baseILj5120ES2_ffffjLj256EEEEELb0ELb1ELb0EEEvNS_9BwdParamsE --------------------------
	.section	.nv.info._ZN10layer_norm31ln_parallel_residual_bwd_kernelINS_13Kernel_traitsI6__halfffffjLj5120ELj1ELj1ELj8ELj16ENS_18Kernel_traits_baseILj5120ES2_ffffjLj256EEEEELb0ELb1ELb0EEEvNS_9BwdParamsE,"",@"SHT_CUDA_INFO"
	.sectionflags	@""
	.align	4


	//----- nvinfo : EIATTR_CUDA_API_VERSION
	.align		4
        /*0000*/ 	.byte	0x04, 0x37
        /*0002*/ 	.short	(.L_2529 - .L_2528)
.L_2528:
        /*0004*/ 	.word	0x00000082


	//----- nvinfo : EIATTR_SW2861232_WAR
	.align		4
.L_2529:
        /*0008*/ 	.byte	0x01, 0x35
	.zero		2


	//----- nvinfo : EIATTR_PARAM_CBANK
	.align		4
        /*000c*/ 	.byte	0x04, 0x0a
        /*000e*/ 	.short	(.L_2531 - .L_2530)
	.align		4
.L_2530:
        /*0010*/ 	.word	index@(.nv.constant0._ZN10layer_norm31ln_parallel_residual_bwd_kernelINS_13Kernel_traitsI6__halfffffjLj5120ELj1ELj1ELj8ELj16ENS_18Kernel_traits_baseILj5120ES2_ffffjLj256EEEEELb0ELb1ELb0EEEvNS_9BwdParamsE)
        /*0014*/ 	.short	0x0160
        /*0016*/ 	.short	0x0128


	//----- nvinfo : EIATTR_CBANK_PARAM_SIZE
	.align		4
.L_2531:
        /*0018*/ 	.byte	0x03, 0x19
        /*001a*/ 	.short	0x0128


	//----- nvinfo : EIATTR_KPARAM_INFO
	.align		4
        /*001c*/ 	.byte	0x04, 0x17
        /*001e*/ 	.short	(.L_2533 - .L_2532)
.L_2532:
        /*0020*/ 	.word	0x00000000
        /*0024*/ 	.short	0x0000
        /*0026*/ 	.short	0x0000
        /*0028*/ 	.byte	0x00, 0xf0, 0xa1, 0x04


	//----- nvinfo : EIATTR_MAXREG_COUNT
	.align		4
.L_2533:
        /*002c*/ 	.byte	0x03, 0x1b
        /*002e*/ 	.short	0x00ff


	//----- nvinfo : EIATTR_NUM_BARRIERS
	.align		4
        /*0030*/ 	.byte	0x02, 0x4c
        /*0032*/ 	.byte	0x01
	.zero		1


	//----- nvinfo : EIATTR_MERCURY_ISA_VERSION
	.align		4
        /*0034*/ 	.byte	0x03, 0x5f
        /*0036*/ 	.short	0x0000


	//----- nvinfo : EIATTR_COOP_GROUP_MASK_REGIDS
	.align		4
        /*0038*/ 	.byte	0x04, 0x29
        /*003a*/ 	.short	(.L_2535 - .L_2534)


	//   ....[0]....
.L_2534:
        /*003c*/ 	.word	0xffffffff


	//   ....[1]....
        /*0040*/ 	.word	0xffffffff


	//   ....[2]....
        /*0044*/ 	.word	0xffffffff


	//   ....[3]....
        /*0048*/ 	.word	0xffffffff


	//   ....[4]....
        /*004c*/ 	.word	0xffffffff


	//   ....[5]....
        /*0050*/ 	.word	0xffffffff


	//   ....[6]....
        /*0054*/ 	.word	0xffffffff


	//   ....[7]....
        /*0058*/ 	.word	0xffffffff


	//   ....[8]....
        /*005c*/ 	.word	0xffffffff


	//   ....[9]....
        /*0060*/ 	.word	0xffffffff


	//   ....[10]....
        /*0064*/ 	.word	0xffffffff


	//   ....[11]....
        /*0068*/ 	.word	0xffffffff


	//   ....[12]....
        /*006c*/ 	.word	0xffffffff


	//   ....[13]....
        /*0070*/ 	.word	0xffffffff


	//   ....[14]....
        /*0074*/ 	.word	0xffffffff


	//   ....[15]....
        /*0078*/ 	.word	0xffffffff


	//   ....[16]....
        /*007c*/ 	.word	0xffffffff


	//   ....[17]....
        /*0080*/ 	.word	0xffffffff


	//   ....[18]....
        /*0084*/ 	.word	0xffffffff


	//   ....[19]....
        /*0088*/ 	.word	0xffffffff


	//----- nvinfo : EIATTR_COOP_GROUP_INSTR_OFFSETS
	.align		4
.L_2535:
        /*008c*/ 	.byte	0x04, 0x28
        /*008e*/ 	.short	(.L_2537 - .L_2536)


	//   ....[0]....
.L_2536:
        /*0090*/ 	.word	0x000014f0


	//   ....[1]....
        /*0094*/ 	.word	0x00001510


	//   ....[2]....
        /*0098*/ 	.word	0x00001530


	//   ....[3]....
        /*009c*/ 	.word	0x00001550


	//   ....[4]....
        /*00a0*/ 	.word	0x00001570


	//   ....[5]....
        /*00a4*/ 	.word	0x00001590


	//   ....[6]....
        /*00a8*/ 	.word	0x000015b0


	//   ....[7]....
        /*00ac*/ 	.word	0x000015d0


	//   ....[8]....
        /*00b0*/ 	.word	0x000015f0


	//   ....[9]....
        /*00b4*/ 	.word	0x00001610


	//   ....[10]....
        /*00b8*/ 	.word	0x000028d0


	//   ....[11]....
        /*00bc*/ 	.word	0x00002950


	//   ....[12]....
        /*00c0*/ 	.word	0x000029d0


	//   ....[13]....
        /*00c4*/ 	.word	0x00002a40


	//   ....[14]....
        /*00c8*/ 	.word	0x00002ac0


	//   ....[15]....
        /*00cc*/ 	.word	0x00002b30


	//   ....[16]....
        /*00d0*/ 	.word	0x00002bb0


	//   ....[17]....
        /*00d4*/ 	.word	0x00002c20


	//   ....[18]....
        /*00d8*/ 	.word	0x00002ca0


	//   ....[19]....
        /*00dc*/ 	.word	0x00002d10


	//----- nvinfo : EIATTR_EXIT_INSTR_OFFSETS
	.align		4
.L_2537:
        /*00e0*/ 	.byte	0x04, 0x1c
        /*00e2*/ 	.short	(.L_2539 - .L_2538)


	//   ....[0]....
.L_2538:
        /*00e4*/ 	.word	0x00002810


	//   ....[1]....
        /*00e8*/ 	.word	0x00002870


	//----- nvinfo : EIATTR_MAX_THREADS
	.align		4
.L_2539:
        /*00ec*/ 	.byte	0x04, 0x05
        /*00ee*/ 	.short	(.L_2541 - .L_2540)
.L_2540:
        /*00f0*/ 	.word	0x00000100
        /*00f4*/ 	.word	0x00000001
        /*00f8*/ 	.word	0x00000001


	//----- nvinfo : EIATTR_CRS_STACK_SIZE
	.align		4
.L_2541:
        /*00fc*/ 	.byte	0x04, 0x1e
        /*00fe*/ 	.short	(.L_2543 - .L_2542)
.L_2542:
        /*0100*/ 	.word	0x00000000
.L_2543:


//--------------------- .nv.info._ZN10layer_norm31ln_parallel_residual_bwd_kernelINS_13Kernel_traitsI6__halfffffjLj5120ELj1ELj1ELj8ELj16ENS_18Kernel_traits_baseILj5120ES2_ffffjLj256EEEEELb0ELb1ELb1EEEvNS_9BwdParamsE --------------------------
	.section	.nv.info._ZN10layer_norm31ln_parallel_residual_bwd_kernelINS_13Kernel_traitsI6__halfffffjLj5120ELj1ELj1ELj8ELj16ENS_18Kernel_traits_baseILj5120ES2_ffffjLj256EEEEELb0ELb1ELb1EEEvNS_9BwdParamsE,"",@"SHT_CUDA_INFO"
	.sectionflags	@""
	.align	4


	//----- nvinfo : EIATTR_CUDA_API_VERSION
	.align		4
        /*0000*/ 	.byte	0x04, 0x37
        /*0002*/ 	.short	(.L_2545 - .L_2544)
.L_2544:
        /*0004*/ 	.word	0x00000082


	//----- nvinfo : EIATTR_SW2861232_WAR
	.align		4
.L_2545:
        /*0008*/ 	.byte	0x01, 0x35
	.zero		2


	//----- nvinfo : EIATTR_PARAM_CBANK
	.align		4
        /*000c*/ 	.byte	0x04, 0x0a
        /*000e*/ 	.short	(.L_2547 - .L_2546)
	.align		4
.L_2546:
        /*0010*/ 	.word	index@(.nv.constant0._ZN10layer_norm31ln_parallel_residual_bwd_kernelINS_13Kernel_traitsI6__halfffffjLj5120ELj1ELj1ELj8ELj16ENS_18Kernel_traits_baseILj5120ES2_ffffjLj256EEEEELb0ELb1ELb1EEEvNS_9BwdParamsE)
        /*0014*/ 	.short	0x0160
        /*0016*/ 	.short	0x0128


	//----- nvinfo : EIATTR_CBANK_PARAM_SIZE
	.align		4
.L_2547:
        /*0018*/ 	.byte	0x03, 0x19
        /*001a*/ 	.short	0x0128


	//----- nvinfo : EIATTR_KPARAM_INFO
	.align		4
        /*001c*/ 	.byte	0x04, 0x17
        /*001e*/ 	.short	(.L_2549 - .L_2548)
.L_2548:
        /*0020*/ 	.word	0x00000000
        /*0024*/ 	.short	0x0000
        /*0026*/ 	.short	0x0000
        /*0028*/ 	.byte	0x00, 0xf0, 0xa1, 0x04


	//----- nvinfo : EIATTR_MAXREG_COUNT
	.align		4
.L_2549:
        /*002c*/ 	.byte	0x03, 0x1b
        /*002e*/ 	.short	0x00ff


	//----- nvinfo : EIATTR_NUM_BARRIERS
	.align		4
        /*0030*/ 	.byte	0x02, 0x4c
        /*0032*/ 	.byte	0x01
	.zero		1


	//----- nvinfo : EIATTR_MERCURY_ISA_VERSION
	.align		4
        /*0034*/ 	.byte	0x03, 0x5f
        /*0036*/ 	.short	0x0000


	//----- nvinfo : EIATTR_COOP_GROUP_MASK_REGIDS
	.align		4
        /*0038*/ 	.byte	0x04, 0x29
        /*003a*/ 	.short	(.L_2551 - .L_2550)


	//   ....[0]....
.L_2550:
        /*003c*/ 	.word	0xffffffff


	//   ....[1]....
        /*0040*/ 	.word	0xffffffff


	//   ....[2]....
        /*0044*/ 	.word	0xffffffff


	//   ....[3]....
        /*0048*/ 	.word	0xffffffff


	//   ....[4]....
        /*004c*/ 	.word	0xffffffff


	//   ....[5]....
        /*0050*/ 	.word	0xffffffff


	//   ....[6]....
        /*0054*/ 	.word	0xffffffff


	//   ....[7]....
        /*0058*/ 	.word	0xffffffff


	//   ....[8]....
        /*005c*/ 	.word	0xffffffff


	//   ....[9]....
        /*0060*/ 	.word	0xffffffff


	//   ....[10]....
        /*0064*/ 	.word	0xffffffff


	//   ....[11]....
        /*0068*/ 	.word	0xffffffff


	//   ....[12]....
        /*006c*/ 	.word	0xffffffff


	//   ....[13]....
        /*0070*/ 	.word	0xffffffff


	//   ....[14]....
        /*0074*/ 	.word	0xffffffff


	//   ....[15]....
        /*0078*/ 	.word	0xffffffff


	//   ....[16]....
        /*007c*/ 	.word	0xffffffff


	//   ....[17]....
        /*0080*/ 	.word	0xffffffff


	//   ....[18]....
        /*0084*/ 	.word	0xffffffff


	//   ....[19]....
        /*0088*/ 	.word	0xffffffff


	//----- nvinfo : EIATTR_COOP_GROUP_INSTR_OFFSETS
	.align		4
.L_2551:
        /*008c*/ 	.byte	0x04, 0x28
        /*008e*/ 	.short	(.L_2553 - .L_2552)


	//   ....[0]....
.L_2552:
        /*0090*/ 	.word	0x000013b0


	//   ....[1]....
        /*0094*/ 	.word	0x000013d0


	//   ....[2]....
        /*0098*/ 	.word	0x000013f0


	//   ....[3]....
        /*009c*/ 	.word	0x00001410


	//   ....[4]....
        /*00a0*/ 	.word	0x00001430


	//   ....[5]....
        /*00a4*/ 	.word	0x00001450


	//   ....[6]....
        /*00a8*/ 	.word	0x00001470


	//   ....[7]....
        /*00ac*/ 	.word	0x00001490


	//   ....[8]....
        /*00b0*/ 	.word	0x000014b0


	//   ....[9]....
        /*00b4*/ 	.word	0x000014d0


	//   ....[10]....
        /*00b8*/ 	.word	0x000026a0


	//   ....[11]....
        /*00bc*/ 	.word	0x00002720


	//   ....[12]....
        /*00c0*/ 	.word	0x000027a0


	//   ....[13]....
        /*00c4*/ 	.word	0x00002810


	//   ....[14]....
        /*00c8*/ 	.word	0x00002890


	//   ....[15]....
        /*00cc*/ 	.word	0x00002900


	//   ....[16]....
        /*00d0*/ 	.word	0x00002980


	//   ....[17]....
        /*00d4*/ 	.word	0x000029f0


	//   ....[18]....
        /*00d8*/ 	.word	0x00002a70


	//   ....[19]....
        /*00dc*/ 	.word	0x00002ae0


	//----- nvinfo : EIATTR_EXIT_INSTR_OFFSETS
	.align		4
.L_2553:
        /*00e0*/ 	.byte	0x04, 0x1c
        /*00e2*/ 	.short	(.L_2555 - .L_2554)


	//   ....[0]....
.L_2554:
        /*00e4*/ 	.word	0x00002640


	//----- nvinfo : EIATTR_MAX_THREADS
	.align		4
.L_2555:
        /*00e8*/ 	.byte	0x04, 0x05
        /*00ea*/ 	.short	(.L_2557 - .L_2556)
.L_2556:
        /*00ec*/ 	.word	0x00000100
        /*00f0*/ 	.word	0x00000001
        /*00f4*/ 	.word	0x00000001


	//----- nvinfo : EIATTR_CRS_STACK_SIZE
	.align		4
.L_2557:
        /*00f8*/ 	.byte	0x04, 0x1e
        /*00fa*/ 	.short	(.L_2559 - .L_2558)
.L_2558:
        /*00fc*/ 	.word	0x00000000
.L_2559:


//--------------------- .nv.info._ZN10layer_norm31ln_parallel_residual_bwd_kernelINS_13Kernel_traitsI6__halfffffjLj5120ELj1ELj1ELj8ELj16ENS_18Kernel_traits_baseILj5120ES2_ffffjLj256EEEEELb1ELb0ELb0EEEvNS_9BwdParamsE --------------------------
	.section	.nv.info._ZN10layer_norm31ln_parallel_residual_bwd_kernelINS_13Kernel_traitsI6__halfffffjLj5120ELj1ELj1ELj8ELj16ENS_18Kernel_traits_baseILj5120ES2_ffffjLj256EEEEELb1ELb0ELb0EEEvNS_9BwdParamsE,"",@"SHT_CUDA_INFO"
	.sectionflags	@""
	.align	4


	//----- nvinfo : EIATTR_CUDA_API_VERSION
	.align		4
        /*0000*/ 	.byte	0x04, 0x37
        /*0002*/ 	.short	(.L_2561 - .L_2560)
.L_2560:
        /*0004*/ 	.word	0x00000082


	//----- nvinfo : EIATTR_SW2861232_WAR
	.align		4
.L_2561:
        /*0008*/ 	.byte	0x01, 0x35
	.zero		2


	//----- nvinfo : EIATTR_PARAM_CBANK
	.align		4
        /*000c*/ 	.byte	0x04, 0x0a
        /*000e*/ 	.short	(.L_2563 - .L_2562)
	.align		4
.L_2562:
        /*0010*/ 	.word	index@(.nv.constant0._ZN10layer_norm31ln_parallel_residual_bwd_kernelINS_13Kernel_traitsI6__halfffffjLj5120ELj1ELj1ELj8ELj16ENS_18Kernel_traits_baseILj5120ES2_ffffjLj256EEEEELb1ELb0ELb0EEEvNS_9BwdParamsE)
        /*0014*/ 	.short	0x0160
        /*0016*/ 	.short	0x0128


	//----- nvinfo : EIATTR_CBANK_PARAM_SIZE
	.align		4
.L_2563:
        /*0018*/ 	.byte	0x03, 0x19
        /*001a*/ 	.short	0x0128


	//----- nvinfo : EIATTR_KPARAM_INFO
	.align		4
        /*001c*/ 	.byte	0x04, 0x17
        /*001e*/ 	.short	(.L_2565 - .L_2564)
.L_2564:
        /*0020*/ 	.word	0x00000000
        /*0024*/ 	.short	0x0000
        /*0026*/ 	.short	0x0000
        /*0028*/ 	.byte	0x00, 0xf0, 0xa1, 0x04


	//----- nvinfo : EIATTR_MAXREG_COUNT
	.align		4
.L_2565:
        /*002c*/ 	.byte	0x03, 0x1b
        /*002e*/ 	.short	0x00ff


	//----- nvinfo : EIATTR_NUM_BARRIERS
	.align		4
        /*0030*/ 	.byte	0x02, 0x4c
        /*0032*/ 	.byte	0x01
	.zero		1


	//----- nvinfo : EIATTR_MERCURY_ISA_VERSION
	.align		4
        /*0034*/ 	.byte	0x03, 0x5f
        /*0036*/ 	.short	0x0000


	//----- nvinfo : EIATTR_COOP_GROUP_MASK_REGIDS
	.align		4
        /*0038*/ 	.byte	0x04, 0x29
        /*003a*/ 	.short	(.L_2567 - .L_2566)


	//   ....[0]....
.L_2566:
        /*003c*/ 	.word	0xffffffff


	//   ....[1]....
        /*0040*/ 	.word	0xffffffff


	//   ....[2]....
        /*0044*/ 	.word	0xffffffff


	//   ....[3]....
        /*0048*/ 	.word	0xffffffff


	//   ....[4]....
        /*004c*/ 	.word	0xffffffff


	//   ....[5]....
        /*0050*/ 	.word	0xffffffff


	//   ....[6]....
        /*0054*/ 	.word	0xffffffff


	//   ....[7]....
        /*0058*/ 	.word	0xffffffff


	//   ....[8]....
        /*005c*/ 	.word	0xffffffff


	//   ....[9]....
        /*0060*/ 	.word	0xffffffff


	//   ....[10]....
        /*0064*/ 	.word	0xffffffff


	//   ....[11]....
        /*0068*/ 	.word	0xffffffff


	//   ....[12]....
        /*006c*/ 	.word	0xffffffff


	//   ....[13]....
        /*0070*/ 	.word	0xffffffff


	//   ....[14]....
        /*0074*/ 	.word	0xffffffff


	//   ....[15]....
        /*0078*/ 	.word	0xffffffff


	//   ....[16]....
        /*007c*/ 	.word	0xffffffff


	//   ....[17]....
        /*0080*/ 	.word	0xffffffff


	//   ....[18]....
        /*0084*/ 	.word	0xffffffff


	//   ....[19]....
        /*0088*/ 	.word	0xffffffff


	//----- nvinfo : EIATTR_COOP_GROUP_INSTR_OFFSETS
	.align		4
.L_2567:
        /*008c*/ 	.byte	0x04, 0x28
        /*008e*/ 	.short	(.L_2569 - .L_2568)


	//   ....[0]....
.L_2568:
        /*0090*/ 	.word	0x00002170


	//   ....[1]....
        /*0094*/ 	.word	0x00002190


	//   ....[2]....
        /*0098*/ 	.word	0x000021b0


	//   ....[3]....
        /*009c*/ 	.word	0x000021d0


	//   ....[4]....
        /*00a0*/ 	.word	0x000021f0


	//   ....[5]....
        /*00a4*/ 	.word	0x00002210


	//   ....[6]....
        /*00a8*/ 	.word	0x00002230


	//   ....[7]....
        /*00ac*/ 	.word	0x00002250


	//   ....[8]....
        /*00b0*/ 	.word	0x00002270


	//   ....[9]....
        /*00b4*/ 	.word	0x00002290


	//   ....[10]....
        /*00b8*/ 	.word	0x00003d80


	//   ....[11]....
        /*00bc*/ 	.word	0x00003e00


	//   ....[12]....
        /*00c0*/ 	.word	0x00003e80


	//   ....[13]....
        /*00c4*/ 	.word	0x00003ef0


	//   ....[14]....
        /*00c8*/ 	.word	0x00003f70


	//   ....[15]....
        /*00cc*/ 	.word	0x00003fe0


	//   ....[16]....
        /*00d0*/ 	.word	0x00004060


	//   ....[17]....
        /*00d4*/ 	.word	0x000040d0


	//   ....[18]....
        /*00d8*/ 	.word	0x00004150


	//   ....[19]....
        /*00dc*/ 	.word	0x000041c0


	//----- nvinfo : EIATTR_EXIT_INSTR_OFFSETS
	.align		4
.L_2569:
        /*00e0*/ 	.byte	0x04, 0x1c
        /*00e2*/ 	.short	(.L_2571 - .L_2570)


	//   ....[0]....
.L_2570:
        /*00e4*/ 	.word	0x00003c80


	//   ....[1]....
        /*00e8*/ 	.word	0x00003d20


	//----- nvinfo : EIATTR_MAX_THREADS
	.align		4
.L_2571:
        /*00ec*/ 	.byte	0x04, 0x05
        /*00ee*/ 	.short	(.L_2573 - .L_2572)
.L_2572:
        /*00f0*/ 	.word	0x00000100
        /*00f4*/ 	.word	0x00000001
        /*00f8*/ 	.word	0x00000001


	//----- nvinfo : EIATTR_CRS_STACK_SIZE
	.align		4
.L_2573:
        /*00fc*/ 	.byte	0x04, 0x1e
        /*00fe*/ 	.short	(.L_2575 - .L_2574)
.L_2574:
        /*0100*/ 	.word	0x00000000
.L_2575:


//--------------------- .nv.info._ZN10layer_norm31ln_parallel_residual_bwd_kernelINS_13Kernel_traitsI6__halfffffjLj5120ELj1ELj1ELj8ELj16ENS_18Kernel_traits_baseILj5120ES2_ffffjLj256EEEEELb1ELb0ELb1EEEvNS_9BwdParamsE --------------------------
	.section	.nv.info._ZN10layer_norm31ln_parallel_residual_bwd_kernelINS_13Kernel_traitsI6__halfffffjLj5120ELj1ELj1ELj8ELj16ENS_18Kernel_traits_baseILj5120ES2_ffffjLj256EEEEELb1ELb0ELb1EEEvNS_9BwdParamsE,"",@"SHT_CUDA_INFO"
	.sectionflags	@""
	.align	4


	//----- nvinfo : EIATTR_CUDA_API_VERSION
	.align		4
        /*0000*/ 	.byte	0x04, 0x37
        /*0002*/ 	.short	(.L_2577 - .L_2576)
.L_2576:
        /*0004*/ 	.word	0x00000082


	//----- nvinfo : EIATTR_SW2861232_WAR
	.align		4
.L_2577:
        /*0008*/ 	.byte	0x01, 0x35
	.zero		2


	//----- nvinfo : EIATTR_PARAM_CBANK
	.align		4
        /*000c*/ 	.byte	0x04, 0x0a
        /*000e*/ 	.short	(.L_2579 - .L_2578)
	.align		4
.L_2578:
        /*0010*/ 	.word	index@(.nv.constant0._ZN10layer_norm31ln_parallel_residual_bwd_kernelINS_13Kernel_traitsI6__halfffffjLj5120ELj1ELj1ELj8ELj16ENS_18Kernel_traits_baseILj5120ES2_ffffjLj256EEEEELb1ELb0ELb1EEEvNS_9BwdParamsE)
        /*0014*/ 	.short	0x0160
        /*0016*/ 	.short	0x0128


	//----- nvinfo : EIATTR_CBANK_PARAM_SIZE
	.align		4
.L_2579:
        /*0018*/ 	.byte	0x03, 0x19
        /*001a*/ 	.short	0x0128


	//----- nvinfo : EIATTR_KPARAM_INFO
	.align		4
        /*001c*/ 	.byte	0x04, 0x17
        /*001e*/ 	.short	(.L_2581 - .L_2580)
.L_2580:
        /*0020*/ 	.word	0x00000000
        /*0024*/ 	.short	0x0000
        /*0026*/ 	.short	0x0000
        /*0028*/ 	.byte	0x00, 0xf0, 0xa1, 0x04


	//----- nvinfo : EIATTR_MAXREG_COUNT
	.align		4
.L_2581:
        /*002c*/ 	.byte	0x03, 0x1b
        /*002e*/ 	.short	0x00ff


	//----- nvinfo : EIATTR_NUM_BARRIERS
	.align		4
        /*0030*/ 	.byte	0x02, 0x4c
        /*0032*/ 	.byte	0x01
	.zero		1


	//----- nvinfo : EIATTR_MERCURY_ISA_VERSION
	.align		4
        /*0034*/ 	.byte	0x03, 0x5f
        /*0036*/ 	.short	0x0000


	//----- nvinfo : EIATTR_COOP_GROUP_MASK_REGIDS
	.align		4
        /*0038*/ 	.byte	0x04, 0x29
        /*003a*/ 	.short	(.L_2583 - .L_2582)


	//   ....[0]....
.L_2582:
        /*003c*/ 	.word	0xffffffff


	//   ....[1]....
        /*0040*/ 	.word	0xffffffff


	//   ....[2]....
        /*0044*/ 	.word	0xffffffff


	//   ....[3]....
        /*0048*/ 	.word	0xffffffff


	//   ....[4]....
        /*004c*/ 	.word	0xffffffff


	//   ....[5]....
        /*0050*/ 	.word	0xffffffff


	//   ....[6]....
        /*0054*/ 	.word	0xffffffff


	//   ....[7]....
        /*0058*/ 	.word	0xffffffff


	//   ....[8]....
        /*005c*/ 	.word	0xffffffff


	//   ....[9]....
        /*0060*/ 	.word	0xffffffff


	//   ....[10]....
        /*0064*/ 	.word	0xffffffff


	//   ....[11]....
        /*0068*/ 	.word	0xffffffff


	//   ....[12]....
        /*006c*/ 	.word	0xffffffff


	//   ....[13]....
        /*0070*/ 	.word	0xffffffff


	//   ....[14]....
        /*0074*/ 	.word	0xffffffff


	//   ....[15]....
        /*0078*/ 	.word	0xffffffff


	//   ....[16]....
        /*007c*/ 	.word	0xffffffff


	//   ....[17]....
        /*0080*/ 	.word	0xffffffff


	//   ....[18]....
        /*0084*/ 	.word	0xffffffff


	//   ....[19]....
        /*0088*/ 	.word	0xffffffff


	//----- nvinfo : EIATTR_COOP_GROUP_INSTR_OFFSETS
	.align		4
.L_2583:
        /*008c*/ 	.byte	0x04, 0x28
        /*008e*/ 	.short	(.L_2585 - .L_2584)


	//   ....[0]....
.L_2584:
        /*0090*/ 	.word	0x00001f00


	//   ....[1]....
        /*0094*/ 	.word	0x00001f20


	//   ....[2]....
        /*0098*/ 	.word	0x00001f40


	//   ....[3]....
        /*009c*/ 	.word	0x00001f60


	//   ....[4]....
        /*00a0*/ 	.word	0x00001f80


	//   ....[5]....
        /*00a4*/ 	.word	0x00001fa0


	//   ....[6]....
        /*00a8*/ 	.word	0x00001fc0


	//   ....[7]....
        /*00ac*/ 	.word	0x00001fe0


	//   ....[8]....
        /*00b0*/ 	.word	0x00002000


	//   ....[9]....
        /*00b4*/ 	.word	0x00002020


	//   ....[10]....
        /*00b8*/ 	.word	0x00003ab0


	//   ....[11]....
        /*00bc*/ 	.word	0x00003b30


	//   ....[12]....
        /*00c0*/ 	.word	0x00003bb0


	//   ....[13]....
        /*00c4*/ 	.word	0x00003c20


	//   ....[14]....
        /*00c8*/ 	.word	0x00003ca0


	//   ....[15]....
        /*00cc*/ 	.word	0x00003d10


	//   ....[16]....
        /*00d0*/ 	.word	0x00003d90


	//   ....[17]....
        /*00d4*/ 	.word	0x00003e00


	//   ....[18]....
        /*00d8*/ 	.word	0x00003e80


	//   ....[19]....
        /*00dc*/ 	.word	0x00003ef0


	//----- nvinfo : EIATTR_EXIT_INSTR_OFFSETS
	.align		4
.L_2585:
        /*00e0*/ 	.byte	0x04, 0x1c
        /*00e2*/ 	.short	(.L_2587 - .L_2586)


	//   ....[0]....
.L_2586:
        /*00e4*/ 	.word	0x00003a50


	//----- nvinfo : EIATTR_MAX_THREADS
	.align		4
.L_2587:
        /*00e8*/ 	.byte	0x04, 0x05
        /*00ea*/ 	.short	(.L_2589 - .L_2588)
.L_2588:
        /*00ec*/ 	.word	0x00000100
        /*00f0*/ 	.word	0x00000001
        /*00f4*/ 	.word	0x00000001


	//----- nvinfo : EIATTR_CRS_STACK_SIZE
	.align		4
.L_2589:
        /*00f8*/ 	.byte	0x04, 0x1e
        /*00fa*/ 	.short	(.L_2591 - .L_2590)
.L_2590:
        /*00fc*/ 	.word	0x00000000
.L_2591:


//--------------------- .nv.info._ZN10layer_norm22ln_bwd_finalize_kernelINS_22Kernel_traits_finalizeILj5120E6__halfffffjLb0ELj1024ELj4ENS_18Kernel_traits_baseILj5120ES2_ffffjLj1024EEEEELb0ELb0EEEvNS_9BwdParamsE --------------------------
	.section	.nv.info._ZN10layer_norm22ln_bwd_finalize_kernelINS_22Kernel_traits_finalizeILj5120E6__halfffffjLb0ELj1024ELj4ENS_18Kernel_traits_baseILj5120ES2_ffffjLj1024EEEEELb0ELb0EEEvNS_9BwdParamsE,"",@"SHT_CUDA_INFO"
	.sectionflags	@""
	.align	4


	//----- nvinfo : EIATTR_CUDA_API_VERSION
	.align		4
        /*0000*/ 	.byte	0x04, 0x37
        /*0002*/ 	.short	(.L_2593 - .L_2592)
.L_2592:
        /*0004*/ 	.word	0x00000082


	//----- nvinfo : EIATTR_SW2861232_WAR
	.align		4
.L_2593:
        /*0008*/ 	.byte	0x01, 0x35
	.zero		2


	//----- nvinfo : EIATTR_PARAM_CBANK
	.align		4
        /*000c*/ 	.byte	0x04, 0x0a
        /*000e*/ 	.short	(.L_2595 - .L_2594)
	.align		4
.L_2594:
        /*0010*/ 	.word	index@(.nv.constant0._ZN10layer_norm22ln_bwd_finalize_kernelINS_22Kernel_traits_finalizeILj5120E6__halfffffjLb0ELj1024ELj4ENS_18Kernel_traits_baseILj5120ES2_ffffjLj1024EEEEELb0ELb0EEEvNS_9BwdParamsE)
        /*0014*/ 	.short	0x0160
        /*0016*/ 	.short	0x0128


	//----- nvinfo : EIATTR_CBANK_PARAM_SIZE
	.align		4
.L_2595:
        /*0018*/ 	.byte	0x03, 0x19
        /*001a*/ 	.short	0x0128


	//----- nvinfo : EIATTR_KPARAM_INFO
	.align		4
        /*001c*/ 	.byte	0x04, 0x17
        /*001e*/ 	.short	(.L_2597 - .L_2596)
.L_2596:
        /*0020*/ 	.word	0x00000000
        /*0024*/ 	.short	0x0000
        /*0026*/ 	.short	0x0000
        /*0028*/ 	.byte	0x00, 0xf0, 0xa1, 0x04


	//----- nvinfo : EIATTR_MAXREG_COUNT
	.align		4
.L_2597:
        /*002c*/ 	.byte	0x03, 0x1b
        /*002e*/ 	.short	0x0040


	//----- nvinfo : EIATTR_NUM_BARRIERS
	.align		4
        /*0030*/ 	.byte	0x02, 0x4c
        /*0032*/ 	.byte	0x01
	.zero		1


	//----- nvinfo : EIATTR_MERCURY_ISA_VERSION
	.align		4
        /*0034*/ 	.byte	0x03, 0x5f
        /*0036*/ 	.short	0x0000


	//----- nvinfo : EIATTR_COOP_GROUP_MASK_REGIDS
	.align		4
        /*0038*/ 	.byte	0x04, 0x29
        /*003a*/ 	.short	(.L_2599 - .L_2598)


	//   ....[0]....
.L_2598:
        /*003c*/ 	.word	0xffffffff


	//   ....[1]....
        /*0040*/ 	.word	0xffffffff


	//   ....[2]....
        /*0044*/ 	.word	0xffffffff


	//   ....[3]....
        /*0048*/ 	.word	0xffffffff


	//   ....[4]....
        /*004c*/ 	.word	0xffffffff


	//   ....[5]....
        /*0050*/ 	.word	0xffffffff


	//   ....[6]....
        /*0054*/ 	.word	0xffffffff


	//   ....[7]....
        /*0058*/ 	.word	0xffffffff


	//   ....[8]....
        /*005c*/ 	.word	0xffffffff


	//   ....[9]....
        /*0060*/ 	.word	0xffffffff


	//   ....[10]....
        /*0064*/ 	.word	0xffffffff


	//   ....[11]....
        /*0068*/ 	.word	0xffffffff


	//   ....[12]....
        /*006c*/ 	.word	0xffffffff


	//   ....[13]....
        /*0070*/ 	.word	0xffffffff


	//   ....[14]....
        /*0074*/ 	.word	0xffffffff


	//   ....[15]....
        /*0078*/ 	.word	0xffffffff


	//   ....[16]....
        /*007c*/ 	.word	0xffffffff


	//   ....[17]....
        /*0080*/ 	.word	0xffffffff


	//   ....[18]....
        /*0084*/ 	.word	0xffffffff


	//   ....[19]....
        /*0088*/ 	.word	0xffffffff


	//----- nvinfo : EIATTR_COOP_GROUP_INSTR_OFFSETS
	.align		4
.L_2599:
        /*008c*/ 	.byte	0x04, 0x28
        /*008e*/ 	.short	(.L_2601 - .L_2600)


	//   ....[0]....
.L_2600:
        /*0090*/ 	.word	0x00000820


	//   ....[1]....
        /*0094*/ 	.word	0x00000850


	//   ....[2]....
        /*0098*/ 	.word	0x00000860


	//   ....[3]....
        /*009c*/ 	.word	0x00000890


	//   ....[4]....
        /*00a0*/ 	.word	0x000008a0


	//   ....[5]....
        /*00a4*/ 	.word	0x000008d0


	//   ....[6]....
        /*00a8*/ 	.word	0x000008f0


	//   ....[7]....
        /*00ac*/ 	.word	0x00000900


	//   ....[8]....
        /*00b0*/ 	.word	0x00000930


	//   ....[9]....
        /*00b4*/ 	.word	0x00000940


	//   ....[10]....
        /*00b8*/ 	.word	0x00000b50


	//   ....[11]....
        /*00bc*/ 	.word	0x00000bc0


	//   ....[12]....
        /*00c0*/ 	.word	0x00000c20


	//   ....[13]....
        /*00c4*/ 	.word	0x00000c80


	//   ....[14]....
        /*00c8*/ 	.word	0x00000cf0


	//   ....[15]....
        /*00cc*/ 	.word	0x00000d60


	//   ....[16]....
        /*00d0*/ 	.word	0x00000dc0


	//   ....[17]....
        /*00d4*/ 	.word	0x00000e20


	//   ....[18]....
        /*00d8*/ 	.word	0x00000e80


	//   ....[19]....
        /*00dc*/ 	.word	0x00000ee0


	//----- nvinfo : EIATTR_EXIT_INSTR_OFFSETS
	.align		4
.L_2601:
        /*00e0*/ 	.byte	0x04, 0x1c
        /*00e2*/ 	.short	(.L_2603 - .L_2602)


	//   ....[0]....
.L_2602:
        /*00e4*/ 	.word	0x00000070


	//   ....[1]....
        /*00e8*/ 	.word	0x00000af0


	//----- nvinfo : EIATTR_MAX_THREADS
	.align		4
.L_2603:
        /*00ec*/ 	.byte	0x04, 0x05
        /*00ee*/ 	.short	(.L_2605 - .L_2604)
.L_2604:
        /*00f0*/ 	.word	0x00000400
        /*00f4*/ 	.word	0x00000001
        /*00f8*/ 	.word	0x00000001


	//----- nvinfo : EIATTR_CRS_STACK_SIZE
	.align		4
.L_2605:
        /*00fc*/ 	.byte	0x04, 0x1e
        /*00fe*/ 	.short	(.L_2607 - .L_2606)
.L_2606:
        /*0100*/ 	.word	0x00000000
.L_2607:


//--------------------- .nv.info._ZN10layer_norm40ln_parallel_residual_bwd_finalize_kernelINS_22Kernel_traits_finalizeILj5120E6__halfffffjLb0ELj1024ELj4ENS_18Kernel_traits_baseILj5120ES2_ffffjLj1024EEEEELb0EEEvNS_9BwdParamsE --------------------------
	.section	.nv.info._ZN10layer_norm40ln_parallel_residual_bwd_finalize_kernelINS_22Kernel_traits_finalizeILj5120E6__halfffffjLb0ELj1024ELj4ENS_18Kernel_traits_baseILj5120ES2_ffffjLj1024EEEEELb0EEEvNS_9BwdParamsE,"",@"SHT_CUDA_INFO"
	.sectionflags	@""
	.align	4


	//----- nvinfo : EIATTR_CUDA_API_VERSION
	.align		4
        /*0000*/ 	.byte	0x04, 0x37
        /*0002*/ 	.short	(.L_2609 - .L_2608)
.L_2608:
        /*0004*/ 	.word	0x00000082


	//----- nvinfo : EIATTR_SW2861232_WAR
	.align		4
.L_2609:
        /*0008*/ 	.byte	0x01, 0x35
	.zero		2


	//----- nvinfo : EIATTR_PARAM_CBANK
	.align		4
        /*000c*/ 	.byte	0x04, 0x0a
        /*000e*/ 	.short	(.L_2611 - .L_2610)
	.align		4
.L_2610:
        /*0010*/ 	.word	index@(.nv.constant0._ZN10layer_norm40ln_parallel_residual_bwd_finalize_kernelINS_22Kernel_traits_finalizeILj5120E6__halfffffjLb0ELj1024ELj4ENS_18Kernel_traits_baseILj5120ES2_ffffjLj1024EEEEELb0EEEvNS_9BwdParamsE)
        /*0014*/ 	.short	0x0160
        /*0016*/ 	.short	0x0128


	//----- nvinfo : EIATTR_CBANK_PARAM_SIZE
	.align		4
.L_2611:
        /*0018*/ 	.byte	0x03, 0x19
        /*001a*/ 	.short	0x0128


	//----- nvinfo : EIATTR_KPARAM_INFO
	.align		4
        /*001c*/ 	.byte	0x04, 0x17
        /*001e*/ 	.short	(.L_2613 - .L_2612)
.L_2612:
        /*0020*/ 	.word	0x00000000
        /*0024*/ 	.short	0x0000
        /*0026*/ 	.short	0x0000
        /*0028*/ 	.byte	0x00, 0xf0, 0xa1, 0x04


	//----- nvinfo : EIATTR_MAXREG_COUNT
	.align		4
.L_2613:
        /*002c*/ 	.byte	0x03, 0x1b
        /*002e*/ 	.short	0x0040


	//----- nvinfo : EIATTR_NUM_BARRIERS
	.align		4
        /*0030*/ 	.byte	0x02, 0x4c
        /*0032*/ 	.byte	0x01
	.zero		1


	//----- nvinfo : EIATTR_MERCURY_ISA_VERSION
	.align		4
        /*0034*/ 	.byte	0x03, 0x5f
        /*0036*/ 	.short	0x0000


	//----- nvinfo : EIATTR_COOP_GROUP_MASK_REGIDS
	.align		4
        /*0038*/ 	.byte	0x04, 0x29
        /*003a*/ 	.short	(.L_2615 - .L_2614)


	//   ....[0]....
.L_2614:
        /*003c*/ 	.word	0xffffffff


	//   ....[1]....
        /*0040*/ 	.word	0xffffffff


	//   ....[2]....
        /*0044*/ 	.word	0xffffffff


	//   ....[3]....
        /*0048*/ 	.word	0xffffffff


	//   ....[4]....
        /*004c*/ 	.word	0xffffffff


	//   ....[5]....
        /*0050*/ 	.word	0xffffffff


	//   ....[6]....
        /*0054*/ 	.word	0xffffffff


	//   ....[7]....
        /*0058*/ 	.word	0xffffffff


	//   ....[8]....
        /*005c*/ 	.word	0xffffffff


	//   ....[9]....
        /*0060*/ 	.word	0xffffffff


	//   ....[10]....
        /*0064*/ 	.word	0xffffffff


	//   ....[11]....
        /*0068*/ 	.word	0xffffffff


	//   ....[12]....
        /*006c*/ 	.word	0xffffffff


	//   ....[13]....
        /*0070*/ 	.word	0xffffffff


	//   ....[14]....
        /*0074*/ 	.word	0xffffffff


	//   ....[15]....
        /*0078*/ 	.word	0xffffffff


	//   ....[16]....
        /*007c*/ 	.word	0xffffffff


	//   ....[17]....
        /*0080*/ 	.word	0xffffffff


	//   ....[18]....
        /*0084*/ 	.word	0xffffffff


	//   ....[19]....
        /*0088*/ 	.word	0xffffffff


	//   ....[20]....
        /*008c*/ 	.word	0xffffffff


	//   ....[21]....
        /*0090*/ 	.word	0xffffffff


	//   ....[22]....
        /*0094*/ 	.word	0xffffffff


	//   ....[23]....
        /*0098*/ 	.word	0xffffffff


	//   ....[24]....
        /*009c*/ 	.word	0xffffffff


	//   ....[25]....
        /*00a0*/ 	.word	0xffffffff


	//   ....[26]....
        /*00a4*/ 	.word	0xffffffff


	//   ....[27]....
        /*00a8*/ 	.word	0xffffffff


	//   ....[28]....
        /*00ac*/ 	.word	0xffffffff


	//   ....[29]....
        /*00b0*/ 	.word	0xffffffff


	//   ....[30]....
        /*00b4*/ 	.word	0xffffffff


	//   ....[31]....
        /*00b8*/ 	.word	0xffffffff


	//   ....[32]....
        /*00bc*/ 	.word	0xffffffff


	//   ....[33]....
        /*00c0*/ 	.word	0xffffffff


	//   ....[34]....
        /*00c4*/ 	.word	0xffffffff


	//   ....[35]....
        /*00c8*/ 	.word	0xffffffff


	//   ....[36]....
        /*00cc*/ 	.word	0xffffffff


	//   ....[37]....
        /*00d0*/ 	.word	0xffffffff


	//   ....[38]....
        /*00d4*/ 	.word	0xffffffff


	//   ....[39]....
        /*00d8*/ 	.word	0xffffffff


	//----- nvinfo : EIATTR_COOP_GROUP_INSTR_OFFSETS
	.align		4
.L_2615:
        /*00dc*/ 	.byte	0x04, 0x28
        /*00de*/ 	.short	(.L_2617 - .L_2616)


	//   ....[0]....
.L_2616:
        /*00e0*/ 	.word	0x00000b70


	//   ....[1]....
        /*00e4*/ 	.word	0x00000ba0


	//   ....[2]....
        /*00e8*/ 	.word	0x00000bb0


	//   ....[3]....
        /*00ec*/ 	.word	0x00000bc0


	//   ....[4]....
        /*00f0*/ 	.word	0x00000bf0


	//   ....[5]....
        /*00f4*/ 	.word	0x00000c10


	//   ....[6]....
        /*00f8*/ 	.word	0x00000c20


	//   ....[7]....
        /*00fc*/ 	.word	0x00000c30


	//   ....[8]....
        /*0100*/ 	.word	0x00000c60


	//   ....[9]....
        /*0104*/ 	.word	0x00000c80


	//   ....[10]....
        /*0108*/ 	.word	0x00000ca0


	//   ....[11]....
        /*010c*/ 	.word	0x00000cb0


	//   ....[12]....
        /*0110*/ 	.word	0x00000ce0


	//   ....[13]....
        /*0114*/ 	.word	0x00000d00


	//   ....[14]....
        /*0118*/ 	.word	0x00000d20


	//   ....[15]....
        /*011c*/ 	.word	0x00000d30


	//   ....[16]....
        /*0120*/ 	.word	0x00000d60


	//   ....[17]....
        /*0124*/ 	.word	0x00000d90


	//   ....[18]....
        /*0128*/ 	.word	0x00000da0


	//   ....[19]....
        /*012c*/ 	.word	0x00000db0


	//   ....[20]....
        /*0130*/ 	.word	0x000010c0


	//   ....[21]....
        /*0134*/ 	.word	0x00001130


	//   ....[22]....
        /*0138*/ 	.word	0x00001190


	//   ....[23]....
        /*013c*/ 	.word	0x000011f0


	//   ....[24]....
        /*0140*/ 	.word	0x00001260


	//   ....[25]....
        /*0144*/ 	.word	0x000012d0


	//   ....[26]....
        /*0148*/ 	.word	0x00001330


	//   ....[27]....
        /*014c*/ 	.word	0x00001390


	//   ....[28]....
        /*0150*/ 	.word	0x000013f0


	//   ....[29]....
        /*0154*/ 	.word	0x00001460


	//   ....[30]....
        /*0158*/ 	.word	0x000014d0


	//   ....[31]....
        /*015c*/ 	.word	0x00001530


	//   ....[32]....
        /*0160*/ 	.word	0x00001590


	//   ....[33]....
        /*0164*/ 	.word	0x000015f0


	//   ....[34]....
        /*0168*/ 	.word	0x00001660


	//   ....[35]....
        /*016c*/ 	.word	0x000016d0


	//   ....[36]....
        /*0170*/ 	.word	0x00001730


	//   ....[37]....
        /*0174*/ 	.word	0x00001790


	//   ....[38]....
        /*0178*/ 	.word	0x000017f0


	//   ....[39]....
        /*017c*/ 	.word	0x00001850


	//----- nvinfo : EIATTR_EXIT_INSTR_OFFSETS
	.align		4
.L_2617:
        /*0180*/ 	.byte	0x04, 0x1c
        /*0182*/ 	.short	(.L_2619 - .L_2618)


	//   ....[0]....
.L_2618:
        /*0184*/ 	.word	0x00000070


	//   ....[1]....
        /*0188*/ 	.word	0x00001060


	//----- nvinfo : EIATTR_MAX_THREADS
	.align		4
.L_2619:
        /*018c*/ 	.byte	0x04, 0x05
        /*018e*/ 	.short	(.L_2621 - .L_2620)
.L_2620:
        /*0190*/ 	.word	0x00000400
        /*0194*/ 	.word	0x00000001
        /*0198*/ 	.word	0x00000001


	//----- nvinfo : EIATTR_CRS_STACK_SIZE
	.align		4
.L_2621:
        /*019c*/ 	.byte	0x04, 0x1e
        /*019e*/ 	.short	(.L_2623 - .L_2622)
.L_2622:
        /*01a0*/ 	.word	0x00000000
.L_2623:


//--------------------- .nv.info._ZN10layer_norm31ln_parallel_residual_bwd_kernelINS_13Kernel_traitsI6__halfffffjLj5120ELj1ELj1ELj8ELj16ENS_18Kernel_traits_baseILj5120ES2_ffffjLj256EEEEELb1ELb1ELb0EEEvNS_9BwdParamsE --------------------------
	.section	.nv.info._ZN10layer_norm31ln_parallel_residual_bwd_kernelINS_13Kernel_traitsI6__halfffffjLj5120ELj1ELj1ELj8ELj16ENS_18Kernel_traits_baseILj5120ES2_ffffjLj256EEEEELb1ELb1ELb0EEEvNS_9BwdParamsE,"",@"SHT_CUDA_INFO"
	.sectionflags	@""
	.align	4


	//----- nvinfo : EIATTR_CUDA_API_VERSION
	.align		4
        /*0000*/ 	.byte	0x04, 0x37
        /*0002*/ 	.short	(.L_2625 - .L_2624)
.L_2624:
        /*0004*/ 	.word	0x00000082


	//----- nvinfo : EIATTR_SW2861232_WAR
	.align		4
.L_2625:
        /*0008*/ 	.byte	0x01, 0x35
	.zero		2


	//----- nvinfo : EIATTR_PARAM_CBANK
	.align		4
        /*000c*/ 	.byte	0x04, 0x0a
        /*000e*/ 	.short	(.L_2627 - .L_2626)
	.align		4
.L_2626:
        /*0010*/ 	.word	index@(.nv.constant0._ZN10layer_norm31ln_parallel_residual_bwd_kernelINS_13Kernel_traitsI6__halfffffjLj5120ELj1ELj1ELj8ELj16ENS_18Kernel_traits_baseILj5120ES2_ffffjLj256EEEEELb1ELb1ELb0EEEvNS_9BwdParamsE)
        /*0014*/ 	.short	0x0160
        /*0016*/ 	.short	0x0128


	//----- nvinfo : EIATTR_CBANK_PARAM_SIZE
	.align		4
.L_2627:
        /*0018*/ 	.byte	0x03, 0x19
        /*001a*/ 	.short	0x0128


	//----- nvinfo : EIATTR_KPARAM_INFO
	.align		4
        /*001c*/ 	.byte	0x04, 0x17
        /*001e*/ 	.short	(.L_2629 - .L_2628)
.L_2628:
        /*0020*/ 	.word	0x00000000
        /*0024*/ 	.short	0x0000
        /*0026*/ 	.short	0x0000
        /*0028*/ 	.byte	0x00, 0xf0, 0xa1, 0x04


	//----- nvinfo : EIATTR_MAXREG_COUNT
	.align		4
.L_2629:
        /*002c*/ 	.byte	0x03, 0x1b
        /*002e*/ 	.short	0x00ff


	//----- nvinfo : EIATTR_NUM_BARRIERS
	.align		4
        /*0030*/ 	.byte	0x02, 0x4c
        /*0032*/ 	.byte	0x01
	.zero		1


	//----- nvinfo : EIATTR_MERCURY_ISA_VERSION
	.align		4
        /*0034*/ 	.byte	0x03, 0x5f
        /*0036*/ 	.short	0x0000


	//----- nvinfo : EIATTR_COOP_GROUP_MASK_REGIDS
	.align		4
        /*0038*/ 	.byte	0x04, 0x29
        /*003a*/ 	.short	(.L_2631 - .L_2630)


	//   ....[0]....
.L_2630:
        /*003c*/ 	.word	0xffffffff


	//   ....[1]....
        /*0040*/ 	.word	0xffffffff


	//   ....[2]....
        /*0044*/ 	.word	0xffffffff


	//   ....[3]....
        /*0048*/ 	.word	0xffffffff


	//   ....[4]....
        /*004c*/ 	.word	0xffffffff


	//   ....[5]....
        /*0050*/ 	.word	0xffffffff


	//   ....[6]....
        /*0054*/ 	.word	0xffffffff


	//   ....[7]....
        /*0058*/ 	.word	0xffffffff


	//   ....[8]....
        /*005c*/ 	.word	0xffffffff


	//   ....[9]....
        /*0060*/ 	.word	0xffffffff


	//   ....[10]....
        /*0064*/ 	.word	0xffffffff


	//   ....[11]....
        /*0068*/ 	.word	0xffffffff


	//   ....[12]....
        /*006c*/ 	.word	0xffffffff


	//   ....[13]....
        /*0070*/ 	.word	0xffffffff


	//   ....[14]....
        /*0074*/ 	.word	0xffffffff


	//   ....[15]....
        /*0078*/ 	.word	0xffffffff


	//   ....[16]....
        /*007c*/ 	.word	0xffffffff


	//   ....[17]....
        /*0080*/ 	.word	0xffffffff


	//   ....[18]....
        /*0084*/ 	.word	0xffffffff


	//   ....[19]....
        /*0088*/ 	.word	0xffffffff


	//----- nvinfo : EIATTR_COOP_GROUP_INSTR_OFFSETS
	.align		4
.L_2631:
        /*008c*/ 	.byte	0x04, 0x28
        /*008e*/ 	.short	(.L_2633 - .L_2632)


	//   ....[0]....
.L_2632:
        /*0090*/ 	.word	0x000018b0


	//   ....[1]....
        /*0094*/ 	.word	0x000018d0


	//   ....[2]....
        /*0098*/ 	.word	0x000018f0


	//   ....[3]....
        /*009c*/ 	.word	0x00001910


	//   ....[4]....
        /*00a0*/ 	.word	0x00001930


	//   ....[5]....
        /*00a4*/ 	.word	0x00001950


	//   ....[6]....
        /*00a8*/ 	.word	0x00001970


	//   ....[7]....
        /*00ac*/ 	.word	0x00001990


	//   ....[8]....
        /*00b0*/ 	.word	0x000019b0


	//   ....[9]....
        /*00b4*/ 	.word	0x000019d0


	//   ....[10]....
        /*00b8*/ 	.word	0x000032c0


	//   ....[11]....
        /*00bc*/ 	.word	0x00003340


	//   ....[12]....
        /*00c0*/ 	.word	0x000033c0


	//   ....[13]....
        /*00c4*/ 	.word	0x00003430


	//   ....[14]....
        /*00c8*/ 	.word	0x000034b0


	//   ....[15]....
        /*00cc*/ 	.word	0x00003520


	//   ....[16]....
        /*00d0*/ 	.word	0x000035a0


	//   ....[17]....
        /*00d4*/ 	.word	0x00003610


	//   ....[18]....
        /*00d8*/ 	.word	0x00003690


	//   ....[19]....
        /*00dc*/ 	.word	0x00003700


	//----- nvinfo : EIATTR_EXIT_INSTR_OFFSETS
	.align		4
.L_2633:
        /*00e0*/ 	.byte	0x04, 0x1c
        /*00e2*/ 	.short	(.L_2635 - .L_2634)


	//   ....[0]....
.L_2634:
        /*00e4*/ 	.word	0x00003200


	//   ....[1]....
        /*00e8*/ 	.word	0x00003260


	//----- nvinfo : EIATTR_MAX_THREADS
	.align		4
.L_2635:
        /*00ec*/ 	.byte	0x04, 0x05
        /*00ee*/ 	.short	(.L_2637 - .L_2636)
.L_2636:
        /*00f0*/ 	.word	0x00000100
        /*00f4*/ 	.word	0x00000001
        /*00f8*/ 	.word	0x00000001


	//----- nvinfo : EIATTR_CRS_STACK_SIZE
	.align		4
.L_2637:
        /*00fc*/ 	.byte	0x04, 0x1e
        /*00fe*/ 	.short	(.L_2639 - .L_2638)
.L_2638:
        /*0100*/ 	.word	0x00000000
.L_2639:


//--------------------- .nv.info._ZN10layer_norm22ln_bwd_finalize_kernelINS_22Kernel_traits_finalizeILj5120E6__halfffffjLb0ELj1024ELj4ENS_18Kernel_traits_baseILj5120ES2_ffffjLj1024EEEEELb0ELb1EEEvNS_9BwdParamsE --------------------------
	.section	.nv.info._ZN10layer_norm22ln_bwd_finalize_kernelINS_22Kernel_traits_finalizeILj5120E6__halfffffjLb0ELj1024ELj4ENS_18Kernel_traits_baseILj5120ES2_ffffjLj1024EEEEELb0ELb1EEEvNS_9BwdParamsE,"",@"SHT_CUDA_INFO"
	.sectionflags	@""
	.align	4


	//----- nvinfo : EIATTR_CUDA_API_VERSION
	.align		4
        /*0000*/ 	.byte	0x04, 0x37
        /*0002*/ 	.short	(.L_2641 - .L_2640)
.L_2640:
        /*0004*/ 	.word	0x00000082


	//----- nvinfo : EIATTR_SW2861232_WAR
	.align		4
.L_2641:
        /*0008*/ 	.byte	0x01, 0x35
	.zero		2


	//----- nvinfo : EIATTR_PARAM_CBANK
	.align		4
        /*000c*/ 	.byte	0x04, 0x0a
        /*000e*/ 	.short	(.L_2643 - .L_2642)
	.align		4
.L_2642:
        /*0010*/ 	.word	index@(.nv.constant0._ZN10layer_norm22ln_bwd_finalize_kernelINS_22Kernel_traits_finalizeILj5120E6__halfffffjLb0ELj1024ELj4ENS_18Kernel_traits_baseILj5120ES2_ffffjLj1024EEEEELb0ELb1EEEvNS_9BwdParamsE)
        /*0014*/ 	.short	0x0160
        /*0016*/ 	.short	0x0128


	//----- nvinfo : EIATTR_CBANK_PARAM_SIZE
	.align		4
.L_2643:
        /*0018*/ 	.byte	0x03, 0x19
        /*001a*/ 	.short	0x0128


	//----- nvinfo : EIATTR_KPARAM_INFO
	.align		4
        /*001c*/ 	.byte	0x04, 0x17
        /*001e*/ 	.short	(.L_2645 - .L_2644)
.L_2644:
        /*0020*/ 	.word	0x00000000
        /*0024*/ 	.short	0x0000
        /*0026*/ 	.short	0x0000
        /*0028*/ 	.byte	0x00, 0xf0, 0xa1, 0x04


	//----- nvinfo : EIATTR_MAXREG_COUNT
	.align		4
.L_2645:
        /*002c*/ 	.byte	0x03, 0x1b
        /*002e*/ 	.short	0x0040


	//----- nvinfo : EIATTR_NUM_BARRIERS
	.align		4
        /*0030*/ 	.byte	0x02, 0x4c
        /*0032*/ 	.byte	0x01
	.zero		1


	//----- nvinfo : EIATTR_MERCURY_ISA_VERSION
	.align		4
        /*0034*/ 	.byte	0x03, 0x5f
        /*0036*/ 	.short	0x0000


	//----- nvinfo : EIATTR_COOP_GROUP_MASK_REGIDS
	.align		4
        /*0038*/ 	.byte	0x04, 0x29
        /*003a*/ 	.short	(.L_2647 - .L_2646)


	//   ....[0]....
.L_2646:
        /*003c*/ 	.word	0xffffffff


	//   ....[1]....
        /*0040*/ 	.word	0xffffffff


	//   ....[2]....
        /*0044*/ 	.word	0xffffffff


	//   ....[3]....
        /*0048*/ 	.word	0xffffffff


	//   ....[4]....
        /*004c*/ 	.word	0xffffffff


	//   ....[5]....
        /*0050*/ 	.word	0xffffffff


	//   ....[6]....
        /*0054*/ 	.word	0xffffffff


	//   ....[7]....
        /*0058*/ 	.word	0xffffffff


	//   ....[8]....
        /*005c*/ 	.word	0xffffffff


	//   ....[9]....
        /*0060*/ 	.word	0xffffffff


	//   ....[10]....
        /*0064*/ 	.word	0xffffffff


	//   ....[11]....
        /*0068*/ 	.word	0xffffffff


	//   ....[12]....
        /*006c*/ 	.word	0xffffffff


	//   ....[13]....
        /*0070*/ 	.word	0xffffffff


	//   ....[14]....
        /*0074*/ 	.word	0xffffffff


	//   ....[15]....
        /*0078*/ 	.word	0xffffffff


	//   ....[16]....
        /*007c*/ 	.word	0xffffffff


	//   ....[17]....
        /*0080*/ 	.word	0xffffffff


	//   ....[18]....
        /*0084*/ 	.word	0xffffffff


	//   ....[19]....
        /*0088*/ 	.word	0xffffffff


	//----- nvinfo : EIATTR_COOP_GROUP_INSTR_OFFSETS
	.align		4
.L_2647:
        /*008c*/ 	.byte	0x04, 0x28
        /*008e*/ 	.short	(.L_2649 - .L_2648)


	//   ....[0]....
.L_2648:
        /*0090*/ 	.word	0x000007f0


	//   ....[1]....
        /*0094*/ 	.word	0x00000820


	//   ....[2]....
        /*0098*/ 	.word	0x00000840


	//   ....[3]....
        /*009c*/ 	.word	0x00000850


	//   ....[4]....
        /*00a0*/ 	.word	0x00000880


	//   ....[5]....
        /*00a4*/ 	.word	0x00000890


	//   ....[6]....
        /*00a8*/ 	.word	0x000008c0


	//   ....[7]....
        /*00ac*/ 	.word	0x000008d0


	//   ....[8]....
        /*00b0*/ 	.word	0x00000900


	//   ....[9]....
        /*00b4*/ 	.word	0x00000910


	//   ....[10]....
        /*00b8*/ 	.word	0x00000b00


	//   ....[11]....
        /*00bc*/ 	.word	0x00000b80


	//   ....[12]....
        /*00c0*/ 	.word	0x00000be0


	//   ....[13]....
        /*00c4*/ 	.word	0x00000c40


	//   ....[14]....
        /*00c8*/ 	.word	0x00000cb0


	//   ....[15]....
        /*00cc*/ 	.word	0x00000d20


	//   ....[16]....
        /*00d0*/ 	.word	0x00000d80


	//   ....[17]....
        /*00d4*/ 	.word	0x00000de0


	//   ....[18]....
        /*00d8*/ 	.word	0x00000e40


	//   ....[19]....
        /*00dc*/ 	.word	0x00000ea0


	//----- nvinfo : EIATTR_EXIT_INSTR_OFFSETS
	.align		4
.L_2649:
        /*00e0*/ 	.byte	0x04, 0x1c
        /*00e2*/ 	.short	(.L_2651 - .L_2650)


	//   ....[0]....
.L_2650:
        /*00e4*/ 	.word	0x00000070


	//   ....[1]....
        /*00e8*/ 	.word	0x00000aa0


	//----- nvinfo : EIATTR_MAX_THREADS
	.align		4
.L_2651:
        /*00ec*/ 	.byte	0x04, 0x05
        /*00ee*/ 	.short	(.L_2653 - .L_2652)
.L_2652:
        /*00f0*/ 	.word	0x00000400
        /*00f4*/ 	.word	0x00000001
        /*00f8*/ 	.word	0x00000001


	//----- nvinfo : EIATTR_CRS_STACK_SIZE
	.align		4
.L_2653:
        /*00fc*/ 	.byte	0x04, 0x1e
        /*00fe*/ 	.short	(.L_2655 - .L_2654)
.L_2654:
        /*0100*/ 	.word	0x00000000
.L_2655:


//--------------------- .nv.info._ZN10layer_norm40ln_parallel_residual_bwd_finalize_kernelINS_22Kernel_traits_finalizeILj5120E6__halfffffjLb0ELj1024ELj4ENS_18Kernel_traits_baseILj5120ES2_ffffjLj1024EEEEELb1EEEvNS_9BwdParamsE --------------------------
	.section	.nv.info._ZN10layer_norm40ln_parallel_residual_bwd_finalize_kernelINS_22Kernel_traits_finalizeILj5120E6__halfffffjLb0ELj1024ELj4ENS_18Kernel_traits_baseILj5120ES2_ffffjLj1024EEEEELb1EEEvNS_9BwdParamsE,"",@"SHT_CUDA_INFO"
	.sectionflags	@""
	.align	4


	//----- nvinfo : EIATTR_CUDA_API_VERSION
	.align		4
        /*0000*/ 	.byte	0x04, 0x37
        /*0002*/ 	.short	(.L_2657 - .L_2656)
.L_2656:
        /*0004*/ 	.word	0x00000082


	//----- nvinfo : EIATTR_SW2861232_WAR
	.align		4
.L_2657:
        /*0008*/ 	.byte	0x01, 0x35
	.zero		2


	//----- nvinfo : EIATTR_PARAM_CBANK
	.align		4
        /*000c*/ 	.byte	0x04, 0x0a
        /*000e*/ 	.short	(.L_2659 - .L_2658)
	.align		4
.L_2658:
        /*0010*/ 	.word	index@(.nv.constant0._ZN10layer_norm40ln_parallel_residual_bwd_finalize_kernelINS_22Kernel_traits_finalizeILj5120E6__halfffffjLb0ELj1024ELj4ENS_18Kernel_traits_baseILj5120ES2_ffffjLj1024EEEEELb1EEEvNS_9BwdParamsE)
        /*0014*/ 	.short	0x0160
        /*0016*/ 	.short	0x0128


	//----- nvinfo : EIATTR_CBANK_PARAM_SIZE
	.align		4
.L_2659:
        /*0018*/ 	.byte	0x03, 0x19
        /*001a*/ 	.short	0x0128


	//----- nvinfo : EIATTR_KPARAM_INFO
	.align		4
        /*001c*/ 	.byte	0x04, 0x17
        /*001e*/ 	.short	(.L_2661 - .L_2660)
.L_2660:
        /*0020*/ 	.word	0x00000000
        /*0024*/ 	.short	0x0000
        /*0026*/ 	.short	0x0000
        /*0028*/ 	.byte	0x00, 0xf0, 0xa1, 0x04


	//----- nvinfo : EIATTR_MAXREG_COUNT
	.align		4
.L_2661:
        /*002c*/ 	.byte	0x03, 0x1b
        /*002e*/ 	.short	0x0040


	//----- nvinfo : EIATTR_NUM_BARRIERS
	.align		4
        /*0030*/ 	.byte	0x02, 0x4c
        /*0032*/ 	.byte	0x01
	.zero		1


	//----- nvinfo : EIATTR_MERCURY_ISA_VERSION
	.align		4
        /*0034*/ 	.byte	0x03, 0x5f
        /*0036*/ 	.short	0x0000


	//----- nvinfo : EIATTR_COOP_GROUP_MASK_REGIDS
	.align		4
        /*0038*/ 	.byte	0x04, 0x29
        /*003a*/ 	.short	(.L_2663 - .L_2662)


	//   ....[0]....
.L_2662:
        /*003c*/ 	.word	0xffffffff


	//   ....[1]....
        /*0040*/ 	.word	0xffffffff


	//   ....[2]....
        /*0044*/ 	.word	0xffffffff


	//   ....[3]....
        /*0048*/ 	.word	0xffffffff


	//   ....[4]....
        /*004c*/ 	.word	0xffffffff


	//   ....[5]....
        /*0050*/ 	.word	0xffffffff


	//   ....[6]....
        /*0054*/ 	.word	0xffffffff


	//   ....[7]....
        /*0058*/ 	.word	0xffffffff


	//   ....[8]....
        /*005c*/ 	.word	0xffffffff


	//   ....[9]....
        /*0060*/ 	.word	0xffffffff


	//   ....[10]....
        /*0064*/ 	.word	0xffffffff


	//   ....[11]....
        /*0068*/ 	.word	0xffffffff


	//   ....[12]....
        /*006c*/ 	.word	0xffffffff


	//   ....[13]....
        /*0070*/ 	.word	0xffffffff


	//   ....[14]....
        /*0074*/ 	.word	0xffffffff


	//   ....[15]....
        /*0078*/ 	.word	0xffffffff


	//   ....[16]....
        /*007c*/ 	.word	0xffffffff


	//   ....[17]....
        /*0080*/ 	.word	0xffffffff


	//   ....[18]....
        /*0084*/ 	.word	0xffffffff


	//   ....[19]....
        /*0088*/ 	.word	0xffffffff


	//   ....[20]....
        /*008c*/ 	.word	0xffffffff


	//   ....[21]....
        /*0090*/ 	.word	0xffffffff


	//   ....[22]....
        /*0094*/ 	.word	0xffffffff


	//   ....[23]....
        /*0098*/ 	.word	0xffffffff


	//   ....[24]....
        /*009c*/ 	.word	0xffffffff


	//   ....[25]....
        /*00a0*/ 	.word	0xffffffff


	//   ....[26]....
        /*00a4*/ 	.word	0xffffffff


	//   ....[27]....
        /*00a8*/ 	.word	0xffffffff


	//   ....[28]....
        /*00ac*/ 	.word	0xffffffff


	//   ....[29]....
        /*00b0*/ 	.word	0xffffffff


	//   ....[30]....
        /*00b4*/ 	.word	0xffffffff


	//   ....[31]....
        /*00b8*/ 	.word	0xffffffff


	//   ....[32]....
        /*00bc*/ 	.word	0xffffffff


	//   ....[33]....
        /*00c0*/ 	.word	0xffffffff


	//   ....[34]....
        /*00c4*/ 	.word	0xffffffff


	//   ....[35]....
        /*00c8*/ 	.word	0xffffffff


	//   ....[36]....
        /*00cc*/ 	.word	0xffffffff


	//   ....[37]....
        /*00d0*/ 	.word	0xffffffff


	//   ....[38]....
        /*00d4*/ 	.word	0xffffffff


	//   ....[39]....
        /*00d8*/ 	.word	0xffffffff


	//----- nvinfo : EIATTR_COOP_GROUP_INSTR_OFFSETS
	.align		4
.L_2663:
        /*00dc*/ 	.byte	0x04, 0x28
        /*00de*/ 	.short	(.L_2665 - .L_2664)


	//   ....[0]....
.L_2664:
        /*00e0*/ 	.word	0x00000b60


	//   ....[1]....
        /*00e4*/ 	.word	0x00000b90


	//   ....[2]....
        /*00e8*/ 	.word	0x00000ba0


	//   ....[3]....
        /*00ec*/ 	.word	0x00000bb0


	//   ....[4]....
        /*00f0*/ 	.word	0x00000be0


	//   ....[5]....
        /*00f4*/ 	.word	0x00000c00


	//   ....[6]....
        /*00f8*/ 	.word	0x00000c10


	//   ....[7]....
        /*00fc*/ 	.word	0x00000c20


	//   ....[8]....
        /*0100*/ 	.word	0x00000c50


	//   ....[9]....
        /*0104*/ 	.word	0x00000c70


	//   ....[10]....
        /*0108*/ 	.word	0x00000c90


	//   ....[11]....
        /*010c*/ 	.word	0x00000ca0


	//   ....[12]....
        /*0110*/ 	.word	0x00000cd0


	//   ....[13]....
        /*0114*/ 	.word	0x00000cf0


	//   ....[14]....
        /*0118*/ 	.word	0x00000d10


	//   ....[15]....
        /*011c*/ 	.word	0x00000d20


	//   ....[16]....
        /*0120*/ 	.word	0x00000d50


	//   ....[17]....
        /*0124*/ 	.word	0x00000d80


	//   ....[18]....
        /*0128*/ 	.word	0x00000d90


	//   ....[19]....
        /*012c*/ 	.word	0x00000da0


	//   ....[20]....
        /*0130*/ 	.word	0x00001090


	//   ....[21]....
        /*0134*/ 	.word	0x00001100


	//   ....[22]....
        /*0138*/ 	.word	0x00001160


	//   ....[23]....
        /*013c*/ 	.word	0x000011c0


	//   ....[24]....
        /*0140*/ 	.word	0x00001230


	//   ....[25]....
        /*0144*/ 	.word	0x000012a0


	//   ....[26]....
        /*0148*/ 	.word	0x00001300


	//   ....[27]....
        /*014c*/ 	.word	0x00001360


	//   ....[28]....
        /*0150*/ 	.word	0x000013c0


	//   ....[29]....
        /*0154*/ 	.word	0x00001430


	//   ....[30]....
        /*0158*/ 	.word	0x000014a0


	//   ....[31]....
        /*015c*/ 	.word	0x00001500


	//   ....[32]....
        /*0160*/ 	.word	0x00001560


	//   ....[33]....
        /*0164*/ 	.word	0x000015c0


	//   ....[34]....
        /*0168*/ 	.word	0x00001630


	//   ....[35]....
        /*016c*/ 	.word	0x000016a0


	//   ....[36]....
        /*0170*/ 	.word	0x00001700


	//   ....[37]....
        /*0174*/ 	.word	0x00001760


	//   ....[38]....
        /*0178*/ 	.word	0x000017c0


	//   ....[39]....
        /*017c*/ 	.word	0x00001820


	//----- nvinfo : EIATTR_EXIT_INSTR_OFFSETS
	.align		4
.L_2665:
        /*0180*/ 	.byte	0x04, 0x1c
        /*0182*/ 	.short	(.L_2667 - .L_2666)


	//   ....[0]....
.L_2666:
        /*0184*/ 	.word	0x00000070


	//   ....[1]....
        /*0188*/ 	.word	0x00001030


	//----- nvinfo : EIATTR_MAX_THREADS
	.align		4
.L_2667:
        /*018c*/ 	.byte	0x04, 0x05
        /*018e*/ 	.short	(.L_2669 - .L_2668)
.L_2668:
        /*0190*/ 	.word	0x00000400
        /*0194*/ 	.word	0x00000001
        /*0198*/ 	.word	0x00000001


	//----- nvinfo : EIATTR_CRS_STACK_SIZE
	.align		4
.L_2669:
        /*019c*/ 	.byte	0x04, 0x1e
        /*019e*/ 	.short	(.L_2671 - .L_2670)
.L_2670:
        /*01a0*/ 	.word	0x00000000
.L_2671:


//--------------------- .nv.info._ZN10layer_norm31ln_parallel_residual_bwd_kernelINS_13Kernel_traitsI6__halfffffjLj5120ELj1ELj1ELj8ELj16ENS_18Kernel_traits_baseILj5120ES2_ffffjLj256EEEEELb1ELb1ELb1EEEvNS_9BwdParamsE --------------------------
	.section	.nv.info._ZN10layer_norm31ln_parallel_residual_bwd_kernelINS_13Kernel_traitsI6__halfffffjLj5120ELj1ELj1ELj8ELj16ENS_18Kernel_traits_baseILj5120ES2_ffffjLj256EEEEELb1ELb1ELb1EEEvNS_9BwdParamsE,"",@"SHT_CUDA_INFO"
	.sectionflags	@""
	.align	4


	//----- nvinfo : EIATTR_CUDA_API_VERSION
	.align		4
        /*0000*/ 	.byte	0x04, 0x37
        /*0002*/ 	.short	(.L_2673 - .L_2672)
.L_2672:
        /*0004*/ 	.word	0x00000082


	//----- nvinfo : EIATTR_SW2861232_WAR
	.align		4
.L_2673:
        /*0008*/ 	.byte	0x01, 0x35
	.zero		2


	//----- nvinfo : EIATTR_PARAM_CBANK
	.align		4
        /*000c*/ 	.byte	0x04, 0x0a
        /*000e*/ 	.short	(.L_2675 - .L_2674)
	.align		4
.L_2674:
        /*0010*/ 	.word	index@(.nv.constant0._ZN10layer_norm31ln_parallel_residual_bwd_kernelINS_13Kernel_traitsI6__halfffffjLj5120ELj1ELj1ELj8ELj16ENS_18Kernel_traits_baseILj5120ES2_ffffjLj256EEEEELb1ELb1ELb1EEEvNS_9BwdParamsE)
        /*0014*/ 	.short	0x0160
        /*0016*/ 	.short	0x0128


	//----- nvinfo : EIATTR_CBANK_PARAM_SIZE
	.align		4
.L_2675:
        /*0018*/ 	.byte	0x03, 0x19
        /*001a*/ 	.short	0x0128


	//----- nvinfo : EIATTR_KPARAM_INFO
	.align		4
        /*001c*/ 	.byte	0x04, 0x17
        /*001e*/ 	.short	(.L_2677 - .L_2676)
.L_2676:
        /*0020*/ 	.word	0x00000000
        /*0024*/ 	.short	0x0000
        /*0026*/ 	.short	0x0000
        /*0028*/ 	.byte	0x00, 0xf0, 0xa1, 0x04


	//----- nvinfo : EIATTR_MAXREG_COUNT
	.align		4
.L_2677:
        /*002c*/ 	.byte	0x03, 0x1b
        /*002e*/ 	.short	0x00ff


	//----- nvinfo : EIATTR_NUM_BARRIERS
	.align		4
        /*0030*/ 	.byte	0x02, 0x4c
        /*0032*/ 	.byte	0x01
	.zero		1


	//----- nvinfo : EIATTR_MERCURY_ISA_VERSION
	.align		4
        /*0034*/ 	.byte	0x03, 0x5f
        /*0036*/ 	.short	0x0000


	//----- nvinfo : EIATTR_COOP_GROUP_MASK_REGIDS
	.align		4
        /*0038*/ 	.byte	0x04, 0x29
        /*003a*/ 	.short	(.L_2679 - .L_2678)


	//   ....[0]....
.L_2678:
        /*003c*/ 	.word	0xffffffff


	//   ....[1]....
        /*0040*/ 	.word	0xffffffff


	//   ....[2]....
        /*0044*/ 	.word	0xffffffff


	//   ....[3]....
        /*0048*/ 	.word	0xffffffff


	//   ....[4]....
        /*004c*/ 	.word	0xffffffff


	//   ....[5]....
        /*0050*/ 	.word	0xffffffff


	//   ....[6]....
        /*0054*/ 	.word	0xffffffff


	//   ....[7]....
        /*0058*/ 	.word	0xffffffff


	//   ....[8]....
        /*005c*/ 	.word	0xffffffff


	//   ....[9]....
        /*0060*/ 	.word	0xffffffff


	//   ....[10]....
        /*0064*/ 	.word	0xffffffff


	//   ....[11]....
        /*0068*/ 	.word	0xffffffff


	//   ....[12]....
        /*006c*/ 	.word	0xffffffff


	//   ....[13]....
        /*0070*/ 	.word	0xffffffff


	//   ....[14]....
        /*0074*/ 	.word	0xffffffff


	//   ....[15]....
        /*0078*/ 	.word	0xffffffff


	//   ....[16]....
        /*007c*/ 	.word	0xffffffff


	//   ....[17]....
        /*0080*/ 	.word	0xffffffff


	//   ....[18]....
        /*0084*/ 	.word	0xffffffff


	//   ....[19]....
        /*0088*/ 	.word	0xffffffff


	//----- nvinfo : EIATTR_COOP_GROUP_INSTR_OFFSETS
	.align		4
.L_2679:
        /*008c*/ 	.byte	0x04, 0x28
        /*008e*/ 	.short	(.L_2681 - .L_2680)


	//   ....[0]....
.L_2680:
        /*0090*/ 	.word	0x00001660


	//   ....[1]....
        /*0094*/ 	.word	0x00001680


	//   ....[2]....
        /*0098*/ 	.word	0x000016a0


	//   ....[3]....
        /*009c*/ 	.word	0x000016c0


	//   ....[4]....
        /*00a0*/ 	.word	0x000016e0


	//   ....[5]....
        /*00a4*/ 	.word	0x00001700


	//   ....[6]....
        /*00a8*/ 	.word	0x00001720


	//   ....[7]....
        /*00ac*/ 	.word	0x00001740


	//   ....[8]....
        /*00b0*/ 	.word	0x00001760


	//   ....[9]....
        /*00b4*/ 	.word	0x00001780


	//   ....[10]....
        /*00b8*/ 	.word	0x00002f20


	//   ....[11]....
        /*00bc*/ 	.word	0x00002fa0


	//   ....[12]....
        /*00c0*/ 	.word	0x00003020


	//   ....[13]....
        /*00c4*/ 	.word	0x00003090


	//   ....[14]....
        /*00c8*/ 	.word	0x00003110


	//   ....[15]....
        /*00cc*/ 	.word	0x00003180


	//   ....[16]....
        /*00d0*/ 	.word	0x00003200


	//   ....[17]....
        /*00d4*/ 	.word	0x00003270


	//   ....[18]....
        /*00d8*/ 	.word	0x000032f0


	//   ....[19]....
        /*00dc*/ 	.word	0x00003360


	//----- nvinfo : EIATTR_EXIT_INSTR_OFFSETS
	.align		4
.L_2681:
        /*00e0*/ 	.byte	0x04, 0x1c
        /*00e2*/ 	.short	(.L_2683 - .L_2682)


	//   ....[0]....
.L_2682:
        /*00e4*/ 	.word	0x00002ec0


	//----- nvinfo : EIATTR_MAX_THREADS
	.align		4
.L_2683:
        /*00e8*/ 	.byte	0x04, 0x05
        /*00ea*/ 	.short	(.L_2685 - .L_2684)
.L_2684:
        /*00ec*/ 	.word	0x00000100
        /*00f0*/ 	.word	0x00000001
        /*00f4*/ 	.word	0x00000001


	//----- nvinfo : EIATTR_CRS_STACK_SIZE
	.align		4
.L_2685:
        /*00f8*/ 	.byte	0x04, 0x1e
        /*00fa*/ 	.short	(.L_2687 - .L_2686)
.L_2686:
        /*00fc*/ 	.word	0x00000000
.L_2687:


//--------------------- .nv.info._ZN10layer_norm31ln_parallel_residual_bwd_kernelINS_13Kernel_traitsIfffffjLj5120ELj1ELj1ELj8ELj16ENS_18Kernel_traits_baseILj5120EfffffjLj256EEEEELb0ELb0ELb0EEEvNS_9BwdParamsE --------------------------
	.section	.nv.info._ZN10layer_norm31ln_parallel_residual_bwd_kernelINS_13Kernel_traitsIfffffjLj5120ELj1ELj1ELj8ELj16ENS_18Kernel_traits_baseILj5120EfffffjLj256EEEEELb0ELb0ELb0EEEvNS_9BwdParamsE,"",@"SHT_CUDA_INFO"
	.sectionflags	@""
	.align	4


	//----- nvinfo : EIATTR_CUDA_API_VERSION
	.align		4
        /*0000*/ 	.byte	0x04, 0x37
        /*0002*/ 	.short	(.L_2689 - .L_2688)
.L_2688:
        /*0004*/ 	.word	0x00000082


	//----- nvinfo : EIATTR_SW2861232_WAR
	.align		4
.L_2689:
        /*0008*/ 	.byte	0x01, 0x35
	.zero		2


	//----- nvinfo : EIATTR_PARAM_CBANK
	.align		4
        /*000c*/ 	.byte	0x04, 0x0a
        /*000e*/ 	.short	(.L_2691 - .L_2690)
	.align		4
.L_2690:
        /*0010*/ 	.word	index@(.nv.constant0._ZN10layer_norm31ln_parallel_residual_bwd_kernelINS_13Kernel_traitsIfffffjLj5120ELj1ELj1ELj8ELj16ENS_18Kernel_traits_baseILj5120EfffffjLj256EEEEELb0ELb0ELb0EEEvNS_9BwdParamsE)
        /*0014*/ 	.short	0x0160
        /*0016*/ 	.short	0x0128


	//----- nvinfo : EIATTR_CBANK_PARAM_SIZE
	.align		4
.L_2691:
        /*0018*/ 	.byte	0x03, 0x19
        /*001a*/ 	.short	0x0128


	//----- nvinfo : EIATTR_KPARAM_INFO
	.align		4
        /*001c*/ 	.byte	0x04, 0x17
        /*001e*/ 	.short	(.L_2693 - .L_2692)
.L_2692:
        /*0020*/ 	.word	0x00000000
        /*0024*/ 	.short	0x0000
        /*0026*/ 	.short	0x0000
        /*0028*/ 	.byte	0x00, 0xf0, 0xa1, 0x04


	//----- nvinfo : EIATTR_MAXREG_COUNT
	.align		4
.L_2693:
        /*002c*/ 	.byte	0x03, 0x1b
        /*002e*/ 	.short	0x00ff


	//----- nvinfo : EIATTR_NUM_BARRIERS
	.align		4
        /*0030*/ 	.byte	0x02, 0x4c
        /*0032*/ 	.byte	0x01
	.zero		1


	//----- nvinfo : EIATTR_MERCURY_ISA_VERSION
	.align		4
        /*0034*/ 	.byte	0x03, 0x5f
        /*0036*/ 	.short	0x0000


	//----- nvinfo : EIATTR_COOP_GROUP_MASK_REGIDS
	.align		4
        /*0038*/ 	.byte	0x04, 0x29
        /*003a*/ 	.short	(.L_2695 - .L_2694)


	//   ....[0]....
.L_2694:
        /*003c*/ 	.word	0xffffffff


	//   ....[1]....
        /*0040*/ 	.word	0xffffffff


	//   ....[2]....
        /*0044*/ 	.word	0xffffffff


	//   ....[3]....
        /*0048*/ 	.word	0xffffffff


	//   ....[4]....
        /*004c*/ 	.word	0xffffffff


	//   ....[5]....
        /*0050*/ 	.word	0xffffffff


	//   ....[6]....
        /*0054*/ 	.word	0xffffffff


	//   ....[7]....
        /*0058*/ 	.word	0xffffffff


	//   ....[8]....
        /*005c*/ 	.word	0xffffffff


	//   ....[9]....
        /*0060*/ 	.word	0xffffffff


	//   ....[10]....
        /*0064*/ 	.word	0xffffffff


	//   ....[11]....
        /*0068*/ 	.word	0xffffffff


	//   ....[12]....
        /*006c*/ 	.word	0xffffffff


	//   ....[13]....
        /*0070*/ 	.word	0xffffffff


	//   ....[14]....
        /*0074*/ 	.word	0xffffffff


	//   ....[15]....
        /*0078*/ 	.word	0xffffffff


	//   ....[16]....
        /*007c*/ 	.word	0xffffffff


	//   ....[17]....
        /*0080*/ 	.word	0xffffffff


	//   ....[18]....
        /*0084*/ 	.word	0xffffffff


	//   ....[19]....
        /*0088*/ 	.word	0xffffffff


	//----- nvinfo : EIATTR_COOP_GROUP_INSTR_OFFSETS
	.align		4
.L_2695:
        /*008c*/ 	.byte	0x04, 0x28
        /*008e*/ 	.short	(.L_2697 - .L_2696)


	//   ....[0]....
.L_2696:
        /*0090*/ 	.word	0x00001930


	//   ....[1]....
        /*0094*/ 	.word	0x00001950


	//   ....[2]....
        /*0098*/ 	.word	0x00001970


	//   ....[3]....
        /*009c*/ 	.word	0x00001990


	//   ....[4]....
        /*00a0*/ 	.word	0x000019b0


	//   ....[5]....
        /*00a4*/ 	.word	0x000019d0


	//   ....[6]....
        /*00a8*/ 	.word	0x000019f0


	//   ....[7]....
        /*00ac*/ 	.word	0x00001a10


	//   ....[8]....
        /*00b0*/ 	.word	0x00001a30


	//   ....[9]....
        /*00b4*/ 	.word	0x00001a50


	//   ....[10]....
        /*00b8*/ 	.word	0x00002f00


	//   ....[11]....
        /*00bc*/ 	.word	0x00002f80


	//   ....[12]....
        /*00c0*/ 	.word	0x00003000


	//   ....[13]....
        /*00c4*/ 	.word	0x00003070


	//   ....[14]....
        /*00c8*/ 	.word	0x000030f0


	//   ....[15]....
        /*00cc*/ 	.word	0x00003160


	//   ....[16]....
        /*00d0*/ 	.word	0x000031e0


	//   ....[17]....
        /*00d4*/ 	.word	0x00003250


	//   ....[18]....
        /*00d8*/ 	.word	0x000032d0


	//   ....[19]....
        /*00dc*/ 	.word	0x00003340


	//----- nvinfo : EIATTR_EXIT_INSTR_OFFSETS
	.align		4
.L_2697:
        /*00e0*/ 	.byte	0x04, 0x1c
        /*00e2*/ 	.short	(.L_2699 - .L_2698)


	//   ....[0]....
.L_2698:
        /*00e4*/ 	.word	0x00002e00


	//   ....[1]....
        /*00e8*/ 	.word	0x00002ea0


	//----- nvinfo : EIATTR_MAX_THREADS
	.align		4
.L_2699:
        /*00ec*/ 	.byte	0x04, 0x05
        /*00ee*/ 	.short	(.L_2701 - .L_2700)
.L_2700:
        /*00f0*/ 	.word	0x00000100
        /*00f4*/ 	.word	0x00000001
        /*00f8*/ 	.word	0x00000001


	//----- nvinfo : EIATTR_CRS_STACK_SIZE
	.align		4
.L_2701:
        /*00fc*/ 	.byte	0x04, 0x1e
        /*00fe*/ 	.short	(.L_2703 - .L_2702)
.L_2702:
        /*0100*/ 	.word	0x00000000
.L_2703:


//--------------------- .nv.info._ZN10layer_norm31ln_parallel_residual_bwd_kernelINS_13Kernel_traitsIfffffjLj5120ELj1ELj1ELj8ELj16ENS_18Kernel_traits_baseILj5120EfffffjLj256EEEEELb0ELb0ELb1EEEvNS_9BwdParamsE --------------------------
	.section	.nv.info._ZN10layer_norm31ln_parallel_residual_bwd_kernelINS_13Kernel_traitsIfffffjLj5120ELj1ELj1ELj8ELj16ENS_18Kernel_traits_baseILj5120EfffffjLj256EEEEELb0ELb0ELb1EEEvNS_9BwdParamsE,"",@"SHT_CUDA_INFO"
	.sectionflags	@""
	.align	4


	//----- nvinfo : EIATTR_CUDA_API_VERSION
	.align		4
        /*0000*/ 	.byte	0x04, 0x37
        /*0002*/ 	.short	(.L_2705 - .L_2704)
.L_2704:
        /*0004*/ 	.word	0x00000082


	//----- nvinfo : EIATTR_SW2861232_WAR
	.align		4
.L_2705:
        /*0008*/ 	.byte	0x01, 0x35
	.zero		2


	//----- nvinfo : EIATTR_PARAM_CBANK
	.align		4
        /*000c*/ 	.byte	0x04, 0x0a
        /*000e*/ 	.short	(.L_2707 - .L_2706)
	.align		4
.L_2706:
        /*0010*/ 	.word	index@(.nv.constant0._ZN10layer_norm31ln_parallel_residual_bwd_kernelINS_13Kernel_traitsIfffffjLj5120ELj1ELj1ELj8ELj16ENS_18Kernel_traits_baseILj5120EfffffjLj256EEEEELb0ELb0ELb1EEEvNS_9BwdParamsE)
        /*0014*/ 	.short	0x0160
        /*0016*/ 	.short	0x0128


	//----- nvinfo : EIATTR_CBANK_PARAM_SIZE
	.align		4
.L_2707:
        /*0018*/ 	.byte	0x03, 0x19
        /*001a*/ 	.short	0x0128


	//----- nvinfo : EIATTR_KPARAM_INFO
	.align		4
        /*001c*/ 	.byte	0x04, 0x17
        /*001e*/ 	.short	(.L_2709 - .L_2708)
.L_2708:
        /*0020*/ 	.word	0x00000000
        /*0024*/ 	.short	0x0000
        /*0026*/ 	.short	0x0000
        /*0028*/ 	.byte	0x00, 0xf0, 0xa1, 0x04


	//----- nvinfo : EIATTR_MAXREG_COUNT
	.align		4
.L_2709:
        /*002c*/ 	.byte	0x03, 0x1b
        /*002e*/ 	.short	0x00ff


	//----- nvinfo : EIATTR_NUM_BARRIERS
	.align		4
        /*0030*/ 	.byte	0x02, 0x4c
        /*0032*/ 	.byte	0x01
	.zero		1


	//----- nvinfo : EIATTR_MERCURY_ISA_VERSION
	.align		4
        /*0034*/ 	.byte	0x03, 0x5f
        /*0036*/ 	.short	0x0000


	//----- nvinfo : EIATTR_COOP_GROUP_MASK_REGIDS
	.align		4
        /*0038*/ 	.byte	0x04, 0x29
        /*003a*/ 	.short	(.L_2711 - .L_2710)


	//   ....[0]....
.L_2710:
        /*003c*/ 	.word	0xffffffff


	//   ....[1]....
        /*0040*/ 	.word	0xffffffff


	//   ....[2]....
        /*0044*/ 	.word	0xffffffff


	//   ....[3]....
        /*0048*/ 	.word	0xffffffff


	//   ....[4]....
        /*004c*/ 	.word	0xffffffff


	//   ....[5]....
        /*0050*/ 	.word	0xffffffff


	//   ....[6]....
        /*0054*/ 	.word	0xffffffff


	//   ....[7]....
        /*0058*/ 	.word	0xffffffff


	//   ....[8]....
        /*005c*/ 	.word	0xffffffff


	//   ....[9]....
        /*0060*/ 	.word	0xffffffff


	//   ....[10]....
        /*0064*/ 	.word	0xffffffff


	//   ....[11]....
        /*0068*/ 	.word	0xffffffff


	//   ....[12]....
        /*006c*/ 	.word	0xffffffff


	//   ....[13]....
        /*0070*/ 	.word	0xffffffff


	//   ....[14]....
        /*0074*/ 	.word	0xffffffff


	//   ....[15]....
        /*0078*/ 	.word	0xffffffff


	//   ....[16]....
        /*007c*/ 	.word	0xffffffff


	//   ....[17]....
        /*0080*/ 	.word	0xffffffff


	//   ....[18]....
        /*0084*/ 	.word	0xffffffff


	//   ....[19]....
        /*0088*/ 	.word	0xffffffff


	//----- nvinfo : EIATTR_COOP_GROUP_INSTR_OFFSETS
	.align		4
.L_2711:
        /*008c*/ 	.byte	0x04, 0x28
        /*008e*/ 	.short	(.L_2713 - .L_2712)


	//   ....[0]....
.L_2712:
        /*0090*/ 	.word	0x00001720


	//   ....[1]....
        /*0094*/ 	.word	0x00001740


	//   ....[2]....
        /*0098*/ 	.word	0x00001760


	//   ....[3]....
        /*009c*/ 	.word	0x00001780


	//   ....[4]....
        /*00a0*/ 	.word	0x000017a0


	//   ....[5]....
        /*00a4*/ 	.word	0x000017c0


	//   ....[6]....
        /*00a8*/ 	.word	0x000017e0


	//   ....[7]....
        /*00ac*/ 	.word	0x00001800


	//   ....[8]....
        /*00b0*/ 	.word	0x00001820


	//   ....[9]....
        /*00b4*/ 	.word	0x00001840


	//   ....[10]....
        /*00b8*/ 	.word	0x00002cd0


	//   ....[11]....
        /*00bc*/ 	.word	0x00002d50


	//   ....[12]....
        /*00c0*/ 	.word	0x00002dd0


	//   ....[13]....
        /*00c4*/ 	.word	0x00002e40


	//   ....[14]....
        /*00c8*/ 	.word	0x00002ec0


	//   ....[15]....
        /*00cc*/ 	.word	0x00002f30


	//   ....[16]....
        /*00d0*/ 	.word	0x00002fb0


	//   ....[17]....
        /*00d4*/ 	.word	0x00003020


	//   ....[18]....
        /*00d8*/ 	.word	0x000030a0


	//   ....[19]....
        /*00dc*/ 	.word	0x00003110


	//----- nvinfo : EIATTR_EXIT_INSTR_OFFSETS
	.align		4
.L_2713:
        /*00e0*/ 	.byte	0x04, 0x1c
        /*00e2*/ 	.short	(.L_2715 - .L_2714)


	//   ....[0]....
.L_2714:
        /*00e4*/ 	.word	0x00002c70


	//----- nvinfo : EIATTR_MAX_THREADS
	.align		4
.L_2715:
        /*00e8*/ 	.byte	0x04, 0x05
        /*00ea*/ 	.short	(.L_2717 - .L_2716)
.L_2716:
        /*00ec*/ 	.word	0x00000100
        /*00f0*/ 	.word	0x00000001
        /*00f4*/ 	.word	0x00000001


	//----- nvinfo : EIATTR_CRS_STACK_SIZE
	.align		4
.L_2717:
        /*00f8*/ 	.byte	0x04, 0x1e
        /*00fa*/ 	.short	(.L_2719 - .L_2718)
.L_2718:
        /*00fc*/ 	.word	0x00000000
.L_2719:


//--------------------- .nv.info._ZN10layer_norm31ln_parallel_residual_bwd_kernelINS_13Kernel_traitsIfffffjLj5120ELj1ELj1ELj8ELj16ENS_18Kernel_traits_baseILj5120EfffffjLj256EEEEELb0ELb1ELb0EEEvNS_9BwdParamsE --------------------------
	.section	.nv.info._ZN10layer_norm31ln_parallel_residual_bwd_kernelINS_13Kernel_traitsIfffffjLj5120ELj1ELj1ELj8ELj16ENS_18Kernel_traits_baseILj5120EfffffjLj256EEEEELb0ELb1ELb0EEEvNS_9BwdParamsE,"",@"SHT_CUDA_INFO"
	.sectionflags	@""
	.align	4


	//----- nvinfo : EIATTR_CUDA_API_VERSION
	.align		4
        /*0000*/ 	.byte	0x04, 0x37
        /*0002*/ 	.short	(.L_2721 - .L_2720)
.L_2720:
        /*0004*/ 	.word	0x00000082


	//----- nvinfo : EIATTR_SW2861232_WAR
	.align		4
.L_2721:
        /*0008*/ 	.byte	0x01, 0x35
	.zero		2


	//----- nvinfo : EIATTR_PARAM_CBANK
	.align		4
        /*000c*/ 	.byte	0x04, 0x0a
        /*000e*/ 	.short	(.L_2723 - .L_2722)
	.align		4
.L_2722:
        /*0010*/ 	.word	index@(.nv.constant0._ZN10layer_norm31ln_parallel_residual_bwd_kernelINS_13Kernel_traitsIfffffjLj5120ELj1ELj1ELj8ELj16ENS_18Kernel_traits_baseILj5120EfffffjLj256EEEEELb0ELb1ELb0EEEvNS_9BwdParamsE)
        /*0014*/ 	.short	0x0160
        /*0016*/ 	.short	0x0128


	//----- nvinfo : EIATTR_CBANK_PARAM_SIZE
	.align		4
.L_2723:
        /*0018*/ 	.byte	0x03, 0x19
        /*001a*/ 	.short	0x0128


	//----- nvinfo : EIATTR_KPARAM_INFO
	.align		4
        /*001c*/ 	.byte	0x04, 0x17
        /*001e*/ 	.short	(.L_2725 - .L_2724)
.L_2724:
        /*0020*/ 	.word	0x00000000
        /*0024*/ 	.short	0x0000
        /*0026*/ 	.short	0x0000
        /*0028*/ 	.byte	0x00, 0xf0, 0xa1, 0x04


	//----- nvinfo : EIATTR_MAXREG_COUNT
	.align		4
.L_2725:
        /*002c*/ 	.byte	0x03, 0x1b
        /*002e*/ 	.short	0x00ff


	//----- nvinfo : EIATTR_NUM_BARRIERS
	.align		4
        /*0030*/ 	.byte	0x02, 0x4c
        /*0032*/ 	.byte	0x01
	.zero		1


	//----- nvinfo : EIATTR_MERCURY_ISA_VERSION
	.align		4
        /*0034*/ 	.byte	0x03, 0x5f
        /*0036*/ 	.short	0x0000


	//----- nvinfo : EIATTR_COOP_GROUP_MASK_REGIDS
	.align		4
        /*0038*/ 	.byte	0x04, 0x29
        /*003a*/ 	.short	(.L_2727 - .L_2726)


	//   ....[0]....
.L_2726:
        /*003c*/ 	.word	0xffffffff


	//   ....[1]....
        /*0040*/ 	.word	0xffffffff


	//   ....[2]....
        /*0044*/ 	.word	0xffffffff


	//   ....[3]....
        /*0048*/ 	.word	0xffffffff


	//   ....[4]....
        /*004c*/ 	.word	0xffffffff


	//   ....[5]....
        /*0050*/ 	.word	0xffffffff


	//   ....[6]....
        /*0054*/ 	.word	0xffffffff


	//   ....[7]....
        /*0058*/ 	.word	0xffffffff


	//   ....[8]....
        /*005c*/ 	.word	0xffffffff


	//   ....[9]....
        /*0060*/ 	.word	0xffffffff


	//   ....[10]....
        /*0064*/ 	.word	0xffffffff


	//   ....[11]....
        /*0068*/ 	.word	0xffffffff


	//   ....[12]....
        /*006c*/ 	.word	0xffffffff


	//   ....[13]....
        /*0070*/ 	.word	0xffffffff


	//   ....[14]....
        /*0074*/ 	.word	0xffffffff


	//   ....[15]....
        /*0078*/ 	.word	0xffffffff


	//   ....[16]....
        /*007c*/ 	.word	0xffffffff


	//   ....[17]....
        /*0080*/ 	.word	0xffffffff


	//   ....[18]....
        /*0084*/ 	.word	0xffffffff


	//   ....[19]....
        /*0088*/ 	.word	0xffffffff


	//----- nvinfo : EIATTR_COOP_GROUP_INSTR_OFFSETS
	.align		4
.L_2727:
        /*008c*/ 	.byte	0x04, 0x28
        /*008e*/ 	.short	(.L_2729 - .L_2728)


	//   ....[0]....
.L_2728:
        /*0090*/ 	.word	0x00001270


	//   ....[1]....
        /*0094*/ 	.word	0x00001290


	//   ....[2]....
        /*0098*/ 	.word	0x000012b0


	//   ....[3]....
        /*009c*/ 	.word	0x000012d0


	//   ....[4]....
        /*00a0*/ 	.word	0x000012f0


	//   ....[5]....
        /*00a4*/ 	.word	0x00001310


	//   ....[6]....
        /*00a8*/ 	.word	0x00001330


	//   ....[7]....
        /*00ac*/ 	.word	0x00001350


	//   ....[8]....
        /*00b0*/ 	.word	0x00001370


	//   ....[9]....
        /*00b4*/ 	.word	0x00001390


	//   ....[10]....
        /*00b8*/ 	.word	0x00002650


	//   ....[11]....
        /*00bc*/ 	.word	0x000026d0


	//   ....[12]....
        /*00c0*/ 	.word	0x00002750


	//   ....[13]....
        /*00c4*/ 	.word	0x000027c0


	//   ....[14]....
        /*00c8*/ 	.word	0x00002840


	//   ....[15]....
        /*00cc*/ 	.word	0x000028b0


	//   ....[16]....
        /*00d0*/ 	.word	0x00002930


	//   ....[17]....
        /*00d4*/ 	.word	0x000029a0


	//   ....[18]....
        /*00d8*/ 	.word	0x00002a20


	//   ....[19]....
        /*00dc*/ 	.word	0x00002a90


	//----- nvinfo : EIATTR_EXIT_INSTR_OFFSETS
	.align		4
.L_2729:
        /*00e0*/ 	.byte	0x04, 0x1c
        /*00e2*/ 	.short	(.L_2731 - .L_2730)


	//   ....[0]....
.L_2730:
        /*00e4*/ 	.word	0x00002590


	//   ....[1]....
        /*00e8*/ 	.word	0x000025f0


	//----- nvinfo : EIATTR_MAX_THREADS
	.align		4
.L_2731:
        /*00ec*/ 	.byte	0x04, 0x05
        /*00ee*/ 	.short	(.L_2733 - .L_2732)
.L_2732:
        /*00f0*/ 	.word	0x00000100
        /*00f4*/ 	.word	0x00000001
        /*00f8*/ 	.word	0x00000001


	//----- nvinfo : EIATTR_CRS_STACK_SIZE
	.align		4
.L_2733:
        /*00fc*/ 	.byte	0x04, 0x1e
        /*00fe*/ 	.short	(.L_2735 - .L_2734)
.L_2734:
        /*0100*/ 	.word	0x00000000
.L_2735:


//--------------------- .nv.info._ZN10layer_norm31ln_parallel_residual_bwd_kernelINS_13Kernel_traitsIfffffjLj5120ELj1ELj1ELj8ELj16ENS_18Kernel_traits_baseILj5120EfffffjLj256EEEEELb0ELb1ELb1EEEvNS_9BwdParamsE --------------------------
	.section	.nv.info._ZN10layer_norm31ln_parallel_residual_bwd_kernelINS_13Kernel_traitsIfffffjLj5120ELj1ELj1ELj8ELj16ENS_18Kernel_traits_baseILj5120EfffffjLj256EEEEELb0ELb1ELb1EEEvNS_9BwdParamsE,"",@"SHT_CUDA_INFO"
	.sectionflags	@""
	.align	4


	//----- nvinfo : EIATTR_CUDA_API_VERSION
	.align		4
        /*0000*/ 	.byte	0x04, 0x37
        /*0002*/ 	.short	(.L_2737 - .L_2736)
.L_2736:
        /*0004*/ 	.word	0x00000082


	//----- nvinfo : EIATTR_SW2861232_WAR
	.align		4
.L_2737:
        /*0008*/ 	.byte	0x01, 0x35
	.zero		2


	//----- nvinfo : EIATTR_PARAM_CBANK
	.align		4
        /*000c*/ 	.byte	0x04, 0x0a
        /*000e*/ 	.short	(.L_2739 - .L_2738)
	.align		4
.L_2738:
        /*0010*/ 	.word	index@(.nv.constant0._ZN10layer_norm31ln_parallel_residual_bwd_kernelINS_13Kernel_traitsIfffffjLj5120ELj1ELj1ELj8ELj16ENS_18Kernel_traits_baseILj5120EfffffjLj256EEEEELb0ELb1ELb1EEEvNS_9BwdParamsE)
        /*0014*/ 	.short	0x0160
        /*0016*/ 	.short	0x0128


	//----- nvinfo : EIATTR_CBANK_PARAM_SIZE
	.align		4
.L_2739:
        /*0018*/ 	.byte	0x03, 0x19
        /*001a*/ 	.short	0x0128


	//----- nvinfo : EIATTR_KPARAM_INFO
	.align		4
        /*001c*/ 	.byte	0x04, 0x17
        /*001e*/ 	.short	(.L_2741 - .L_2740)
.L_2740:
        /*0020*/ 	.word	0x00000000
        /*0024*/ 	.short	0x0000
        /*0026*/ 	.short	0x0000
        /*0028*/ 	.byte	0x00, 0xf0, 0xa1, 0x04


	//----- nvinfo : EIATTR_MAXREG_COUNT
	.align		4
.L_2741:
        /*002c*/ 	.byte	0x03, 0x1b
        /*002e*/ 	.short	0x00ff


	//----- nvinfo : EIATTR_NUM_BARRIERS
	.align		4
        /*0030*/ 	.byte	0x02, 0x4c
        /*0032*/ 	.byte	0x01
	.zero		1


	//----- nvinfo : EIATTR_MERCURY_ISA_VERSION
	.align		4
        /*0034*/ 	.byte	0x03, 0x5f
        /*0036*/ 	.short	0x0000


	//----- nvinfo : EIATTR_COOP_GROUP_MASK_REGIDS
	.align		4
        /*0038*/ 	.byte	0x04, 0x29
        /*003a*/ 	.short	(.L_2743 - .L_2742)


	//   ....[0]....
.L_2742:
        /*003c*/ 	.word	0xffffffff


	//   ....[1]....
        /*0040*/ 	.word	0xffffffff


	//   ....[2]....
        /*0044*/ 	.word	0xffffffff


	//   ....[3]....
        /*0048*/ 	.word	0xffffffff


	//   ....[4]....
        /*004c*/ 	.word	0xffffffff


	//   ....[5]....
        /*0050*/ 	.word	0xffffffff


	//   ....[6]....
        /*0054*/ 	.word	0xffffffff


	//   ....[7]....
        /*0058*/ 	.word	0xffffffff


	//   ....[8]....
        /*005c*/ 	.word	0xffffffff


	//   ....[9]....
        /*0060*/ 	.word	0xffffffff


	//   ....[10]....
        /*0064*/ 	.word	0xffffffff


	//   ....[11]....
        /*0068*/ 	.word	0xffffffff


	//   ....[12]....
        /*006c*/ 	.word	0xffffffff


	//   ....[13]....
        /*0070*/ 	.word	0xffffffff


	//   ....[14]....
        /*0074*/ 	.word	0xffffffff


	//   ....[15]....
        /*0078*/ 	.word	0xffffffff


	//   ....[16]....
        /*007c*/ 	.word	0xffffffff


	//   ....[17]....
        /*0080*/ 	.word	0xffffffff


	//   ....[18]....
        /*0084*/ 	.word	0xffffffff


	//   ....[19]....
        /*0088*/ 	.word	0xffffffff


	//----- nvinfo : EIATTR_COOP_GROUP_INSTR_OFFSETS
	.align		4
.L_2743:
        /*008c*/ 	.byte	0x04, 0x28
        /*008e*/ 	.short	(.L_2745 - .L_2744)


	//   ....[0]....
.L_2744:
        /*0090*/ 	.word	0x00001170


	//   ....[1]....
        /*0094*/ 	.word	0x00001190


	//   ....[2]....
        /*0098*/ 	.word	0x000011b0


	//   ....[3]....
        /*009c*/ 	.word	0x000011d0


	//   ....[4]....
        /*00a0*/ 	.word	0x000011f0


	//   ....[5]....
        /*00a4*/ 	.word	0x00001210


	//   ....[6]....
        /*00a8*/ 	.word	0x00001230


	//   ....[7]....
        /*00ac*/ 	.word	0x00001250


	//   ....[8]....
        /*00b0*/ 	.word	0x00001270


	//   ....[9]....
        /*00b4*/ 	.word	0x00001290


	//   ....[10]....
        /*00b8*/ 	.word	0x00002410


	//   ....[11]....
        /*00bc*/ 	.word	0x00002490


	//   ....[12]....
        /*00c0*/ 	.word	0x00002510


	//   ....[13]....
        /*00c4*/ 	.word	0x00002580


	//   ....[14]....
        /*00c8*/ 	.word	0x00002600


	//   ....[15]....
        /*00cc*/ 	.word	0x00002670


	//   ....[16]....
        /*00d0*/ 	.word	0x000026f0


	//   ....[17]....
        /*00d4*/ 	.word	0x00002760


	//   ....[18]....
        /*00d8*/ 	.word	0x000027e0


	//   ....[19]....
        /*00dc*/ 	.word	0x00002850


	//----- nvinfo : EIATTR_EXIT_INSTR_OFFSETS
	.align		4
.L_2745:
        /*00e0*/ 	.byte	0x04, 0x1c
        /*00e2*/ 	.short	(.L_2747 - .L_2746)


	//   ....[0]....
.L_2746:
        /*00e4*/ 	.word	0x000023b0


	//----- nvinfo : EIATTR_MAX_THREADS
	.align		4
.L_2747:
        /*00e8*/ 	.byte	0x04, 0x05
        /*00ea*/ 	.short	(.L_2749 - .L_2748)
.L_2748:
        /*00ec*/ 	.word	0x00000100
        /*00f0*/ 	.word	0x00000001
        /*00f4*/ 	.word	0x00000001


	//----- nvinfo : EIATTR_CRS_STACK_SIZE
	.align		4
.L_2749:
        /*00f8*/ 	.byte	0x04, 0x1e
        /*00fa*/ 	.short	(.L_2751 - .L_2750)
.L_2750:
        /*00fc*/ 	.word	0x00000000
.L_2751:


//--------------------- .nv.info._ZN10layer_norm31ln_parallel_residual_bwd_kernelINS_13Kernel_traitsIfffffjLj5120ELj1ELj1ELj8ELj16ENS_18Kernel_traits_baseILj5120EfffffjLj256EEEEELb1ELb0ELb0EEEvNS_9BwdParamsE --------------------------
	.section	.nv.info._ZN10layer_norm31ln_parallel_residual_bwd_kernelINS_13Kernel_traitsIfffffjLj5120ELj1ELj1ELj8ELj16ENS_18Kernel_traits_baseILj5120EfffffjLj256EEEEELb1ELb0ELb0EEEvNS_9BwdParamsE,"",@"SHT_CUDA_INFO"
	.sectionflags	@""
	.align	4


	//----- nvinfo : EIATTR_CUDA_API_VERSION
	.align		4
        /*0000*/ 	.byte	0x04, 0x37
        /*0002*/ 	.short	(.L_2753 - .L_2752)
.L_2752:
        /*0004*/ 	.word	0x00000082


	//----- nvinfo : EIATTR_SW2861232_WAR
	.align		4
.L_2753:
        /*0008*/ 	.byte	0x01, 0x35
	.zero		2


	//----- nvinfo : EIATTR_PARAM_CBANK
	.align		4
        /*000c*/ 	.byte	0x04, 0x0a
        /*000e*/ 	.short	(.L_2755 - .L_2754)
	.align		4
.L_2754:
        /*0010*/ 	.word	index@(.nv.constant0._ZN10layer_norm31ln_parallel_residual_bwd_kernelINS_13Kernel_traitsIfffffjLj5120ELj1ELj1ELj8ELj16ENS_18Kernel_traits_baseILj5120EfffffjLj256EEEEELb1ELb0ELb0EEEvNS_9BwdParamsE)
        /*0014*/ 	.short	0x0160
        /*0016*/ 	.short	0x0128


	//----- nvinfo : EIATTR_CBANK_PARAM_SIZE
	.align		4
.L_2755:
        /*0018*/ 	.byte	0x03, 0x19
        /*001a*/ 	.short	0x0128


	//----- nvinfo : EIATTR_KPARAM_INFO
	.align		4
        /*001c*/ 	.byte	0x04, 0x17
        /*001e*/ 	.short	(.L_2757 - .L_2756)
.L_2756:
        /*0020*/ 	.word	0x00000000
        /*0024*/ 	.short	0x0000
        /*0026*/ 	.short	0x0000
        /*0028*/ 	.byte	0x00, 0xf0, 0xa1, 0x04


	//----- nvinfo : EIATTR_MAXREG_COUNT
	.align		4
.L_2757:
        /*002c*/ 	.byte	0x03, 0x1b
        /*002e*/ 	.short	0x00ff


	//----- nvinfo : EIATTR_NUM_BARRIERS
	.align		4
        /*0030*/ 	.byte	0x02, 0x4c
        /*0032*/ 	.byte	0x01
	.zero		1


	//----- nvinfo : EIATTR_MERCURY_ISA_VERSION
	.align		4
        /*0034*/ 	.byte	0x03, 0x5f
        /*0036*/ 	.short	0x0000


	//----- nvinfo : EIATTR_COOP_GROUP_MASK_REGIDS
	.align		4
        /*0038*/ 	.byte	0x04, 0x29
        /*003a*/ 	.short	(.L_2759 - .L_2758)


	//   ....[0]....
.L_2758:
        /*003c*/ 	.word	0xffffffff


	//   ....[1]....
        /*0040*/ 	.word	0xffffffff


	//   ....[2]....
        /*0044*/ 	.word	0xffffffff


	//   ....[3]....
        /*0048*/ 	.word	0xffffffff


	//   ....[4]....
        /*004c*/ 	.word	0xffffffff


	//   ....[5]....
        /*0050*/ 	.word	0xffffffff


	//   ....[6]....
        /*0054*/ 	.word	0xffffffff


	//   ....[7]....
        /*0058*/ 	.word	0xffffffff


	//   ....[8]....
        /*005c*/ 	.word	0xffffffff


	//   ....[9]....
        /*0060*/ 	.word	0xffffffff


	//   ....[10]....
        /*0064*/ 	.word	0xffffffff


	//   ....[11]....
        /*0068*/ 	.word	0xffffffff


	//   ....[12]....
        /*006c*/ 	.word	0xffffffff


	//   ....[13]....
        /*0070*/ 	.word	0xffffffff


	//   ....[14]....
        /*0074*/ 	.word	0xffffffff


	//   ....[15]....
        /*0078*/ 	.word	0xffffffff


	//   ....[16]....
        /*007c*/ 	.word	0xffffffff


	//   ....[17]....
        /*0080*/ 	.word	0xffffffff


	//   ....[18]....
        /*0084*/ 	.word	0xffffffff


	//   ....[19]....
        /*0088*/ 	.word	0xffffffff


	//----- nvinfo : EIATTR_COOP_GROUP_INSTR_OFFSETS
	.align		4
.L_2759:
        /*008c*/ 	.byte	0x04, 0x28
        /*008e*/ 	.short	(.L_2761 - .L_2760)


	//   ....[0]....
.L_2760:
        /*0090*/ 	.word	0x00001c70


	//   ....[1]....
        /*0094*/ 	.word	0x00001c90


	//   ....[2]....
        /*0098*/ 	.word	0x00001cb0


	//   ....[3]....
        /*009c*/ 	.word	0x00001cd0


	//   ....[4]....
        /*00a0*/ 	.word	0x00001cf0


	//   ....[5]....
        /*00a4*/ 	.word	0x00001d10


	//   ....[6]....
        /*00a8*/ 	.word	0x00001d30


	//   ....[7]....
        /*00ac*/ 	.word	0x00001d50


	//   ....[8]....
        /*00b0*/ 	.word	0x00001d70


	//   ....[9]....
        /*00b4*/ 	.word	0x00001d90


	//   ....[10]....
        /*00b8*/ 	.word	0x00003880


	//   ....[11]....
        /*00bc*/ 	.word	0x00003900


	//   ....[12]....
        /*00c0*/ 	.word	0x00003980


	//   ....[13]....
        /*00c4*/ 	.word	0x000039f0


	//   ....[14]....
        /*00c8*/ 	.word	0x00003a70


	//   ....[15]....
        /*00cc*/ 	.word	0x00003ae0


	//   ....[16]....
        /*00d0*/ 	.word	0x00003b60


	//   ....[17]....
        /*00d4*/ 	.word	0x00003bd0


	//   ....[18]....
        /*00d8*/ 	.word	0x00003c50


	//   ....[19]....
        /*00dc*/ 	.word	0x00003cc0


	//----- nvinfo : EIATTR_EXIT_INSTR_OFFSETS
	.align		4
.L_2761:
        /*00e0*/ 	.byte	0x04, 0x1c
        /*00e2*/ 	.short	(.L_2763 - .L_2762)


	//   ....[0]....
.L_2762:
        /*00e4*/ 	.word	0x00003780


	//   ....[1]....
        /*00e8*/ 	.word	0x00003820


	//----- nvinfo : EIATTR_MAX_THREADS
	.align		4
.L_2763:
        /*00ec*/ 	.byte	0x04, 0x05
        /*00ee*/ 	.short	(.L_2765 - .L_2764)
.L_2764:
        /*00f0*/ 	.word	0x00000100
        /*00f4*/ 	.word	0x00000001
        /*00f8*/ 	.word	0x00000001


	//----- nvinfo : EIATTR_CRS_STACK_SIZE
	.align		4
.L_2765:
        /*00fc*/ 	.byte	0x04, 0x1e
        /*00fe*/ 	.short	(.L_2767 - .L_2766)
.L_2766:
        /*0100*/ 	.word	0x00000000
.L_2767:


//--------------------- .nv.info._ZN10layer_norm31ln_parallel_residual_bwd_kernelINS_13Kernel_traitsIfffffjLj5120ELj1ELj1ELj8ELj16ENS_18Kernel_traits_baseILj5120EfffffjLj256EEEEELb1ELb0ELb1EEEvNS_9BwdParamsE --------------------------
	.section	.nv.info._ZN10layer_norm31ln_parallel_residual_bwd_kernelINS_13Kernel_traitsIfffffjLj5120ELj1ELj1ELj8ELj16ENS_18Kernel_traits_baseILj5120EfffffjLj256EEEEELb1ELb0ELb1EEEvNS_9BwdParamsE,"",@"SHT_CUDA_INFO"
	.sectionflags	@""
	.align	4


	//----- nvinfo : EIATTR_CUDA_API_VERSION
	.align		4
        /*0000*/ 	.byte	0x04, 0x37
        /*0002*/ 	.short	(.L_2769 - .L_2768)
.L_2768:
        /*0004*/ 	.word	0x00000082


	//----- nvinfo : EIATTR_SW2861232_WAR
	.align		4
.L_2769:
        /*0008*/ 	.byte	0x01, 0x35
	.zero		2


	//----- nvinfo : EIATTR_PARAM_CBANK
	.align		4
        /*000c*/ 	.byte	0x04, 0x0a
        /*000e*/ 	.short	(.L_2771 - .L_2770)
	.align		4
.L_2770:
        /*0010*/ 	.word	index@(.nv.constant0._ZN10layer_norm31ln_parallel_residual_bwd_kernelINS_13Kernel_traitsIfffffjLj5120ELj1ELj1ELj8ELj16ENS_18Kernel_traits_baseILj5120EfffffjLj256EEEEELb1ELb0ELb1EEEvNS_9BwdParamsE)
        /*0014*/ 	.short	0x0160
        /*0016*/ 	.short	0x0128


	//----- nvinfo : EIATTR_CBANK_PARAM_SIZE
	.align		4
.L_2771:
        /*0018*/ 	.byte	0x03, 0x19
        /*001a*/ 	.short	0x0128


	//----- nvinfo : EIATTR_KPARAM_INFO
	.align		4
        /*001c*/ 	.byte	0x04, 0x17
        /*001e*/ 	.short	(.L_2773 - .L_2772)
.L_2772:
        /*0020*/ 	.word	0x00000000
        /*0024*/ 	.short	0x0000
        /*0026*/ 	.short	0x0000
        /*0028*/ 	.byte	0x00, 0xf0, 0xa1, 0x04


	//----- nvinfo : EIATTR_MAXREG_COUNT
	.align		4
.L_2773:
        /*002c*/ 	.byte	0x03, 0x1b
        /*002e*/ 	.short	0x00ff


	//----- nvinfo : EIATTR_NUM_BARRIERS
	.align		4
        /*0030*/ 	.byte	0x02, 0x4c
        /*0032*/ 	.byte	0x01
	.zero		1


	//----- nvinfo : EIATTR_MERCURY_ISA_VERSION
	.align		4
        /*0034*/ 	.byte	0x03, 0x5f
        /*0036*/ 	.short	0x0000


	//----- nvinfo : EIATTR_COOP_GROUP_MASK_REGIDS
	.align		4
        /*0038*/ 	.byte	0x04, 0x29
        /*003a*/ 	.short	(.L_2775 - .L_2774)


	//   ....[0]....
.L_2774:
        /*003c*/ 	.word	0xffffffff


	//   ....[1]....
        /*0040*/ 	.word	0xffffffff


	//   ....[2]....
        /*0044*/ 	.word	0xffffffff


	//   ....[3]....
        /*0048*/ 	.word	0xffffffff


	//   ....[4]....
        /*004c*/ 	.word	0xffffffff


	//   ....[5]....
        /*0050*/ 	.word	0xffffffff


	//   ....[6]....
        /*0054*/ 	.word	0xffffffff


	//   ....[7]....
        /*0058*/ 	.word	0xffffffff


	//   ....[8]....
        /*005c*/ 	.word	0xffffffff


	//   ....[9]....
        /*0060*/ 	.word	0xffffffff


	//   ....[10]....
        /*0064*/ 	.word	0xffffffff


	//   ....[11]....
        /*0068*/ 	.word	0xffffffff


	//   ....[12]....
        /*006c*/ 	.word	0xffffffff


	//   ....[13]....
        /*0070*/ 	.word	0xffffffff


	//   ....[14]....
        /*0074*/ 	.word	0xffffffff


	//   ....[15]....
        /*0078*/ 	.word	0xffffffff


	//   ....[16]....
        /*007c*/ 	.word	0xffffffff


	//   ....[17]....
        /*0080*/ 	.word	0xffffffff


	//   ....[18]....
        /*0084*/ 	.word	0xffffffff


	//   ....[19]....
        /*0088*/ 	.word	0xffffffff


	//----- nvinfo : EIATTR_COOP_GROUP_INSTR_OFFSETS
	.align		4
.L_2775:
        /*008c*/ 	.byte	0x04, 0x28
        /*008e*/ 	.short	(.L_2777 - .L_2776)


	//   ....[0]....
.L_2776:
        /*0090*/ 	.word	0x00001b40


	//   ....[1]....
        /*0094*/ 	.word	0x00001b60


	//   ....[2]....
        /*0098*/ 	.word	0x00001b80


	//   ....[3]....
        /*009c*/ 	.word	0x00001ba0


	//   ....[4]....
        /*00a0*/ 	.word	0x00001bc0


	//   ....[5]....
        /*00a4*/ 	.word	0x00001be0


	//   ....[6]....
        /*00a8*/ 	.word	0x00001c00


	//   ....[7]....
        /*00ac*/ 	.word	0x00001c20


	//   ....[8]....
        /*00b0*/ 	.word	0x00001c40


	//   ....[9]....
        /*00b4*/ 	.word	0x00001c60


	//   ....[10]....
        /*00b8*/ 	.word	0x00003730


	//   ....[11]....
        /*00bc*/ 	.word	0x000037b0


	//   ....[12]....
        /*00c0*/ 	.word	0x00003830


	//   ....[13]....
        /*00c4*/ 	.word	0x000038a0


	//   ....[14]....
        /*00c8*/ 	.word	0x00003920


	//   ....[15]....
        /*00cc*/ 	.word	0x00003990


	//   ....[16]....
        /*00d0*/ 	.word	0x00003a10


	//   ....[17]....
        /*00d4*/ 	.word	0x00003a80


	//   ....[18]....
        /*00d8*/ 	.word	0x00003b00


	//   ....[19]....
        /*00dc*/ 	.word	0x00003b70


	//----- nvinfo : EIATTR_EXIT_INSTR_OFFSETS
	.align		4
.L_2777:
        /*00e0*/ 	.byte	0x04, 0x1c
        /*00e2*/ 	.short	(.L_2779 - .L_2778)


	//   ....[0]....
.L_2778:
        /*00e4*/ 	.word	0x000036d0


	//----- nvinfo : EIATTR_MAX_THREADS
	.align		4
.L_2779:
        /*00e8*/ 	.byte	0x04, 0x05
        /*00ea*/ 	.short	(.L_2781 - .L_2780)
.L_2780:
        /*00ec*/ 	.word	0x00000100
        /*00f0*/ 	.word	0x00000001
        /*00f4*/ 	.word	0x00000001


	//----- nvinfo : EIATTR_CRS_STACK_SIZE
	.align		4
.L_2781:
        /*00f8*/ 	.byte	0x04, 0x1e
        /*00fa*/ 	.short	(.L_2783 - .L_2782)
.L_2782:
        /*00fc*/ 	.word	0x00000000
.L_2783:


//--------------------- .nv.info._ZN10layer_norm22ln_bwd_finalize_kernelINS_22Kernel_traits_finalizeILj5120EfffffjLb0ELj1024ELj4ENS_18Kernel_traits_baseILj5120EfffffjLj1024EEEEELb0ELb0EEEvNS_9BwdParamsE --------------------------
	.section	.nv.info._ZN10layer_norm22ln_bwd_finalize_kernelINS_22Kernel_traits_finalizeILj5120EfffffjLb0ELj1024ELj4ENS_18Kernel_traits_baseILj5120EfffffjLj1024EEEEELb0ELb0EEEvNS_9BwdParamsE,"",@"SHT_CUDA_INFO"
	.sectionflags	@""
	.align	4


	//----- nvinfo : EIATTR_CUDA_API_VERSION
	.align		4
        /*0000*/ 	.byte	0x04, 0x37
        /*0002*/ 	.short	(.L_2785 - .L_2784)
.L_2784:
        /*0004*/ 	.word	0x00000082


	//----- nvinfo : EIATTR_SW2861232_WAR
	.align		4
.L_2785:
        /*0008*/ 	.byte	0x01, 0x35
	.zero		2


	//----- nvinfo : EIATTR_PARAM_CBANK
	.align		4
        /*000c*/ 	.byte	0x04, 0x0a
        /*000e*/ 	.short	(.L_2787 - .L_2786)
	.align		4
.L_2786:
        /*0010*/ 	.word	index@(.nv.constant0._ZN10layer_norm22ln_bwd_finalize_kernelINS_22Kernel_traits_finalizeILj5120EfffffjLb0ELj1024ELj4ENS_18Kernel_traits_baseILj5120EfffffjLj1024EEEEELb0ELb0EEEvNS_9BwdParamsE)
        /*0014*/ 	.short	0x0160
        /*0016*/ 	.short	0x0128


	//----- nvinfo : EIATTR_CBANK_PARAM_SIZE
	.align		4
.L_2787:
        /*0018*/ 	.byte	0x03, 0x19
        /*001a*/ 	.short	0x0128


	//----- nvinfo : EIATTR_KPARAM_INFO
	.align		4
        /*001c*/ 	.byte	0x04, 0x17
        /*001e*/ 	.short	(.L_2789 - .L_2788)
.L_2788:
        /*0020*/ 	.word	0x00000000
        /*0024*/ 	.short	0x0000
        /*0026*/ 	.short	0x0000
        /*0028*/ 	.byte	0x00, 0xf0, 0xa1, 0x04


	//----- nvinfo : EIATTR_MAXREG_COUNT
	.align		4
.L_2789:
        /*002c*/ 	.byte	0x03, 0x1b
        /*002e*/ 	.short	0x0040


	//----- nvinfo : EIATTR_NUM_BARRIERS
	.align		4
        /*0030*/ 	.byte	0x02, 0x4c
        /*0032*/ 	.byte	0x01
	.zero		1


	//----- nvinfo : EIATTR_MERCURY_ISA_VERSION
	.align		4
        /*0034*/ 	.byte	0x03, 0x5f
        /*0036*/ 	.short	0x0000


	//----- nvinfo : EIATTR_COOP_GROUP_MASK_REGIDS
	.align		4
        /*0038*/ 	.byte	0x04, 0x29
        /*003a*/ 	.short	(.L_2791 - .L_2790)


	//   ....[0]....
.L_2790:
        /*003c*/ 	.word	0xffffffff


	//   ....[1]....
        /*0040*/ 	.word	0xffffffff


	//   ....[2]....
        /*0044*/ 	.word	0xffffffff


	//   ....[3]....
        /*0048*/ 	.word	0xffffffff


	//   ....[4]....
        /*004c*/ 	.word	0xffffffff


	//   ....[5]....
        /*0050*/ 	.word	0xffffffff


	//   ....[6]....
        /*0054*/ 	.word	0xffffffff


	//   ....[7]....
        /*0058*/ 	.word	0xffffffff


	//   ....[8]....
        /*005c*/ 	.word	0xffffffff


	//   ....[9]....
        /*0060*/ 	.word	0xffffffff


	//   ....[10]....
        /*0064*/ 	.word	0xffffffff


	//   ....[11]....
        /*0068*/ 	.word	0xffffffff


	//   ....[12]....
        /*006c*/ 	.word	0xffffffff


	//   ....[13]....
        /*0070*/ 	.word	0xffffffff


	//   ....[14]....
        /*0074*/ 	.word	0xffffffff


	//   ....[15]....
        /*0078*/ 	.word	0xffffffff


	//   ....[16]....
        /*007c*/ 	.word	0xffffffff


	//   ....[17]....
        /*0080*/ 	.word	0xffffffff


	//   ....[18]....
        /*0084*/ 	.word	0xffffffff


	//   ....[19]....
        /*0088*/ 	.word	0xffffffff


	//----- nvinfo : EIATTR_COOP_GROUP_INSTR_OFFSETS
	.align		4
.L_2791:
        /*008c*/ 	.byte	0x04, 0x28
        /*008e*/ 	.short	(.L_2793 - .L_2792)


	//   ....[0]....
.L_2792:
        /*0090*/ 	.word	0x00000820


	//   ....[1]....
        /*0094*/ 	.word	0x00000850


	//   ....[2]....
        /*0098*/ 	.word	0x00000860


	//   ....[3]....
        /*009c*/ 	.word	0x00000890


	//   ....[4]....
        /*00a0*/ 	.word	0x000008a0


	//   ....[5]....
        /*00a4*/ 	.word	0x000008d0


	//   ....[6]....
        /*00a8*/ 	.word	0x000008f0


	//   ....[7]....
        /*00ac*/ 	.word	0x00000900


	//   ....[8]....
        /*00b0*/ 	.word	0x00000930


	//   ....[9]....
        /*00b4*/ 	.word	0x00000940


	//   ....[10]....
        /*00b8*/ 	.word	0x00000b30


	//   ....[11]....
        /*00bc*/ 	.word	0x00000ba0


	//   ....[12]....
        /*00c0*/ 	.word	0x00000c00


	//   ....[13]....
        /*00c4*/ 	.word	0x00000c60


	//   ....[14]....
        /*00c8*/ 	.word	0x00000cd0


	//   ....[15]....
        /*00cc*/ 	.word	0x00000d40


	//   ....[16]....
        /*00d0*/ 	.word	0x00000da0


	//   ....[17]....
        /*00d4*/ 	.word	0x00000e00


	//   ....[18]....
        /*00d8*/ 	.word	0x00000e60


	//   ....[19]....
        /*00dc*/ 	.word	0x00000ec0


	//----- nvinfo : EIATTR_EXIT_INSTR_OFFSETS
	.align		4
.L_2793:
        /*00e0*/ 	.byte	0x04, 0x1c
        /*00e2*/ 	.short	(.L_2795 - .L_2794)


	//   ....[0]....
.L_2794:
        /*00e4*/ 	.word	0x00000070


	//   ....[1]....
        /*00e8*/ 	.word	0x00000ad0


	//----- nvinfo : EIATTR_MAX_THREADS
	.align		4
.L_2795:
        /*00ec*/ 	.byte	0x04, 0x05
        /*00ee*/ 	.short	(.L_2797 - .L_2796)
.L_2796:
        /*00f0*/ 	.word	0x00000400
        /*00f4*/ 	.word	0x00000001
        /*00f8*/ 	.word	0x00000001


	//----- nvinfo : EIATTR_CRS_STACK_SIZE
	.align		4
.L_2797:
        /*00fc*/ 	.byte	0x04, 0x1e
        /*00fe*/ 	.short	(.L_2799 - .L_2798)
.L_2798:
        /*0100*/ 	.word	0x00000000
.L_2799:


//--------------------- .nv.info._ZN10layer_norm40ln_parallel_residual_bwd_finalize_kernelINS_22Kernel_traits_finalizeILj5120EfffffjLb0ELj1024ELj4ENS_18Kernel_traits_baseILj5120EfffffjLj1024EEEEELb0EEEvNS_9BwdParamsE --------------------------
	.section	.nv.info._ZN10layer_norm40ln_parallel_residual_bwd_finalize_kernelINS_22Kernel_traits_finalizeILj5120EfffffjLb0ELj1024ELj4ENS_18Kernel_traits_baseILj5120EfffffjLj1024EEEEELb0EEEvNS_9BwdParamsE,"",@"SHT_CUDA_INFO"
	.sectionflags	@""
	.align	4


	//----- nvinfo : EIATTR_CUDA_API_VERSION
	.align		4
        /*0000*/ 	.byte	0x04, 0x37
        /*0002*/ 	.short	(.L_2801 - .L_2800)
.L_2800:
        /*0004*/ 	.word	0x00000082


	//----- nvinfo : EIATTR_SW2861232_WAR
	.align		4
.L_2801:
        /*0008*/ 	.byte	0x01, 0x35
	.zero		2


	//----- nvinfo : EIATTR_PARAM_CBANK
	.align		4
        /*000c*/ 	.byte	0x04, 0x0a
        /*000e*/ 	.short	(.L_2803 - .L_2802)
	.align		4
.L_2802:
        /*0010*/ 	.word	index@(.nv.constant0._ZN10layer_norm40ln_parallel_residual_bwd_finalize_kernelINS_22Kernel_traits_finalizeILj5120EfffffjLb0ELj1024ELj4ENS_18Kernel_traits_baseILj5120EfffffjLj1024EEEEELb0EEEvNS_9BwdParamsE)
        /*0014*/ 	.short	0x0160
        /*0016*/ 	.short	0x0128


	//----- nvinfo : EIATTR_CBANK_PARAM_SIZE
	.align		4
.L_2803:
        /*0018*/ 	.byte	0x03, 0x19
        /*001a*/ 	.short	0x0128


	//----- nvinfo : EIATTR_KPARAM_INFO
	.align		4
        /*001c*/ 	.byte	0x04, 0x17
        /*001e*/ 	.short	(.L_2805 - .L_2804)
.L_2804:
        /*0020*/ 	.word	0x00000000
        /*0024*/ 	.short	0x0000
        /*0026*/ 	.short	0x0000
        /*0028*/ 	.byte	0x00, 0xf0, 0xa1, 0x04


	//----- nvinfo : EIATTR_MAXREG_COUNT
	.align		4
.L_2805:
        /*002c*/ 	.byte	0x03, 0x1b
        /*002e*/ 	.short	0x0040


	//----- nvinfo : EIATTR_NUM_BARRIERS
	.align		4
        /*0030*/ 	.byte	0x02, 0x4c
        /*0032*/ 	.byte	0x01
	.zero		1


	//----- nvinfo : EIATTR_MERCURY_ISA_VERSION
	.align		4
        /*0034*/ 	.byte	0x03, 0x5f
        /*0036*/ 	.short	0x0000


	//----- nvinfo : EIATTR_COOP_GROUP_MASK_REGIDS
	.align		4
        /*0038*/ 	.byte	0x04, 0x29
        /*003a*/ 	.short	(.L_2807 - .L_2806)


	//   ....[0]....
.L_2806:
        /*003c*/ 	.word	0xffffffff


	//   ....[1]....
        /*0040*/ 	.word	0xffffffff


	//   ....[2]....
        /*0044*/ 	.word	0xffffffff


	//   ....[3]....
        /*0048*/ 	.word	0xffffffff


	//   ....[4]....
        /*004c*/ 	.word	0xffffffff


	//   ....[5]....
        /*0050*/ 	.word	0xffffffff


	//   ....[6]....
        /*0054*/ 	.word	0xffffffff


	//   ....[7]....
        /*0058*/ 	.word	0xffffffff


	//   ....[8]....
        /*005c*/ 	.word	0xffffffff


	//   ....[9]....
        /*0060*/ 	.word	0xffffffff


	//   ....[10]....
        /*0064*/ 	.word	0xffffffff


	//   ....[11]....
        /*0068*/ 	.word	0xffffffff


	//   ....[12]....
        /*006c*/ 	.word	0xffffffff


	//   ....[13]....
        /*0070*/ 	.word	0xffffffff


	//   ....[14]....
        /*0074*/ 	.word	0xffffffff


	//   ....[15]....
        /*0078*/ 	.word	0xffffffff


	//   ....[16]....
        /*007c*/ 	.word	0xffffffff


	//   ....[17]....
        /*0080*/ 	.word	0xffffffff


	//   ....[18]....
        /*0084*/ 	.word	0xffffffff


	//   ....[19]....
        /*0088*/ 	.word	0xffffffff


	//   ....[20]....
        /*008c*/ 	.word	0xffffffff


	//   ....[21]....
        /*0090*/ 	.word	0xffffffff


	//   ....[22]....
        /*0094*/ 	.word	0xffffffff


	//   ....[23]....
        /*0098*/ 	.word	0xffffffff


	//   ....[24]....
        /*009c*/ 	.word	0xffffffff


	//   ....[25]....
        /*00a0*/ 	.word	0xffffffff


	//   ....[26]....
        /*00a4*/ 	.word	0xffffffff


	//   ....[27]....
        /*00a8*/ 	.word	0xffffffff


	//   ....[28]....
        /*00ac*/ 	.word	0xffffffff


	//   ....[29]....
        /*00b0*/ 	.word	0xffffffff


	//   ....[30]....
        /*00b4*/ 	.word	0xffffffff


	//   ....[31]....
        /*00b8*/ 	.word	0xffffffff


	//   ....[32]....
        /*00bc*/ 	.word	0xffffffff


	//   ....[33]....
        /*00c0*/ 	.word	0xffffffff


	//   ....[34]....
        /*00c4*/ 	.word	0xffffffff


	//   ....[35]....
        /*00c8*/ 	.word	0xffffffff


	//   ....[36]....
        /*00cc*/ 	.word	0xffffffff


	//   ....[37]....
        /*00d0*/ 	.word	0xffffffff


	//   ....[38]....
        /*00d4*/ 	.word	0xffffffff


	//   ....[39]....
        /*00d8*/ 	.word	0xffffffff


	//----- nvinfo : EIATTR_COOP_GROUP_INSTR_OFFSETS
	.align		4
.L_2807:
        /*00dc*/ 	.byte	0x04, 0x28
        /*00de*/ 	.short	(.L_2809 - .L_2808)


	//   ....[0]....
.L_2808:
        /*00e0*/ 	.word	0x00000b70


	//   ....[1]....
        /*00e4*/ 	.word	0x00000ba0


	//   ....[2]....
        /*00e8*/ 	.word	0x00000bb0


	//   ....[3]....
        /*00ec*/ 	.word	0x00000bc0


	//   ....[4]....
        /*00f0*/ 	.word	0x00000bf0


	//   ....[5]....
        /*00f4*/ 	.word	0x00000c10


	//   ....[6]....
        /*00f8*/ 	.word	0x00000c20


	//   ....[7]....
        /*00fc*/ 	.word	0x00000c30


	//   ....[8]....
        /*0100*/ 	.word	0x00000c60


	//   ....[9]....
        /*0104*/ 	.word	0x00000c80


	//   ....[10]....
        /*0108*/ 	.word	0x00000ca0


	//   ....[11]....
        /*010c*/ 	.word	0x00000cb0


	//   ....[12]....
        /*0110*/ 	.word	0x00000ce0


	//   ....[13]....
        /*0114*/ 	.word	0x00000d00


	//   ....[14]....
        /*0118*/ 	.word	0x00000d20


	//   ....[15]....
        /*011c*/ 	.word	0x00000d30


	//   ....[16]....
        /*0120*/ 	.word	0x00000d60


	//   ....[17]....
        /*0124*/ 	.word	0x00000d90


	//   ....[18]....
        /*0128*/ 	.word	0x00000da0


	//   ....[19]....
        /*012c*/ 	.word	0x00000db0


	//   ....[20]....
        /*0130*/ 	.word	0x00001080


	//   ....[21]....
        /*0134*/ 	.word	0x000010f0


	//   ....[22]....
        /*0138*/ 	.word	0x00001150


	//   ....[23]....
        /*013c*/ 	.word	0x000011b0


	//   ....[24]....
        /*0140*/ 	.word	0x00001220


	//   ....[25]....
        /*0144*/ 	.word	0x00001290


	//   ....[26]....
        /*0148*/ 	.word	0x000012f0


	//   ....[27]....
        /*014c*/ 	.word	0x00001350


	//   ....[28]....
        /*0150*/ 	.word	0x000013b0


	//   ....[29]....
        /*0154*/ 	.word	0x00001420


	//   ....[30]....
        /*0158*/ 	.word	0x00001490


	//   ....[31]....
        /*015c*/ 	.word	0x000014f0


	//   ....[32]....
        /*0160*/ 	.word	0x00001550


	//   ....[33]....
        /*0164*/ 	.word	0x000015b0


	//   ....[34]....
        /*0168*/ 	.word	0x00001620


	//   ....[35]....
        /*016c*/ 	.word	0x00001690


	//   ....[36]....
        /*0170*/ 	.word	0x000016f0


	//   ....[37]....
        /*0174*/ 	.word	0x00001750


	//   ....[38]....
        /*0178*/ 	.word	0x000017b0


	//   ....[39]....
        /*017c*/ 	.word	0x00001810


	//----- nvinfo : EIATTR_EXIT_INSTR_OFFSETS
	.align		4
.L_2809:
        /*0180*/ 	.byte	0x04, 0x1c
        /*0182*/ 	.short	(.L_2811 - .L_2810)


	//   ....[0]....
.L_2810:
        /*0184*/ 	.word	0x00000070


	//   ....[1]....
        /*0188*/ 	.word	0x00001020


	//----- nvinfo : EIATTR_MAX_THREADS
	.align		4
.L_2811:
        /*018c*/ 	.byte	0x04, 0x05
        /*018e*/ 	.short	(.L_2813 - .L_2812)
.L_2812:
        /*0190*/ 	.word	0x00000400
        /*0194*/ 	.word	0x00000001
        /*0198*/ 	.word	0x00000001


	//----- nvinfo : EIATTR_CRS_STACK_SIZE
	.align		4
.L_2813:
        /*019c*/ 	.byte	0x04, 0x1e
        /*019e*/ 	.short	(.L_2815 - .L_2814)
.L_2814:
        /*01a0*/ 	.word	0x00000000
.L_2815:


//--------------------- .nv.info._ZN10layer_norm31ln_parallel_residual_bwd_kernelINS_13Kernel_traitsIfffffjLj5120ELj1ELj1ELj8ELj16ENS_18Kernel_traits_baseILj5120EfffffjLj256EEEEELb1ELb1ELb0EEEvNS_9BwdParamsE --------------------------
	.section	.nv.info._ZN10layer_norm31ln_parallel_residual_bwd_kernelINS_13Kernel_traitsIfffffjLj5120ELj1ELj1ELj8ELj16ENS_18Kernel_traits_baseILj5120EfffffjLj256EEEEELb1ELb1ELb0EEEvNS_9BwdParamsE,"",@"SHT_CUDA_INFO"
	.sectionflags	@""
	.align	4


	//----- nvinfo : EIATTR_CUDA_API_VERSION
	.align		4
        /*0000*/ 	.byte	0x04, 0x37
        /*0002*/ 	.short	(.L_2817 - .L_2816)
.L_2816:
        /*0004*/ 	.word	0x00000082


	//----- nvinfo : EIATTR_SW2861232_WAR
	.align		4
.L_2817:
        /*0008*/ 	.byte	0x01, 0x35
	.zero		2


	//----- nvinfo : EIATTR_PARAM_CBANK
	.align		4
        /*000c*/ 	.byte	0x04, 0x0a
        /*000e*/ 	.short	(.L_2819 - .L_2818)
	.align		4
.L_2818:
        /*0010*/ 	.word	index@(.nv.constant0._ZN10layer_norm31ln_parallel_residual_bwd_kernelINS_13Kernel_traitsIfffffjLj5120ELj1ELj1ELj8ELj16ENS_18Kernel_traits_baseILj5120EfffffjLj256EEEEELb1ELb1ELb0EEEvNS_9BwdParamsE)
        /*0014*/ 	.short	0x0160
        /*0016*/ 	.short	0x0128


	//----- nvinfo : EIATTR_CBANK_PARAM_SIZE
	.align		4
.L_2819:
        /*0018*/ 	.byte	0x03, 0x19
        /*001a*/ 	.short	0x0128


	//----- nvinfo : EIATTR_KPARAM_INFO
	.align		4
        /*001c*/ 	.byte	0x04, 0x17
        /*001e*/ 	.short	(.L_2821 - .L_2820)
.L_2820:
        /*0020*/ 	.word	0x00000000
        /*0024*/ 	.short	0x0000
        /*0026*/ 	.short	0x0000
        /*0028*/ 	.byte	0x00, 0xf0, 0xa1, 0x04


	//----- nvinfo : EIATTR_MAXREG_COUNT
	.align		4
.L_2821:
        /*002c*/ 	.byte	0x03, 0x1b
        /*002e*/ 	.short	0x00ff


	//----- nvinfo : EIATTR_NUM_BARRIERS
	.align		4
        /*0030*/ 	.byte	0x02, 0x4c
        /*0032*/ 	.byte	0x01
	.zero		1


	//----- nvinfo : EIATTR_MERCURY_ISA_VERSION
	.align		4
        /*0034*/ 	.byte	0x03, 0x5f
        /*0036*/ 	.short	0x0000


	//----- nvinfo : EIATTR_COOP_GROUP_MASK_REGIDS
	.align		4
        /*0038*/ 	.byte	0x04, 0x29
        /*003a*/ 	.short	(.L_2823 - .L_2822)


	//   ....[0]....
.L_2822:
        /*003c*/ 	.word	0xffffffff


	//   ....[1]....
        /*0040*/ 	.word	0xffffffff


	//   ....[2]....
        /*0044*/ 	.word	0xffffffff


	//   ....[3]....
        /*0048*/ 	.word	0xffffffff


	//   ....[4]....
        /*004c*/ 	.word	0xffffffff


	//   ....[5]....
        /*0050*/ 	.word	0xffffffff


	//   ....[6]....
        /*0054*/ 	.word	0xffffffff


	//   ....[7]....
        /*0058*/ 	.word	0xffffffff


	//   ....[8]....
        /*005c*/ 	.word	0xffffffff


	//   ....[9]....
        /*0060*/ 	.word	0xffffffff


	//   ....[10]....
        /*0064*/ 	.word	0xffffffff


	//   ....[11]....
        /*0068*/ 	.word	0xffffffff


	//   ....[12]....
        /*006c*/ 	.word	0xffffffff


	//   ....[13]....
        /*0070*/ 	.word	0xffffffff


	//   ....[14]....
        /*0074*/ 	.word	0xffffffff


	//   ....[15]....
        /*0078*/ 	.word	0xffffffff


	//   ....[16]....
        /*007c*/ 	.word	0xffffffff


	//   ....[17]....
        /*0080*/ 	.word	0xffffffff


	//   ....[18]....
        /*0084*/ 	.word	0xffffffff


	//   ....[19]....
        /*0088*/ 	.word	0xffffffff


	//----- nvinfo : EIATTR_COOP_GROUP_INSTR_OFFSETS
	.align		4
.L_2823:
        /*008c*/ 	.byte	0x04, 0x28
        /*008e*/ 	.short	(.L_2825 - .L_2824)


	//   ....[0]....
.L_2824:
        /*0090*/ 	.word	0x00001630


	//   ....[1]....
        /*0094*/ 	.word	0x00001650


	//   ....[2]....
        /*0098*/ 	.word	0x00001670


	//   ....[3]....
        /*009c*/ 	.word	0x00001690


	//   ....[4]....
        /*00a0*/ 	.word	0x000016b0


	//   ....[5]....
        /*00a4*/ 	.word	0x000016d0


	//   ....[6]....
        /*00a8*/ 	.word	0x000016f0


	//   ....[7]....
        /*00ac*/ 	.word	0x00001710


	//   ....[8]....
        /*00b0*/ 	.word	0x00001730


	//   ....[9]....
        /*00b4*/ 	.word	0x00001750


	//   ....[10]....
        /*00b8*/ 	.word	0x00003040


	//   ....[11]....
        /*00bc*/ 	.word	0x000030c0


	//   ....[12]....
        /*00c0*/ 	.word	0x00003140


	//   ....[13]....
        /*00c4*/ 	.word	0x000031b0


	//   ....[14]....
        /*00c8*/ 	.word	0x00003230


	//   ....[15]....
        /*00cc*/ 	.word	0x000032a0


	//   ....[16]....
        /*00d0*/ 	.word	0x00003320


	//   ....[17]....
        /*00d4*/ 	.word	0x00003390


	//   ....[18]....
        /*00d8*/ 	.word	0x00003410


	//   ....[19]....
        /*00dc*/ 	.word	0x00003480


	//----- nvinfo : EIATTR_EXIT_INSTR_OFFSETS
	.align		4
.L_2825:
        /*00e0*/ 	.byte	0x04, 0x1c
        /*00e2*/ 	.short	(.L_2827 - .L_2826)


	//   ....[0]....
.L_2826:
        /*00e4*/ 	.word	0x00002f80


	//   ....[1]....
        /*00e8*/ 	.word	0x00002fe0


	//----- nvinfo : EIATTR_MAX_THREADS
	.align		4
.L_2827:
        /*00ec*/ 	.byte	0x04, 0x05
        /*00ee*/ 	.short	(.L_2829 - .L_2828)
.L_2828:
        /*00f0*/ 	.word	0x00000100
        /*00f4*/ 	.word	0x00000001
        /*00f8*/ 	.word	0x00000001


	//----- nvinfo : EIATTR_CRS_STACK_SIZE
	.align		4
.L_2829:
        /*00fc*/ 	.byte	0x04, 0x1e
        /*00fe*/ 	.short	(.L_2831 - .L_2830)
.L_2830:
        /*0100*/ 	.word	0x00000000
.L_2831:


//--------------------- .nv.info._ZN10layer_norm22ln_bwd_finalize_kernelINS_22Kernel_traits_finalizeILj5120EfffffjLb0ELj1024ELj4ENS_18Kernel_traits_baseILj5120EfffffjLj1024EEEEELb0ELb1EEEvNS_9BwdParamsE --------------------------
	.section	.nv.info._ZN10layer_norm22ln_bwd_finalize_kernelINS_22Kernel_traits_finalizeILj5120EfffffjLb0ELj1024ELj4ENS_18Kernel_traits_baseILj5120EfffffjLj1024EEEEELb0ELb1EEEvNS_9BwdParamsE,"",@"SHT_CUDA_INFO"
	.sectionflags	@""
	.align	4


	//----- nvinfo : EIATTR_CUDA_API_VERSION
	.align		4
        /*0000*/ 	.byte	0x04, 0x37
        /*0002*/ 	.short	(.L_2833 - .L_2832)
.L_2832:
        /*0004*/ 	.word	0x00000082


	//----- nvinfo : EIATTR_SW2861232_WAR
	.align		4
.L_2833:
        /*0008*/ 	.byte	0x01, 0x35
	.zero		2


	//----- nvinfo : EIATTR_PARAM_CBANK
	.align		4
        /*000c*/ 	.byte	0x04, 0x0a
        /*000e*/ 	.short	(.L_2835 - .L_2834)
	.align		4
.L_2834:
        /*0010*/ 	.word	index@(.nv.constant0._ZN10layer_norm22ln_bwd_finalize_kernelINS_22Kernel_traits_finalizeILj5120EfffffjLb0ELj1024ELj4ENS_18Kernel_traits_baseILj5120EfffffjLj1024EEEEELb0ELb1EEEvNS_9BwdParamsE)
        /*0014*/ 	.short	0x0160
        /*0016*/ 	.short	0x0128


	//----- nvinfo : EIATTR_CBANK_PARAM_SIZE
	.align		4
.L_2835:
        /*0018*/ 	.byte	0x03, 0x19
        /*001a*/ 	.short	0x0128


	//----- nvinfo : EIATTR_KPARAM_INFO
	.align		4
        /*001c*/ 	.byte	0x04, 0x17
        /*001e*/ 	.short	(.L_2837 - .L_2836)
.L_2836:
        /*0020*/ 	.word	0x00000000
        /*0024*/ 	.short	0x0000
        /*0026*/ 	.short	0x0000
        /*0028*/ 	.byte	0x00, 0xf0, 0xa1, 0x04


	//----- nvinfo : EIATTR_MAXREG_COUNT
	.align		4
.L_2837:
        /*002c*/ 	.byte	0x03, 0x1b
        /*002e*/ 	.short	0x0040


	//----- nvinfo : EIATTR_NUM_BARRIERS
	.align		4
        /*0030*/ 	.byte	0x02, 0x4c
        /*0032*/ 	.byte	0x01
	.zero		1


	//----- nvinfo : EIATTR_MERCURY_ISA_VERSION
	.align		4
        /*0034*/ 	.byte	0x03, 0x5f
        /*0036*/ 	.short	0x0000


	//----- nvinfo : EIATTR_COOP_GROUP_MASK_REGIDS
	.align		4
        /*0038*/ 	.byte	0x04, 0x29
        /*003a*/ 	.short	(.L_2839 - .L_2838)


	//   ....[0]....
.L_2838:
        /*003c*/ 	.word	0xffffffff


	//   ....[1]....
        /*0040*/ 	.word	0xffffffff


	//   ....[2]....
        /*0044*/ 	.word	0xffffffff


	//   ....[3]....
        /*0048*/ 	.word	0xffffffff


	//   ....[4]....
        /*004c*/ 	.word	0xffffffff


	//   ....[5]....
        /*0050*/ 	.word	0xffffffff


	//   ....[6]....
        /*0054*/ 	.word	0xffffffff


	//   ....[7]....
        /*0058*/ 	.word	0xffffffff


	//   ....[8]....
        /*005c*/ 	.word	0xffffffff


	//   ....[9]....
        /*0060*/ 	.word	0xffffffff


	//   ....[10]....
        /*0064*/ 	.word	0xffffffff


	//   ....[11]....
        /*0068*/ 	.word	0xffffffff


	//   ....[12]....
        /*006c*/ 	.word	0xffffffff


	//   ....[13]....
        /*0070*/ 	.word	0xffffffff


	//   ....[14]....
        /*0074*/ 	.word	0xffffffff


	//   ....[15]....
        /*0078*/ 	.word	0xffffffff


	//   ....[16]....
        /*007c*/ 	.word	0xffffffff


	//   ....[17]....
        /*0080*/ 	.word	0xffffffff


	//   ....[18]....
        /*0084*/ 	.word	0xffffffff


	//   ....[19]....
        /*0088*/ 	.word	0xffffffff


	//----- nvinfo : EIATTR_COOP_GROUP_INSTR_OFFSETS
	.align		4
.L_2839:
        /*008c*/ 	.byte	0x04, 0x28
        /*008e*/ 	.short	(.L_2841 - .L_2840)


	//   ....[0]....
.L_2840:
        /*0090*/ 	.word	0x000007f0


	//   ....[1]....
        /*0094*/ 	.word	0x00000820


	//   ....[2]....
        /*0098*/ 	.word	0x00000840


	//   ....[3]....
        /*009c*/ 	.word	0x00000850


	//   ....[4]....
        /*00a0*/ 	.word	0x00000880


	//   ....[5]....
        /*00a4*/ 	.word	0x00000890


	//   ....[6]....
        /*00a8*/ 	.word	0x000008c0


	//   ....[7]....
        /*00ac*/ 	.word	0x000008d0


	//   ....[8]....
        /*00b0*/ 	.word	0x00000900


	//   ....[9]....
        /*00b4*/ 	.word	0x00000910


	//   ....[10]....
        /*00b8*/ 	.word	0x00000ab0


	//   ....[11]....
        /*00bc*/ 	.word	0x00000b30


	//   ....[12]....
        /*00c0*/ 	.word	0x00000b90


	//   ....[13]....
        /*00c4*/ 	.word	0x00000bf0


	//   ....[14]....
        /*00c8*/ 	.word	0x00000c60


	//   ....[15]....
        /*00cc*/ 	.word	0x00000cd0


	//   ....[16]....
        /*00d0*/ 	.word	0x00000d30


	//   ....[17]....
        /*00d4*/ 	.word	0x00000d90


	//   ....[18]....
        /*00d8*/ 	.word	0x00000df0


	//   ....[19]....
        /*00dc*/ 	.word	0x00000e50


	//----- nvinfo : EIATTR_EXIT_INSTR_OFFSETS
	.align		4
.L_2841:
        /*00e0*/ 	.byte	0x04, 0x1c
        /*00e2*/ 	.short	(.L_2843 - .L_2842)


	//   ....[0]....
.L_2842:
        /*00e4*/ 	.word	0x00000070


	//   ....[1]....
        /*00e8*/ 	.word	0x00000a50


	//----- nvinfo : EIATTR_MAX_THREADS
	.align		4
.L_2843:
        /*00ec*/ 	.byte	0x04, 0x05
        /*00ee*/ 	.short	(.L_2845 - .L_2844)
.L_2844:
        /*00f0*/ 	.word	0x00000400
        /*00f4*/ 	.word	0x00000001
        /*00f8*/ 	.word	0x00000001


	//----- nvinfo : EIATTR_CRS_STACK_SIZE
	.align		4
.L_2845:
        /*00fc*/ 	.byte	0x04, 0x1e
        /*00fe*/ 	.short	(.L_2847 - .L_2846)
.L_2846:
        /*0100*/ 	.word	0x00000000
.L_2847:


//--------------------- .nv.info._ZN10layer_norm40ln_parallel_residual_bwd_finalize_kernelINS_22Kernel_traits_finalizeILj5120EfffffjLb0ELj1024ELj4ENS_18Kernel_traits_baseILj5120EfffffjLj1024EEEEELb1EEEvNS_9BwdParamsE --------------------------
	.section	.nv.info._ZN10layer_norm40ln_parallel_residual_bwd_finalize_kernelINS_22Kernel_traits_finalizeILj5120EfffffjLb0ELj1024ELj4ENS_18Kernel_traits_baseILj5120EfffffjLj1024EEEEELb1EEEvNS_9BwdParamsE,"",@"SHT_CUDA_INFO"
	.sectionflags	@""
	.align	4


	//----- nvinfo : EIATTR_CUDA_API_VERSION
	.align		4
        /*0000*/ 	.byte	0x04, 0x37
        /*0002*/ 	.short	(.L_2849 - .L_2848)
.L_2848:
        /*0004*/ 	.word	0x00000082


	//----- nvinfo : EIATTR_SW2861232_WAR
	.align		4
.L_2849:
        /*0008*/ 	.byte	0x01, 0x35
	.zero		2


	//----- nvinfo : EIATTR_PARAM_CBANK
	.align		4
        /*000c*/ 	.byte	0x04, 0x0a
        /*000e*/ 	.short	(.L_2851 - .L_2850)
	.align		4
.L_2850:
        /*0010*/ 	.word	index@(.nv.constant0._ZN10layer_norm40ln_parallel_residual_bwd_finalize_kernelINS_22Kernel_traits_finalizeILj5120EfffffjLb0ELj1024ELj4ENS_18Kernel_traits_baseILj5120EfffffjLj1024EEEEELb1EEEvNS_9BwdParamsE)
        /*0014*/ 	.short	0x0160
        /*0016*/ 	.short	0x0128


	//----- nvinfo : EIATTR_CBANK_PARAM_SIZE
	.align		4
.L_2851:
        /*0018*/ 	.byte	0x03, 0x19
        /*001a*/ 	.short	0x0128


	//----- nvinfo : EIATTR_KPARAM_INFO
	.align		4
        /*001c*/ 	.byte	0x04, 0x17
        /*001e*/ 	.short	(.L_2853 - .L_2852)
.L_2852:
        /*0020*/ 	.word	0x00000000
        /*0024*/ 	.short	0x0000
        /*0026*/ 	.short	0x0000
        /*0028*/ 	.byte	0x00, 0xf0, 0xa1, 0x04


	//----- nvinfo : EIATTR_MAXREG_COUNT
	.align		4
.L_2853:
        /*002c*/ 	.byte	0x03, 0x1b
        /*002e*/ 	.short	0x0040


	//----- nvinfo : EIATTR_NUM_BARRIERS
	.align		4
        /*0030*/ 	.byte	0x02, 0x4c
        /*0032*/ 	.byte	0x01
	.zero		1


	//----- nvinfo : EIATTR_MERCURY_ISA_VERSION
	.align		4
        /*0034*/ 	.byte	0x03, 0x5f
        /*0036*/ 	.short	0x0000


	//----- nvinfo : EIATTR_COOP_GROUP_MASK_REGIDS
	.align		4
        /*0038*/ 	.byte	0x04, 0x29
        /*003a*/ 	.short	(.L_2855 - .L_2854)


	//   ....[0]....
.L_2854:
        /*003c*/ 	.word	0xffffffff


	//   ....[1]....
        /*0040*/ 	.word	0xffffffff


	//   ....[2]....
        /*0044*/ 	.word	0xffffffff


	//   ....[3]....
        /*0048*/ 	.word	0xffffffff


	//   ....[4]....
        /*004c*/ 	.word	0xffffffff


	//   ....[5]....
        /*0050*/ 	.word	0xffffffff


	//   ....[6]....
        /*0054*/ 	.word	0xffffffff


	//   ....[7]....
        /*0058*/ 	.word	0xffffffff


	//   ....[8]....
        /*005c*/ 	.word	0xffffffff


	//   ....[9]....
        /*0060*/ 	.word	0xffffffff


	//   ....[10]....
        /*0064*/ 	.word	0xffffffff


	//   ....[11]....
        /*0068*/ 	.word	0xffffffff


	//   ....[12]....
        /*006c*/ 	.word	0xffffffff


	//   ....[13]....
        /*0070*/ 	.word	0xffffffff


	//   ....[14]....
        /*0074*/ 	.word	0xffffffff


	//   ....[15]....
        /*0078*/ 	.word	0xffffffff


	//   ....[16]....
        /*007c*/ 	.word	0xffffffff


	//   ....[17]....
        /*0080*/ 	.word	0xffffffff


	//   ....[18]....
        /*0084*/ 	.word	0xffffffff


	//   ....[19]....
        /*0088*/ 	.word	0xffffffff


	//   ....[20]....
        /*008c*/ 	.word	0xffffffff


	//   ....[21]....
        /*0090*/ 	.word	0xffffffff


	//   ....[22]....
        /*0094*/ 	.word	0xffffffff


	//   ....[23]....
        /*0098*/ 	.word	0xffffffff


	//   ....[24]....
        /*009c*/ 	.word	0xffffffff


	//   ....[25]....
        /*00a0*/ 	.word	0xffffffff


	//   ....[26]....
        /*00a4*/ 	.word	0xffffffff


	//   ....[27]....
        /*00a8*/ 	.word	0xffffffff


	//   ....[28]....
        /*00ac*/ 	.word	0xffffffff


	//   ....[29]....
        /*00b0*/ 	.word	0xffffffff


	//   ....[30]....
        /*00b4*/ 	.word	0xffffffff


	//   ....[31]....
        /*00b8*/ 	.word	0xffffffff


	//   ....[32]....
        /*00bc*/ 	.word	0xffffffff


	//   ....[33]....
        /*00c0*/ 	.word	0xffffffff


	//   ....[34]....
        /*00c4*/ 	.word	0xffffffff


	//   ....[35]....
        /*00c8*/ 	.word	0xffffffff


	//   ....[36]....
        /*00cc*/ 	.word	0xffffffff


	//   ....[37]....
        /*00d0*/ 	.word	0xffffffff


	//   ....[38]....
        /*00d4*/ 	.word	0xffffffff


	//   ....[39]....
        /*00d8*/ 	.word	0xffffffff


	//----- nvinfo : EIATTR_COOP_GROUP_INSTR_OFFSETS
	.align		4
.L_2855:
        /*00dc*/ 	.byte	0x04, 0x28
        /*00de*/ 	.short	(.L_2857 - .L_2856)


	//   ....[0]....
.L_2856:
        /*00e0*/ 	.word	0x00000b60


	//   ....[1]....
        /*00e4*/ 	.word	0x00000b90


	//   ....[2]....
        /*00e8*/ 	.word	0x00000ba0


	//   ....[3]....
        /*00ec*/ 	.word	0x00000bb0


	//   ....[4]....
        /*00f0*/ 	.word	0x00000be0


	//   ....[5]....
        /*00f4*/ 	.word	0x00000c00


	//   ....[6]....
        /*00f8*/ 	.word	0x00000c10


	//   ....[7]....
        /*00fc*/ 	.word	0x00000c20


	//   ....[8]....
        /*0100*/ 	.word	0x00000c50


	//   ....[9]....
        /*0104*/ 	.word	0x00000c70


	//   ....[10]....
        /*0108*/ 	.word	0x00000c90


	//   ....[11]....
        /*010c*/ 	.word	0x00000ca0


	//   ....[12]....
        /*0110*/ 	.word	0x00000cd0


	//   ....[13]....
        /*0114*/ 	.word	0x00000cf0


	//   ....[14]....
        /*0118*/ 	.word	0x00000d10


	//   ....[15]....
        /*011c*/ 	.word	0x00000d20


	//   ....[16]....
        /*0120*/ 	.word	0x00000d50


	//   ....[17]....
        /*0124*/ 	.word	0x00000d80


	//   ....[18]....
        /*0128*/ 	.word	0x00000d90


	//   ....[19]....
        /*012c*/ 	.word	0x00000da0


	//   ....[20]....
        /*0130*/ 	.word	0x00001050


	//   ....[21]....
        /*0134*/ 	.word	0x000010c0


	//   ....[22]....
        /*0138*/ 	.word	0x00001120


	//   ....[23]....
        /*013c*/ 	.word	0x00001180


	//   ....[24]....
        /*0140*/ 	.word	0x000011f0


	//   ....[25]....
        /*0144*/ 	.word	0x00001260


	//   ....[26]....
        /*0148*/ 	.word	0x000012c0


	//   ....[27]....
        /*014c*/ 	.word	0x00001320


	//   ....[28]....
        /*0150*/ 	.word	0x00001380


	//   ....[29]....
        /*0154*/ 	.word	0x000013f0


	//   ....[30]....
        /*0158*/ 	.word	0x00001460


	//   ....[31]....
        /*015c*/ 	.word	0x000014c0


	//   ....[32]....
        /*0160*/ 	.word	0x00001520


	//   ....[33]....
        /*0164*/ 	.word	0x00001580


	//   ....[34]....
        /*0168*/ 	.word	0x000015f0


	//   ....[35]....
        /*016c*/ 	.word	0x00001660


	//   ....[36]....
        /*0170*/ 	.word	0x000016c0


	//   ....[37]....
        /*0174*/ 	.word	0x00001720


	//   ....[38]....
        /*0178*/ 	.word	0x00001780


	//   ....[39]....
        /*017c*/ 	.word	0x000017e0


	//----- nvinfo : EIATTR_EXIT_INSTR_OFFSETS
	.align		4
.L_2857:
        /*0180*/ 	.byte	0x04, 0x1c
        /*0182*/ 	.short	(.L_2859 - .L_2858)


	//   ....[0]....
.L_2858:
        /*0184*/ 	.word	0x00000070


	//   ....[1]....
        /*0188*/ 	.word	0x00000ff0


	//----- nvinfo : EIATTR_MAX_THREADS
	.align		4
.L_2859:
        /*018c*/ 	.byte	0x04, 0x05
        /*018e*/ 	.short	(.L_2861 - .L_2860)
.L_2860:
        /*0190*/ 	.word	0x00000400
        /*0194*/ 	.word	0x00000001
        /*0198*/ 	.word	0x00000001


	//----- nvinfo : EIATTR_CRS_STACK_SIZE
	.align		4
.L_2861:
        /*019c*/ 	.byte	0x04, 0x1e
        /*019e*/ 	.short	(.L_2863 - .L_2862)
.L_2862:
        /*01a0*/ 	.word	0x00000000
.L_2863:


//--------------------- .nv.info._ZN10layer_norm31ln_parallel_residual_bwd_kernelINS_13Kernel_traitsIfffffjLj5120ELj1ELj1ELj8ELj16ENS_18Kernel_traits_baseILj5120EfffffjLj256EEEEELb1ELb1ELb1EEEvNS_9BwdParamsE --------------------------
	.section	.nv.info._ZN10layer_norm31ln_parallel_residual_bwd_kernelINS_13Kernel_traitsIfffffjLj5120ELj1ELj1ELj8ELj16ENS_18Kernel_traits_baseILj5120EfffffjLj256EEEEELb1ELb1ELb1EEEvNS_9BwdParamsE,"",@"SHT_CUDA_INFO"
	.sectionflags	@""
	.align	4


	//----- nvinfo : EIATTR_CUDA_API_VERSION
	.align		4
        /*0000*/ 	.byte	0x04, 0x37
        /*0002*/ 	.short	(.L_2865 - .L_2864)
.L_2864:
        /*0004*/ 	.word	0x00000082


	//----- nvinfo : EIATTR_SW2861232_WAR
	.align		4
.L_2865:
        /*0008*/ 	.byte	0x01, 0x35
	.zero		2


	//----- nvinfo : EIATTR_PARAM_CBANK
	.align		4
        /*000c*/ 	.byte	0x04, 0x0a
        /*000e*/ 	.short	(.L_2867 - .L_2866)
	.align		4
.L_2866:
        /*0010*/ 	.word	index@(.nv.constant0._ZN10layer_norm31ln_parallel_residual_bwd_kernelINS_13Kernel_traitsIfffffjLj5120ELj1ELj1ELj8ELj16ENS_18Kernel_traits_baseILj5120EfffffjLj256EEEEELb1ELb1ELb1EEEvNS_9BwdParamsE)
        /*0014*/ 	.short	0x0160
        /*0016*/ 	.short	0x0128


	//----- nvinfo : EIATTR_CBANK_PARAM_SIZE
	.align		4
.L_2867:
        /*0018*/ 	.byte	0x03, 0x19
        /*001a*/ 	.short	0x0128


	//----- nvinfo : EIATTR_KPARAM_INFO
	.align		4
        /*001c*/ 	.byte	0x04, 0x17
        /*001e*/ 	.short	(.L_2869 - .L_2868)
.L_2868:
        /*0020*/ 	.word	0x00000000
        /*0024*/ 	.short	0x0000
        /*0026*/ 	.short	0x0000
        /*0028*/ 	.byte	0x00, 0xf0, 0xa1, 0x04


	//----- nvinfo : EIATTR_MAXREG_COUNT
	.align		4
.L_2869:
        /*002c*/ 	.byte	0x03, 0x1b
        /*002e*/ 	.short	0x00ff


	//----- nvinfo : EIATTR_NUM_BARRIERS
	.align		4
        /*0030*/ 	.byte	0x02, 0x4c
        /*0032*/ 	.byte	0x01
	.zero		1


	//----- nvinfo : EIATTR_MERCURY_ISA_VERSION
	.align		4
        /*0034*/ 	.byte	0x03, 0x5f
        /*0036*/ 	.short	0x0000


	//----- nvinfo : EIATTR_COOP_GROUP_MASK_REGIDS
	.align		4
        /*0038*/ 	.byte	0x04, 0x29
        /*003a*/ 	.short	(.L_2871 - .L_2870)


	//   ....[0]....
.L_2870:
        /*003c*/ 	.word	0xffffffff


	//   ....[1]....
        /*0040*/ 	.word	0xffffffff


	//   ....[2]....
        /*0044*/ 	.word	0xffffffff


	//   ....[3]....
        /*0048*/ 	.word	0xffffffff


	//   ....[4]....
        /*004c*/ 	.word	0xffffffff


	//   ....[5]....
        /*0050*/ 	.word	0xffffffff


	//   ....[6]....
        /*0054*/ 	.word	0xffffffff


	//   ....[7]....
        /*0058*/ 	.word	0xffffffff


	//   ....[8]....
        /*005c*/ 	.word	0xffffffff


	//   ....[9]....
        /*0060*/ 	.word	0xffffffff


	//   ....[10]....
        /*0064*/ 	.word	0xffffffff


	//   ....[11]....
        /*0068*/ 	.word	0xffffffff


	//   ....[12]....
        /*006c*/ 	.word	0xffffffff


	//   ....[13]....
        /*0070*/ 	.word	0xffffffff


	//   ....[14]....
        /*0074*/ 	.word	0xffffffff


	//   ....[15]....
        /*0078*/ 	.word	0xffffffff


	//   ....[16]....
        /*007c*/ 	.word	0xffffffff


	//   ....[17]....
        /*0080*/ 	.word	0xffffffff


	//   ....[18]....
        /*0084*/ 	.word	0xffffffff


	//   ....[19]....
        /*0088*/ 	.word	0xffffffff


	//----- nvinfo : EIATTR_COOP_GROUP_INSTR_OFFSETS
	.align		4
.L_2871:
        /*008c*/ 	.byte	0x04, 0x28
        /*008e*/ 	.short	(.L_2873 - .L_2872)


	//   ....[0]....
.L_2872:
        /*0090*/ 	.word	0x00001410


	//   ....[1]....
        /*0094*/ 	.word	0x00001430


	//   ....[2]....
        /*0098*/ 	.word	0x00001450


	//   ....[3]....
        /*009c*/ 	.word	0x00001470


	//   ....[4]....
        /*00a0*/ 	.word	0x00001490


	//   ....[5]....
        /*00a4*/ 	.word	0x000014b0


	//   ....[6]....
        /*00a8*/ 	.word	0x000014d0


	//   ....[7]....
        /*00ac*/ 	.word	0x000014f0


	//   ....[8]....
        /*00b0*/ 	.word	0x00001510


	//   ....[9]....
        /*00b4*/ 	.word	0x00001530


	//   ....[10]....
        /*00b8*/ 	.word	0x00002cf0


	//   ....[11]....
        /*00bc*/ 	.word	0x00002d70


	//   ....[12]....
        /*00c0*/ 	.word	0x00002df0


	//   ....[13]....
        /*00c4*/ 	.word	0x00002e60


	//   ....[14]....
        /*00c8*/ 	.word	0x00002ee0


	//   ....[15]....
        /*00cc*/ 	.word	0x00002f50


	//   ....[16]....
        /*00d0*/ 	.word	0x00002fd0


	//   ....[17]....
        /*00d4*/ 	.word	0x00003040


	//   ....[18]....
        /*00d8*/ 	.word	0x000030c0


	//   ....[19]....
        /*00dc*/ 	.word	0x00003130


	//----- nvinfo : EIATTR_EXIT_INSTR_OFFSETS
	.align		4
.L_2873:
        /*00e0*/ 	.byte	0x04, 0x1c
        /*00e2*/ 	.short	(.L_2875 - .L_2874)


	//   ....[0]....
.L_2874:
        /*00e4*/ 	.word	0x00002c90


	//----- nvinfo : EIATTR_MAX_THREADS
	.align		4
.L_2875:
        /*00e8*/ 	.byte	0x04, 0x05
        /*00ea*/ 	.short	(.L_2877 - .L_2876)
.L_2876:
        /*00ec*/ 	.word	0x00000100
        /*00f0*/ 	.word	0x00000001
        /*00f4*/ 	.word	0x00000001


	//----- nvinfo : EIATTR_CRS_STACK_SIZE
	.align		4
.L_2877:
        /*00f8*/ 	.byte	0x04, 0x1e
        /*00fa*/ 	.short	(.L_2879 - .L_2878)
.L_2878:
        /*00fc*/ 	.word	0x00000000
.L_2879:


//--------------------- .nv.callgraph             --------------------------
	.section	.nv.callgraph,"",@"SHT_CUDA_CALLGRAPH"
	.align	4
	.sectionentsize	8
	.align		4
        /*0000*/ 	.word	0x00000000
	.align		4
        /*0004*/ 	.word	0xffffffff
	.align		4
        /*0008*/ 	.word	0x00000000
	.align		4
        /*000c*/ 	.word	0xfffffffe
	.align		4
        /*0010*/ 	.word	0x00000000
	.align		4
        /*0014*/ 	.word	0xfffffffd
	.align		4
        /*0018*/ 	.word	0x00000000
	.align		4
        /*001c*/ 	.word	0xfffffffc


//--------------------- .nv.rel.action            --------------------------
	.section	.nv.rel.action,"",@"SHT_CUDA_RELOCINFO"
	.align	8
	.sectionentsize	8
        /*0000*/ 	.byte	0x73, 0x00, 0x00, 0x00, 0x00, 0x00, 0x00, 0x00, 0x00, 0x00, 0x00, 0x11, 0x25, 0x00, 0x05, 0x36


//--------------------- .nv.constant0._ZN10layer_norm31ln_parallel_residual_bwd_kernelINS_13Kernel_traitsI13__nv_bfloat16S2_S2_S2_fjLj5120ELj1ELj1ELj8ELj8ENS_18Kernel_traits_baseILj5120ES2_S2_S2_S2_fjLj256EEEEELb0ELb0ELb0EEEvNS_9BwdParamsE --------------------------
	.section	.nv.constant0._ZN10layer_norm31ln_parallel_residual_bwd_kernelINS_13Kernel_traitsI13__nv_bfloat16S2_S2_S2_fjLj5120ELj1ELj1ELj8ELj8ENS_18Kernel_traits_baseILj5120ES2_S2_S2_S2_fjLj256EEEEELb0ELb0ELb0EEEvNS_9BwdParamsE,"a",@progbits
	.sectionflags	@""
	.align	4
.nv.constant0._ZN10layer_norm31ln_parallel_residual_bwd_kernelINS_13Kernel_traitsI13__nv_bfloat16S2_S2_S2_fjLj5120ELj1ELj1ELj8ELj8ENS_18Kernel_traits_baseILj5120ES2_S2_S2_S2_fjLj256EEEEELb0ELb0ELb0EEEvNS_9BwdParamsE:
	.zero		648


//--------------------- .nv.constant0._ZN10layer_norm31ln_parallel_residual_bwd_kernelINS_13Kernel_traitsI13__nv_bfloat16S2_S2_S2_fjLj5120ELj1ELj1ELj8ELj8ENS_18Kernel_traits_baseILj5120ES2_S2_S2_S2_fjLj256EEEEELb0ELb0ELb1EEEvNS_9BwdParamsE --------------------------
	.section	.nv.constant0._ZN10layer_norm31ln_parallel_residual_bwd_kernelINS_13Kernel_traitsI13__nv_bfloat16S2_S2_S2_fjLj5120ELj1ELj1ELj8ELj8ENS_18Kernel_traits_baseILj5120ES2_S2_S2_S2_fjLj256EEEEELb0ELb0ELb1EEEvNS_9BwdParamsE,"a",@progbits
	.sectionflags	@""
	.align	4
.nv.constant0._ZN10layer_norm31ln_parallel_residual_bwd_kernelINS_13Kernel_traitsI13__nv_bfloat16S2_S2_S2_fjLj5120ELj1ELj1ELj8ELj8ENS_18Kernel_traits_baseILj5120ES2_S2_S2_S2_fjLj256EEEEELb0ELb0ELb1EEEvNS_9BwdParamsE:
	.zero		648


//--------------------- .nv.constant0._ZN10layer_norm31ln_parallel_residual_bwd_kernelINS_13Kernel_traitsI13__nv_bfloat16S2_S2_S2_fjLj5120ELj1ELj1ELj8ELj8ENS_18Kernel_traits_baseILj5120ES2_S2_S2_S2_fjLj256EEEEELb0ELb1ELb0EEEvNS_9BwdParamsE --------------------------
	.section	.nv.constant0._ZN10layer_norm31ln_parallel_residual_bwd_kernelINS_13Kernel_traitsI13__nv_bfloat16S2_S2_S2_fjLj5120ELj1ELj1ELj8ELj8ENS_18Kernel_traits_baseILj5120ES2_S2_S2_S2_fjLj256EEEEELb0ELb1ELb0EEEvNS_9BwdParamsE,"a",@progbits
	.sectionflags	@""
	.align	4
.nv.constant0._ZN10layer_norm31ln_parallel_residual_bwd_kernelINS_13Kernel_traitsI13__nv_bfloat16S2_S2_S2_fjLj5120ELj1ELj1ELj8ELj8ENS_18Kernel_traits_baseILj5120ES2_S2_S2_S2_fjLj256EEEEELb0ELb1ELb0EEEvNS_9BwdParamsE:
	.zero		648


//--------------------- .nv.constant0._ZN10layer_norm31ln_parallel_residual_bwd_kernelINS_13Kernel_traitsI13__nv_bfloat16S2_S2_S2_fjLj5120ELj1ELj1ELj8ELj8ENS_18Kernel_traits_baseILj5120ES2_S2_S2_S2_fjLj256EEEEELb0ELb1ELb1EEEvNS_9BwdParamsE --------------------------
	.section	.nv.constant0._ZN10layer_norm31ln_parallel_residual_bwd_kernelINS_13Kernel_traitsI13__nv_bfloat16S2_S2_S2_fjLj5120ELj1ELj1ELj8ELj8ENS_18Kernel_traits_baseILj5120ES2_S2_S2_S2_fjLj256EEEEELb0ELb1ELb1EEEvNS_9BwdParamsE,"a",@progbits
	.sectionflags	@""
	.align	4
.nv.constant0._ZN10layer_norm31ln_parallel_residual_bwd_kernelINS_13Kernel_traitsI13__nv_bfloat16S2_S2_S2_fjLj5120ELj1ELj1ELj8ELj8ENS_18Kernel_traits_baseILj5120ES2_S2_S2_S2_fjLj256EEEEELb0ELb1ELb1EEEvNS_9BwdParamsE:
	.zero		648


//--------------------- .nv.constant0._ZN10layer_norm31ln_parallel_residual_bwd_kernelINS_13Kernel_traitsI13__nv_bfloat16S2_S2_S2_fjLj5120ELj1ELj1ELj8ELj8ENS_18Kernel_traits_baseILj5120ES2_S2_S2_S2_fjLj256EEEEELb1ELb0ELb0EEEvNS_9BwdParamsE --------------------------
	.section	.nv.constant0._ZN10layer_norm31ln_parallel_residual_bwd_kernelINS_13Kernel_traitsI13__nv_bfloat16S2_S2_S2_fjLj5120ELj1ELj1ELj8ELj8ENS_18Kernel_traits_baseILj5120ES2_S2_S2_S2_fjLj256EEEEELb1ELb0ELb0EEEvNS_9BwdParamsE,"a",@progbits
	.sectionflags	@""
	.align	4
.nv.constant0._ZN10layer_norm31ln_parallel_residual_bwd_kernelINS_13Kernel_traitsI13__nv_bfloat16S2_S2_S2_fjLj5120ELj1ELj1ELj8ELj8ENS_18Kernel_traits_baseILj5120ES2_S2_S2_S2_fjLj256EEEEELb1ELb0ELb0EEEvNS_9BwdParamsE:
	.zero		648


//--------------------- .nv.constant0._ZN10layer_norm31ln_parallel_residual_bwd_kernelINS_13Kernel_traitsI13__nv_bfloat16S2_S2_S2_fjLj5120ELj1ELj1ELj8ELj8ENS_18Kernel_traits_baseILj5120ES2_S2_S2_S2_fjLj256EEEEELb1ELb0ELb1EEEvNS_9BwdParamsE --------------------------
	.section	.nv.constant0._ZN10layer_norm31ln_parallel_residual_bwd_kernelINS_13Kernel_traitsI13__nv_bfloat16S2_S2_S2_fjLj5120ELj1ELj1ELj8ELj8ENS_18Kernel_traits_baseILj5120ES2_S2_S2_S2_fjLj256EEEEELb1ELb0ELb1EEEvNS_9BwdParamsE,"a",@progbits
	.sectionflags	@""
	.align	4
.nv.constant0._ZN10layer_norm31ln_parallel_residual_bwd_kernelINS_13Kernel_traitsI13__nv_bfloat16S2_S2_S2_fjLj5120ELj1ELj1ELj8ELj8ENS_18Kernel_traits_baseILj5120ES2_S2_S2_S2_fjLj256EEEEELb1ELb0ELb1EEEvNS_9BwdParamsE:
	.zero		648


//--------------------- .nv.constant0._ZN10layer_norm22ln_bwd_finalize_kernelINS_22Kernel_traits_finalizeILj5120E13__nv_bfloat16S2_S2_S2_fjLb0ELj1024ELj4ENS_18Kernel_traits_baseILj5120ES2_S2_S2_S2_fjLj1024EEEEELb0ELb0EEEvNS_9BwdParamsE --------------------------
	.section	.nv.constant0._ZN10layer_norm22ln_bwd_finalize_kernelINS_22Kernel_traits_finalizeILj5120E13__nv_bfloat16S2_S2_S2_fjLb0ELj1024ELj4ENS_18Kernel_traits_baseILj5120ES2_S2_S2_S2_fjLj1024EEEEELb0ELb0EEEvNS_9BwdParamsE,"a",@progbits
	.sectionflags	@""
	.align	4
.nv.constant0._ZN10layer_norm22ln_bwd_finalize_kernelINS_22Kernel_traits_finalizeILj5120E13__nv_bfloat16S2_S2_S2_fjLb0ELj1024ELj4ENS_18Kernel_traits_baseILj5120ES2_S2_S2_S2_fjLj1024EEEEELb0ELb0EEEvNS_9BwdParamsE:
	.zero		648


//--------------------- .nv.constant0._ZN10layer_norm40ln_parallel_residual_bwd_finalize_kernelINS_22Kernel_traits_finalizeILj5120E13__nv_bfloat16S2_S2_S2_fjLb0ELj1024ELj4ENS_18Kernel_traits_baseILj5120ES2_S2_S2_S2_fjLj1024EEEEELb0EEEvNS_9BwdParamsE --------------------------
	.section	.nv.constant0._ZN10layer_norm40ln_parallel_residual_bwd_finalize_kernelINS_22Kernel_traits_finalizeILj5120E13__nv_bfloat16S2_S2_S2_fjLb0ELj1024ELj4ENS_18Kernel_traits_baseILj5120ES2_S2_S2_S2_fjLj1024EEEEELb0EEEvNS_9BwdParamsE,"a",@progbits
	.sectionflags	@""
	.align	4
.nv.constant0._ZN10layer_norm40ln_parallel_residual_bwd_finalize_kernelINS_22Kernel_traits_finalizeILj5120E13__nv_bfloat16S2_S2_S2_fjLb0ELj1024ELj4ENS_18Kernel_traits_baseILj5120ES2_S2_S2_S2_fjLj1024EEEEELb0EEEvNS_9BwdParamsE:
	.zero		648


//--------------------- .nv.constant0._ZN10layer_norm31ln_parallel_residual_bwd_kernelINS_13Kernel_traitsI13__nv_bfloat16S2_S2_S2_fjLj5120ELj1ELj1ELj8ELj8ENS_18Kernel_traits_baseILj5120ES2_S2_S2_S2_fjLj256EEEEELb1ELb1ELb0EEEvNS_9BwdParamsE --------------------------
	.section	.nv.constant0._ZN10layer_norm31ln_parallel_residual_bwd_kernelINS_13Kernel_traitsI13__nv_bfloat16S2_S2_S2_fjLj5120ELj1ELj1ELj8ELj8ENS_18Kernel_traits_baseILj5120ES2_S2_S2_S2_fjLj256EEEEELb1ELb1ELb0EEEvNS_9BwdParamsE,"a",@progbits
	.sectionflags	@""
	.align	4
.nv.constant0._ZN10layer_norm31ln_parallel_residual_bwd_kernelINS_13Kernel_traitsI13__nv_bfloat16S2_S2_S2_fjLj5120ELj1ELj1ELj8ELj8ENS_18Kernel_traits_baseILj5120ES2_S2_S2_S2_fjLj256EEEEELb1ELb1ELb0EEEvNS_9BwdParamsE:
	.zero		648


//--------------------- .nv.constant0._ZN10layer_norm22ln_bwd_finalize_kernelINS_22Kernel_traits_finalizeILj5120E13__nv_bfloat16S2_S2_S2_fjLb0ELj1024ELj4ENS_18Kernel_traits_baseILj5120ES2_S2_S2_S2_fjLj1024EEEEELb0ELb1EEEvNS_9BwdParamsE --------------------------
	.section	.nv.constant0._ZN10layer_norm22ln_bwd_finalize_kernelINS_22Kernel_traits_finalizeILj5120E13__nv_bfloat16S2_S2_S2_fjLb0ELj1024ELj4ENS_18Kernel_traits_baseILj5120ES2_S2_S2_S2_fjLj1024EEEEELb0ELb1EEEvNS_9BwdParamsE,"a",@progbits
	.sectionflags	@""
	.align	4
.nv.constant0._ZN10layer_norm22ln_bwd_finalize_kernelINS_22Kernel_traits_finalizeILj5120E13__nv_bfloat16S2_S2_S2_fjLb0ELj1024ELj4ENS_18Kernel_traits_baseILj5120ES2_S2_S2_S2_fjLj1024EEEEELb0ELb1EEEvNS_9BwdParamsE:
	.zero		648


//--------------------- .nv.constant0._ZN10layer_norm40ln_parallel_residual_bwd_finalize_kernelINS_22Kernel_traits_finalizeILj5120E13__nv_bfloat16S2_S2_S2_fjLb0ELj1024ELj4ENS_18Kernel_traits_baseILj5120ES2_S2_S2_S2_fjLj1024EEEEELb1EEEvNS_9BwdParamsE --------------------------
	.section	.nv.constant0._ZN10layer_norm40ln_parallel_residual_bwd_finalize_kernelINS_22Kernel_traits_finalizeILj5120E13__nv_bfloat16S2_S2_S2_fjLb0ELj1024ELj4ENS_18Kernel_traits_baseILj5120ES2_S2_S2_S2_fjLj1024EEEEELb1EEEvNS_9BwdParamsE,"a",@progbits
	.sectionflags	@""
	.align	4
.nv.constant0._ZN10layer_norm40ln_parallel_residual_bwd_finalize_kernelINS_22Kernel_traits_finalizeILj5120E13__nv_bfloat16S2_S2_S2_fjLb0ELj1024ELj4ENS_18Kernel_traits_baseILj5120ES2_S2_S2_S2_fjLj1024EEEEELb1EEEvNS_9BwdParamsE:
	.zero		648


//--------------------- .nv.constant0._ZN10layer_norm31ln_parallel_residual_bwd_kernelINS_13Kernel_traitsI13__nv_bfloat16S2_S2_S2_fjLj5120ELj1ELj1ELj8ELj8ENS_18Kernel_traits_baseILj5120ES2_S2_S2_S2_fjLj256EEEEELb1ELb1ELb1EEEvNS_9BwdParamsE --------------------------
	.section	.nv.constant0._ZN10layer_norm31ln_parallel_residual_bwd_kernelINS_13Kernel_traitsI13__nv_bfloat16S2_S2_S2_fjLj5120ELj1ELj1ELj8ELj8ENS_18Kernel_traits_baseILj5120ES2_S2_S2_S2_fjLj256EEEEELb1ELb1ELb1EEEvNS_9BwdParamsE,"a",@progbits
	.sectionflags	@""
	.align	4
.nv.constant0._ZN10layer_norm31ln_parallel_residual_bwd_kernelINS_13Kernel_traitsI13__nv_bfloat16S2_S2_S2_fjLj5120ELj1ELj1ELj8ELj8ENS_18Kernel_traits_baseILj5120ES2_S2_S2_S2_fjLj256EEEEELb1ELb1ELb1EEEvNS_9BwdParamsE:
	.zero		648


//--------------------- .nv.constant0._ZN10layer_norm31ln_parallel_residual_bwd_kernelINS_13Kernel_traitsI6__halfS2_S2_S2_fjLj5120ELj1ELj1ELj8ELj8ENS_18Kernel_traits_baseILj5120ES2_S2_S2_S2_fjLj256EEEEELb0ELb0ELb0EEEvNS_9BwdParamsE --------------------------
	.section	.nv.constant0._ZN10layer_norm31ln_parallel_residual_bwd_kernelINS_13Kernel_traitsI6__halfS2_S2_S2_fjLj5120ELj1ELj1ELj8ELj8ENS_18Kernel_traits_baseILj5120ES2_S2_S2_S2_fjLj256EEEEELb0ELb0ELb0EEEvNS_9BwdParamsE,"a",@progbits
	.sectionflags	@""
	.align	4
.nv.constant0._ZN10layer_norm31ln_parallel_residual_bwd_kernelINS_13Kernel_traitsI6__halfS2_S2_S2_fjLj5120ELj1ELj1ELj8ELj8ENS_18Kernel_traits_baseILj5120ES2_S2_S2_S2_fjLj256EEEEELb0ELb0ELb0EEEvNS_9BwdParamsE:
	.zero		648


//--------------------- .nv.constant0._ZN10layer_norm31ln_parallel_residual_bwd_kernelINS_13Kernel_traitsI6__halfS2_S2_S2_fjLj5120ELj1ELj1ELj8ELj8ENS_18Kernel_traits_baseILj5120ES2_S2_S2_S2_fjLj256EEEEELb0ELb0ELb1EEEvNS_9BwdParamsE --------------------------
	.section	.nv.constant0._ZN10layer_norm31ln_parallel_residual_bwd_kernelINS_13Kernel_traitsI6__halfS2_S2_S2_fjLj5120ELj1ELj1ELj8ELj8ENS_18Kernel_traits_baseILj5120ES2_S2_S2_S2_fjLj256EEEEELb0ELb0ELb1EEEvNS_9BwdParamsE,"a",@progbits
	.sectionflags	@""
	.align	4
.nv.constant0._ZN10layer_norm31ln_parallel_residual_bwd_kernelINS_13Kernel_traitsI6__halfS2_S2_S2_fjLj5120ELj1ELj1ELj8ELj8ENS_18Kernel_traits_baseILj5120ES2_S2_S2_S2_fjLj256EEEEELb0ELb0ELb1EEEvNS_9BwdParamsE:
	.zero		648


//--------------------- .nv.constant0._ZN10layer_norm31ln_parallel_residual_bwd_kernelINS_13Kernel_traitsI6__halfS2_S2_S2_fjLj5120ELj1ELj1ELj8ELj8ENS_18Kernel_traits_baseILj5120ES2_S2_S2_S2_fjLj256EEEEELb0ELb1ELb0EEEvNS_9BwdParamsE --------------------------
	.section	.nv.constant0._ZN10layer_norm31ln_parallel_residual_bwd_kernelINS_13Kernel_traitsI6__halfS2_S2_S2_fjLj5120ELj1ELj1ELj8ELj8ENS_18Kernel_traits_baseILj5120ES2_S2_S2_S2_fjLj256EEEEELb0ELb1ELb0EEEvNS_9BwdParamsE,"a",@progbits
	.sectionflags	@""
	.align	4
.nv.constant0._ZN10layer_norm31ln_parallel_residual_bwd_kernelINS_13Kernel_traitsI6__halfS2_S2_S2_fjLj5120ELj1ELj1ELj8ELj8ENS_18Kernel_traits_baseILj5120ES2_S2_S2_S2_fjLj256EEEEELb0ELb1ELb0EEEvNS_9BwdParamsE:
	.zero		648


//--------------------- .nv.constant0._ZN10layer_norm31ln_parallel_residual_bwd_kernelINS_13Kernel_traitsI6__halfS2_S2_S2_fjLj5120ELj1ELj1ELj8ELj8ENS_18Kernel_traits_baseILj5120ES2_S2_S2_S2_fjLj256EEEEELb0ELb1ELb1EEEvNS_9BwdParamsE --------------------------
	.section	.nv.constant0._ZN10layer_norm31ln_parallel_residual_bwd_kernelINS_13Kernel_traitsI6__halfS2_S2_S2_fjLj5120ELj1ELj1ELj8ELj8ENS_18Kernel_traits_baseILj5120ES2_S2_S2_S2_fjLj256EEEEELb0ELb1ELb1EEEvNS_9BwdParamsE,"a",@progbits
	.sectionflags	@""
	.align	4
.nv.constant0._ZN10layer_norm31ln_parallel_residual_bwd_kernelINS_13Kernel_traitsI6__halfS2_S2_S2_fjLj5120ELj1ELj1ELj8ELj8ENS_18Kernel_traits_baseILj5120ES2_S2_S2_S2_fjLj256EEEEELb0ELb1ELb1EEEvNS_9BwdParamsE:
	.zero		648


//--------------------- .nv.constant0._ZN10layer_norm31ln_parallel_residual_bwd_kernelINS_13Kernel_traitsI6__halfS2_S2_S2_fjLj5120ELj1ELj1ELj8ELj8ENS_18Kernel_traits_baseILj5120ES2_S2_S2_S2_fjLj256EEEEELb1ELb0ELb0EEEvNS_9BwdParamsE --------------------------
	.section	.nv.constant0._ZN10layer_norm31ln_parallel_residual_bwd_kernelINS_13Kernel_traitsI6__halfS2_S2_S2_fjLj5120ELj1ELj1ELj8ELj8ENS_18Kernel_traits_baseILj5120ES2_S2_S2_S2_fjLj256EEEEELb1ELb0ELb0EEEvNS_9BwdParamsE,"a",@progbits
	.sectionflags	@""
	.align	4
.nv.constant0._ZN10layer_norm31ln_parallel_residual_bwd_kernelINS_13Kernel_traitsI6__halfS2_S2_S2_fjLj5120ELj1ELj1ELj8ELj8ENS_18Kernel_traits_baseILj5120ES2_S2_S2_S2_fjLj256EEEEELb1ELb0ELb0EEEvNS_9BwdParamsE:
	.zero		648


//--------------------- .nv.constant0._ZN10layer_norm31ln_parallel_residual_bwd_kernelINS_13Kernel_traitsI6__halfS2_S2_S2_fjLj5120ELj1ELj1ELj8ELj8ENS_18Kernel_traits_baseILj5120ES2_S2_S2_S2_fjLj256EEEEELb1ELb0ELb1EEEvNS_9BwdParamsE --------------------------
	.section	.nv.constant0._ZN10layer_norm31ln_parallel_residual_bwd_kernelINS_13Kernel_traitsI6__halfS2_S2_S2_fjLj5120ELj1ELj1ELj8ELj8ENS_18Kernel_traits_baseILj5120ES2_S2_S2_S2_fjLj256EEEEELb1ELb0ELb1EEEvNS_9BwdParamsE,"a",@progbits
	.sectionflags	@""
	.align	4
.nv.constant0._ZN10layer_norm31ln_parallel_residual_bwd_kernelINS_13Kernel_traitsI6__halfS2_S2_S2_fjLj5120ELj1ELj1ELj8ELj8ENS_18Kernel_traits_baseILj5120ES2_S2_S2_S2_fjLj256EEEEELb1ELb0ELb1EEEvNS_9BwdParamsE:
	.zero		648


//--------------------- .nv.constant0._ZN10layer_norm22ln_bwd_finalize_kernelINS_22Kernel_traits_finalizeILj5120E6__halfS2_S2_S2_fjLb0ELj1024ELj4ENS_18Kernel_traits_baseILj5120ES2_S2_S2_S2_fjLj1024EEEEELb0ELb0EEEvNS_9BwdParamsE --------------------------
	.section	.nv.constant0._ZN10layer_norm22ln_bwd_finalize_kernelINS_22Kernel_traits_finalizeILj5120E6__halfS2_S2_S2_fjLb0ELj1024ELj4ENS_18Kernel_traits_baseILj5120ES2_S2_S2_S2_fjLj1024EEEEELb0ELb0EEEvNS_9BwdParamsE,"a",@progbits
	.sectionflags	@""
	.align	4
.nv.constant0._ZN10layer_norm22ln_bwd_finalize_kernelINS_22Kernel_traits_finalizeILj5120E6__halfS2_S2_S2_fjLb0ELj1024ELj4ENS_18Kernel_traits_baseILj5120ES2_S2_S2_S2_fjLj1024EEEEELb0ELb0EEEvNS_9BwdParamsE:
	.zero		648


//--------------------- .nv.constant0._ZN10layer_norm40ln_parallel_residual_bwd_finalize_kernelINS_22Kernel_traits_finalizeILj5120E6__halfS2_S2_S2_fjLb0ELj1024ELj4ENS_18Kernel_traits_baseILj5120ES2_S2_S2_S2_fjLj1024EEEEELb0EEEvNS_9BwdParamsE --------------------------
	.section	.nv.constant0._ZN10layer_norm40ln_parallel_residual_bwd_finalize_kernelINS_22Kernel_traits_finalizeILj5120E6__halfS2_S2_S2_fjLb0ELj1024ELj4ENS_18Kernel_traits_baseILj5120ES2_S2_S2_S2_fjLj1024EEEEELb0EEEvNS_9BwdParamsE,"a",@progbits
	.sectionflags	@""
	.align	4
.nv.constant0._ZN10layer_norm40ln_parallel_residual_bwd_finalize_kernelINS_22Kernel_traits_finalizeILj5120E6__halfS2_S2_S2_fjLb0ELj1024ELj4ENS_18Kernel_traits_baseILj5120ES2_S2_S2_S2_fjLj1024EEEEELb0EEEvNS_9BwdParamsE:
	.zero		648


//--------------------- .nv.constant0._ZN10layer_norm31ln_parallel_residual_bwd_kernelINS_13Kernel_traitsI6__halfS2_S2_S2_fjLj5120ELj1ELj1ELj8ELj8ENS_18Kernel_traits_baseILj5120ES2_S2_S2_S2_fjLj256EEEEELb1ELb1ELb0EEEvNS_9BwdParamsE --------------------------
	.section	.nv.constant0._ZN10layer_norm31ln_parallel_residual_bwd_kernelINS_13Kernel_traitsI6__halfS2_S2_S2_fjLj5120ELj1ELj1ELj8ELj8ENS_18Kernel_traits_baseILj5120ES2_S2_S2_S2_fjLj256EEEEELb1ELb1ELb0EEEvNS_9BwdParamsE,"a",@progbits
	.sectionflags	@""
	.align	4
.nv.constant0._ZN10layer_norm31ln_parallel_residual_bwd_kernelINS_13Kernel_traitsI6__halfS2_S2_S2_fjLj5120ELj1ELj1ELj8ELj8ENS_18Kernel_traits_baseILj5120ES2_S2_S2_S2_fjLj256EEEEELb1ELb1ELb0EEEvNS_9BwdParamsE:
	.zero		648


//--------------------- .nv.constant0._ZN10layer_norm22ln_bwd_finalize_kernelINS_22Kernel_traits_finalizeILj5120E6__halfS2_S2_S2_fjLb0ELj1024ELj4ENS_18Kernel_traits_baseILj5120ES2_S2_S2_S2_fjLj1024EEEEELb0ELb1EEEvNS_9BwdParamsE --------------------------
	.section	.nv.constant0._ZN10layer_norm22ln_bwd_finalize_kernelINS_22Kernel_traits_finalizeILj5120E6__halfS2_S2_S2_fjLb0ELj1024ELj4ENS_18Kernel_traits_baseILj5120ES2_S2_S2_S2_fjLj1024EEEEELb0ELb1EEEvNS_9BwdParamsE,"a",@progbits
	.sectionflags	@""
	.align	4
.nv.constant0._ZN10layer_norm22ln_bwd_finalize_kernelINS_22Kernel_traits_finalizeILj5120E6__halfS2_S2_S2_fjLb0ELj1024ELj4ENS_18Kernel_traits_baseILj5120ES2_S2_S2_S2_fjLj1024EEEEELb0ELb1EEEvNS_9BwdParamsE:
	.zero		648


//--------------------- .nv.constant0._ZN10layer_norm40ln_parallel_residual_bwd_finalize_kernelINS_22Kernel_traits_finalizeILj5120E6__halfS2_S2_S2_fjLb0ELj1024ELj4ENS_18Kernel_traits_baseILj5120ES2_S2_S2_S2_fjLj1024EEEEELb1EEEvNS_9BwdParamsE --------------------------
	.section	.nv.constant0._ZN10layer_norm40ln_parallel_residual_bwd_finalize_kernelINS_22Kernel_traits_finalizeILj5120E6__halfS2_S2_S2_fjLb0ELj1024ELj4ENS_18Kernel_traits_baseILj5120ES2_S2_S2_S2_fjLj1024EEEEELb1EEEvNS_9BwdParamsE,"a",@progbits
	.sectionflags	@""
	.align	4
.nv.constant0._ZN10layer_norm40ln_parallel_residual_bwd_finalize_kernelINS_22Kernel_traits_finalizeILj5120E6__halfS2_S2_S2_fjLb0ELj1024ELj4ENS_18Kernel_traits_baseILj5120ES2_S2_S2_S2_fjLj1024EEEEELb1EEEvNS_9BwdParamsE:
	.zero		648


//--------------------- .nv.constant0._ZN10layer_norm31ln_parallel_residual_bwd_kernelINS_13Kernel_traitsI6__halfS2_S2_S2_fjLj5120ELj1ELj1ELj8ELj8ENS_18Kernel_traits_baseILj5120ES2_S2_S2_S2_fjLj256EEEEELb1ELb1ELb1EEEvNS_9BwdParamsE --------------------------
	.section	.nv.constant0._ZN10layer_norm31ln_parallel_residual_bwd_kernelINS_13Kernel_traitsI6__halfS2_S2_S2_fjLj5120ELj1ELj1ELj8ELj8ENS_18Kernel_traits_baseILj5120ES2_S2_S2_S2_fjLj256EEEEELb1ELb1ELb1EEEvNS_9BwdParamsE,"a",@progbits
	.sectionflags	@""
	.align	4
.nv.constant0._ZN10layer_norm31ln_parallel_residual_bwd_kernelINS_13Kernel_traitsI6__halfS2_S2_S2_fjLj5120ELj1ELj1ELj8ELj8ENS_18Kernel_traits_baseILj5120ES2_S2_S2_S2_fjLj256EEEEELb1ELb1ELb1EEEvNS_9BwdParamsE:
	.zero		648


//--------------------- .nv.constant0._ZN10layer_norm31ln_parallel_residual_bwd_kernelINS_13Kernel_traitsIf13__nv_bfloat16S2_S2_fjLj5120ELj1ELj1ELj8ELj8ENS_18Kernel_traits_baseILj5120EfS2_S2_S2_fjLj256EEEEELb0ELb0ELb0EEEvNS_9BwdParamsE --------------------------
	.section	.nv.constant0._ZN10layer_norm31ln_parallel_residual_bwd_kernelINS_13Kernel_traitsIf13__nv_bfloat16S2_S2_fjLj5120ELj1ELj1ELj8ELj8ENS_18Kernel_traits_baseILj5120EfS2_S2_S2_fjLj256EEEEELb0ELb0ELb0EEEvNS_9BwdParamsE,"a",@progbits
	.sectionflags	@""
	.align	4
.nv.constant0._ZN10layer_norm31ln_parallel_residual_bwd_kernelINS_13Kernel_traitsIf13__nv_bfloat16S2_S2_fjLj5120ELj1ELj1ELj8ELj8ENS_18Kernel_traits_baseILj5120EfS2_S2_S2_fjLj256EEEEELb0ELb0ELb0EEEvNS_9BwdParamsE:
	.zero		648


//--------------------- .nv.constant0._ZN10layer_norm31ln_parallel_residual_bwd_kernelINS_13Kernel_traitsIf13__nv_bfloat16S2_S2_fjLj5120ELj1ELj1ELj8ELj8ENS_18Kernel_traits_baseILj5120EfS2_S2_S2_fjLj256EEEEELb0ELb0ELb1EEEvNS_9BwdParamsE --------------------------
	.section	.nv.constant0._ZN10layer_norm31ln_parallel_residual_bwd_kernelINS_13Kernel_traitsIf13__nv_bfloat16S2_S2_fjLj5120ELj1ELj1ELj8ELj8ENS_18Kernel_traits_baseILj5120EfS2_S2_S2_fjLj256EEEEELb0ELb0ELb1EEEvNS_9BwdParamsE,"a",@progbits
	.sectionflags	@""
	.align	4
.nv.constant0._ZN10layer_norm31ln_parallel_residual_bwd_kernelINS_13Kernel_traitsIf13__nv_bfloat16S2_S2_fjLj5120ELj1ELj1ELj8ELj8ENS_18Kernel_traits_baseILj5120EfS2_S2_S2_fjLj256EEEEELb0ELb0ELb1EEEvNS_9BwdParamsE:
	.zero		648


//--------------------- .nv.constant0._ZN10layer_norm31ln_parallel_residual_bwd_kernelINS_13Kernel_traitsIf13__nv_bfloat16S2_S2_fjLj5120ELj1ELj1ELj8ELj8ENS_18Kernel_traits_baseILj5120EfS2_S2_S2_fjLj256EEEEELb0ELb1ELb0EEEvNS_9BwdParamsE --------------------------
	.section	.nv.constant0._ZN10layer_norm31ln_parallel_residual_bwd_kernelINS_13Kernel_traitsIf13__nv_bfloat16S2_S2_fjLj5120ELj1ELj1ELj8ELj8ENS_18Kernel_traits_baseILj5120EfS2_S2_S2_fjLj256EEEEELb0ELb1ELb0EEEvNS_9BwdParamsE,"a",@progbits
	.sectionflags	@""
	.align	4
.nv.constant0._ZN10layer_norm31ln_parallel_residual_bwd_kernelINS_13Kernel_traitsIf13__nv_bfloat16S2_S2_fjLj5120ELj1ELj1ELj8ELj8ENS_18Kernel_traits_baseILj5120EfS2_S2_S2_fjLj256EEEEELb0ELb1ELb0EEEvNS_9BwdParamsE:
	.zero		648


//--------------------- .nv.constant0._ZN10layer_norm31ln_parallel_residual_bwd_kernelINS_13Kernel_traitsIf13__nv_bfloat16S2_S2_fjLj5120ELj1ELj1ELj8ELj8ENS_18Kernel_traits_baseILj5120EfS2_S2_S2_fjLj256EEEEELb0ELb1ELb1EEEvNS_9BwdParamsE --------------------------
	.section	.nv.constant0._ZN10layer_norm31ln_parallel_residual_bwd_kernelINS_13Kernel_traitsIf13__nv_bfloat16S2_S2_fjLj5120ELj1ELj1ELj8ELj8ENS_18Kernel_traits_baseILj5120EfS2_S2_S2_fjLj256EEEEELb0ELb1ELb1EEEvNS_9BwdParamsE,"a",@progbits
	.sectionflags	@""
	.align	4
.nv.constant0._ZN10layer_norm31ln_parallel_residual_bwd_kernelINS_13Kernel_traitsIf13__nv_bfloat16S2_S2_fjLj5120ELj1ELj1ELj8ELj8ENS_18Kernel_traits_baseILj5120EfS2_S2_S2_fjLj256EEEEELb0ELb1ELb1EEEvNS_9BwdParamsE:
	.zero		648


//--------------------- .nv.constant0._ZN10layer_norm31ln_parallel_residual_bwd_kernelINS_13Kernel_traitsIf13__nv_bfloat16S2_S2_fjLj5120ELj1ELj1ELj8ELj8ENS_18Kernel_traits_baseILj5120EfS2_S2_S2_fjLj256EEEEELb1ELb0ELb0EEEvNS_9BwdParamsE --------------------------
	.section	.nv.constant0._ZN10layer_norm31ln_parallel_residual_bwd_kernelINS_13Kernel_traitsIf13__nv_bfloat16S2_S2_fjLj5120ELj1ELj1ELj8ELj8ENS_18Kernel_traits_baseILj5120EfS2_S2_S2_fjLj256EEEEELb1ELb0ELb0EEEvNS_9BwdParamsE,"a",@progbits
	.sectionflags	@""
	.align	4
.nv.constant0._ZN10layer_norm31ln_parallel_residual_bwd_kernelINS_13Kernel_traitsIf13__nv_bfloat16S2_S2_fjLj5120ELj1ELj1ELj8ELj8ENS_18Kernel_traits_baseILj5120EfS2_S2_S2_fjLj256EEEEELb1ELb0ELb0EEEvNS_9BwdParamsE:
	.zero		648


//--------------------- .nv.constant0._ZN10layer_norm31ln_parallel_residual_bwd_kernelINS_13Kernel_traitsIf13__nv_bfloat16S2_S2_fjLj5120ELj1ELj1ELj8ELj8ENS_18Kernel_traits_baseILj5120EfS2_S2_S2_fjLj256EEEEELb1ELb0ELb1EEEvNS_9BwdParamsE --------------------------
	.section	.nv.constant0._ZN10layer_norm31ln_parallel_residual_bwd_kernelINS_13Kernel_traitsIf13__nv_bfloat16S2_S2_fjLj5120ELj1ELj1ELj8ELj8ENS_18Kernel_traits_baseILj5120EfS2_S2_S2_fjLj256EEEEELb1ELb0ELb1EEEvNS_9BwdParamsE,"a",@progbits
	.sectionflags	@""
	.align	4
.nv.constant0._ZN10layer_norm31ln_parallel_residual_bwd_kernelINS_13Kernel_traitsIf13__nv_bfloat16S2_S2_fjLj5120ELj1ELj1ELj8ELj8ENS_18Kernel_traits_baseILj5120EfS2_S2_S2_fjLj256EEEEELb1ELb0ELb1EEEvNS_9BwdParamsE:
	.zero		648


//--------------------- .nv.constant0._ZN10layer_norm22ln_bwd_finalize_kernelINS_22Kernel_traits_finalizeILj5120Ef13__nv_bfloat16S2_S2_fjLb0ELj1024ELj4ENS_18Kernel_traits_baseILj5120EfS2_S2_S2_fjLj1024EEEEELb0ELb0EEEvNS_9BwdParamsE --------------------------
	.section	.nv.constant0._ZN10layer_norm22ln_bwd_finalize_kernelINS_22Kernel_traits_finalizeILj5120Ef13__nv_bfloat16S2_S2_fjLb0ELj1024ELj4ENS_18Kernel_traits_baseILj5120EfS2_S2_S2_fjLj1024EEEEELb0ELb0EEEvNS_9BwdParamsE,"a",@progbits
	.sectionflags	@""
	.align	4
.nv.constant0._ZN10layer_norm22ln_bwd_finalize_kernelINS_22Kernel_traits_finalizeILj5120Ef13__nv_bfloat16S2_S2_fjLb0ELj1024ELj4ENS_18Kernel_traits_baseILj5120EfS2_S2_S2_fjLj1024EEEEELb0ELb0EEEvNS_9BwdParamsE:
	.zero		648


//--------------------- .nv.constant0._ZN10layer_norm40ln_parallel_residual_bwd_finalize_kernelINS_22Kernel_traits_finalizeILj5120Ef13__nv_bfloat16S2_S2_fjLb0ELj1024ELj4ENS_18Kernel_traits_baseILj5120EfS2_S2_S2_fjLj1024EEEEELb0EEEvNS_9BwdParamsE --------------------------
	.section	.nv.constant0._ZN10layer_norm40ln_parallel_residual_bwd_finalize_kernelINS_22Kernel_traits_finalizeILj5120Ef13__nv_bfloat16S2_S2_fjLb0ELj1024ELj4ENS_18Kernel_traits_baseILj5120EfS2_S2_S2_fjLj1024EEEEELb0EEEvNS_9BwdParamsE,"a",@progbits
	.sectionflags	@""
	.align	4
.nv.constant0._ZN10layer_norm40ln_parallel_residual_bwd_finalize_kernelINS_22Kernel_traits_finalizeILj5120Ef13__nv_bfloat16S2_S2_fjLb0ELj1024ELj4ENS_18Kernel_traits_baseILj5120EfS2_S2_S2_fjLj1024EEEEELb0EEEvNS_9BwdParamsE:
	.zero		648


//--------------------- .nv.constant0._ZN10layer_norm31ln_parallel_residual_bwd_kernelINS_13Kernel_traitsIf13__nv_bfloat16S2_S2_fjLj5120ELj1ELj1ELj8ELj8ENS_18Kernel_traits_baseILj5120EfS2_S2_S2_fjLj256EEEEELb1ELb1ELb0EEEvNS_9BwdParamsE --------------------------
	.section	.nv.constant0._ZN10layer_norm31ln_parallel_residual_bwd_kernelINS_13Kernel_traitsIf13__nv_bfloat16S2_S2_fjLj5120ELj1ELj1ELj8ELj8ENS_18Kernel_traits_baseILj5120EfS2_S2_S2_fjLj256EEEEELb1ELb1ELb0EEEvNS_9BwdParamsE,"a",@progbits
	.sectionflags	@""
	.align	4
.nv.constant0._ZN10layer_norm31ln_parallel_residual_bwd_kernelINS_13Kernel_traitsIf13__nv_bfloat16S2_S2_fjLj5120ELj1ELj1ELj8ELj8ENS_18Kernel_traits_baseILj5120EfS2_S2_S2_fjLj256EEEEELb1ELb1ELb0EEEvNS_9BwdParamsE:
	.zero		648


//--------------------- .nv.constant0._ZN10layer_norm22ln_bwd_finalize_kernelINS_22Kernel_traits_finalizeILj5120Ef13__nv_bfloat16S2_S2_fjLb0ELj1024ELj4ENS_18Kernel_traits_baseILj5120EfS2_S2_S2_fjLj1024EEEEELb0ELb1EEEvNS_9BwdParamsE --------------------------
	.section	.nv.constant0._ZN10layer_norm22ln_bwd_finalize_kernelINS_22Kernel_traits_finalizeILj5120Ef13__nv_bfloat16S2_S2_fjLb0ELj1024ELj4ENS_18Kernel_traits_baseILj5120EfS2_S2_S2_fjLj1024EEEEELb0ELb1EEEvNS_9BwdParamsE,"a",@progbits
	.sectionflags	@""
	.align	4
.nv.constant0._ZN10layer_norm22ln_bwd_finalize_kernelINS_22Kernel_traits_finalizeILj5120Ef13__nv_bfloat16S2_S2_fjLb0ELj1024ELj4ENS_18Kernel_traits_baseILj5120EfS2_S2_S2_fjLj1024EEEEELb0ELb1EEEvNS_9BwdParamsE:
	.zero		648


//--------------------- .nv.constant0._ZN10layer_norm40ln_parallel_residual_bwd_finalize_kernelINS_22Kernel_traits_finalizeILj5120Ef13__nv_bfloat16S2_S2_fjLb0ELj1024ELj4ENS_18Kernel_traits_baseILj5120EfS2_S2_S2_fjLj1024EEEEELb1EEEvNS_9BwdParamsE --------------------------
	.section	.nv.constant0._ZN10layer_norm40ln_parallel_residual_bwd_finalize_kernelINS_22Kernel_traits_finalizeILj5120Ef13__nv_bfloat16S2_S2_fjLb0ELj1024ELj4ENS_18Kernel_traits_baseILj5120EfS2_S2_S2_fjLj1024EEEEELb1EEEvNS_9BwdParamsE,"a",@progbits
	.sectionflags	@""
	.align	4
.nv.constant0._ZN10layer_norm40ln_parallel_residual_bwd_finalize_kernelINS_22Kernel_traits_finalizeILj5120Ef13__nv_bfloat16S2_S2_fjLb0ELj1024ELj4ENS_18Kernel_traits_baseILj5120EfS2_S2_S2_fjLj1024EEEEELb1EEEvNS_9BwdParamsE:
	.zero		648


//--------------------- .nv.constant0._ZN10layer_norm31ln_parallel_residual_bwd_kernelINS_13Kernel_traitsIf13__nv_bfloat16S2_S2_fjLj5120ELj1ELj1ELj8ELj8ENS_18Kernel_traits_baseILj5120EfS2_S2_S2_fjLj256EEEEELb1ELb1ELb1EEEvNS_9BwdParamsE --------------------------
	.section	.nv.constant0._ZN10layer_norm31ln_parallel_residual_bwd_kernelINS_13Kernel_traitsIf13__nv_bfloat16S2_S2_fjLj5120ELj1ELj1ELj8ELj8ENS_18Kernel_traits_baseILj5120EfS2_S2_S2_fjLj256EEEEELb1ELb1ELb1EEEvNS_9BwdParamsE,"a",@progbits
	.sectionflags	@""
	.align	4
.nv.constant0._ZN10layer_norm31ln_parallel_residual_bwd_kernelINS_13Kernel_traitsIf13__nv_bfloat16S2_S2_fjLj5120ELj1ELj1ELj8ELj8ENS_18Kernel_traits_baseILj5120EfS2_S2_S2_fjLj256EEEEELb1ELb1ELb1EEEvNS_9BwdParamsE:
	.zero		648


//--------------------- .nv.constant0._ZN10layer_norm31ln_parallel_residual_bwd_kernelINS_13Kernel_traitsI13__nv_bfloat16S2_fS2_fjLj5120ELj1ELj1ELj8ELj8ENS_18Kernel_traits_baseILj5120ES2_S2_fS2_fjLj256EEEEELb0ELb0ELb0EEEvNS_9BwdParamsE --------------------------
	.section	.nv.constant0._ZN10layer_norm31ln_parallel_residual_bwd_kernelINS_13Kernel_traitsI13__nv_bfloat16S2_fS2_fjLj5120ELj1ELj1ELj8ELj8ENS_18Kernel_traits_baseILj5120ES2_S2_fS2_fjLj256EEEEELb0ELb0ELb0EEEvNS_9BwdParamsE,"a",@progbits
	.sectionflags	@""
	.align	4
.nv.constant0._ZN10layer_norm31ln_parallel_residual_bwd_kernelINS_13Kernel_traitsI13__nv_bfloat16S2_fS2_fjLj5120ELj1ELj1ELj8ELj8ENS_18Kernel_traits_baseILj5120ES2_S2_fS2_fjLj256EEEEELb0ELb0ELb0EEEvNS_9BwdParamsE:
	.zero		648


//--------------------- .nv.constant0._ZN10layer_norm31ln_parallel_residual_bwd_kernelINS_13Kernel_traitsI13__nv_bfloat16S2_fS2_fjLj5120ELj1ELj1ELj8ELj8ENS_18Kernel_traits_baseILj5120ES2_S2_fS2_fjLj256EEEEELb0ELb0ELb1EEEvNS_9BwdParamsE --------------------------
	.section	.nv.constant0._ZN10layer_norm31ln_parallel_residual_bwd_kernelINS_13Kernel_traitsI13__nv_bfloat16S2_fS2_fjLj5120ELj1ELj1ELj8ELj8ENS_18Kernel_traits_baseILj5120ES2_S2_fS2_fjLj256EEEEELb0ELb0ELb1EEEvNS_9BwdParamsE,"a",@progbits
	.sectionflags	@""
	.align	4
.nv.constant0._ZN10layer_norm31ln_parallel_residual_bwd_kernelINS_13Kernel_traitsI13__nv_bfloat16S2_fS2_fjLj5120ELj1ELj1ELj8ELj8ENS_18Kernel_traits_baseILj5120ES2_S2_fS2_fjLj256EEEEELb0ELb0ELb1EEEvNS_9BwdParamsE:
	.zero		648


//--------------------- .nv.constant0._ZN10layer_norm31ln_parallel_residual_bwd_kernelINS_13Kernel_traitsI13__nv_bfloat16S2_fS2_fjLj5120ELj1ELj1ELj8ELj8ENS_18Kernel_traits_baseILj5120ES2_S2_fS2_fjLj256EEEEELb0ELb1ELb0EEEvNS_9BwdParamsE --------------------------
	.section	.nv.constant0._ZN10layer_norm31ln_parallel_residual_bwd_kernelINS_13Kernel_traitsI13__nv_bfloat16S2_fS2_fjLj5120ELj1ELj1ELj8ELj8ENS_18Kernel_traits_baseILj5120ES2_S2_fS2_fjLj256EEEEELb0ELb1ELb0EEEvNS_9BwdParamsE,"a",@progbits
	.sectionflags	@""
	.align	4
.nv.constant0._ZN10layer_norm31ln_parallel_residual_bwd_kernelINS_13Kernel_traitsI13__nv_bfloat16S2_fS2_fjLj5120ELj1ELj1ELj8ELj8ENS_18Kernel_traits_baseILj5120ES2_S2_fS2_fjLj256EEEEELb0ELb1ELb0EEEvNS_9BwdParamsE:
	.zero		648


//--------------------- .nv.constant0._ZN10layer_norm31ln_parallel_residual_bwd_kernelINS_13Kernel_traitsI13__nv_bfloat16S2_fS2_fjLj5120ELj1ELj1ELj8ELj8ENS_18Kernel_traits_baseILj5120ES2_S2_fS2_fjLj256EEEEELb0ELb1ELb1EEEvNS_9BwdParamsE --------------------------
	.section	.nv.constant0._ZN10layer_norm31ln_parallel_residual_bwd_kernelINS_13Kernel_traitsI13__nv_bfloat16S2_fS2_fjLj5120ELj1ELj1ELj8ELj8ENS_18Kernel_traits_baseILj5120ES2_S2_fS2_fjLj256EEEEELb0ELb1ELb1EEEvNS_9BwdParamsE,"a",@progbits
	.sectionflags	@""
	.align	4
.nv.constant0._ZN10layer_norm31ln_parallel_residual_bwd_kernelINS_13Kernel_traitsI13__nv_bfloat16S2_fS2_fjLj5120ELj1ELj1ELj8ELj8ENS_18Kernel_traits_baseILj5120ES2_S2_fS2_fjLj256EEEEELb0ELb1ELb1EEEvNS_9BwdParamsE:
	.zero		648


//--------------------- .nv.constant0._ZN10layer_norm31ln_parallel_residual_bwd_kernelINS_13Kernel_traitsI13__nv_bfloat16S2_fS2_fjLj5120ELj1ELj1ELj8ELj8ENS_18Kernel_traits_baseILj5120ES2_S2_fS2_fjLj256EEEEELb1ELb0ELb0EEEvNS_9BwdParamsE --------------------------
	.section	.nv.constant0._ZN10layer_norm31ln_parallel_residual_bwd_kernelINS_13Kernel_traitsI13__nv_bfloat16S2_fS2_fjLj5120ELj1ELj1ELj8ELj8ENS_18Kernel_traits_baseILj5120ES2_S2_fS2_fjLj256EEEEELb1ELb0ELb0EEEvNS_9BwdParamsE,"a",@progbits
	.sectionflags	@""
	.align	4
.nv.constant0._ZN10layer_norm31ln_parallel_residual_bwd_kernelINS_13Kernel_traitsI13__nv_bfloat16S2_fS2_fjLj5120ELj1ELj1ELj8ELj8ENS_18Kernel_traits_baseILj5120ES2_S2_fS2_fjLj256EEEEELb1ELb0ELb0EEEvNS_9BwdParamsE:
	.zero		648


//--------------------- .nv.constant0._ZN10layer_norm31ln_parallel_residual_bwd_kernelINS_13Kernel_traitsI13__nv_bfloat16S2_fS2_fjLj5120ELj1ELj1ELj8ELj8ENS_18Kernel_traits_baseILj5120ES2_S2_fS2_fjLj256EEEEELb1ELb0ELb1EEEvNS_9BwdParamsE --------------------------
	.section	.nv.constant0._ZN10layer_norm31ln_parallel_residual_bwd_kernelINS_13Kernel_traitsI13__nv_bfloat16S2_fS2_fjLj5120ELj1ELj1ELj8ELj8ENS_18Kernel_traits_baseILj5120ES2_S2_fS2_fjLj256EEEEELb1ELb0ELb1EEEvNS_9BwdParamsE,"a",@progbits
	.sectionflags	@""
	.align	4
.nv.constant0._ZN10layer_norm31ln_parallel_residual_bwd_kernelINS_13Kernel_traitsI13__nv_bfloat16S2_fS2_fjLj5120ELj1ELj1ELj8ELj8ENS_18Kernel_traits_baseILj5120ES2_S2_fS2_fjLj256EEEEELb1ELb0ELb1EEEvNS_9BwdParamsE:
	.zero		648


//--------------------- .nv.constant0._ZN10layer_norm22ln_bwd_finalize_kernelINS_22Kernel_traits_finalizeILj5120E13__nv_bfloat16S2_fS2_fjLb0ELj1024ELj4ENS_18Kernel_traits_baseILj5120ES2_S2_fS2_fjLj1024EEEEELb0ELb0EEEvNS_9BwdParamsE --------------------------
	.section	.nv.constant0._ZN10layer_norm22ln_bwd_finalize_kernelINS_22Kernel_traits_finalizeILj5120E13__nv_bfloat16S2_fS2_fjLb0ELj1024ELj4ENS_18Kernel_traits_baseILj5120ES2_S2_fS2_fjLj1024EEEEELb0ELb0EEEvNS_9BwdParamsE,"a",@progbits
	.sectionflags	@""
	.align	4
.nv.constant0._ZN10layer_norm22ln_bwd_finalize_kernelINS_22Kernel_traits_finalizeILj5120E13__nv_bfloat16S2_fS2_fjLb0ELj1024ELj4ENS_18Kernel_traits_baseILj5120ES2_S2_fS2_fjLj1024EEEEELb0ELb0EEEvNS_9BwdParamsE:
	.zero		648


//--------------------- .nv.constant0._ZN10layer_norm40ln_parallel_residual_bwd_finalize_kernelINS_22Kernel_traits_finalizeILj5120E13__nv_bfloat16S2_fS2_fjLb0ELj1024ELj4ENS_18Kernel_traits_baseILj5120ES2_S2_fS2_fjLj1024EEEEELb0EEEvNS_9BwdParamsE --------------------------
	.section	.nv.constant0._ZN10layer_norm40ln_parallel_residual_bwd_finalize_kernelINS_22Kernel_traits_finalizeILj5120E13__nv_bfloat16S2_fS2_fjLb0ELj1024ELj4ENS_18Kernel_traits_baseILj5120ES2_S2_fS2_fjLj1024EEEEELb0EEEvNS_9BwdParamsE,"a",@progbits
	.sectionflags	@""
	.align	4
.nv.constant0._ZN10layer_norm40ln_parallel_residual_bwd_finalize_kernelINS_22Kernel_traits_finalizeILj5120E13__nv_bfloat16S2_fS2_fjLb0ELj1024ELj4ENS_18Kernel_traits_baseILj5120ES2_S2_fS2_fjLj1024EEEEELb0EEEvNS_9BwdParamsE:
	.zero		648


//--------------------- .nv.constant0._ZN10layer_norm31ln_parallel_residual_bwd_kernelINS_13Kernel_traitsI13__nv_bfloat16S2_fS2_fjLj5120ELj1ELj1ELj8ELj8ENS_18Kernel_traits_baseILj5120ES2_S2_fS2_fjLj256EEEEELb1ELb1ELb0EEEvNS_9BwdParamsE --------------------------
	.section	.nv.constant0._ZN10layer_norm31ln_parallel_residual_bwd_kernelINS_13Kernel_traitsI13__nv_bfloat16S2_fS2_fjLj5120ELj1ELj1ELj8ELj8ENS_18Kernel_traits_baseILj5120ES2_S2_fS2_fjLj256EEEEELb1ELb1ELb0EEEvNS_9BwdParamsE,"a",@progbits
	.sectionflags	@""
	.align	4
.nv.constant0._ZN10layer_norm31ln_parallel_residual_bwd_kernelINS_13Kernel_traitsI13__nv_bfloat16S2_fS2_fjLj5120ELj1ELj1ELj8ELj8ENS_18Kernel_traits_baseILj5120ES2_S2_fS2_fjLj256EEEEELb1ELb1ELb0EEEvNS_9BwdParamsE:
	.zero		648


//--------------------- .nv.constant0._ZN10layer_norm22ln_bwd_finalize_kernelINS_22Kernel_traits_finalizeILj5120E13__nv_bfloat16S2_fS2_fjLb0ELj1024ELj4ENS_18Kernel_traits_baseILj5120ES2_S2_fS2_fjLj1024EEEEELb0ELb1EEEvNS_9BwdParamsE --------------------------
	.section	.nv.constant0._ZN10layer_norm22ln_bwd_finalize_kernelINS_22Kernel_traits_finalizeILj5120E13__nv_bfloat16S2_fS2_fjLb0ELj1024ELj4ENS_18Kernel_traits_baseILj5120ES2_S2_fS2_fjLj1024EEEEELb0ELb1EEEvNS_9BwdParamsE,"a",@progbits
	.sectionflags	@""
	.align	4
.nv.constant0._ZN10layer_norm22ln_bwd_finalize_kernelINS_22Kernel_traits_finalizeILj5120E13__nv_bfloat16S2_fS2_fjLb0ELj1024ELj4ENS_18Kernel_traits_baseILj5120ES2_S2_fS2_fjLj1024EEEEELb0ELb1EEEvNS_9BwdParamsE:
	.zero		648


//--------------------- .nv.constant0._ZN10layer_norm40ln_parallel_residual_bwd_finalize_kernelINS_22Kernel_traits_finalizeILj5120E13__nv_bfloat16S2_fS2_fjLb0ELj1024ELj4ENS_18Kernel_traits_baseILj5120ES2_S2_fS2_fjLj1024EEEEELb1EEEvNS_9BwdParamsE --------------------------
	.section	.nv.constant0._ZN10layer_norm40ln_parallel_residual_bwd_finalize_kernelINS_22Kernel_traits_finalizeILj5120E13__nv_bfloat16S2_fS2_fjLb0ELj1024ELj4ENS_18Kernel_traits_baseILj5120ES2_S2_fS2_fjLj1024EEEEELb1EEEvNS_9BwdParamsE,"a",@progbits
	.sectionflags	@""
	.align	4
.nv.constant0._ZN10layer_norm40ln_parallel_residual_bwd_finalize_kernelINS_22Kernel_traits_finalizeILj5120E13__nv_bfloat16S2_fS2_fjLb0ELj1024ELj4ENS_18Kernel_traits_baseILj5120ES2_S2_fS2_fjLj1024EEEEELb1EEEvNS_9BwdParamsE:
	.zero		648


//--------------------- .nv.constant0._ZN10layer_norm31ln_parallel_residual_bwd_kernelINS_13Kernel_traitsI13__nv_bfloat16S2_fS2_fjLj5120ELj1ELj1ELj8ELj8ENS_18Kernel_traits_baseILj5120ES2_S2_fS2_fjLj256EEEEELb1ELb1ELb1EEEvNS_9BwdParamsE --------------------------
	.section	.nv.constant0._ZN10layer_norm31ln_parallel_residual_bwd_kernelINS_13Kernel_traitsI13__nv_bfloat16S2_fS2_fjLj5120ELj1ELj1ELj8ELj8ENS_18Kernel_traits_baseILj5120ES2_S2_fS2_fjLj256EEEEELb1ELb1ELb1EEEvNS_9BwdParamsE,"a",@progbits
	.sectionflags	@""
	.align	4
.nv.constant0._ZN10layer_norm31ln_parallel_residual_bwd_kernelINS_13Kernel_traitsI13__nv_bfloat16S2_fS2_fjLj5120ELj1ELj1ELj8ELj8ENS_18Kernel_traits_baseILj5120ES2_S2_fS2_fjLj256EEEEELb1ELb1ELb1EEEvNS_9BwdParamsE:
	.zero		648


//--------------------- .nv.constant0._ZN10layer_norm31ln_parallel_residual_bwd_kernelINS_13Kernel_traitsIf13__nv_bfloat16fS2_fjLj5120ELj1ELj1ELj8ELj8ENS_18Kernel_traits_baseILj5120EfS2_fS2_fjLj256EEEEELb0ELb0ELb0EEEvNS_9BwdParamsE --------------------------
	.section	.nv.constant0._ZN10layer_norm31ln_parallel_residual_bwd_kernelINS_13Kernel_traitsIf13__nv_bfloat16fS2_fjLj5120ELj1ELj1ELj8ELj8ENS_18Kernel_traits_baseILj5120EfS2_fS2_fjLj256EEEEELb0ELb0ELb0EEEvNS_9BwdParamsE,"a",@progbits
	.sectionflags	@""
	.align	4
.nv.constant0._ZN10layer_norm31ln_parallel_residual_bwd_kernelINS_13Kernel_traitsIf13__nv_bfloat16fS2_fjLj5120ELj1ELj1ELj8ELj8ENS_18Kernel_traits_baseILj5120EfS2_fS2_fjLj256EEEEELb0ELb0ELb0EEEvNS_9BwdParamsE:
	.zero		648


//--------------------- .nv.constant0._ZN10layer_norm31ln_parallel_residual_bwd_kernelINS_13Kernel_traitsIf13__nv_bfloat16fS2_fjLj5120ELj1ELj1ELj8ELj8ENS_18Kernel_traits_baseILj5120EfS2_fS2_fjLj256EEEEELb0ELb0ELb1EEEvNS_9BwdParamsE --------------------------
	.section	.nv.constant0._ZN10layer_norm31ln_parallel_residual_bwd_kernelINS_13Kernel_traitsIf13__nv_bfloat16fS2_fjLj5120ELj1ELj1ELj8ELj8ENS_18Kernel_traits_baseILj5120EfS2_fS2_fjLj256EEEEELb0ELb0ELb1EEEvNS_9BwdParamsE,"a",@progbits
	.sectionflags	@""
	.align	4
.nv.constant0._ZN10layer_norm31ln_parallel_residual_bwd_kernelINS_13Kernel_traitsIf13__nv_bfloat16fS2_fjLj5120ELj1ELj1ELj8ELj8ENS_18Kernel_traits_baseILj5120EfS2_fS2_fjLj256EEEEELb0ELb0ELb1EEEvNS_9BwdParamsE:
	.zero		648


//--------------------- .nv.constant0._ZN10layer_norm31ln_parallel_residual_bwd_kernelINS_13Kernel_traitsIf13__nv_bfloat16fS2_fjLj5120ELj1ELj1ELj8ELj8ENS_18Kernel_traits_baseILj5120EfS2_fS2_fjLj256EEEEELb0ELb1ELb0EEEvNS_9BwdParamsE --------------------------
	.section	.nv.constant0._ZN10layer_norm31ln_parallel_residual_bwd_kernelINS_13Kernel_traitsIf13__nv_bfloat16fS2_fjLj5120ELj1ELj1ELj8ELj8ENS_18Kernel_traits_baseILj5120EfS2_fS2_fjLj256EEEEELb0ELb1ELb0EEEvNS_9BwdParamsE,"a",@progbits
	.sectionflags	@""
	.align	4
.nv.constant0._ZN10layer_norm31ln_parallel_residual_bwd_kernelINS_13Kernel_traitsIf13__nv_bfloat16fS2_fjLj5120ELj1ELj1ELj8ELj8ENS_18Kernel_traits_baseILj5120EfS2_fS2_fjLj256EEEEELb0ELb1ELb0EEEvNS_9BwdParamsE:
	.zero		648


//--------------------- .nv.constant0._ZN10layer_norm31ln_parallel_residual_bwd_kernelINS_13Kernel_traitsIf13__nv_bfloat16fS2_fjLj5120ELj1ELj1ELj8ELj8ENS_18Kernel_traits_baseILj5120EfS2_fS2_fjLj256EEEEELb0ELb1ELb1EEEvNS_9BwdParamsE --------------------------
	.section	.nv.constant0._ZN10layer_norm31ln_parallel_residual_bwd_kernelINS_13Kernel_traitsIf13__nv_bfloat16fS2_fjLj5120ELj1ELj1ELj8ELj8ENS_18Kernel_traits_baseILj5120EfS2_fS2_fjLj256EEEEELb0ELb1ELb1EEEvNS_9BwdParamsE,"a",@progbits
	.sectionflags	@""
	.align	4
.nv.constant0._ZN10layer_norm31ln_parallel_residual_bwd_kernelINS_13Kernel_traitsIf13__nv_bfloat16fS2_fjLj5120ELj1ELj1ELj8ELj8ENS_18Kernel_traits_baseILj5120EfS2_fS2_fjLj256EEEEELb0ELb1ELb1EEEvNS_9BwdParamsE:
	.zero		648


//--------------------- .nv.constant0._ZN10layer_norm31ln_parallel_residual_bwd_kernelINS_13Kernel_traitsIf13__nv_bfloat16fS2_fjLj5120ELj1ELj1ELj8ELj8ENS_18Kernel_traits_baseILj5120EfS2_fS2_fjLj256EEEEELb1ELb0ELb0EEEvNS_9BwdParamsE --------------------------
	.section	.nv.constant0._ZN10layer_norm31ln_parallel_residual_bwd_kernelINS_13Kernel_traitsIf13__nv_bfloat16fS2_fjLj5120ELj1ELj1ELj8ELj8ENS_18Kernel_traits_baseILj5120EfS2_fS2_fjLj256EEEEELb1ELb0ELb0EEEvNS_9BwdParamsE,"a",@progbits
	.sectionflags	@""
	.align	4
.nv.constant0._ZN10layer_norm31ln_parallel_residual_bwd_kernelINS_13Kernel_traitsIf13__nv_bfloat16fS2_fjLj5120ELj1ELj1ELj8ELj8ENS_18Kernel_traits_baseILj5120EfS2_fS2_fjLj256EEEEELb1ELb0ELb0EEEvNS_9BwdParamsE:
	.zero		648


//--------------------- .nv.constant0._ZN10layer_norm31ln_parallel_residual_bwd_kernelINS_13Kernel_traitsIf13__nv_bfloat16fS2_fjLj5120ELj1ELj1ELj8ELj8ENS_18Kernel_traits_baseILj5120EfS2_fS2_fjLj256EEEEELb1ELb0ELb1EEEvNS_9BwdParamsE --------------------------
	.section	.nv.constant0._ZN10layer_norm31ln_parallel_residual_bwd_kernelINS_13Kernel_traitsIf13__nv_bfloat16fS2_fjLj5120ELj1ELj1ELj8ELj8ENS_18Kernel_traits_baseILj5120EfS2_fS2_fjLj256EEEEELb1ELb0ELb1EEEvNS_9BwdParamsE,"a",@progbits
	.sectionflags	@""
	.align	4
.nv.constant0._ZN10layer_norm31ln_parallel_residual_bwd_kernelINS_13Kernel_traitsIf13__nv_bfloat16fS2_fjLj5120ELj1ELj1ELj8ELj8ENS_18Kernel_traits_baseILj5120EfS2_fS2_fjLj256EEEEELb1ELb0ELb1EEEvNS_9BwdParamsE:
	.zero		648


//--------------------- .nv.constant0._ZN10layer_norm22ln_bwd_finalize_kernelINS_22Kernel_traits_finalizeILj5120Ef13__nv_bfloat16fS2_fjLb0ELj1024ELj4ENS_18Kernel_traits_baseILj5120EfS2_fS2_fjLj1024EEEEELb0ELb0EEEvNS_9BwdParamsE --------------------------
	.section	.nv.constant0._ZN10layer_norm22ln_bwd_finalize_kernelINS_22Kernel_traits_finalizeILj5120Ef13__nv_bfloat16fS2_fjLb0ELj1024ELj4ENS_18Kernel_traits_baseILj5120EfS2_fS2_fjLj1024EEEEELb0ELb0EEEvNS_9BwdParamsE,"a",@progbits
	.sectionflags	@""
	.align	4
.nv.constant0._ZN10layer_norm22ln_bwd_finalize_kernelINS_22Kernel_traits_finalizeILj5120Ef13__nv_bfloat16fS2_fjLb0ELj1024ELj4ENS_18Kernel_traits_baseILj5120EfS2_fS2_fjLj1024EEEEELb0ELb0EEEvNS_9BwdParamsE:
	.zero		648


//--------------------- .nv.constant0._ZN10layer_norm40ln_parallel_residual_bwd_finalize_kernelINS_22Kernel_traits_finalizeILj5120Ef13__nv_bfloat16fS2_fjLb0ELj1024ELj4ENS_18Kernel_traits_baseILj5120EfS2_fS2_fjLj1024EEEEELb0EEEvNS_9BwdParamsE --------------------------
	.section	.nv.constant0._ZN10layer_norm40ln_parallel_residual_bwd_finalize_kernelINS_22Kernel_traits_finalizeILj5120Ef13__nv_bfloat16fS2_fjLb0ELj1024ELj4ENS_18Kernel_traits_baseILj5120EfS2_fS2_fjLj1024EEEEELb0EEEvNS_9BwdParamsE,"a",@progbits
	.sectionflags	@""
	.align	4
.nv.constant0._ZN10layer_norm40ln_parallel_residual_bwd_finalize_kernelINS_22Kernel_traits_finalizeILj5120Ef13__nv_bfloat16fS2_fjLb0ELj1024ELj4ENS_18Kernel_traits_baseILj5120EfS2_fS2_fjLj1024EEEEELb0EEEvNS_9BwdParamsE:
	.zero		648


//--------------------- .nv.constant0._ZN10layer_norm31ln_parallel_residual_bwd_kernelINS_13Kernel_traitsIf13__nv_bfloat16fS2_fjLj5120ELj1ELj1ELj8ELj8ENS_18Kernel_traits_baseILj5120EfS2_fS2_fjLj256EEEEELb1ELb1ELb0EEEvNS_9BwdParamsE --------------------------
	.section	.nv.constant0._ZN10layer_norm31ln_parallel_residual_bwd_kernelINS_13Kernel_traitsIf13__nv_bfloat16fS2_fjLj5120ELj1ELj1ELj8ELj8ENS_18Kernel_traits_baseILj5120EfS2_fS2_fjLj256EEEEELb1ELb1ELb0EEEvNS_9BwdParamsE,"a",@progbits
	.sectionflags	@""
	.align	4
.nv.constant0._ZN10layer_norm31ln_parallel_residual_bwd_kernelINS_13Kernel_traitsIf13__nv_bfloat16fS2_fjLj5120ELj1ELj1ELj8ELj8ENS_18Kernel_traits_baseILj5120EfS2_fS2_fjLj256EEEEELb1ELb1ELb0EEEvNS_9BwdParamsE:
	.zero		648


//--------------------- .nv.constant0._ZN10layer_norm22ln_bwd_finalize_kernelINS_22Kernel_traits_finalizeILj5120Ef13__nv_bfloat16fS2_fjLb0ELj1024ELj4ENS_18Kernel_traits_baseILj5120EfS2_fS2_fjLj1024EEEEELb0ELb1EEEvNS_9BwdParamsE --------------------------
	.section	.nv.constant0._ZN10layer_norm22ln_bwd_finalize_kernelINS_22Kernel_traits_finalizeILj5120Ef13__nv_bfloat16fS2_fjLb0ELj1024ELj4ENS_18Kernel_traits_baseILj5120EfS2_fS2_fjLj1024EEEEELb0ELb1EEEvNS_9BwdParamsE,"a",@progbits
	.sectionflags	@""
	.align	4
.nv.constant0._ZN10layer_norm22ln_bwd_finalize_kernelINS_22Kernel_traits_finalizeILj5120Ef13__nv_bfloat16fS2_fjLb0ELj1024ELj4ENS_18Kernel_traits_baseILj5120EfS2_fS2_fjLj1024EEEEELb0ELb1EEEvNS_9BwdParamsE:
	.zero		648


//--------------------- .nv.constant0._ZN10layer_norm40ln_parallel_residual_bwd_finalize_kernelINS_22Kernel_traits_finalizeILj5120Ef13__nv_bfloat16fS2_fjLb0ELj1024ELj4ENS_18Kernel_traits_baseILj5120EfS2_fS2_fjLj1024EEEEELb1EEEvNS_9BwdParamsE --------------------------
	.section	.nv.constant0._ZN10layer_norm40ln_parallel_residual_bwd_finalize_kernelINS_22Kernel_traits_finalizeILj5120Ef13__nv_bfloat16fS2_fjLb0ELj1024ELj4ENS_18Kernel_traits_baseILj5120EfS2_fS2_fjLj1024EEEEELb1EEEvNS_9BwdParamsE,"a",@progbits
	.sectionflags	@""
	.align	4
.nv.constant0._ZN10layer_norm40ln_parallel_residual_bwd_finalize_kernelINS_22Kernel_traits_finalizeILj5120Ef13__nv_bfloat16fS2_fjLb0ELj1024ELj4ENS_18Kernel_traits_baseILj5120EfS2_fS2_fjLj1024EEEEELb1EEEvNS_9BwdParamsE:
	.zero		648


//--------------------- .nv.constant0._ZN10layer_norm31ln_parallel_residual_bwd_kernelINS_13Kernel_traitsIf13__nv_bfloat16fS2_fjLj5120ELj1ELj1ELj8ELj8ENS_18Kernel_traits_baseILj5120EfS2_fS2_fjLj256EEEEELb1ELb1ELb1EEEvNS_9BwdParamsE --------------------------
	.section	.nv.constant0._ZN10layer_norm31ln_parallel_residual_bwd_kernelINS_13Kernel_traitsIf13__nv_bfloat16fS2_fjLj5120ELj1ELj1ELj8ELj8ENS_18Kernel_traits_baseILj5120EfS2_fS2_fjLj256EEEEELb1ELb1ELb1EEEvNS_9BwdParamsE,"a",@progbits
	.sectionflags	@""
	.align	4
.nv.constant0._ZN10layer_norm31ln_parallel_residual_bwd_kernelINS_13Kernel_traitsIf13__nv_bfloat16fS2_fjLj5120ELj1ELj1ELj8ELj8ENS_18Kernel_traits_baseILj5120EfS2_fS2_fjLj256EEEEELb1ELb1ELb1EEEvNS_9BwdParamsE:
	.zero		648


//--------------------- .nv.constant0._ZN10layer_norm31ln_parallel_residual_bwd_kernelINS_13Kernel_traitsIf6__halfS2_S2_fjLj5120ELj1ELj1ELj8ELj8ENS_18Kernel_traits_baseILj5120EfS2_S2_S2_fjLj256EEEEELb0ELb0ELb0EEEvNS_9BwdParamsE --------------------------
	.section	.nv.constant0._ZN10layer_norm31ln_parallel_residual_bwd_kernelINS_13Kernel_traitsIf6__halfS2_S2_fjLj5120ELj1ELj1ELj8ELj8ENS_18Kernel_traits_baseILj5120EfS2_S2_S2_fjLj256EEEEELb0ELb0ELb0EEEvNS_9BwdParamsE,"a",@progbits
	.sectionflags	@""
	.align	4
.nv.constant0._ZN10layer_norm31ln_parallel_residual_bwd_kernelINS_13Kernel_traitsIf6__halfS2_S2_fjLj5120ELj1ELj1ELj8ELj8ENS_18Kernel_traits_baseILj5120EfS2_S2_S2_fjLj256EEEEELb0ELb0ELb0EEEvNS_9BwdParamsE:
	.zero		648


//--------------------- .nv.constant0._ZN10layer_norm31ln_parallel_residual_bwd_kernelINS_13Kernel_traitsIf6__halfS2_S2_fjLj5120ELj1ELj1ELj8ELj8ENS_18Kernel_traits_baseILj5120EfS2_S2_S2_fjLj256EEEEELb0ELb0ELb1EEEvNS_9BwdParamsE --------------------------
	.section	.nv.constant0._ZN10layer_norm31ln_parallel_residual_bwd_kernelINS_13Kernel_traitsIf6__halfS2_S2_fjLj5120ELj1ELj1ELj8ELj8ENS_18Kernel_traits_baseILj5120EfS2_S2_S2_fjLj256EEEEELb0ELb0ELb1EEEvNS_9BwdParamsE,"a",@progbits
	.sectionflags	@""
	.align	4
.nv.constant0._ZN10layer_norm31ln_parallel_residual_bwd_kernelINS_13Kernel_traitsIf6__halfS2_S2_fjLj5120ELj1ELj1ELj8ELj8ENS_18Kernel_traits_baseILj5120EfS2_S2_S2_fjLj256EEEEELb0ELb0ELb1EEEvNS_9BwdParamsE:
	.zero		648


//--------------------- .nv.constant0._ZN10layer_norm31ln_parallel_residual_bwd_kernelINS_13Kernel_traitsIf6__halfS2_S2_fjLj5120ELj1ELj1ELj8ELj8ENS_18Kernel_traits_baseILj5120EfS2_S2_S2_fjLj256EEEEELb0ELb1ELb0EEEvNS_9BwdParamsE --------------------------
	.section	.nv.constant0._ZN10layer_norm31ln_parallel_residual_bwd_kernelINS_13Kernel_traitsIf6__halfS2_S2_fjLj5120ELj1ELj1ELj8ELj8ENS_18Kernel_traits_baseILj5120EfS2_S2_S2_fjLj256EEEEELb0ELb1ELb0EEEvNS_9BwdParamsE,"a",@progbits
	.sectionflags	@""
	.align	4
.nv.constant0._ZN10layer_norm31ln_parallel_residual_bwd_kernelINS_13Kernel_traitsIf6__halfS2_S2_fjLj5120ELj1ELj1ELj8ELj8ENS_18Kernel_traits_baseILj5120EfS2_S2_S2_fjLj256EEEEELb0ELb1ELb0EEEvNS_9BwdParamsE:
	.zero		648


//--------------------- .nv.constant0._ZN10layer_norm31ln_parallel_residual_bwd_kernelINS_13Kernel_traitsIf6__halfS2_S2_fjLj5120ELj1ELj1ELj8ELj8ENS_18Kernel_traits_baseILj5120EfS2_S2_S2_fjLj256EEEEELb0ELb1ELb1EEEvNS_9BwdParamsE --------------------------
	.section	.nv.constant0._ZN10layer_norm31ln_parallel_residual_bwd_kernelINS_13Kernel_traitsIf6__halfS2_S2_fjLj5120ELj1ELj1ELj8ELj8ENS_18Kernel_traits_baseILj5120EfS2_S2_S2_fjLj256EEEEELb0ELb1ELb1EEEvNS_9BwdParamsE,"a",@progbits
	.sectionflags	@""
	.align	4
.nv.constant0._ZN10layer_norm31ln_parallel_residual_bwd_kernelINS_13Kernel_traitsIf6__halfS2_S2_fjLj5120ELj1ELj1ELj8ELj8ENS_18Kernel_traits_baseILj5120EfS2_S2_S2_fjLj256EEEEELb0ELb1ELb1EEEvNS_9BwdParamsE:
	.zero		648


//--------------------- .nv.constant0._ZN10layer_norm31ln_parallel_residual_bwd_kernelINS_13Kernel_traitsIf6__halfS2_S2_fjLj5120ELj1ELj1ELj8ELj8ENS_18Kernel_traits_baseILj5120EfS2_S2_S2_fjLj256EEEEELb1ELb0ELb0EEEvNS_9BwdParamsE --------------------------
	.section	.nv.constant0._ZN10layer_norm31ln_parallel_residual_bwd_kernelINS_13Kernel_traitsIf6__halfS2_S2_fjLj5120ELj1ELj1ELj8ELj8ENS_18Kernel_traits_baseILj5120EfS2_S2_S2_fjLj256EEEEELb1ELb0ELb0EEEvNS_9BwdParamsE,"a",@progbits
	.sectionflags	@""
	.align	4
.nv.constant0._ZN10layer_norm31ln_parallel_residual_bwd_kernelINS_13Kernel_traitsIf6__halfS2_S2_fjLj5120ELj1ELj1ELj8ELj8ENS_18Kernel_traits_baseILj5120EfS2_S2_S2_fjLj256EEEEELb1ELb0ELb0EEEvNS_9BwdParamsE:
	.zero		648


//--------------------- .nv.constant0._ZN10layer_norm31ln_parallel_residual_bwd_kernelINS_13Kernel_traitsIf6__halfS2_S2_fjLj5120ELj1ELj1ELj8ELj8ENS_18Kernel_traits_baseILj5120EfS2_S2_S2_fjLj256EEEEELb1ELb0ELb1EEEvNS_9BwdParamsE --------------------------
	.section	.nv.constant0._ZN10layer_norm31ln_parallel_residual_bwd_kernelINS_13Kernel_traitsIf6__halfS2_S2_fjLj5120ELj1ELj1ELj8ELj8ENS_18Kernel_traits_baseILj5120EfS2_S2_S2_fjLj256EEEEELb1ELb0ELb1EEEvNS_9BwdParamsE,"a",@progbits
	.sectionflags	@""
	.align	4
.nv.constant0._ZN10layer_norm31ln_parallel_residual_bwd_kernelINS_13Kernel_traitsIf6__halfS2_S2_fjLj5120ELj1ELj1ELj8ELj8ENS_18Kernel_traits_baseILj5120EfS2_S2_S2_fjLj256EEEEELb1ELb0ELb1EEEvNS_9BwdParamsE:
	.zero		648


//--------------------- .nv.constant0._ZN10layer_norm22ln_bwd_finalize_kernelINS_22Kernel_traits_finalizeILj5120Ef6__halfS2_S2_fjLb0ELj1024ELj4ENS_18Kernel_traits_baseILj5120EfS2_S2_S2_fjLj1024EEEEELb0ELb0EEEvNS_9BwdParamsE --------------------------
	.section	.nv.constant0._ZN10layer_norm22ln_bwd_finalize_kernelINS_22Kernel_traits_finalizeILj5120Ef6__halfS2_S2_fjLb0ELj1024ELj4ENS_18Kernel_traits_baseILj5120EfS2_S2_S2_fjLj1024EEEEELb0ELb0EEEvNS_9BwdParamsE,"a",@progbits
	.sectionflags	@""
	.align	4
.nv.constant0._ZN10layer_norm22ln_bwd_finalize_kernelINS_22Kernel_traits_finalizeILj5120Ef6__halfS2_S2_fjLb0ELj1024ELj4ENS_18Kernel_traits_baseILj5120EfS2_S2_S2_fjLj1024EEEEELb0ELb0EEEvNS_9BwdParamsE:
	.zero		648


//--------------------- .nv.constant0._ZN10layer_norm40ln_parallel_residual_bwd_finalize_kernelINS_22Kernel_traits_finalizeILj5120Ef6__halfS2_S2_fjLb0ELj1024ELj4ENS_18Kernel_traits_baseILj5120EfS2_S2_S2_fjLj1024EEEEELb0EEEvNS_9BwdParamsE --------------------------
	.section	.nv.constant0._ZN10layer_norm40ln_parallel_residual_bwd_finalize_kernelINS_22Kernel_traits_finalizeILj5120Ef6__halfS2_S2_fjLb0ELj1024ELj4ENS_18Kernel_traits_baseILj5120EfS2_S2_S2_fjLj1024EEEEELb0EEEvNS_9BwdParamsE,"a",@progbits
	.sectionflags	@""
	.align	4
.nv.constant0._ZN10layer_norm40ln_parallel_residual_bwd_finalize_kernelINS_22Kernel_traits_finalizeILj5120Ef6__halfS2_S2_fjLb0ELj1024ELj4ENS_18Kernel_traits_baseILj5120EfS2_S2_S2_fjLj1024EEEEELb0EEEvNS_9BwdParamsE:
	.zero		648


//--------------------- .nv.constant0._ZN10layer_norm31ln_parallel_residual_bwd_kernelINS_13Kernel_traitsIf6__halfS2_S2_fjLj5120ELj1ELj1ELj8ELj8ENS_18Kernel_traits_baseILj5120EfS2_S2_S2_fjLj256EEEEELb1ELb1ELb0EEEvNS_9BwdParamsE --------------------------
	.section	.nv.constant0._ZN10layer_norm31ln_parallel_residual_bwd_kernelINS_13Kernel_traitsIf6__halfS2_S2_fjLj5120ELj1ELj1ELj8ELj8ENS_18Kernel_traits_baseILj5120EfS2_S2_S2_fjLj256EEEEELb1ELb1ELb0EEEvNS_9BwdParamsE,"a",@progbits
	.sectionflags	@""
	.align	4
.nv.constant0._ZN10layer_norm31ln_parallel_residual_bwd_kernelINS_13Kernel_traitsIf6__halfS2_S2_fjLj5120ELj1ELj1ELj8ELj8ENS_18Kernel_traits_baseILj5120EfS2_S2_S2_fjLj256EEEEELb1ELb1ELb0EEEvNS_9BwdParamsE:
	.zero		648


//--------------------- .nv.constant0._ZN10layer_norm22ln_bwd_finalize_kernelINS_22Kernel_traits_finalizeILj5120Ef6__halfS2_S2_fjLb0ELj1024ELj4ENS_18Kernel_traits_baseILj5120EfS2_S2_S2_fjLj1024EEEEELb0ELb1EEEvNS_9BwdParamsE --------------------------
	.section	.nv.constant0._ZN10layer_norm22ln_bwd_finalize_kernelINS_22Kernel_traits_finalizeILj5120Ef6__halfS2_S2_fjLb0ELj1024ELj4ENS_18Kernel_traits_baseILj5120EfS2_S2_S2_fjLj1024EEEEELb0ELb1EEEvNS_9BwdParamsE,"a",@progbits
	.sectionflags	@""
	.align	4
.nv.constant0._ZN10layer_norm22ln_bwd_finalize_kernelINS_22Kernel_traits_finalizeILj5120Ef6__halfS2_S2_fjLb0ELj1024ELj4ENS_18Kernel_traits_baseILj5120EfS2_S2_S2_fjLj1024EEEEELb0ELb1EEEvNS_9BwdParamsE:
	.zero		648


//--------------------- .nv.constant0._ZN10layer_norm40ln_parallel_residual_bwd_finalize_kernelINS_22Kernel_traits_finalizeILj5120Ef6__halfS2_S2_fjLb0ELj1024ELj4ENS_18Kernel_traits_baseILj5120EfS2_S2_S2_fjLj1024EEEEELb1EEEvNS_9BwdParamsE --------------------------
	.section	.nv.constant0._ZN10layer_norm40ln_parallel_residual_bwd_finalize_kernelINS_22Kernel_traits_finalizeILj5120Ef6__halfS2_S2_fjLb0ELj1024ELj4ENS_18Kernel_traits_baseILj5120EfS2_S2_S2_fjLj1024EEEEELb1EEEvNS_9BwdParamsE,"a",@progbits
	.sectionflags	@""
	.align	4
.nv.constant0._ZN10layer_norm40ln_parallel_residual_bwd_finalize_kernelINS_22Kernel_traits_finalizeILj5120Ef6__halfS2_S2_fjLb0ELj1024ELj4ENS_18Kernel_traits_baseILj5120EfS2_S2_S2_fjLj1024EEEEELb1EEEvNS_9BwdParamsE:
	.zero		648


//--------------------- .nv.constant0._ZN10layer_norm31ln_parallel_residual_bwd_kernelINS_13Kernel_traitsIf6__halfS2_S2_fjLj5120ELj1ELj1ELj8ELj8ENS_18Kernel_traits_baseILj5120EfS2_S2_S2_fjLj256EEEEELb1ELb1ELb1EEEvNS_9BwdParamsE --------------------------
	.section	.nv.constant0._ZN10layer_norm31ln_parallel_residual_bwd_kernelINS_13Kernel_traitsIf6__halfS2_S2_fjLj5120ELj1ELj1ELj8ELj8ENS_18Kernel_traits_baseILj5120EfS2_S2_S2_fjLj256EEEEELb1ELb1ELb1EEEvNS_9BwdParamsE,"a",@progbits
	.sectionflags	@""
	.align	4
.nv.constant0._ZN10layer_norm31ln_parallel_residual_bwd_kernelINS_13Kernel_traitsIf6__halfS2_S2_fjLj5120ELj1ELj1ELj8ELj8ENS_18Kernel_traits_baseILj5120EfS2_S2_S2_fjLj256EEEEELb1ELb1ELb1EEEvNS_9BwdParamsE:
	.zero		648


//--------------------- .nv.constant0._ZN10layer_norm31ln_parallel_residual_bwd_kernelINS_13Kernel_traitsI6__halfS2_fS2_fjLj5120ELj1ELj1ELj8ELj8ENS_18Kernel_traits_baseILj5120ES2_S2_fS2_fjLj256EEEEELb0ELb0ELb0EEEvNS_9BwdParamsE --------------------------
	.section	.nv.constant0._ZN10layer_norm31ln_parallel_residual_bwd_kernelINS_13Kernel_traitsI6__halfS2_fS2_fjLj5120ELj1ELj1ELj8ELj8ENS_18Kernel_traits_baseILj5120ES2_S2_fS2_fjLj256EEEEELb0ELb0ELb0EEEvNS_9BwdParamsE,"a",@progbits
	.sectionflags	@""
	.align	4
.nv.constant0._ZN10layer_norm31ln_parallel_residual_bwd_kernelINS_13Kernel_traitsI6__halfS2_fS2_fjLj5120ELj1ELj1ELj8ELj8ENS_18Kernel_traits_baseILj5120ES2_S2_fS2_fjLj256EEEEELb0ELb0ELb0EEEvNS_9BwdParamsE:
	.zero		648


//--------------------- .nv.constant0._ZN10layer_norm31ln_parallel_residual_bwd_kernelINS_13Kernel_traitsI6__halfS2_fS2_fjLj5120ELj1ELj1ELj8ELj8ENS_18Kernel_traits_baseILj5120ES2_S2_fS2_fjLj256EEEEELb0ELb0ELb1EEEvNS_9BwdParamsE --------------------------
	.section	.nv.constant0._ZN10layer_norm31ln_parallel_residual_bwd_kernelINS_13Kernel_traitsI6__halfS2_fS2_fjLj5120ELj1ELj1ELj8ELj8ENS_18Kernel_traits_baseILj5120ES2_S2_fS2_fjLj256EEEEELb0ELb0ELb1EEEvNS_9BwdParamsE,"a",@progbits
	.sectionflags	@""
	.align	4
.nv.constant0._ZN10layer_norm31ln_parallel_residual_bwd_kernelINS_13Kernel_traitsI6__halfS2_fS2_fjLj5120ELj1ELj1ELj8ELj8ENS_18Kernel_traits_baseILj5120ES2_S2_fS2_fjLj256EEEEELb0ELb0ELb1EEEvNS_9BwdParamsE:
	.zero		648


//--------------------- .nv.constant0._ZN10layer_norm31ln_parallel_residual_bwd_kernelINS_13Kernel_traitsI6__halfS2_fS2_fjLj5120ELj1ELj1ELj8ELj8ENS_18Kernel_traits_baseILj5120ES2_S2_fS2_fjLj256EEEEELb0ELb1ELb0EEEvNS_9BwdParamsE --------------------------
	.section	.nv.constant0._ZN10layer_norm31ln_parallel_residual_bwd_kernelINS_13Kernel_traitsI6__halfS2_fS2_fjLj5120ELj1ELj1ELj8ELj8ENS_18Kernel_traits_baseILj5120ES2_S2_fS2_fjLj256EEEEELb0ELb1ELb0EEEvNS_9BwdParamsE,"a",@progbits
	.sectionflags	@""
	.align	4
.nv.constant0._ZN10layer_norm31ln_parallel_residual_bwd_kernelINS_13Kernel_traitsI6__halfS2_fS2_fjLj5120ELj1ELj1ELj8ELj8ENS_18Kernel_traits_baseILj5120ES2_S2_fS2_fjLj256EEEEELb0ELb1ELb0EEEvNS_9BwdParamsE:
	.zero		648


//--------------------- .nv.constant0._ZN10layer_norm31ln_parallel_residual_bwd_kernelINS_13Kernel_traitsI6__halfS2_fS2_fjLj5120ELj1ELj1ELj8ELj8ENS_18Kernel_traits_baseILj5120ES2_S2_fS2_fjLj256EEEEELb0ELb1ELb1EEEvNS_9BwdParamsE --------------------------
	.section	.nv.constant0._ZN10layer_norm31ln_parallel_residual_bwd_kernelINS_13Kernel_traitsI6__halfS2_fS2_fjLj5120ELj1ELj1ELj8ELj8ENS_18Kernel_traits_baseILj5120ES2_S2_fS2_fjLj256EEEEELb0ELb1ELb1EEEvNS_9BwdParamsE,"a",@progbits
	.sectionflags	@""
	.align	4
.nv.constant0._ZN10layer_norm31ln_parallel_residual_bwd_kernelINS_13Kernel_traitsI6__halfS2_fS2_fjLj5120ELj1ELj1ELj8ELj8ENS_18Kernel_traits_baseILj5120ES2_S2_fS2_fjLj256EEEEELb0ELb1ELb1EEEvNS_9BwdParamsE:
	.zero		648


//--------------------- .nv.constant0._ZN10layer_norm31ln_parallel_residual_bwd_kernelINS_13Kernel_traitsI6__halfS2_fS2_fjLj5120ELj1ELj1ELj8ELj8ENS_18Kernel_traits_baseILj5120ES2_S2_fS2_fjLj256EEEEELb1ELb0ELb0EEEvNS_9BwdParamsE --------------------------
	.section	.nv.constant0._ZN10layer_norm31ln_parallel_residual_bwd_kernelINS_13Kernel_traitsI6__halfS2_fS2_fjLj5120ELj1ELj1ELj8ELj8ENS_18Kernel_traits_baseILj5120ES2_S2_fS2_fjLj256EEEEELb1ELb0ELb0EEEvNS_9BwdParamsE,"a",@progbits
	.sectionflags	@""
	.align	4
.nv.constant0._ZN10layer_norm31ln_parallel_residual_bwd_kernelINS_13Kernel_traitsI6__halfS2_fS2_fjLj5120ELj1ELj1ELj8ELj8ENS_18Kernel_traits_baseILj5120ES2_S2_fS2_fjLj256EEEEELb1ELb0ELb0EEEvNS_9BwdParamsE:
	.zero		648


//--------------------- .nv.constant0._ZN10layer_norm31ln_parallel_residual_bwd_kernelINS_13Kernel_traitsI6__halfS2_fS2_fjLj5120ELj1ELj1ELj8ELj8ENS_18Kernel_traits_baseILj5120ES2_S2_fS2_fjLj256EEEEELb1ELb0ELb1EEEvNS_9BwdParamsE --------------------------
	.section	.nv.constant0._ZN10layer_norm31ln_parallel_residual_bwd_kernelINS_13Kernel_traitsI6__halfS2_fS2_fjLj5120ELj1ELj1ELj8ELj8ENS_18Kernel_traits_baseILj5120ES2_S2_fS2_fjLj256EEEEELb1ELb0ELb1EEEvNS_9BwdParamsE,"a",@progbits
	.sectionflags	@""
	.align	4
.nv.constant0._ZN10layer_norm31ln_parallel_residual_bwd_kernelINS_13Kernel_traitsI6__halfS2_fS2_fjLj5120ELj1ELj1ELj8ELj8ENS_18Kernel_traits_baseILj5120ES2_S2_fS2_fjLj256EEEEELb1ELb0ELb1EEEvNS_9BwdParamsE:
	.zero		648


//--------------------- .nv.constant0._ZN10layer_norm22ln_bwd_finalize_kernelINS_22Kernel_traits_finalizeILj5120E6__halfS2_fS2_fjLb0ELj1024ELj4ENS_18Kernel_traits_baseILj5120ES2_S2_fS2_fjLj1024EEEEELb0ELb0EEEvNS_9BwdParamsE --------------------------
	.section	.nv.constant0._ZN10layer_norm22ln_bwd_finalize_kernelINS_22Kernel_traits_finalizeILj5120E6__halfS2_fS2_fjLb0ELj1024ELj4ENS_18Kernel_traits_baseILj5120ES2_S2_fS2_fjLj1024EEEEELb0ELb0EEEvNS_9BwdParamsE,"a",@progbits
	.sectionflags	@""
	.align	4
.nv.constant0._ZN10layer_norm22ln_bwd_finalize_kernelINS_22Kernel_traits_finalizeILj5120E6__halfS2_fS2_fjLb0ELj1024ELj4ENS_18Kernel_traits_baseILj5120ES2_S2_fS2_fjLj1024EEEEELb0ELb0EEEvNS_9BwdParamsE:
	.zero		648


//--------------------- .nv.constant0._ZN10layer_norm40ln_parallel_residual_bwd_finalize_kernelINS_22Kernel_traits_finalizeILj5120E6__halfS2_fS2_fjLb0ELj1024ELj4ENS_18Kernel_traits_baseILj5120ES2_S2_fS2_fjLj1024EEEEELb0EEEvNS_9BwdParamsE --------------------------
	.section	.nv.constant0._ZN10layer_norm40ln_parallel_residual_bwd_finalize_kernelINS_22Kernel_traits_finalizeILj5120E6__halfS2_fS2_fjLb0ELj1024ELj4ENS_18Kernel_traits_baseILj5120ES2_S2_fS2_fjLj1024EEEEELb0EEEvNS_9BwdParamsE,"a",@progbits
	.sectionflags	@""
	.align	4
.nv.constant0._ZN10layer_norm40ln_parallel_residual_bwd_finalize_kernelINS_22Kernel_traits_finalizeILj5120E6__halfS2_fS2_fjLb0ELj1024ELj4ENS_18Kernel_traits_baseILj5120ES2_S2_fS2_fjLj1024EEEEELb0EEEvNS_9BwdParamsE:
	.zero		648


//--------------------- .nv.constant0._ZN10layer_norm31ln_parallel_residual_bwd_kernelINS_13Kernel_traitsI6__halfS2_fS2_fjLj5120ELj1ELj1ELj8ELj8ENS_18Kernel_traits_baseILj5120ES2_S2_fS2_fjLj256EEEEELb1ELb1ELb0EEEvNS_9BwdParamsE --------------------------
	.section	.nv.constant0._ZN10layer_norm31ln_parallel_residual_bwd_kernelINS_13Kernel_traitsI6__halfS2_fS2_fjLj5120ELj1ELj1ELj8ELj8ENS_18Kernel_traits_baseILj5120ES2_S2_fS2_fjLj256EEEEELb1ELb1ELb0EEEvNS_9BwdParamsE,"a",@progbits
	.sectionflags	@""
	.align	4
.nv.constant0._ZN10layer_norm31ln_parallel_residual_bwd_kernelINS_13Kernel_traitsI6__halfS2_fS2_fjLj5120ELj1ELj1ELj8ELj8ENS_18Kernel_traits_baseILj5120ES2_S2_fS2_fjLj256EEEEELb1ELb1ELb0EEEvNS_9BwdParamsE:
	.zero		648


//--------------------- .nv.constant0._ZN10layer_norm22ln_bwd_finalize_kernelINS_22Kernel_traits_finalizeILj5120E6__halfS2_fS2_fjLb0ELj1024ELj4ENS_18Kernel_traits_baseILj5120ES2_S2_fS2_fjLj1024EEEEELb0ELb1EEEvNS_9BwdParamsE --------------------------
	.section	.nv.constant0._ZN10layer_norm22ln_bwd_finalize_kernelINS_22Kernel_traits_finalizeILj5120E6__halfS2_fS2_fjLb0ELj1024ELj4ENS_18Kernel_traits_baseILj5120ES2_S2_fS2_fjLj1024EEEEELb0ELb1EEEvNS_9BwdParamsE,"a",@progbits
	.sectionflags	@""
	.align	4
.nv.constant0._ZN10layer_norm22ln_bwd_finalize_kernelINS_22Kernel_traits_finalizeILj5120E6__halfS2_fS2_fjLb0ELj1024ELj4ENS_18Kernel_traits_baseILj5120ES2_S2_fS2_fjLj1024EEEEELb0ELb1EEEvNS_9BwdParamsE:
	.zero		648


//--------------------- .nv.constant0._ZN10layer_norm40ln_parallel_residual_bwd_finalize_kernelINS_22Kernel_traits_finalizeILj5120E6__halfS2_fS2_fjLb0ELj1024ELj4ENS_18Kernel_traits_baseILj5120ES2_S2_fS2_fjLj1024EEEEELb1EEEvNS_9BwdParamsE --------------------------
	.section	.nv.constant0._ZN10layer_norm40ln_parallel_residual_bwd_finalize_kernelINS_22Kernel_traits_finalizeILj5120E6__halfS2_fS2_fjLb0ELj1024ELj4ENS_18Kernel_traits_baseILj5120ES2_S2_fS2_fjLj1024EEEEELb1EEEvNS_9BwdParamsE,"a",@progbits
	.sectionflags	@""
	.align	4
.nv.constant0._ZN10layer_norm40ln_parallel_residual_bwd_finalize_kernelINS_22Kernel_traits_finalizeILj5120E6__halfS2_fS2_fjLb0ELj1024ELj4ENS_18Kernel_traits_baseILj5120ES2_S2_fS2_fjLj1024EEEEELb1EEEvNS_9BwdParamsE:
	.zero		648


//--------------------- .nv.constant0._ZN10layer_norm31ln_parallel_residual_bwd_kernelINS_13Kernel_traitsI6__halfS2_fS2_fjLj5120ELj1ELj1ELj8ELj8ENS_18Kernel_traits_baseILj5120ES2_S2_fS2_fjLj256EEEEELb1ELb1ELb1EEEvNS_9BwdParamsE --------------------------
	.section	.nv.constant0._ZN10layer_norm31ln_parallel_residual_bwd_kernelINS_13Kernel_traitsI6__halfS2_fS2_fjLj5120ELj1ELj1ELj8ELj8ENS_18Kernel_traits_baseILj5120ES2_S2_fS2_fjLj256EEEEELb1ELb1ELb1EEEvNS_9BwdParamsE,"a",@progbits
	.sectionflags	@""
	.align	4
.nv.constant0._ZN10layer_norm31ln_parallel_residual_bwd_kernelINS_13Kernel_traitsI6__halfS2_fS2_fjLj5120ELj1ELj1ELj8ELj8ENS_18Kernel_traits_baseILj5120ES2_S2_fS2_fjLj256EEEEELb1ELb1ELb1EEEvNS_9BwdParamsE:
	.zero		648


//--------------------- .nv.constant0._ZN10layer_norm31ln_parallel_residual_bwd_kernelINS_13Kernel_traitsIf6__halffS2_fjLj5120ELj1ELj1ELj8ELj8ENS_18Kernel_traits_baseILj5120EfS2_fS2_fjLj256EEEEELb0ELb0ELb0EEEvNS_9BwdParamsE --------------------------
	.section	.nv.constant0._ZN10layer_norm31ln_parallel_residual_bwd_kernelINS_13Kernel_traitsIf6__halffS2_fjLj5120ELj1ELj1ELj8ELj8ENS_18Kernel_traits_baseILj5120EfS2_fS2_fjLj256EEEEELb0ELb0ELb0EEEvNS_9BwdParamsE,"a",@progbits
	.sectionflags	@""
	.align	4
.nv.constant0._ZN10layer_norm31ln_parallel_residual_bwd_kernelINS_13Kernel_traitsIf6__halffS2_fjLj5120ELj1ELj1ELj8ELj8ENS_18Kernel_traits_baseILj5120EfS2_fS2_fjLj256EEEEELb0ELb0ELb0EEEvNS_9BwdParamsE:
	.zero		648


//--------------------- .nv.constant0._ZN10layer_norm31ln_parallel_residual_bwd_kernelINS_13Kernel_traitsIf6__halffS2_fjLj5120ELj1ELj1ELj8ELj8ENS_18Kernel_traits_baseILj5120EfS2_fS2_fjLj256EEEEELb0ELb0ELb1EEEvNS_9BwdParamsE --------------------------
	.section	.nv.constant0._ZN10layer_norm31ln_parallel_residual_bwd_kernelINS_13Kernel_traitsIf6__halffS2_fjLj5120ELj1ELj1ELj8ELj8ENS_18Kernel_traits_baseILj5120EfS2_fS2_fjLj256EEEEELb0ELb0ELb1EEEvNS_9BwdParamsE,"a",@progbits
	.sectionflags	@""
	.align	4
.nv.constant0._ZN10layer_norm31ln_parallel_residual_bwd_kernelINS_13Kernel_traitsIf6__halffS2_fjLj5120ELj1ELj1ELj8ELj8ENS_18Kernel_traits_baseILj5120EfS2_fS2_fjLj256EEEEELb0ELb0ELb1EEEvNS_9BwdParamsE:
	.zero		648


//--------------------- .nv.constant0._ZN10layer_norm31ln_parallel_residual_bwd_kernelINS_13Kernel_traitsIf6__halffS2_fjLj5120ELj1ELj1ELj8ELj8ENS_18Kernel_traits_baseILj5120EfS2_fS2_fjLj256EEEEELb0ELb1ELb0EEEvNS_9BwdParamsE --------------------------
	.section	.nv.constant0._ZN10layer_norm31ln_parallel_residual_bwd_kernelINS_13Kernel_traitsIf6__halffS2_fjLj5120ELj1ELj1ELj8ELj8ENS_18Kernel_traits_baseILj5120EfS2_fS2_fjLj256EEEEELb0ELb1ELb0EEEvNS_9BwdParamsE,"a",@progbits
	.sectionflags	@""
	.align	4
.nv.constant0._ZN10layer_norm31ln_parallel_residual_bwd_kernelINS_13Kernel_traitsIf6__halffS2_fjLj5120ELj1ELj1ELj8ELj8ENS_18Kernel_traits_baseILj5120EfS2_fS2_fjLj256EEEEELb0ELb1ELb0EEEvNS_9BwdParamsE:
	.zero		648


//--------------------- .nv.constant0._ZN10layer_norm31ln_parallel_residual_bwd_kernelINS_13Kernel_traitsIf6__halffS2_fjLj5120ELj1ELj1ELj8ELj8ENS_18Kernel_traits_baseILj5120EfS2_fS2_fjLj256EEEEELb0ELb1ELb1EEEvNS_9BwdParamsE --------------------------
	.section	.nv.constant0._ZN10layer_norm31ln_parallel_residual_bwd_kernelINS_13Kernel_traitsIf6__halffS2_fjLj5120ELj1ELj1ELj8ELj8ENS_18Kernel_traits_baseILj5120EfS2_fS2_fjLj256EEEEELb0ELb1ELb1EEEvNS_9BwdParamsE,"a",@progbits
	.sectionflags	@""
	.align	4
.nv.constant0._ZN10layer_norm31ln_parallel_residual_bwd_kernelINS_13Kernel_traitsIf6__halffS2_fjLj5120ELj1ELj1ELj8ELj8ENS_18Kernel_traits_baseILj5120EfS2_fS2_fjLj256EEEEELb0ELb1ELb1EEEvNS_9BwdParamsE:
	.zero		648


//--------------------- .nv.constant0._ZN10layer_norm31ln_parallel_residual_bwd_kernelINS_13Kernel_traitsIf6__halffS2_fjLj5120ELj1ELj1ELj8ELj8ENS_18Kernel_traits_baseILj5120EfS2_fS2_fjLj256EEEEELb1ELb0ELb0EEEvNS_9BwdParamsE --------------------------
	.section	.nv.constant0._ZN10layer_norm31ln_parallel_residual_bwd_kernelINS_13Kernel_traitsIf6__halffS2_fjLj5120ELj1ELj1ELj8ELj8ENS_18Kernel_traits_baseILj5120EfS2_fS2_fjLj256EEEEELb1ELb0ELb0EEEvNS_9BwdParamsE,"a",@progbits
	.sectionflags	@""
	.align	4
.nv.constant0._ZN10layer_norm31ln_parallel_residual_bwd_kernelINS_13Kernel_traitsIf6__halffS2_fjLj5120ELj1ELj1ELj8ELj8ENS_18Kernel_traits_baseILj5120EfS2_fS2_fjLj256EEEEELb1ELb0ELb0EEEvNS_9BwdParamsE:
	.zero		648


//--------------------- .nv.constant0._ZN10layer_norm31ln_parallel_residual_bwd_kernelINS_13Kernel_traitsIf6__halffS2_fjLj5120ELj1ELj1ELj8ELj8ENS_18Kernel_traits_baseILj5120EfS2_fS2_fjLj256EEEEELb1ELb0ELb1EEEvNS_9BwdParamsE --------------------------
	.section	.nv.constant0._ZN10layer_norm31ln_parallel_residual_bwd_kernelINS_13Kernel_traitsIf6__halffS2_fjLj5120ELj1ELj1ELj8ELj8ENS_18Kernel_traits_baseILj5120EfS2_fS2_fjLj256EEEEELb1ELb0ELb1EEEvNS_9BwdParamsE,"a",@progbits
	.sectionflags	@""
	.align	4
.nv.constant0._ZN10layer_norm31ln_parallel_residual_bwd_kernelINS_13Kernel_traitsIf6__halffS2_fjLj5120ELj1ELj1ELj8ELj8ENS_18Kernel_traits_baseILj5120EfS2_fS2_fjLj256EEEEELb1ELb0ELb1EEEvNS_9BwdParamsE:
	.zero		648


//--------------------- .nv.constant0._ZN10layer_norm22ln_bwd_finalize_kernelINS_22Kernel_traits_finalizeILj5120Ef6__halffS2_fjLb0ELj1024ELj4ENS_18Kernel_traits_baseILj5120EfS2_fS2_fjLj1024EEEEELb0ELb0EEEvNS_9BwdParamsE --------------------------
	.section	.nv.constant0._ZN10layer_norm22ln_bwd_finalize_kernelINS_22Kernel_traits_finalizeILj5120Ef6__halffS2_fjLb0ELj1024ELj4ENS_18Kernel_traits_baseILj5120EfS2_fS2_fjLj1024EEEEELb0ELb0EEEvNS_9BwdParamsE,"a",@progbits
	.sectionflags	@""
	.align	4
.nv.constant0._ZN10layer_norm22ln_bwd_finalize_kernelINS_22Kernel_traits_finalizeILj5120Ef6__halffS2_fjLb0ELj1024ELj4ENS_18Kernel_traits_baseILj5120EfS2_fS2_fjLj1024EEEEELb0ELb0EEEvNS_9BwdParamsE:
	.zero		648


//--------------------- .nv.constant0._ZN10layer_norm40ln_parallel_residual_bwd_finalize_kernelINS_22Kernel_traits_finalizeILj5120Ef6__halffS2_fjLb0ELj1024ELj4ENS_18Kernel_traits_baseILj5120EfS2_fS2_fjLj1024EEEEELb0EEEvNS_9BwdParamsE --------------------------
	.section	.nv.constant0._ZN10layer_norm40ln_parallel_residual_bwd_finalize_kernelINS_22Kernel_traits_finalizeILj5120Ef6__halffS2_fjLb0ELj1024ELj4ENS_18Kernel_traits_baseILj5120EfS2_fS2_fjLj1024EEEEELb0EEEvNS_9BwdParamsE,"a",@progbits
	.sectionflags	@""
	.align	4
.nv.constant0._ZN10layer_norm40ln_parallel_residual_bwd_finalize_kernelINS_22Kernel_traits_finalizeILj5120Ef6__halffS2_fjLb0ELj1024ELj4ENS_18Kernel_traits_baseILj5120EfS2_fS2_fjLj1024EEEEELb0EEEvNS_9BwdParamsE:
	.zero		648


//--------------------- .nv.constant0._ZN10layer_norm31ln_parallel_residual_bwd_kernelINS_13Kernel_traitsIf6__halffS2_fjLj5120ELj1ELj1ELj8ELj8ENS_18Kernel_traits_baseILj5120EfS2_fS2_fjLj256EEEEELb1ELb1ELb0EEEvNS_9BwdParamsE --------------------------
	.section	.nv.constant0._ZN10layer_norm31ln_parallel_residual_bwd_kernelINS_13Kernel_traitsIf6__halffS2_fjLj5120ELj1ELj1ELj8ELj8ENS_18Kernel_traits_baseILj5120EfS2_fS2_fjLj256EEEEELb1ELb1ELb0EEEvNS_9BwdParamsE,"a",@progbits
	.sectionflags	@""
	.align	4
.nv.constant0._ZN10layer_norm31ln_parallel_residual_bwd_kernelINS_13Kernel_traitsIf6__halffS2_fjLj5120ELj1ELj1ELj8ELj8ENS_18Kernel_traits_baseILj5120EfS2_fS2_fjLj256EEEEELb1ELb1ELb0EEEvNS_9BwdParamsE:
	.zero		648


//--------------------- .nv.constant0._ZN10layer_norm22ln_bwd_finalize_kernelINS_22Kernel_traits_finalizeILj5120Ef6__halffS2_fjLb0ELj1024ELj4ENS_18Kernel_traits_baseILj5120EfS2_fS2_fjLj1024EEEEELb0ELb1EEEvNS_9BwdParamsE --------------------------
	.section	.nv.constant0._ZN10layer_norm22ln_bwd_finalize_kernelINS_22Kernel_traits_finalizeILj5120Ef6__halffS2_fjLb0ELj1024ELj4ENS_18Kernel_traits_baseILj5120EfS2_fS2_fjLj1024EEEEELb0ELb1EEEvNS_9BwdParamsE,"a",@progbits
	.sectionflags	@""
	.align	4
.nv.constant0._ZN10layer_norm22ln_bwd_finalize_kernelINS_22Kernel_traits_finalizeILj5120Ef6__halffS2_fjLb0ELj1024ELj4ENS_18Kernel_traits_baseILj5120EfS2_fS2_fjLj1024EEEEELb0ELb1EEEvNS_9BwdParamsE:
	.zero		648


//--------------------- .nv.constant0._ZN10layer_norm40ln_parallel_residual_bwd_finalize_kernelINS_22Kernel_traits_finalizeILj5120Ef6__halffS2_fjLb0ELj1024ELj4ENS_18Kernel_traits_baseILj5120EfS2_fS2_fjLj1024EEEEELb1EEEvNS_9BwdParamsE --------------------------
	.section	.nv.constant0._ZN10layer_norm40ln_parallel_residual_bwd_finalize_kernelINS_22Kernel_traits_finalizeILj5120Ef6__halffS2_fjLb0ELj1024ELj4ENS_18Kernel_traits_baseILj5120EfS2_fS2_fjLj1024EEEEELb1EEEvNS_9BwdParamsE,"a",@progbits
	.sectionflags	@""
	.align	4
.nv.constant0._ZN10layer_norm40ln_parallel_residual_bwd_finalize_kernelINS_22Kernel_traits_finalizeILj5120Ef6__halffS2_fjLb0ELj1024ELj4ENS_18Kernel_traits_baseILj5120EfS2_fS2_fjLj1024EEEEELb1EEEvNS_9BwdParamsE:
	.zero		648


//--------------------- .nv.constant0._ZN10layer_norm31ln_parallel_residual_bwd_kernelINS_13Kernel_traitsIf6__halffS2_fjLj5120ELj1ELj1ELj8ELj8ENS_18Kernel_traits_baseILj5120EfS2_fS2_fjLj256EEEEELb1ELb1ELb1EEEvNS_9BwdParamsE --------------------------
	.section	.nv.constant0._ZN10layer_norm31ln_parallel_residual_bwd_kernelINS_13Kernel_traitsIf6__halffS2_fjLj5120ELj1ELj1ELj8ELj8ENS_18Kernel_traits_baseILj5120EfS2_fS2_fjLj256EEEEELb1ELb1ELb1EEEvNS_9BwdParamsE,"a",@progbits
	.sectionflags	@""
	.align	4
.nv.constant0._ZN10layer_norm31ln_parallel_residual_bwd_kernelINS_13Kernel_traitsIf6__halffS2_fjLj5120ELj1ELj1ELj8ELj8ENS_18Kernel_traits_baseILj5120EfS2_fS2_fjLj256EEEEELb1ELb1ELb1EEEvNS_9BwdParamsE:
	.zero		648


//--------------------- .nv.constant0._ZN10layer_norm31ln_parallel_residual_bwd_kernelINS_13Kernel_traitsI6__halfffffjLj5120ELj1ELj1ELj8ELj16ENS_18Kernel_traits_baseILj5120ES2_ffffjLj256EEEEELb0ELb0ELb0EEEvNS_9BwdParamsE --------------------------
	.section	.nv.constant0._ZN10layer_norm31ln_parallel_residual_bwd_kernelINS_13Kernel_traitsI6__halfffffjLj5120ELj1ELj1ELj8ELj16ENS_18Kernel_traits_baseILj5120ES2_ffffjLj256EEEEELb0ELb0ELb0EEEvNS_9BwdParamsE,"a",@progbits
	.sectionflags	@""
	.align	4
.nv.constant0._ZN10layer_norm31ln_parallel_residual_bwd_kernelINS_13Kernel_traitsI6__halfffffjLj5120ELj1ELj1ELj8ELj16ENS_18Kernel_traits_baseILj5120ES2_ffffjLj256EEEEELb0ELb0ELb0EEEvNS_9BwdParamsE:
	.zero		648


//--------------------- .nv.constant0._ZN10layer_norm31ln_parallel_residual_bwd_kernelINS_13Kernel_traitsI6__halfffffjLj5120ELj1ELj1ELj8ELj16ENS_18Kernel_traits_baseILj5120ES2_ffffjLj256EEEEELb0ELb0ELb1EEEvNS_9BwdParamsE --------------------------
	.section	.nv.constant0._ZN10layer_norm31ln_parallel_residual_bwd_kernelINS_13Kernel_traitsI6__halfffffjLj5120ELj1ELj1ELj8ELj16ENS_18Kernel_traits_baseILj5120ES2_ffffjLj256EEEEELb0ELb0ELb1EEEvNS_9BwdParamsE,"a",@progbits
	.sectionflags	@""
	.align	4
.nv.constant0._ZN10layer_norm31ln_parallel_residual_bwd_kernelINS_13Kernel_traitsI6__halfffffjLj5120ELj1ELj1ELj8ELj16ENS_18Kernel_traits_baseILj5120ES2_ffffjLj256EEEEELb0ELb0ELb1EEEvNS_9BwdParamsE:
	.zero		648


//--------------------- .nv.constant0._ZN10layer_norm31ln_parallel_residual_bwd_kernelINS_13Kernel_traitsI6__halfffffjLj5120ELj1ELj1ELj8ELj16ENS_18Kernel_traits_baseILj5120ES2_ffffjLj256EEEEELb0ELb1ELb0EEEvNS_9BwdParamsE --------------------------
	.section	.nv.constant0._ZN10layer_norm31ln_parallel_residual_bwd_kernelINS_13Kernel_traitsI6__halfffffjLj5120ELj1ELj1ELj8ELj16ENS_18Kernel_traits_baseILj5120ES2_ffffjLj256EEEEELb0ELb1ELb0EEEvNS_9BwdParamsE,"a",@progbits
	.sectionflags	@""
	.align	4
.nv.constant0._ZN10layer_norm31ln_parallel_residual_bwd_kernelINS_13Kernel_traitsI6__halfffffjLj5120ELj1ELj1ELj8ELj16ENS_18Kernel_traits_baseILj5120ES2_ffffjLj256EEEEELb0ELb1ELb0EEEvNS_9BwdParamsE:
	.zero		648


//--------------------- .nv.constant0._ZN10layer_norm31ln_parallel_residual_bwd_kernelINS_13Kernel_traitsI6__halfffffjLj5120ELj1ELj1ELj8ELj16ENS_18Kernel_traits_baseILj5120ES2_ffffjLj256EEEEELb0ELb1ELb1EEEvNS_9BwdParamsE --------------------------
	.section	.nv.constant0._ZN10layer_norm31ln_parallel_residual_bwd_kernelINS_13Kernel_traitsI6__halfffffjLj5120ELj1ELj1ELj8ELj16ENS_18Kernel_traits_baseILj5120ES2_ffffjLj256EEEEELb0ELb1ELb1EEEvNS_9BwdParamsE,"a",@progbits
	.sectionflags	@""
	.align	4
.nv.constant0._ZN10layer_norm31ln_parallel_residual_bwd_kernelINS_13Kernel_traitsI6__halfffffjLj5120ELj1ELj1ELj8ELj16ENS_18Kernel_traits_baseILj5120ES2_ffffjLj256EEEEELb0ELb1ELb1EEEvNS_9BwdParamsE:
	.zero		648


//--------------------- .nv.constant0._ZN10layer_norm31ln_parallel_residual_bwd_kernelINS_13Kernel_traitsI6__halfffffjLj5120ELj1ELj1ELj8ELj16ENS_18Kernel_traits_baseILj5120ES2_ffffjLj256EEEEELb1ELb0ELb0EEEvNS_9BwdParamsE --------------------------
	.section	.nv.constant0._ZN10layer_norm31ln_parallel_residual_bwd_kernelINS_13Kernel_traitsI6__halfffffjLj5120ELj1ELj1ELj8ELj16ENS_18Kernel_traits_baseILj5120ES2_ffffjLj256EEEEELb1ELb0ELb0EEEvNS_9BwdParamsE,"a",@progbits
	.sectionflags	@""
	.align	4
.nv.constant0._ZN10layer_norm31ln_parallel_residual_bwd_kernelINS_13Kernel_traitsI6__halfffffjLj5120ELj1ELj1ELj8ELj16ENS_18Kernel_traits_baseILj5120ES2_ffffjLj256EEEEELb1ELb0ELb0EEEvNS_9BwdParamsE:
	.zero		648


//--------------------- .nv.constant0._ZN10layer_norm31ln_parallel_residual_bwd_kernelINS_13Kernel_traitsI6__halfffffjLj5120ELj1ELj1ELj8ELj16ENS_18Kernel_traits_baseILj5120ES2_ffffjLj256EEEEELb1ELb0ELb1EEEvNS_9BwdParamsE --------------------------
	.section	.nv.constant0._ZN10layer_norm31ln_parallel_residual_bwd_kernelINS_13Kernel_traitsI6__halfffffjLj5120ELj1ELj1ELj8ELj16ENS_18Kernel_traits_baseILj5120ES2_ffffjLj256EEEEELb1ELb0ELb1EEEvNS_9BwdParamsE,"a",@progbits
	.sectionflags	@""
	.align	4
.nv.constant0._ZN10layer_norm31ln_parallel_residual_bwd_kernelINS_13Kernel_traitsI6__halfffffjLj5120ELj1ELj1ELj8ELj16ENS_18Kernel_traits_baseILj5120ES2_ffffjLj256EEEEELb1ELb0ELb1EEEvNS_9BwdParamsE:
	.zero		648


//--------------------- .nv.constant0._ZN10layer_norm22ln_bwd_finalize_kernelINS_22Kernel_traits_finalizeILj5120E6__halfffffjLb0ELj1024ELj4ENS_18Kernel_traits_baseILj5120ES2_ffffjLj1024EEEEELb0ELb0EEEvNS_9BwdParamsE --------------------------
	.section	.nv.constant0._ZN10layer_norm22ln_bwd_finalize_kernelINS_22Kernel_traits_finalizeILj5120E6__halfffffjLb0ELj1024ELj4ENS_18Kernel_traits_baseILj5120ES2_ffffjLj1024EEEEELb0ELb0EEEvNS_9BwdParamsE,"a",@progbits
	.sectionflags	@""
	.align	4
.nv.constant0._ZN10layer_norm22ln_bwd_finalize_kernelINS_22Kernel_traits_finalizeILj5120E6__halfffffjLb0ELj1024ELj4ENS_18Kernel_traits_baseILj5120ES2_ffffjLj1024EEEEELb0ELb0EEEvNS_9BwdParamsE:
	.zero		648


//--------------------- .nv.constant0._ZN10layer_norm40ln_parallel_residual_bwd_finalize_kernelINS_22Kernel_traits_finalizeILj5120E6__halfffffjLb0ELj1024ELj4ENS_18Kernel_traits_baseILj5120ES2_ffffjLj1024EEEEELb0EEEvNS_9BwdParamsE --------------------------
	.section	.nv.constant0._ZN10layer_norm40ln_parallel_residual_bwd_finalize_kernelINS_22Kernel_traits_finalizeILj5120E6__halfffffjLb0ELj1024ELj4ENS_18Kernel_traits_baseILj5120ES2_ffffjLj1024EEEEELb0EEEvNS_9BwdParamsE,"a",@progbits
	.sectionflags	@""
	.align	4
.nv.constant0._ZN10layer_norm40ln_parallel_residual_bwd_finalize_kernelINS_22Kernel_traits_finalizeILj5120E6__halfffffjLb0ELj1024ELj4ENS_18Kernel_traits_baseILj5120ES2_ffffjLj1024EEEEELb0EEEvNS_9BwdParamsE:
	.zero		648


//--------------------- .nv.constant0._ZN10layer_norm31ln_parallel_residual_bwd_kernelINS_13Kernel_traitsI6__halfffffjLj5120ELj1ELj1ELj8ELj16ENS_18Kernel_traits_baseILj5120ES2_ffffjLj256EEEEELb1ELb1ELb0EEEvNS_9BwdParamsE --------------------------
	.section	.nv.constant0._ZN10layer_norm31ln_parallel_residual_bwd_kernelINS_13Kernel_traitsI6__halfffffjLj5120ELj1ELj1ELj8ELj16ENS_18Kernel_traits_baseILj5120ES2_ffffjLj256EEEEELb1ELb1ELb0EEEvNS_9BwdParamsE,"a",@progbits
	.sectionflags	@""
	.align	4
.nv.constant0._ZN10layer_norm31ln_parallel_residual_bwd_kernelINS_13Kernel_traitsI6__halfffffjLj5120ELj1ELj1ELj8ELj16ENS_18Kernel_traits_baseILj5120ES2_ffffjLj256EEEEELb1ELb1ELb0EEEvNS_9BwdParamsE:
	.zero		648


//--------------------- .nv.constant0._ZN10layer_norm22ln_bwd_finalize_kernelINS_22Kernel_traits_finalizeILj5120E6__halfffffjLb0ELj1024ELj4ENS_18Kernel_traits_baseILj5120ES2_ffffjLj1024EEEEELb0ELb1EEEvNS_9BwdParamsE --------------------------
	.section	.nv.constant0._ZN10layer_norm22ln_bwd_finalize_kernelINS_22Kernel_traits_finalizeILj5120E6__halfffffjLb0ELj1024ELj4ENS_18Kernel_traits_baseILj5120ES2_ffffjLj1024EEEEELb0ELb1EEEvNS_9BwdParamsE,"a",@progbits
	.sectionflags	@""
	.align	4
.nv.constant0._ZN10layer_norm22ln_bwd_finalize_kernelINS_22Kernel_traits_finalizeILj5120E6__halfffffjLb0ELj1024ELj4ENS_18Kernel_traits_baseILj5120ES2_ffffjLj1024EEEEELb0ELb1EEEvNS_9BwdParamsE:
	.zero		648


//--------------------- .nv.constant0._ZN10layer_norm40ln_parallel_residual_bwd_finalize_kernelINS_22Kernel_traits_finalizeILj5120E6__halfffffjLb0ELj1024ELj4ENS_18Kernel_traits_baseILj5120ES2_ffffjLj1024EEEEELb1EEEvNS_9BwdParamsE --------------------------
	.section	.nv.constant0._ZN10layer_norm40ln_parallel_residual_bwd_finalize_kernelINS_22Kernel_traits_finalizeILj5120E6__halfffffjLb0ELj1024ELj4ENS_18Kernel_traits_baseILj5120ES2_ffffjLj1024EEEEELb1EEEvNS_9BwdParamsE,"a",@progbits
	.sectionflags	@""
	.align	4
.nv.constant0._ZN10layer_norm40ln_parallel_residual_bwd_finalize_kernelINS_22Kernel_traits_finalizeILj5120E6__halfffffjLb0ELj1024ELj4ENS_18Kernel_traits_baseILj5120ES2_ffffjLj1024EEEEELb1EEEvNS_9BwdParamsE:
	.zero		648


//--------------------- .nv.constant0._ZN10layer_norm31ln_parallel_residual_bwd_kernelINS_13Kernel_traitsI6__halfffffjLj5120ELj1ELj1ELj8ELj16ENS_18Kernel_traits_baseILj5120ES2_ffffjLj256EEEEELb1ELb1ELb1EEEvNS_9BwdParamsE --------------------------
	.section	.nv.constant0._ZN10layer_norm31ln_parallel_residual_bwd_kernelINS_13Kernel_traitsI6__halfffffjLj5120ELj1ELj1ELj8ELj16ENS_18Kernel_traits_baseILj5120ES2_ffffjLj256EEEEELb1ELb1ELb1EEEvNS_9BwdParamsE,"a",@progbits
	.sectionflags	@""
	.align	4
.nv.constant0._ZN10layer_norm31ln_parallel_residual_bwd_kernelINS_13Kernel_traitsI6__halfffffjLj5120ELj1ELj1ELj8ELj16ENS_18Kernel_traits_baseILj5120ES2_ffffjLj256EEEEELb1ELb1ELb1EEEvNS_9BwdParamsE:
	.zero		648


//--------------------- .nv.constant0._ZN10layer_norm31ln_parallel_residual_bwd_kernelINS_13Kernel_traitsIfffffjLj5120ELj1ELj1ELj8ELj16ENS_18Kernel_traits_baseILj5120EfffffjLj256EEEEELb0ELb0ELb0EEEvNS_9BwdParamsE --------------------------
	.section	.nv.constant0._ZN10layer_norm31ln_parallel_residual_bwd_kernelINS_13Kernel_traitsIfffffjLj5120ELj1ELj1ELj8ELj16ENS_18Kernel_traits_baseILj5120EfffffjLj256EEEEELb0ELb0ELb0EEEvNS_9BwdParamsE,"a",@progbits
	.sectionflags	@""
	.align	4
.nv.constant0._ZN10layer_norm31ln_parallel_residual_bwd_kernelINS_13Kernel_traitsIfffffjLj5120ELj1ELj1ELj8ELj16ENS_18Kernel_traits_baseILj5120EfffffjLj256EEEEELb0ELb0ELb0EEEvNS_9BwdParamsE:
	.zero		648


//--------------------- .nv.constant0._ZN10layer_norm31ln_parallel_residual_bwd_kernelINS_13Kernel_traitsIfffffjLj5120ELj1ELj1ELj8ELj16ENS_18Kernel_traits_baseILj5120EfffffjLj256EEEEELb0ELb0ELb1EEEvNS_9BwdParamsE --------------------------
	.section	.nv.constant0._ZN10layer_norm31ln_parallel_residual_bwd_kernelINS_13Kernel_traitsIfffffjLj5120ELj1ELj1ELj8ELj16ENS_18Kernel_traits_baseILj5120EfffffjLj256EEEEELb0ELb0ELb1EEEvNS_9BwdParamsE,"a",@progbits
	.sectionflags	@""
	.align	4
.nv.constant0._ZN10layer_norm31ln_parallel_residual_bwd_kernelINS_13Kernel_traitsIfffffjLj5120ELj1ELj1ELj8ELj16ENS_18Kernel_traits_baseILj5120EfffffjLj256EEEEELb0ELb0ELb1EEEvNS_9BwdParamsE:
	.zero		648


//--------------------- .nv.constant0._ZN10layer_norm31ln_parallel_residual_bwd_kernelINS_13Kernel_traitsIfffffjLj5120ELj1ELj1ELj8ELj16ENS_18Kernel_traits_baseILj5120EfffffjLj256EEEEELb0ELb1ELb0EEEvNS_9BwdParamsE --------------------------
	.section	.nv.constant0._ZN10layer_norm31ln_parallel_residual_bwd_kernelINS_13Kernel_traitsIfffffjLj5120ELj1ELj1ELj8ELj16ENS_18Kernel_traits_baseILj5120EfffffjLj256EEEEELb0ELb1ELb0EEEvNS_9BwdParamsE,"a",@progbits
	.sectionflags	@""
	.align	4
.nv.constant0._ZN10layer_norm31ln_parallel_residual_bwd_kernelINS_13Kernel_traitsIfffffjLj5120ELj1ELj1ELj8ELj16ENS_18Kernel_traits_baseILj5120EfffffjLj256EEEEELb0ELb1ELb0EEEvNS_9BwdParamsE:
	.zero		648


//--------------------- .nv.constant0._ZN10layer_norm31ln_parallel_residual_bwd_kernelINS_13Kernel_traitsIfffffjLj5120ELj1ELj1ELj8ELj16ENS_18Kernel_traits_baseILj5120EfffffjLj256EEEEELb0ELb1ELb1EEEvNS_9BwdParamsE --------------------------
	.section	.nv.constant0._ZN10layer_norm31ln_parallel_residual_bwd_kernelINS_13Kernel_traitsIfffffjLj5120ELj1ELj1ELj8ELj16ENS_18Kernel_traits_baseILj5120EfffffjLj256EEEEELb0ELb1ELb1EEEvNS_9BwdParamsE,"a",@progbits
	.sectionflags	@""
	.align	4
.nv.constant0._ZN10layer_norm31ln_parallel_residual_bwd_kernelINS_13Kernel_traitsIfffffjLj5120ELj1ELj1ELj8ELj16ENS_18Kernel_traits_baseILj5120EfffffjLj256EEEEELb0ELb1ELb1EEEvNS_9BwdParamsE:
	.zero		648


//--------------------- .nv.constant0._ZN10layer_norm31ln_parallel_residual_bwd_kernelINS_13Kernel_traitsIfffffjLj5120ELj1ELj1ELj8ELj16ENS_18Kernel_traits_baseILj5120EfffffjLj256EEEEELb1ELb0ELb0EEEvNS_9BwdParamsE --------------------------
	.section	.nv.constant0._ZN10layer_norm31ln_parallel_residual_bwd_kernelINS_13Kernel_traitsIfffffjLj5120ELj1ELj1ELj8ELj16ENS_18Kernel_traits_baseILj5120EfffffjLj256EEEEELb1ELb0ELb0EEEvNS_9BwdParamsE,"a",@progbits
	.sectionflags	@""
	.align	4
.nv.constant0._ZN10layer_norm31ln_parallel_residual_bwd_kernelINS_13Kernel_traitsIfffffjLj5120ELj1ELj1ELj8ELj16ENS_18Kernel_traits_baseILj5120EfffffjLj256EEEEELb1ELb0ELb0EEEvNS_9BwdParamsE:
	.zero		648


//--------------------- .nv.constant0._ZN10layer_norm31ln_parallel_residual_bwd_kernelINS_13Kernel_traitsIfffffjLj5120ELj1ELj1ELj8ELj16ENS_18Kernel_traits_baseILj5120EfffffjLj256EEEEELb1ELb0ELb1EEEvNS_9BwdParamsE --------------------------
	.section	.nv.constant0._ZN10layer_norm31ln_parallel_residual_bwd_kernelINS_13Kernel_traitsIfffffjLj5120ELj1ELj1ELj8ELj16ENS_18Kernel_traits_baseILj5120EfffffjLj256EEEEELb1ELb0ELb1EEEvNS_9BwdParamsE,"a",@progbits
	.sectionflags	@""
	.align	4
.nv.constant0._ZN10layer_norm31ln_parallel_residual_bwd_kernelINS_13Kernel_traitsIfffffjLj5120ELj1ELj1ELj8ELj16ENS_18Kernel_traits_baseILj5120EfffffjLj256EEEEELb1ELb0ELb1EEEvNS_9BwdParamsE:
	.zero		648


//--------------------- .nv.constant0._ZN10layer_norm22ln_bwd_finalize_kernelINS_22Kernel_traits_finalizeILj5120EfffffjLb0ELj1024ELj4ENS_18Kernel_traits_baseILj5120EfffffjLj1024EEEEELb0ELb0EEEvNS_9BwdParamsE --------------------------
	.section	.nv.constant0._ZN10layer_norm22ln_bwd_finalize_kernelINS_22Kernel_traits_finalizeILj5120EfffffjLb0ELj1024ELj4ENS_18Kernel_traits_baseILj5120EfffffjLj1024EEEEELb0ELb0EEEvNS_9BwdParamsE,"a",@progbits
	.sectionflags	@""
	.align	4
.nv.constant0._ZN10layer_norm22ln_bwd_finalize_kernelINS_22Kernel_traits_finalizeILj5120EfffffjLb0ELj1024ELj4ENS_18Kernel_traits_baseILj5120EfffffjLj1024EEEEELb0ELb0EEEvNS_9BwdParamsE:
	.zero		648


//--------------------- .nv.constant0._ZN10layer_norm40ln_parallel_residual_bwd_finalize_kernelINS_22Kernel_traits_finalizeILj5120EfffffjLb0ELj1024ELj4ENS_18Kernel_traits_baseILj5120EfffffjLj1024EEEEELb0EEEvNS_9BwdParamsE --------------------------
	.section	.nv.constant0._ZN10layer_norm40ln_parallel_residual_bwd_finalize_kernelINS_22Kernel_traits_finalizeILj5120EfffffjLb0ELj1024ELj4ENS_18Kernel_traits_baseILj5120EfffffjLj1024EEEEELb0EEEvNS_9BwdParamsE,"a",@progbits
	.sectionflags	@""
	.align	4
.nv.constant0._ZN10layer_norm40ln_parallel_residual_bwd_finalize_kernelINS_22Kernel_traits_finalizeILj5120EfffffjLb0ELj1024ELj4ENS_18Kernel_traits_baseILj5120EfffffjLj1024EEEEELb0EEEvNS_9BwdParamsE:
	.zero		648


//--------------------- .nv.constant0._ZN10layer_norm31ln_parallel_residual_bwd_kernelINS_13Kernel_traitsIfffffjLj5120ELj1ELj1ELj8ELj16ENS_18Kernel_traits_baseILj5120EfffffjLj256EEEEELb1ELb1ELb0EEEvNS_9BwdParamsE --------------------------
	.section	.nv.constant0._ZN10layer_norm31ln_parallel_residual_bwd_kernelINS_13Kernel_traitsIfffffjLj5120ELj1ELj1ELj8ELj16ENS_18Kernel_traits_baseILj5120EfffffjLj256EEEEELb1ELb1ELb0EEEvNS_9BwdParamsE,"a",@progbits
	.sectionflags	@""
	.align	4
.nv.constant0._ZN10layer_norm31ln_parallel_residual_bwd_kernelINS_13Kernel_traitsIfffffjLj5120ELj1ELj1ELj8ELj16ENS_18Kernel_traits_baseILj5120EfffffjLj256EEEEELb1ELb1ELb0EEEvNS_9BwdParamsE:
	.zero		648


//--------------------- .nv.constant0._ZN10layer_norm22ln_bwd_finalize_kernelINS_22Kernel_traits_finalizeILj5120EfffffjLb0ELj1024ELj4ENS_18Kernel_traits_baseILj5120EfffffjLj1024EEEEELb0ELb1EEEvNS_9BwdParamsE --------------------------
	.section	.nv.constant0._ZN10layer_norm22ln_bwd_finalize_kernelINS_22Kernel_traits_finalizeILj5120EfffffjLb0ELj1024ELj4ENS_18Kernel_traits_baseILj5120EfffffjLj1024EEEEELb0ELb1EEEvNS_9BwdParamsE,"a",@progbits
	.sectionflags	@""
	.align	4
.nv.constant0._ZN10layer_norm22ln_bwd_finalize_kernelINS_22Kernel_traits_finalizeILj5120EfffffjLb0ELj1024ELj4ENS_18Kernel_traits_baseILj5120EfffffjLj1024EEEEELb0ELb1EEEvNS_9BwdParamsE:
	.zero		648


//--------------------- .nv.constant0._ZN10layer_norm40ln_parallel_residual_bwd_finalize_kernelINS_22Kernel_traits_finalizeILj5120EfffffjLb0ELj1024ELj4ENS_18Kernel_traits_baseILj5120EfffffjLj1024EEEEELb1EEEvNS_9BwdParamsE --------------------------
	.section	.nv.constant0._ZN10layer_norm40ln_parallel_residual_bwd_finalize_kernelINS_22Kernel_traits_finalizeILj5120EfffffjLb0ELj1024ELj4ENS_18Kernel_traits_baseILj5120EfffffjLj1024EEEEELb1EEEvNS_9BwdParamsE,"a",@progbits
	.sectionflags	@""
	.align	4
.nv.constant0._ZN10layer_norm40ln_parallel_residual_bwd_finalize_kernelINS_22Kernel_traits_finalizeILj5120EfffffjLb0ELj1024ELj4ENS_18Kernel_traits_baseILj5120EfffffjLj1024EEEEELb1EEEvNS_9BwdParamsE:
	.zero		648


//--------------------- .nv.constant0._ZN10layer_norm31ln_parallel_residual_bwd_kernelINS_13Kernel_traitsIfffffjLj5120ELj1ELj1ELj8ELj16ENS_18Kernel_traits_baseILj5120EfffffjLj256EEEEELb1ELb1ELb1EEEvNS_9BwdParamsE --------------------------
	.section	.nv.constant0._ZN10layer_norm31ln_parallel_residual_bwd_kernelINS_13Kernel_traitsIfffffjLj5120ELj1ELj1ELj8ELj16ENS_18Kernel_traits_baseILj5120EfffffjLj256EEEEELb1ELb1ELb1EEEvNS_9BwdParamsE,"a",@progbits
	.sectionflags	@""
	.align	4
.nv.constant0._ZN10layer_norm31ln_parallel_residual_bwd_kernelINS_13Kernel_traitsIfffffjLj5120ELj1ELj1ELj8ELj16ENS_18Kernel_traits_baseILj5120EfffffjLj256EEEEELb1ELb1ELb1EEEvNS_9BwdParamsE:
	.zero		648


//--------------------- .text._ZN10layer_norm31ln_parallel_residual_bwd_kernelINS_13Kernel_traitsI13__nv_bfloat16S2_S2_S2_fjLj5120ELj1ELj1ELj8ELj8ENS_18Kernel_traits_baseILj5120ES2_S2_S2_S2_fjLj256EEEEELb0ELb0ELb0EEEvNS_9BwdParamsE --------------------------
	.section	.text._ZN10layer_norm31ln_parallel_residual_bwd_kernelINS_13Kernel_traitsI13__nv_bfloat16S2_S2_S2_fjLj5120ELj1ELj1ELj8ELj8ENS_18Kernel_traits_baseILj5120ES2_S2_S2_S2_fjLj256EEEEELb0ELb0ELb0EEEvNS_9BwdParamsE,"ax",@progbits
	.sectioninfo	@"SHI_REGISTERS=208"
	.align	128
        .global         _ZN10layer_norm31ln_parallel_residual_bwd_kernelINS_13Kernel_traitsI13__nv_bfloat16S2_S2_S2_fjLj5120ELj1ELj1ELj8ELj8ENS_18Kernel_traits_baseILj5120ES2_S2_S2_S2_fjLj256EEEEELb0ELb0ELb0EEEvNS_9BwdParamsE
        .type           _ZN10layer_norm31ln_parallel_residual_bwd_kernelINS_13Kernel_traitsI13__nv_bfloat16S2_S2_S2_fjLj5120ELj1ELj1ELj8ELj8ENS_18Kernel_traits_baseILj5120ES2_S2_S2_S2_fjLj256EEEEELb0ELb0ELb0EEEvNS_9BwdParamsE,@function
        .size           _ZN10layer_norm31ln_parallel_residual_bwd_kernelINS_13Kernel_traitsI13__nv_bfloat16S2_S2_S2_fjLj5120ELj1ELj1ELj8ELj8ENS_18Kernel_traits_baseILj5120ES2_S2_S2_S2_fjLj256EEEEELb0ELb0ELb0EEEvNS_9BwdParamsE,(.L_x_2747 - _ZN10layer_norm31ln_parallel_residual_bwd_kernelINS_13Kernel_traitsI13__nv_bfloat16S2_S2_S2_fjLj5120ELj1ELj1ELj8ELj8ENS_18Kernel_traits_baseILj5120ES2_S2_S2_S2_fjLj256EEEEELb0ELb0ELb0EEEvNS_9BwdParamsE)
        .other          _ZN10layer_norm31ln_parallel_residual_bwd_kernelINS_13Kernel_traitsI13__nv_bfloat16S2_S2_S2_fjLj5120ELj1ELj1ELj8ELj8ENS_18Kernel_traits_baseILj5120ES2_S2_S2_S2_fjLj256EEEEELb0ELb0ELb0EEEvNS_9BwdParamsE,@"STO_CUDA_ENTRY STV_DEFAULT"
_ZN10layer_norm31ln_parallel_residual_bwd_kernelINS_13Kernel_traitsI13__nv_bfloat16S2_S2_S2_fjLj5120ELj1ELj1ELj8ELj8ENS_18Kernel_traits_baseILj5120ES2_S2_S2_S2_fjLj256EEEEELb0ELb0ELb0EEEvNS_9BwdParamsE:
.text._ZN10layer_norm31ln_parallel_residual_bwd_kernelINS_13Kernel_traitsI13__nv_bfloat16S2_S2_S2_fjLj5120ELj1ELj1ELj8ELj8ENS_18Kernel_traits_baseILj5120ES2_S2_S2_S2_fjLj256EEEEELb0ELb0ELb0EEEvNS_9BwdParamsE:
[----:B------:R-:W-:Y:S02]  /*0000*/  IMAD.MOV.U32 R1, RZ, RZ, c[0x0][0x28] ;  /* 0x00000a00ff017624 */ /* 0x000fe400078e00ff */
[----:B------:R-:W0:Y:S01]  /*0010*/  S2R R141, SR_TID.X ;  /* 0x00000000008d7919 */ /* 0x000e220000002100 */
[----:B------:R-:W-:Y:S01]  /*0020*/  IMAD.MOV.U32 R0, RZ, RZ, c[0x0][0x168] ;  /* 0x00005a00ff007624 */ /* 0x000fe200078e00ff */
[----:B------:R-:W-:-:S04]  /*0030*/  ULDC.64 UR4, c[0x0][0x118] ;  /* 0x0000460000047ab9 */ /* 0x000fc80000000a00 */
[----:B------:R-:W-:-:S04]  /*0040*/  SHF.R.S32.HI R0, RZ, 0x1f, R0 ;  /* 0x0000001fff007819 */ /* 0x000fc80000011400 */
[----:B------:R-:W-:Y:S02]  /*0050*/  LEA.HI R0, R0, c[0x0][0x168], RZ, 0x2 ;  /* 0x00005a0000007a11 */ /* 0x000fe400078f10ff */
[C---:B0-----:R-:W-:Y:S02]  /*0060*/  LOP3.LUT R3, R141.reuse, 0xff, RZ, 0xc, !PT ;  /* 0x000000ff8d037812 */ /* 0x041fe400078e0cff */
[----:B------:R-:W-:Y:S02]  /*0070*/  LOP3.LUT R26, R141, 0xff, RZ, 0xc0, !PT ;  /* 0x000000ff8d1a7812 */ /* 0x000fe400078ec0ff */
[----:B------:R-:W-:-:S04]  /*0080*/  LEA.HI.SX32 R0, R0, R3, 0x1e ;  /* 0x0000000300007211 */ /* 0x000fc800078ff2ff */
[C---:B------:R-:W-:Y:S02]  /*0090*/  LOP3.LUT P6, RZ, R0.reuse, 0xffffff00, RZ, 0xc0, !PT ;  /* 0xffffff0000ff7812 */ /* 0x040fe400078cc0ff */
[C---:B------:R-:W-:Y:S02]  /*00a0*/  ISETP.GE.U32.AND P5, PT, R0.reuse, 0x200, PT ;  /* 0x000002000000780c */ /* 0x040fe40003fa6070 */
[C---:B------:R-:W-:Y:S02]  /*00b0*/  ISETP.GE.U32.AND P4, PT, R0.reuse, 0x300, PT ;  /* 0x000003000000780c */ /* 0x040fe40003f86070 */
[C---:B------:R-:W-:Y:S02]  /*00c0*/  ISETP.GE.U32.AND P3, PT, R0.reuse, 0x400, PT ;  /* 0x000004000000780c */ /* 0x040fe40003f66070 */
[----:B------:R-:W-:-:S05]  /*00d0*/  ISETP.GE.U32.AND P2, PT, R0, 0x500, PT ;  /* 0x000005000000780c */ /* 0x000fca0003f46070 */
[----:B------:R-:W-:Y:S02]  /*00e0*/  @P6 IMAD.MOV.U32 R7, RZ, RZ, 0x8 ;  /* 0x00000008ff076424 */ /* 0x000fe400078e00ff */
[----:B------:R-:W-:Y:S02]  /*00f0*/  @P5 MOV R33, 0x8 ;  /* 0x0000000800215802 */ /* 0x000fe40000000f00 */
[----:B------:R-:W-:-:S04]  /*0100*/  @P6 IMAD.WIDE.U32 R2, R26, R7, c[0x0][0x1b0] ;  /* 0x00006c001a026625 */ /* 0x000fc800078e0007 */
[C---:B------:R-:W-:Y:S01]  /*0110*/  @P6 IMAD.WIDE.U32 R6, R26.reuse, R7, c[0x0][0x1b8] ;  /* 0x00006e001a066625 */ /* 0x040fe200078e0007 */
[----:B------:R-:W-:Y:S01]  /*0120*/  @P6 LOP3.LUT R26, R26, 0x100, RZ, 0xfc, !PT ;  /* 0x000001001a1a6812 */ /* 0x000fe200078efcff */
[----:B------:R0:W5:Y:S02]  /*0130*/  @P6 LDG.E.64 R4, [R2.64] ;  /* 0x0000000402046981 */ /* 0x000164000c1e1b00 */
[----:B------:R-:W-:Y:S02]  /*0140*/  @P4 IMAD.MOV.U32 R37, RZ, RZ, 0x8 ;  /* 0x00000008ff254424 */ /* 0x000fe400078e00ff */
[CC--:B------:R-:W-:Y:S01]  /*0150*/  @P5 IMAD.WIDE.U32 R30, R26.reuse, R33.reuse, c[0x0][0x1b0] ;  /* 0x00006c001a1e5625 */ /* 0x0c0fe200078e0021 */
[----:B------:R0:W5:Y:S03]  /*0160*/  @P6 LDG.E.64 R8, [R6.64] ;  /* 0x0000000406086981 */ /* 0x000166000c1e1b00 */
[C---:B------:R-:W-:Y:S01]  /*0170*/  @P5 IMAD.WIDE.U32 R32, R26.reuse, R33, c[0x0][0x1b8] ;  /* 0x00006e001a205625 */ /* 0x040fe200078e0021 */
[----:B------:R-:W-:Y:S01]  /*0180*/  @P5 IADD3 R26, R26, 0x100, RZ ;  /* 0x000001001a1a5810 */ /* 0x000fe20007ffe0ff */
[----:B------:R0:W5:Y:S02]  /*0190*/  @P5 LDG.E.64 R10, [R30.64] ;  /* 0x000000041e0a5981 */ /* 0x000164000c1e1b00 */
[----:B------:R-:W-:-:S02]  /*01a0*/  @P3 IMAD.MOV.U32 R41, RZ, RZ, 0x8 ;  /* 0x00000008ff293424 */ /* 0x000fc400078e00ff */
[CC--:B------:R-:W-:Y:S01]  /*01b0*/  @P4 IMAD.WIDE.U32 R34, R26.reuse, R37.reuse, c[0x0][0x1b0] ;  /* 0x00006c001a224625 */ /* 0x0c0fe200078e0025 */
[----:B------:R0:W5:Y:S03]  /*01c0*/  @P5 LDG.E.64 R12, [R32.64] ;  /* 0x00000004200c5981 */ /* 0x000166000c1e1b00 */
[C---:B------:R-:W-:Y:S01]  /*01d0*/  @P4 IMAD.WIDE.U32 R36, R26.reuse, R37, c[0x0][0x1b8] ;  /* 0x00006e001a244625 */ /* 0x040fe200078e0025 */
[----:B------:R-:W-:Y:S01]  /*01e0*/  @P4 IADD3 R26, R26, 0x100, RZ ;  /* 0x000001001a1a4810 */ /* 0x000fe20007ffe0ff */
[----:B------:R0:W5:Y:S04]  /*01f0*/  @P4 LDG.E.64 R14, [R34.64] ;  /* 0x00000004220e4981 */ /* 0x000168000c1e1b00 */
[CC--:B------:R-:W-:Y:S01]  /*0200*/  @P3 IMAD.WIDE.U32 R38, R26.reuse, R41.reuse, c[0x0][0x1b0] ;  /* 0x00006c001a263625 */ /* 0x0c0fe200078e0029 */
[----:B------:R0:W5:Y:S03]  /*0210*/  @P4 LDG.E.64 R16, [R36.64] ;  /* 0x0000000424104981 */ /* 0x000166000c1e1b00 */
[C---:B------:R-:W-:Y:S01]  /*0220*/  @P3 IMAD.WIDE.U32 R40, R26.reuse, R41, c[0x0][0x1b8] ;  /* 0x00006e001a283625 */ /* 0x040fe200078e0029 */
[----:B------:R-:W-:Y:S01]  /*0230*/  @P3 IADD3 R26, R26, 0x100, RZ ;  /* 0x000001001a1a3810 */ /* 0x000fe20007ffe0ff */
[----:B------:R0:W5:Y:S02]  /*0240*/  @P3 LDG.E.64 R18, [R38.64] ;  /* 0x0000000426123981 */ /* 0x000164000c1e1b00 */
[----:B------:R-:W-:Y:S01]  /*0250*/  @P2 IMAD.MOV.U32 R27, RZ, RZ, 0x8 ;  /* 0x00000008ff1b2424 */ /* 0x000fe200078e00ff */
[----:B------:R-:W1:Y:S01]  /*0260*/  S2UR UR6, SR_CTAID.X ;  /* 0x00000000000679c3 */ /* 0x000e620000002500 */
[----:B------:R2:W5:Y:S02]  /*0270*/  @P3 LDG.E.64 R20, [R40.64] ;  /* 0x0000000428143981 */ /* 0x000564000c1e1b00 */
[----:B------:R-:W-:-:S04]  /*0280*/  @P2 IMAD.WIDE.U32 R22, R26, R27, c[0x0][0x1b0] ;  /* 0x00006c001a162625 */ /* 0x000fc800078e001b */
[----:B------:R-:W-:Y:S01]  /*0290*/  @P2 IMAD.WIDE.U32 R26, R26, R27, c[0x0][0x1b8] ;  /* 0x00006e001a1a2625 */ /* 0x000fe200078e001b */
[----:B------:R0:W5:Y:S04]  /*02a0*/  @P2 LDG.E.64 R24, [R22.64] ;  /* 0x0000000416182981 */ /* 0x000168000c1e1b00 */
[----:B------:R0:W5:Y:S01]  /*02b0*/  @P2 LDG.E.64 R28, [R26.64] ;  /* 0x000000041a1c2981 */ /* 0x000162000c1e1b00 */
[----:B-1----:R-:W-:-:S04]  /*02c0*/  LEA.HI R140, R141, UR6, RZ, 0x18 ;  /* 0x000000068d8c7c11 */ /* 0x002fc8000f8fc0ff */
[----:B------:R-:W-:Y:S01]  /*02d0*/  ISETP.GE.AND P0, PT, R140, c[0x0][0x164], PT ;  /* 0x000059008c007a0c */ /* 0x000fe20003f06270 */
[----:B------:R-:W-:Y:S01]  /*02e0*/  CS2R R116, SRZ ;  /* 0x0000000000747805 */ /* 0x000fe2000001ff00 */
        /* <DEDUP_REMOVED lines=37> */
[----:B--2---:R-:W-:Y:S01]  /*0540*/  CS2R R40, SRZ ;  /* 0x0000000000287805 */ /* 0x004fe2000001ff00 */
[----:B------:R-:W-:Y:S01]  /*0550*/  CS2R R42, SRZ ;  /* 0x00000000002a7805 */ /* 0x000fe2000001ff00 */
[----:B------:R-:W-:Y:S05]  /*0560*/  @P0 BRA `(.L_x_0) ;  /* 0x00003b3000000947 */ /* 0x000fea0003800000 */
[----:B0-----:R-:W0:Y:S01]  /*0570*/  LDC.U8 R139, c[0x0][0x1f0] ;  /* 0x00007c00ff8b7b82 */ /* 0x001e220000000000 */
[----:B------:R-:W-:Y:S01]  /*0580*/  HFMA2.MMA R126, -RZ, RZ, 0, 5.9604644775390625e-08 ;  /* 0x00000001ff7e7435 */ /* 0x000fe200000001ff */
[----:B-----5:R-:W-:Y:S01]  /*0590*/  MOV R138, R4 ;  /* 0x00000004008a7202 */ /* 0x020fe20000000f00 */
[--C-:B------:R-:W-:Y:S01]  /*05a0*/  IMAD.MOV.U32 R136, RZ, RZ, R5.reuse ;  /* 0x000000ffff887224 */ /* 0x100fe200078e0005 */
[----:B------:R-:W-:Y:S01]  /*05b0*/  SHF.R.U64 R137, R4, 0x10, R5 ;  /* 0x0000001004897819 */ /* 0x000fe20000001205 */
[----:B------:R-:W-:Y:S01]  /*05c0*/  IMAD.MOV.U32 R36, RZ, RZ, R9 ;  /* 0x000000ffff247224 */ /* 0x000fe200078e0009 */
[----:B------:R-:W-:Y:S01]  /*05d0*/  SHF.R.U32.HI R39, RZ, 0x10, R5 ;  /* 0x00000010ff277819 */ /* 0x000fe20000011605 */
[----:B------:R-:W-:Y:S01]  /*05e0*/  IMAD.MOV.U32 R30, RZ, RZ, R12 ;  /* 0x000000ffff1e7224 */ /* 0x000fe200078e000c */
[----:B------:R-:W-:Y:S01]  /*05f0*/  SHF.R.U64 R37, R8, 0x10, R9 ;  /* 0x0000001008257819 */ /* 0x000fe20000001209 */
[----:B------:R-:W-:Y:S01]  /*0600*/  IMAD.MOV.U32 R2, RZ, RZ, R15 ;  /* 0x000000ffff027224 */ /* 0x000fe200078e000f */
[----:B------:R-:W-:Y:S01]  /*0610*/  SHF.R.U32.HI R35, RZ, 0x10, R9 ;  /* 0x00000010ff237819 */ /* 0x000fe20000011609 */
[----:B------:R-:W-:Y:S01]  /*0620*/  IMAD.MOV.U32 R22, RZ, RZ, R16 ;  /* 0x000000ffff167224 */ /* 0x000fe200078e0010 */
[----:B------:R-:W-:Y:S01]  /*0630*/  SHF.R.U64 R125, R12, 0x10, R13 ;  /* 0x000000100c7d7819 */ /* 0x000fe2000000120d */
[----:B------:R-:W-:Y:S01]  /*0640*/  IMAD.MOV.U32 R3, RZ, RZ, R17 ;  /* 0x000000ffff037224 */ /* 0x000fe200078e0011 */
[----:B------:R-:W-:Y:S01]  /*0650*/  MOV R26, R14 ;  /* 0x0000000e001a7202 */ /* 0x000fe20000000f00 */
[----:B------:R-:W-:Y:S01]  /*0660*/  IMAD.MOV.U32 R38, RZ, RZ, R8 ;  /* 0x000000ffff267224 */ /* 0x000fe200078e0008 */
[----:B------:R-:W-:Y:S01]  /*0670*/  SHF.R.U64 R124, R14, 0x10, R15 ;  /* 0x000000100e7c7819 */ /* 0x000fe2000000120f */
[----:B------:R-:W-:Y:S01]  /*0680*/  IMAD.MOV.U32 R32, RZ, RZ, R11 ;  /* 0x000000ffff207224 */ /* 0x000fe200078e000b */
[----:B------:R-:W-:Y:S01]  /*0690*/  SHF.R.U64 R123, R16, 0x10, R17 ;  /* 0x00000010107b7819 */ /* 0x000fe20000001211 */
[----:B------:R-:W-:Y:S01]  /*06a0*/  IMAD.MOV.U32 R0, RZ, RZ, R13 ;  /* 0x000000ffff007224 */ /* 0x000fe200078e000d */
[----:B------:R-:W-:Y:S01]  /*06b0*/  MOV R34, R10 ;  /* 0x0000000a00227202 */ /* 0x000fe20000000f00 */
[----:B------:R-:W-:Y:S01]  /*06c0*/  IMAD.MOV.U32 R16, RZ, RZ, R19 ;  /* 0x000000ffff107224 */ /* 0x000fe200078e0013 */
[--C-:B------:R-:W-:Y:S01]  /*06d0*/  SHF.R.U64 R33, R10, 0x10, R11.reuse ;  /* 0x000000100a217819 */ /* 0x100fe2000000120b */
[----:B------:R-:W-:Y:S01]  /*06e0*/  IMAD.MOV.U32 R14, RZ, RZ, R20 ;  /* 0x000000ffff0e7224 */ /* 0x000fe200078e0014 */
[----:B------:R-:W-:Y:S01]  /*06f0*/  SHF.R.U32.HI R31, RZ, 0x10, R11 ;  /* 0x00000010ff1f7819 */ /* 0x000fe2000001160b */
[----:B------:R-:W-:Y:S01]  /*0700*/  IMAD.MOV.U32 R12, RZ, RZ, R21 ;  /* 0x000000ffff0c7224 */ /* 0x000fe200078e0015 */
[----:B------:R-:W-:Y:S01]  /*0710*/  SHF.R.U32.HI R27, RZ, 0x10, R13 ;  /* 0x00000010ff1b7819 */ /* 0x000fe2000001160d */
[----:B------:R-:W-:Y:S01]  /*0720*/  IMAD.MOV.U32 R7, RZ, RZ, R25 ;  /* 0x000000ffff077224 */ /* 0x000fe200078e0019 */
[----:B------:R-:W-:Y:S01]  /*0730*/  SHF.R.U32.HI R23, RZ, 0x10, R15 ;  /* 0x00000010ff177819 */ /* 0x000fe2000001160f */
[----:B------:R-:W-:Y:S01]  /*0740*/  IMAD.MOV.U32 R5, RZ, RZ, R28 ;  /* 0x000000ffff057224 */ /* 0x000fe200078e001c */
[----:B------:R-:W-:Y:S01]  /*0750*/  SHF.R.U32.HI R9, RZ, 0x10, R17 ;  /* 0x00000010ff097819 */ /* 0x000fe20000011611 */
[----:B------:R-:W-:Y:S01]  /*0760*/  IMAD.MOV.U32 R120, RZ, RZ, R29 ;  /* 0x000000ffff787224 */ /* 0x000fe200078e001d */
[----:B------:R-:W-:Y:S01]  /*0770*/  MOV R4, R18 ;  /* 0x0000001200047202 */ /* 0x000fe20000000f00 */
[----:B------:R-:W-:Y:S01]  /*0780*/  IMAD.MOV.U32 R117, RZ, RZ, RZ ;  /* 0x000000ffff757224 */ /* 0x000fe200078e00ff */
[----:B------:R-:W-:-:S02]  /*0790*/  SHF.R.U64 R17, R18, 0x10, R19 ;  /* 0x0000001012117819 */ /* 0x000fc40000001213 */
[----:B------:R-:W-:Y:S02]  /*07a0*/  SHF.R.U32.HI R15, RZ, 0x10, R19 ;  /* 0x00000010ff0f7819 */ /* 0x000fe40000011613 */
[--C-:B------:R-:W-:Y:S02]  /*07b0*/  SHF.R.U64 R13, R20, 0x10, R21.reuse ;  /* 0x00000010140d7819 */ /* 0x100fe40000001215 */
[----:B------:R-:W-:Y:S02]  /*07c0*/  SHF.R.U32.HI R11, RZ, 0x10, R21 ;  /* 0x00000010ff0b7819 */ /* 0x000fe40000011615 */
[----:B------:R-:W-:Y:S02]  /*07d0*/  MOV R10, R24 ;  /* 0x00000018000a7202 */ /* 0x000fe40000000f00 */
[--C-:B------:R-:W-:Y:S02]  /*07e0*/  SHF.R.U64 R8, R24, 0x10, R25.reuse ;  /* 0x0000001018087819 */ /* 0x100fe40000001219 */
[----:B------:R-:W-:-:S02]  /*07f0*/  SHF.R.U32.HI R6, RZ, 0x10, R25 ;  /* 0x00000010ff067819 */ /* 0x000fc40000011619 */
[--C-:B------:R-:W-:Y:S02]  /*0800*/  SHF.R.U64 R122, R28, 0x10, R29.reuse ;  /* 0x000000101c7a7819 */ /* 0x100fe4000000121d */
[----:B------:R-:W-:Y:S02]  /*0810*/  SHF.R.U32.HI R121, RZ, 0x10, R29 ;  /* 0x00000010ff797819 */ /* 0x000fe4000001161d */
[----:B------:R-:W-:Y:S02]  /*0820*/  PRMT R24, RZ, 0x5410, R2 ;  /* 0x00005410ff187816 */ /* 0x000fe40000000002 */
[----:B------:R-:W-:Y:S02]  /*0830*/  PRMT R20, RZ, 0x5410, R3 ;  /* 0x00005410ff147816 */ /* 0x000fe40000000003 */
[----:B------:R-:W-:Y:S02]  /*0840*/  PRMT R19, RZ, 0x5410, R9 ;  /* 0x00005410ff137816 */ /* 0x000fe40000000009 */
[----:B------:R-:W-:-:S02]  /*0850*/  PRMT R18, RZ, 0x5410, R4 ;  /* 0x00005410ff127816 */ /* 0x000fc40000000004 */
[----:B------:R-:W-:Y:S02]  /*0860*/  PRMT R138, RZ, 0x5410, R138 ;  /* 0x00005410ff8a7816 */ /* 0x000fe4000000008a */
[----:B------:R-:W-:Y:S02]  /*0870*/  PRMT R137, RZ, 0x5410, R137 ;  /* 0x00005410ff897816 */ /* 0x000fe40000000089 */
        /* <DEDUP_REMOVED lines=27> */
[----:B------:R-:W-:-:S02]  /*0a30*/  PRMT R9, R126, 0x7610, R9 ;  /* 0x000076107e097816 */ /* 0x000fc40000000009 */
[----:B------:R-:W-:Y:S02]  /*0a40*/  PRMT R8, RZ, 0x5410, R8 ;  /* 0x00005410ff087816 */ /* 0x000fe40000000008 */
[----:B------:R-:W-:Y:S02]  /*0a50*/  PRMT R7, RZ, 0x5410, R7 ;  /* 0x00005410ff077816 */ /* 0x000fe40000000007 */
[----:B------:R-:W-:Y:S02]  /*0a60*/  PRMT R6, RZ, 0x5410, R6 ;  /* 0x00005410ff067816 */ /* 0x000fe40000000006 */
[----:B------:R-:W-:Y:S02]  /*0a70*/  PRMT R5, RZ, 0x5410, R5 ;  /* 0x00005410ff057816 */ /* 0x000fe40000000005 */
[----:B------:R-:W-:Y:S02]  /*0a80*/  PRMT R4, RZ, 0x5410, R122 ;  /* 0x00005410ff047816 */ /* 0x000fe4000000007a */
[----:B------:R-:W-:-:S02]  /*0a90*/  PRMT R3, RZ, 0x5410, R120 ;  /* 0x00005410ff037816 */ /* 0x000fc40000000078 */
[----:B0-----:R-:W-:Y:S02]  /*0aa0*/  PRMT R2, RZ, 0x5410, R121 ;  /* 0x00005410ff027816 */ /* 0x001fe40000000079 */
.L_x_32:
[----:B------:R-:W-:-:S04]  /*0ab0*/  IMAD.MOV.U32 R203, RZ, RZ, 0x4 ;  /* 0x00000004ffcb7424 */ /* 0x000fc800078e00ff */
[----:B------:R-:W-:-:S04]  /*0ac0*/  IMAD.WIDE R120, R140, R203, c[0x0][0x1a0] ;  /* 0x000068008c787625 */ /* 0x000fc800078e02cb */
[C---:B------:R-:W-:Y:S01]  /*0ad0*/  IMAD.WIDE R202, R140.reuse, R203, c[0x0][0x1a8] ;  /* 0x00006a008cca7625 */ /* 0x040fe200078e02cb */
[----:B------:R0:W5:Y:S05]  /*0ae0*/  LDG.E R128, [R120.64] ;  /* 0x0000000478807981 */ /* 0x00016a000c1e1900 */
[----:B------:R0:W5:Y:S01]  /*0af0*/  LDG.E R202, [R202.64] ;  /* 0x00000004caca7981 */ /* 0x000162000c1e1900 */
[----:B------:R-:W-:Y:S01]  /*0b00*/  IMAD R0, R140, c[0x0][0x168], RZ ;  /* 0x00005a008c007a24 */ /* 0x000fe200078e02ff */
[----:B------:R-:W-:Y:S01]  /*0b10*/  BSSY B0, `(.L_x_1) ;  /* 0x0000057000007945 */ /* 0x000fe20003800000 */
[----:B------:R-:W-:Y:S01]  /*0b20*/  IMAD.MOV.U32 R129, RZ, RZ, RZ ;  /* 0x000000ffff817224 */ /* 0x000fe200078e00ff */
[----:B------:R-:W-:-:S02]  /*0b30*/  MOV R130, RZ ;  /* 0x000000ff00827202 */ /* 0x000fc40000000f00 */
[----:B------:R-:W-:-:S04]  /*0b40*/  SHF.R.S32.HI R123, RZ, 0x1f, R0 ;  /* 0x0000001fff7b7819 */ /* 0x000fc80000011400 */
[----:B------:R-:W-:Y:S02]  /*0b50*/  LEA.HI R0, R123, R0, RZ, 0x2 ;  /* 0x000000007b007211 */ /* 0x000fe400078f10ff */
[----:B------:R-:W-:-:S04]  /*0b60*/  LOP3.LUT R123, R141, 0xff, RZ, 0xc0, !PT ;  /* 0x000000ff8d7b7812 */ /* 0x000fc800078ec0ff */
[----:B------:R-:W-:-:S05]  /*0b70*/  LEA.HI.SX32 R0, R0, R123, 0x1e ;  /* 0x0000007b00007211 */ /* 0x000fca00078ff2ff */
[----:B------:R-:W-:Y:S01]  /*0b80*/  IMAD.MOV.U32 R131, RZ, RZ, R0 ;  /* 0x000000ffff837224 */ /* 0x000fe200078e0000 */
[----:B------:R-:W-:Y:S05]  /*0b90*/  @!P6 BRA `(.L_x_2) ;  /* 0x000004e00000e947 */ /* 0x000fea0003800000 */
[----:B0-----:R-:W-:Y:S01]  /*0ba0*/  LEA R120, P0, R0, c[0x0][0x188], 0x3 ;  /* 0x0000620000787a11 */ /* 0x001fe200078018ff */
[----:B------:R-:W-:-:S03]  /*0bb0*/  IMAD.MOV.U32 R123, RZ, RZ, 0x8 ;  /* 0x00000008ff7b7424 */ /* 0x000fc600078e00ff */
[----:B------:R-:W-:-:S06]  /*0bc0*/  LEA.HI.X R121, R0, c[0x0][0x18c], RZ, 0x3, P0 ;  /* 0x0000630000797a11 */ /* 0x000fcc00000f1cff */
[----:B------:R-:W2:Y:S01]  /*0bd0*/  LDG.E.64 R120, [R120.64] ;  /* 0x0000000478787981 */ /* 0x000ea2000c1e1b00 */
[----:B------:R-:W-:-:S04]  /*0be0*/  IMAD.WIDE.U32 R124, R0, R123, c[0x0][0x208] ;  /* 0x00008200007c7625 */ /* 0x000fc800078e007b */
[----:B------:R-:W-:Y:S02]  /*0bf0*/  IMAD.WIDE.U32 R122, R0, R123, c[0x0][0x210] ;  /* 0x00008400007a7625 */ /* 0x000fe400078e007b */
[----:B------:R-:W3:Y:S04]  /*0c00*/  LDG.E.64 R124, [R124.64] ;  /* 0x000000047c7c7981 */ /* 0x000ee8000c1e1b00 */
[----:B------:R-:W4:Y:S01]  /*0c10*/  LDG.E.64 R122, [R122.64] ;  /* 0x000000047a7a7981 */ /* 0x000f22000c1e1b00 */
[----:B------:R-:W-:-:S04]  /*0c20*/  ISETP.NE.U32.AND P0, PT, RZ, c[0x0][0x218], PT ;  /* 0x00008600ff007a0c */ /* 0x000fc80003f05070 */
[----:B------:R-:W-:-:S13]  /*0c30*/  ISETP.NE.AND.EX P0, PT, RZ, c[0x0][0x21c], PT, P0 ;  /* 0x00008700ff007a0c */ /* 0x000fda0003f05300 */
[----:B------:R-:W-:-:S04]  /*0c40*/  @P0 LEA R126, P1, R0, c[0x0][0x218], 0x3 ;  /* 0x00008600007e0a11 */ /* 0x000fc800078218ff */
[----:B------:R-:W-:-:S05]  /*0c50*/  @P0 LEA.HI.X R127, R0, c[0x0][0x21c], RZ, 0x3, P1 ;  /* 0x00008700007f0a11 */ /* 0x000fca00008f1cff */
[----:B------:R0:W5:Y:S01]  /*0c60*/  @P0 LDG.E.64 R174, [R126.64] ;  /* 0x000000047eae0981 */ /* 0x000162000c1e1b00 */
[----:B------:R-:W-:-:S04]  /*0c70*/  ISETP.NE.AND P0, PT, R139, RZ, PT ;  /* 0x000000ff8b00720c */ /* 0x000fc80003f05270 */
[----:B-----5:R-:W-:Y:S02]  /*0c80*/  FSEL R129, R128, RZ, !P0 ;  /* 0x000000ff80817208 */ /* 0x020fe40004000000 */
[--C-:B--2---:R-:W-:Y:S02]  /*0c90*/  SHF.R.U64 R131, R120, 0x10, R121.reuse ;  /* 0x0000001078837819 */ /* 0x104fe40000001279 */
[----:B------:R-:W-:Y:S02]  /*0ca0*/  PRMT R120, RZ, 0x5410, R120 ;  /* 0x00005410ff787816 */ /* 0x000fe40000000078 */
[--C-:B0-----:R-:W-:Y:S02]  /*0cb0*/  PRMT R126, RZ, 0x5410, R121.reuse ;  /* 0x00005410ff7e7816 */ /* 0x101fe40000000079 */
[----:B------:R-:W-:Y:S01]  /*0cc0*/  SHF.R.U32.HI R130, RZ, 0x10, R121 ;  /* 0x00000010ff827819 */ /* 0x000fe20000011679 */
[C---:B------:R-:W-:Y:S01]  /*0cd0*/  FADD.FTZ R151, -R129.reuse, R120 ;  /* 0x0000007881977221 */ /* 0x040fe20000010100 */
[----:B------:R-:W-:Y:S01]  /*0ce0*/  PRMT R120, RZ, 0x5410, R131 ;  /* 0x00005410ff787816 */ /* 0x000fe20000000083 */
[C---:B------:R-:W-:Y:S01]  /*0cf0*/  FADD.FTZ R153, -R129.reuse, R126 ;  /* 0x0000007e81997221 */ /* 0x040fe20000010100 */
[--C-:B---3--:R-:W-:Y:S01]  /*0d00*/  SHF.R.U64 R132, R124, 0x10, R125.reuse ;  /* 0x000000107c847819 */ /* 0x108fe2000000127d */
[----:B------:R-:W-:Y:S01]  /*0d10*/  IMAD.MOV.U32 R121, RZ, RZ, R125 ;  /* 0x000000ffff797224 */ /* 0x000fe200078e007d */
[----:B------:R-:W-:Y:S01]  /*0d20*/  PRMT R126, RZ, 0x5410, R130 ;  /* 0x00005410ff7e7816 */ /* 0x000fe20000000082 */
[C---:B------:R-:W-:Y:S01]  /*0d30*/  FADD.FTZ R131, -R129.reuse, R120 ;  /* 0x0000007881837221 */ /* 0x040fe20000010100 */
[----:B------:R-:W-:Y:S01]  /*0d40*/  MOV R120, R124 ;  /* 0x0000007c00787202 */ /* 0x000fe20000000f00 */
[----:B----4-:R-:W-:Y:S01]  /*0d50*/  IMAD.MOV.U32 R124, RZ, RZ, R122 ;  /* 0x000000ffff7c7224 */ /* 0x010fe200078e007a */
[----:B------:R-:W-:Y:S01]  /*0d60*/  SHF.R.U64 R122, R122, 0x10, R123 ;  /* 0x000000107a7a7819 */ /* 0x000fe2000000127b */
[----:B------:R-:W-:Y:S01]  /*0d70*/  FADD.FTZ R129, -R129, R126 ;  /* 0x0000007e81817221 */ /* 0x000fe20000010100 */
[----:B------:R-:W-:Y:S01]  /*0d80*/  SHF.R.U32.HI R130, RZ, 0x10, R125 ;  /* 0x00000010ff827819 */ /* 0x000fe2000001167d */
[C---:B------:R-:W-:Y:S01]  /*0d90*/  FMUL.FTZ R154, R202.reuse, R131 ;  /* 0x00000083ca9a7220 */ /* 0x040fe20000410000 */
[----:B------:R-:W-:Y:S01]  /*0da0*/  PRMT R122, RZ, 0x5410, R122 ;  /* 0x00005410ff7a7816 */ /* 0x000fe2000000007a */
[C---:B------:R-:W-:Y:S01]  /*0db0*/  FMUL.FTZ R153, R202.reuse, R153 ;  /* 0x00000099ca997220 */ /* 0x040fe20000410000 */
[----:B------:R-:W-:Y:S01]  /*0dc0*/  MOV R125, R123 ;  /* 0x0000007b007d7202 */ /* 0x000fe20000000f00 */
[C---:B------:R-:W-:Y:S01]  /*0dd0*/  FMUL.FTZ R156, R202.reuse, R129 ;  /* 0x00000081ca9c7220 */ /* 0x040fe20000410000 */
[----:B------:R-:W-:Y:S01]  /*0de0*/  SHF.R.U32.HI R126, RZ, 0x10, R123 ;  /* 0x00000010ff7e7819 */ /* 0x000fe2000001167b */
[----:B------:R-:W-:Y:S01]  /*0df0*/  FMUL.FTZ R155, R37, R122 ;  /* 0x0000007a259b7220 */ /* 0x000fe20000410000 */
[----:B------:R-:W-:Y:S01]  /*0e00*/  PRMT R127, RZ, 0x5410, R124 ;  /* 0x00005410ff7f7816 */ /* 0x000fe2000000007c */
[----:B------:R-:W-:Y:S01]  /*0e10*/  FMUL.FTZ R151, R202, R151 ;  /* 0x00000097ca977220 */ /* 0x000fe20000410000 */
[----:B------:R-:W-:Y:S01]  /*0e20*/  PRMT R123, RZ, 0x5410, R120 ;  /* 0x00005410ff7b7816 */ /* 0x000fe20000000078 */
[----:B------:R-:W-:Y:S01]  /*0e30*/  FADD.FTZ R57, R57, R122 ;  /* 0x0000007a39397221 */ /* 0x000fe20000010000 */
[----:B------:R-:W-:Y:S01]  /*0e40*/  PRMT R120, RZ, 0x5410, R132 ;  /* 0x00005410ff787816 */ /* 0x000fe20000000084 */
[----:B------:R-:W-:Y:S01]  /*0e50*/  FMUL.FTZ R150, R38, R127 ;  /* 0x0000007f26967220 */ /* 0x000fe20000410000 */
[----:B------:R-:W-:Y:S01]  /*0e60*/  PRMT R125, RZ, 0x5410, R125 ;  /* 0x00005410ff7d7816 */ /* 0x000fe2000000007d */
[----:B------:R-:W-:Y:S01]  /*0e70*/  FADD.FTZ R96, R96, R123 ;  /* 0x0000007b60607221 */ /* 0x000fe20000010000 */
[----:B------:R-:W-:Y:S01]  /*0e80*/  PRMT R124, RZ, 0x5410, R126 ;  /* 0x00005410ff7c7816 */ /* 0x000fe2000000007e */
[----:B------:R-:W-:Y:S01]  /*0e90*/  FADD.FTZ R97, R97, R120 ;  /* 0x0000007861617221 */ /* 0x000fe20000010000 */
[----:B------:R-:W-:Y:S01]  /*0ea0*/  PRMT R121, RZ, 0x5410, R121 ;  /* 0x00005410ff797816 */ /* 0x000fe20000000079 */
[-C--:B------:R-:W-:Y:S01]  /*0eb0*/  FFMA.FTZ R155, R137, R120.reuse, R155 ;  /* 0x00000078899b7223 */ /* 0x080fe2000001009b */
[----:B------:R-:W-:Y:S01]  /*0ec0*/  IADD3 R131, R0, 0x100, RZ ;  /* 0x0000010000837810 */ /* 0x000fe20007ffe0ff */
[----:B------:R-:W-:Y:S01]  /*0ed0*/  FFMA.FTZ R117, R154, R120, R117 ;  /* 0x000000789a757223 */ /* 0x000fe20000010075 */
[----:B------:R-:W-:Y:S01]  /*0ee0*/  PRMT R120, RZ, 0x5410, R130 ;  /* 0x00005410ff787816 */ /* 0x000fe20000000082 */
[----:B------:R-:W-:-:S02]  /*0ef0*/  FMUL.FTZ R152, R36, R125 ;  /* 0x0000007d24987220 */ /* 0x000fc40000410000 */
[----:B------:R-:W-:Y:S02]  /*0f00*/  FMUL.FTZ R157, R35, R124 ;  /* 0x0000007c239d7220 */ /* 0x000fe40000410000 */
[----:B------:R-:W-:Y:S02]  /*0f10*/  FFMA.FTZ R150, R138, R123, R150 ;  /* 0x0000007b8a967223 */ /* 0x000fe40000010096 */
[----:B------:R-:W-:Y:S02]  /*0f20*/  FADD.FTZ R98, R98, R121 ;  /* 0x0000007962627221 */ /* 0x000fe40000010000 */
[-C--:B------:R-:W-:Y:S02]  /*0f30*/  FFMA.FTZ R152, R136, R121.reuse, R152 ;  /* 0x0000007988987223 */ /* 0x080fe40000010098 */
[----:B------:R-:W-:Y:S02]  /*0f40*/  FFMA.FTZ R118, R153, R121, R118 ;  /* 0x0000007999767223 */ /* 0x000fe40000010076 */
[----:B------:R-:W-:-:S02]  /*0f50*/  FADD.FTZ R99, R99, R120 ;  /* 0x0000007863637221 */ /* 0x000fc40000010000 */
[-C--:B------:R-:W-:Y:S02]  /*0f60*/  FFMA.FTZ R157, R39, R120.reuse, R157 ;  /* 0x00000078279d7223 */ /* 0x080fe4000001009d */
[----:B------:R-:W-:Y:S02]  /*0f70*/  FFMA.FTZ R119, R156, R120, R119 ;  /* 0x000000789c777223 */ /* 0x000fe40000010077 */
[----:B------:R-:W-:Y:S02]  /*0f80*/  FADD.FTZ R120, RZ, R150 ;  /* 0x00000096ff787221 */ /* 0x000fe40000010000 */
[C---:B------:R-:W-:Y:S02]  /*0f90*/  FFMA.FTZ R121, R151.reuse, R150, RZ ;  /* 0x0000009697797223 */ /* 0x040fe400000100ff */
[----:B------:R-:W-:Y:S02]  /*0fa0*/  FFMA.FTZ R116, R151, R123, R116 ;  /* 0x0000007b97747223 */ /* 0x000fe40000010074 */
[----:B------:R-:W-:-:S02]  /*0fb0*/  FADD.FTZ R123, R120, R155 ;  /* 0x0000009b787b7221 */ /* 0x000fc40000010000 */
[----:B------:R-:W-:Y:S02]  /*0fc0*/  FFMA.FTZ R121, R154, R155, R121 ;  /* 0x0000009b9a797223 */ /* 0x000fe40000010079 */
[----:B------:R-:W-:Y:S02]  /*0fd0*/  FADD.FTZ R120, R123, R152 ;  /* 0x000000987b787221 */ /* 0x000fe40000010000 */
[----:B------:R-:W-:Y:S02]  /*0fe0*/  FFMA.FTZ R121, R153, R152, R121 ;  /* 0x0000009899797223 */ /* 0x000fe40000010079 */
[----:B------:R-:W-:Y:S02]  /*0ff0*/  FADD.FTZ R56, R56, R127 ;  /* 0x0000007f38387221 */ /* 0x000fe40000010000 */
[----:B------:R-:W-:Y:S02]  /*1000*/  FFMA.FTZ R76, R151, R127, R76 ;  /* 0x0000007f974c7223 */ /* 0x000fe4000001004c */
[----:B------:R-:W-:-:S02]  /*1010*/  FADD.FTZ R58, R58, R125 ;  /* 0x0000007d3a3a7221 */ /* 0x000fc40000010000 */
[----:B------:R-:W-:Y:S02]  /*1020*/  FFMA.FTZ R78, R153, R125, R78 ;  /* 0x0000007d994e7223 */ /* 0x000fe4000001004e */
[----:B------:R-:W-:Y:S02]  /*1030*/  FFMA.FTZ R77, R154, R122, R77 ;  /* 0x0000007a9a4d7223 */ /* 0x000fe4000001004d */
[----:B------:R-:W-:Y:S02]  /*1040*/  FADD.FTZ R59, R59, R124 ;  /* 0x0000007c3b3b7221 */ /* 0x000fe40000010000 */
[----:B------:R-:W-:Y:S02]  /*1050*/  FFMA.FTZ R79, R156, R124, R79 ;  /* 0x0000007c9c4f7223 */ /* 0x000fe4000001004f */
[----:B------:R-:W-:Y:S02]  /*1060*/  FADD.FTZ R129, R120, R157 ;  /* 0x0000009d78817221 */ /* 0x000fe40000010000 */
[----:B------:R-:W-:-:S02]  /*1070*/  FFMA.FTZ R130, R156, R157, R121 ;  /* 0x0000009d9c827223 */ /* 0x000fc40000010079 */
.L_x_2:
[----:B0-----:R-:W-:Y:S05]  /*1080*/  BSYNC B0 ;  /* 0x0000000000007941 */ /* 0x001fea0003800000 */
.L_x_1:
[----:B------:R-:W-:Y:S01]  /*1090*/  BSSY B0, `(.L_x_3) ;  /* 0x0000050000007945 */ /* 0x000fe20003800000 */
[----:B------:R-:W-:Y:S05]  /*10a0*/  @!P5 BRA `(.L_x_4) ;  /* 0x000004e00000d947 */ /* 0x000fea0003800000 */
[----:B------:R-:W-:Y:S01]  /*10b0*/  LEA R120, P0, R131, c[0x0][0x188], 0x3 ;  /* 0x0000620083787a11 */ /* 0x000fe200078018ff */
        /* <DEDUP_REMOVED lines=12> */
[----:B------:R-:W-:Y:S02]  /*1180*/  ISETP.NE.AND P0, PT, R139, RZ, PT ;  /* 0x000000ff8b00720c */ /* 0x000fe40003f05270 */
[----:B------:R-:W-:Y:S02]  /*1190*/  IADD3 R131, R131, 0x100, RZ ;  /* 0x0000010083837810 */ /* 0x000fe40007ffe0ff */
[----:B-----5:R-:W-:Y:S02]  /*11a0*/  FSEL R135, R128, RZ, !P0 ;  /* 0x000000ff80877208 */ /* 0x020fe40004000000 */
[--C-:B--2---:R-:W-:Y:S02]  /*11b0*/  SHF.R.U64 R133, R120, 0x10, R121.reuse ;  /* 0x0000001078857819 */ /* 0x104fe40000001279 */
[----:B------:R-:W-:Y:S02]  /*11c0*/  PRMT R120, RZ, 0x5410, R120 ;  /* 0x00005410ff787816 */ /* 0x000fe40000000078 */
[----:B------:R-:W-:-:S02]  /*11d0*/  SHF.R.U32.HI R132, RZ, 0x10, R121 ;  /* 0x00000010ff847819 */ /* 0x000fc40000011679 */
[----:B------:R-:W-:Y:S01]  /*11e0*/  PRMT R121, RZ, 0x5410, R121 ;  /* 0x00005410ff797816 */ /* 0x000fe20000000079 */
[C---:B------:R-:W-:Y:S01]  /*11f0*/  FADD.FTZ R159, -R135.reuse, R120 ;  /* 0x00000078879f7221 */ /* 0x040fe20000010100 */
[----:B------:R-:W-:Y:S02]  /*1200*/  PRMT R120, RZ, 0x5410, R133 ;  /* 0x00005410ff787816 */ /* 0x000fe40000000085 */
[----:B---3--:R-:W-:Y:S01]  /*1210*/  SHF.R.U64 R134, R124, 0x10, R125 ;  /* 0x000000107c867819 */ /* 0x008fe2000000127d */
[C---:B------:R-:W-:Y:S01]  /*1220*/  FADD.FTZ R161, -R135.reuse, R121 ;  /* 0x0000007987a17221 */ /* 0x040fe20000010100 */
[----:B------:R-:W-:Y:S01]  /*1230*/  PRMT R121, RZ, 0x5410, R132 ;  /* 0x00005410ff797816 */ /* 0x000fe20000000084 */
[C---:B------:R-:W-:Y:S01]  /*1240*/  FADD.FTZ R133, -R135.reuse, R120 ;  /* 0x0000007887857221 */ /* 0x040fe20000010100 */
[----:B------:R-:W-:Y:S01]  /*1250*/  SHF.R.U32.HI R132, RZ, 0x10, R125 ;  /* 0x00000010ff847819 */ /* 0x000fe2000001167d */
[----:B------:R-:W-:Y:S01]  /*1260*/  IMAD.MOV.U32 R120, RZ, RZ, R124 ;  /* 0x000000ffff787224 */ /* 0x000fe200078e007c */
[--C-:B----4-:R-:W-:Y:S01]  /*1270*/  SHF.R.U32.HI R126, RZ, 0x10, R123.reuse ;  /* 0x00000010ff7e7819 */ /* 0x110fe2000001167b */
[----:B------:R-:W-:Y:S01]  /*1280*/  IMAD.MOV.U32 R124, RZ, RZ, R122 ;  /* 0x000000ffff7c7224 */ /* 0x000fe200078e007a */
[----:B------:R-:W-:Y:S01]  /*1290*/  SHF.R.U64 R122, R122, 0x10, R123 ;  /* 0x000000107a7a7819 */ /* 0x000fe2000000127b */
[----:B------:R-:W-:Y:S01]  /*12a0*/  FADD.FTZ R135, -R135, R121 ;  /* 0x0000007987877221 */ /* 0x000fe20000010100 */
[----:B------:R-:W-:Y:S01]  /*12b0*/  MOV R121, R125 ;  /* 0x0000007d00797202 */ /* 0x000fe20000000f00 */
[----:B------:R-:W-:Y:S01]  /*12c0*/  IMAD.MOV.U32 R125, RZ, RZ, R123 ;  /* 0x000000ffff7d7224 */ /* 0x000fe200078e007b */
[----:B------:R-:W-:Y:S01]  /*12d0*/  PRMT R122, RZ, 0x5410, R122 ;  /* 0x00005410ff7a7816 */ /* 0x000fe2000000007a */
[C---:B------:R-:W-:Y:S01]  /*12e0*/  FMUL.FTZ R162, R202.reuse, R133 ;  /* 0x00000085caa27220 */ /* 0x040fe20000410000 */
[----:B------:R-:W-:Y:S01]  /*12f0*/  PRMT R127, RZ, 0x5410, R124 ;  /* 0x00005410ff7f7816 */ /* 0x000fe2000000007c */
[----:B------:R-:W-:Y:S01]  /*1300*/  FMUL.FTZ R164, R202, R135 ;  /* 0x00000087caa47220 */ /* 0x000fe20000410000 */
[----:B------:R-:W-:Y:S01]  /*1310*/  PRMT R123, RZ, 0x5410, R120 ;  /* 0x00005410ff7b7816 */ /* 0x000fe20000000078 */
[----:B------:R-:W-:Y:S01]  /*1320*/  FMUL.FTZ R163, R29, R122 ;  /* 0x0000007a1da37220 */ /* 0x000fe20000410000 */
[----:B------:R-:W-:Y:S01]  /*1330*/  PRMT R120, RZ, 0x5410, R134 ;  /* 0x00005410ff787816 */ /* 0x000fe20000000086 */
[----:B------:R-:W-:Y:S01]  /*1340*/  FMUL.FTZ R158, R30, R127 ;  /* 0x0000007f1e9e7220 */ /* 0x000fe20000410000 */
[----:B------:R-:W-:Y:S01]  /*1350*/  PRMT R124, RZ, 0x5410, R126 ;  /* 0x00005410ff7c7816 */ /* 0x000fe2000000007e */
[----:B------:R-:W-:Y:S01]  /*1360*/  FMUL.FTZ R159, R202, R159 ;  /* 0x0000009fca9f7220 */ /* 0x000fe20000410000 */
[----:B------:R-:W-:Y:S01]  /*1370*/  PRMT R125, RZ, 0x5410, R125 ;  /* 0x00005410ff7d7816 */ /* 0x000fe2000000007d */
[----:B------:R-:W-:Y:S01]  /*1380*/  FADD.FTZ R93, R93, R120 ;  /* 0x000000785d5d7221 */ /* 0x000fe20000010000 */
[----:B------:R-:W-:Y:S01]  /*1390*/  PRMT R121, RZ, 0x5410, R121 ;  /* 0x00005410ff797816 */ /* 0x000fe20000000079 */
[----:B------:R-:W-:-:S02]  /*13a0*/  FFMA.FTZ R163, R33, R120, R163 ;  /* 0x0000007821a37223 */ /* 0x000fc400000100a3 */
[----:B------:R-:W-:Y:S01]  /*13b0*/  FFMA.FTZ R113, R162, R120, R113 ;  /* 0x00000078a2717223 */ /* 0x000fe20000010071 */
[----:B------:R-:W-:Y:S01]  /*13c0*/  PRMT R120, RZ, 0x5410, R132 ;  /* 0x00005410ff787816 */ /* 0x000fe20000000084 */
[----:B------:R-:W-:Y:S02]  /*13d0*/  FMUL.FTZ R165, R27, R124 ;  /* 0x0000007c1ba57220 */ /* 0x000fe40000410000 */
[----:B------:R-:W-:Y:S02]  /*13e0*/  FFMA.FTZ R158, R34, R123, R158 ;  /* 0x0000007b229e7223 */ /* 0x000fe4000001009e */
[----:B------:R-:W-:Y:S02]  /*13f0*/  FMUL.FTZ R160, R28, R125 ;  /* 0x0000007d1ca07220 */ /* 0x000fe40000410000 */
[----:B------:R-:W-:Y:S02]  /*1400*/  FMUL.FTZ R161, R202, R161 ;  /* 0x000000a1caa17220 */ /* 0x000fe40000410000 */
[----:B------:R-:W-:-:S02]  /*1410*/  FADD.FTZ R95, R95, R120 ;  /* 0x000000785f5f7221 */ /* 0x000fc40000010000 */
[-C--:B------:R-:W-:Y:S02]  /*1420*/  FFMA.FTZ R165, R31, R120.reuse, R165 ;  /* 0x000000781fa57223 */ /* 0x080fe400000100a5 */
[----:B------:R-:W-:Y:S02]  /*1430*/  FFMA.FTZ R115, R164, R120, R115 ;  /* 0x00000078a4737223 */ /* 0x000fe40000010073 */
[----:B------:R-:W-:Y:S02]  /*1440*/  FADD.FTZ R120, R129, R158 ;  /* 0x0000009e81787221 */ /* 0x000fe40000010000 */
[----:B------:R-:W-:Y:S02]  /*1450*/  FFMA.FTZ R130, R159, R158, R130 ;  /* 0x0000009e9f827223 */ /* 0x000fe40000010082 */
[----:B------:R-:W-:Y:S02]  /*1460*/  FADD.FTZ R94, R94, R121 ;  /* 0x000000795e5e7221 */ /* 0x000fe40000010000 */
[----:B------:R-:W-:-:S02]  /*1470*/  FFMA.FTZ R160, R32, R121, R160 ;  /* 0x0000007920a07223 */ /* 0x000fc400000100a0 */
[----:B------:R-:W-:Y:S02]  /*1480*/  FFMA.FTZ R114, R161, R121, R114 ;  /* 0x00000079a1727223 */ /* 0x000fe40000010072 */
[----:B------:R-:W-:Y:S02]  /*1490*/  FADD.FTZ R121, R120, R163 ;  /* 0x000000a378797221 */ /* 0x000fe40000010000 */
[----:B------:R-:W-:Y:S02]  /*14a0*/  FFMA.FTZ R130, R162, R163, R130 ;  /* 0x000000a3a2827223 */ /* 0x000fe40000010082 */
[----:B------:R-:W-:Y:S02]  /*14b0*/  FADD.FTZ R120, R121, R160 ;  /* 0x000000a079787221 */ /* 0x000fe40000010000 */
[----:B------:R-:W-:Y:S02]  /*14c0*/  FFMA.FTZ R130, R161, R160, R130 ;  /* 0x000000a0a1827223 */ /* 0x000fe40000010082 */
[----:B------:R-:W-:-:S02]  /*14d0*/  FADD.FTZ R92, R92, R123 ;  /* 0x0000007b5c5c7221 */ /* 0x000fc40000010000 */
[C---:B------:R-:W-:Y:S02]  /*14e0*/  FFMA.FTZ R112, R159.reuse, R123, R112 ;  /* 0x0000007b9f707223 */ /* 0x040fe40000010070 */
[----:B------:R-:W-:Y:S02]  /*14f0*/  FADD.FTZ R52, R52, R127 ;  /* 0x0000007f34347221 */ /* 0x000fe40000010000 */
[----:B------:R-:W-:Y:S02]  /*1500*/  FFMA.FTZ R72, R159, R127, R72 ;  /* 0x0000007f9f487223 */ /* 0x000fe40000010048 */
[----:B------:R-:W-:Y:S02]  /*1510*/  FADD.FTZ R54, R54, R125 ;  /* 0x0000007d36367221 */ /* 0x000fe40000010000 */
[----:B------:R-:W-:Y:S02]  /*1520*/  FFMA.FTZ R74, R161, R125, R74 ;  /* 0x0000007da14a7223 */ /* 0x000fe4000001004a */
[----:B------:R-:W-:-:S02]  /*1530*/  FADD.FTZ R53, R53, R122 ;  /* 0x0000007a35357221 */ /* 0x000fc40000010000 */
[----:B------:R-:W-:Y:S02]  /*1540*/  FFMA.FTZ R73, R162, R122, R73 ;  /* 0x0000007aa2497223 */ /* 0x000fe40000010049 */
[----:B------:R-:W-:Y:S02]  /*1550*/  FADD.FTZ R55, R55, R124 ;  /* 0x0000007c37377221 */ /* 0x000fe40000010000 */
[----:B------:R-:W-:Y:S02]  /*1560*/  FFMA.FTZ R75, R164, R124, R75 ;  /* 0x0000007ca44b7223 */ /* 0x000fe4000001004b */
[----:B------:R-:W-:Y:S02]  /*1570*/  FADD.FTZ R129, R120, R165 ;  /* 0x000000a578817221 */ /* 0x000fe40000010000 */
[----:B------:R-:W-:Y:S02]  /*1580*/  FFMA.FTZ R130, R164, R165, R130 ;  /* 0x000000a5a4827223 */ /* 0x000fe40000010082 */
.L_x_4:
[----:B------:R-:W-:Y:S05]  /*1590*/  BSYNC B0 ;  /* 0x0000000000007941 */ /* 0x000fea0003800000 */
.L_x_3:
[----:B------:R-:W-:Y:S01]  /*15a0*/  BSSY B0, `(.L_x_5) ;  /* 0x0000050000007945 */ /* 0x000fe20003800000 */
[----:B------:R-:W-:Y:S05]  /*15b0*/  @!P4 BRA `(.L_x_6) ;  /* 0x000004e00000c947 */ /* 0x000fea0003800000 */
[----:B------:R-:W-:Y:S01]  /*15c0*/  LEA R120, P0, R131, c[0x0][0x188], 0x3 ;  /* 0x0000620083787a11 */ /* 0x000fe200078018ff */
[----:B------:R-:W-:-:S03]  /*15d0*/  HFMA2.MMA R122, -RZ, RZ, 0, 4.76837158203125e-07 ;  /* 0x00000008ff7a7435 */ /* 0x000fc600000001ff */
        /* <DEDUP_REMOVED lines=26> */
[----:B----4-:R-:W-:Y:S01]  /*1780*/  MOV R124, R122 ;  /* 0x0000007a007c7202 */ /* 0x010fe20000000f00 */
[----:B------:R-:W-:Y:S01]  /*1790*/  FADD.FTZ R135, -R135, R121 ;  /* 0x0000007987877221 */ /* 0x000fe20000010100 */
[----:B------:R-:W-:Y:S01]  /*17a0*/  SHF.R.U64 R122, R122, 0x10, R123 ;  /* 0x000000107a7a7819 */ /* 0x000fe2000000127b */
[----:B------:R-:W-:Y:S01]  /*17b0*/  IMAD.MOV.U32 R121, RZ, RZ, R125 ;  /* 0x000000ffff797224 */ /* 0x000fe200078e007d */
[--C-:B0-----:R-:W-:Y:S01]  /*17c0*/  SHF.R.U32.HI R126, RZ, 0x10, R123.reuse ;  /* 0x00000010ff7e7819 */ /* 0x101fe2000001167b */
        /* <DEDUP_REMOVED lines=45> */
.L_x_6:
[----:B------:R-:W-:Y:S05]  /*1aa0*/  BSYNC B0 ;  /* 0x0000000000007941 */ /* 0x000fea0003800000 */
.L_x_5:
        /* <DEDUP_REMOVED lines=28> */
[----:B------:R-:W-:Y:S01]  /*1c70*/  MOV R120, R124 ;  /* 0x0000007c00787202 */ /* 0x000fe20000000f00 */
[----:B----4-:R-:W-:Y:S01]  /*1c80*/  IMAD.MOV.U32 R124, RZ, RZ, R122 ;  /* 0x000000ffff7c7224 */ /* 0x010fe200078e007a */
[----:B------:R-:W-:Y:S01]  /*1c90*/  SHF.R.U64 R122, R122, 0x10, R123 ;  /* 0x000000107a7a7819 */ /* 0x000fe2000000127b */
[----:B------:R-:W-:Y:S01]  /*1ca0*/  FADD.FTZ R135, -R135, R121 ;  /* 0x0000007987877221 */ /* 0x000fe20000010100 */
[--C-:B------:R-:W-:Y:S01]  /*1cb0*/  SHF.R.U32.HI R132, RZ, 0x10, R125.reuse ;  /* 0x00000010ff847819 */ /* 0x100fe2000001167d */
[----:B------:R-:W-:Y:S01]  /*1cc0*/  IMAD.MOV.U32 R121, RZ, RZ, R125 ;  /* 0x000000ffff797224 */ /* 0x000fe200078e007d */
[----:B------:R-:W-:Y:S01]  /*1cd0*/  PRMT R122, RZ, 0x5410, R122 ;  /* 0x00005410ff7a7816 */ /* 0x000fe2000000007a */
[C---:B------:R-:W-:Y:S01]  /*1ce0*/  FMUL.FTZ R190, R202.reuse, R133 ;  /* 0x00000085cabe7220 */ /* 0x040fe20000410000 */
[----:B------:R-:W-:Y:S01]  /*1cf0*/  MOV R125, R123 ;  /* 0x0000007b007d7202 */ /* 0x000fe20000000f00 */
[C---:B------:R-:W-:Y:S01]  /*1d00*/  FMUL.FTZ R192, R202.reuse, R135 ;  /* 0x00000087cac07220 */ /* 0x040fe20000410000 */
[----:B0-----:R-:W-:Y:S01]  /*1d10*/  SHF.R.U32.HI R126, RZ, 0x10, R123 ;  /* 0x00000010ff7e7819 */ /* 0x001fe2000001167b */
[----:B------:R-:W-:Y:S01]  /*1d20*/  FMUL.FTZ R191, R13, R122 ;  /* 0x0000007a0dbf7220 */ /* 0x000fe20000410000 */
[----:B------:R-:W-:Y:S01]  /*1d30*/  PRMT R127, RZ, 0x5410, R124 ;  /* 0x00005410ff7f7816 */ /* 0x000fe2000000007c */
[C---:B------:R-:W-:Y:S01]  /*1d40*/  FMUL.FTZ R185, R202.reuse, R185 ;  /* 0x000000b9cab97220 */ /* 0x040fe20000410000 */
[----:B------:R-:W-:Y:S01]  /*1d50*/  PRMT R123, RZ, 0x5410, R120 ;  /* 0x00005410ff7b7816 */ /* 0x000fe20000000078 */
[----:B------:R-:W-:Y:S01]  /*1d60*/  FMUL.FTZ R189, R202, R189 ;  /* 0x000000bdcabd7220 */ /* 0x000fe20000410000 */
[----:B------:R-:W-:Y:S01]  /*1d70*/  PRMT R120, RZ, 0x5410, R134 ;  /* 0x00005410ff787816 */ /* 0x000fe20000000086 */
[----:B------:R-:W-:Y:S01]  /*1d80*/  FMUL.FTZ R184, R14, R127 ;  /* 0x0000007f0eb87220 */ /* 0x000fe20000410000 */
[----:B------:R-:W-:Y:S01]  /*1d90*/  PRMT R124, RZ, 0x5410, R126 ;  /* 0x00005410ff7c7816 */ /* 0x000fe2000000007e */
[----:B------:R-:W-:Y:S01]  /*1da0*/  FADD.FTZ R84, R84, R123 ;  /* 0x0000007b54547221 */ /* 0x000fe20000010000 */
        /* <DEDUP_REMOVED lines=9> */
[----:B------:R-:W-:Y:S02]  /*1e40*/  FADD.FTZ R87, R87, R120 ;  /* 0x0000007857577221 */ /* 0x000fe40000010000 */
[----:B------:R-:W-:-:S02]  /*1e50*/  FFMA.FTZ R193, R15, R120, R193 ;  /* 0x000000780fc17223 */ /* 0x000fc400000100c1 */
[----:B------:R-:W-:Y:S02]  /*1e60*/  FFMA.FTZ R107, R192, R120, R107 ;  /* 0x00000078c06b7223 */ /* 0x000fe4000001006b */
[----:B------:R-:W-:Y:S02]  /*1e70*/  FADD.FTZ R120, R129, R184 ;  /* 0x000000b881787221 */ /* 0x000fe40000010000 */
[----:B------:R-:W-:Y:S02]  /*1e80*/  FFMA.FTZ R130, R185, R184, R130 ;  /* 0x000000b8b9827223 */ /* 0x000fe40000010082 */
[----:B------:R-:W-:Y:S02]  /*1e90*/  FADD.FTZ R86, R86, R121 ;  /* 0x0000007956567221 */ /* 0x000fe40000010000 */
[-C--:B------:R-:W-:Y:S02]  /*1ea0*/  FFMA.FTZ R188, R16, R121.reuse, R188 ;  /* 0x0000007910bc7223 */ /* 0x080fe400000100bc */
[----:B------:R-:W-:-:S02]  /*1eb0*/  FFMA.FTZ R106, R189, R121, R106 ;  /* 0x00000079bd6a7223 */ /* 0x000fc4000001006a */
[----:B------:R-:W-:Y:S02]  /*1ec0*/  FADD.FTZ R121, R120, R191 ;  /* 0x000000bf78797221 */ /* 0x000fe40000010000 */
[----:B------:R-:W-:Y:S02]  /*1ed0*/  FFMA.FTZ R130, R190, R191, R130 ;  /* 0x000000bfbe827223 */ /* 0x000fe40000010082 */
[----:B------:R-:W-:Y:S02]  /*1ee0*/  FADD.FTZ R120, R121, R188 ;  /* 0x000000bc79787221 */ /* 0x000fe40000010000 */
[----:B------:R-:W-:Y:S02]  /*1ef0*/  FFMA.FTZ R130, R189, R188, R130 ;  /* 0x000000bcbd827223 */ /* 0x000fe40000010082 */
        /* <DEDUP_REMOVED lines=11> */
.L_x_8:
[----:B------:R-:W-:Y:S05]  /*1fb0*/  BSYNC B0 ;  /* 0x0000000000007941 */ /* 0x000fea0003800000 */
.L_x_7:
[----:B------:R-:W-:Y:S01]  /*1fc0*/  BSSY B0, `(.L_x_9) ;  /* 0x000004f000007945 */ /* 0x000fe20003800000 */
[----:B------:R-:W-:Y:S05]  /*1fd0*/  @!P2 BRA `(.L_x_10) ;  /* 0x000004d00000a947 */ /* 0x000fea0003800000 */
[----:B------:R-:W-:Y:S01]  /*1fe0*/  IMAD.MOV.U32 R122, RZ, RZ, 0x8 ;  /* 0x00000008ff7a7424 */ /* 0x000fe200078e00ff */
[----:B------:R-:W-:-:S03]  /*1ff0*/  LEA R120, P0, R131, c[0x0][0x188], 0x3 ;  /* 0x0000620083787a11 */ /* 0x000fc600078018ff */
[C---:B------:R-:W-:Y:S01]  /*2000*/  IMAD.WIDE.U32 R124, R131.reuse, R122, c[0x0][0x208] ;  /* 0x00008200837c7625 */ /* 0x040fe200078e007a */
[----:B------:R-:W-:-:S03]  /*2010*/  LEA.HI.X R121, R131, c[0x0][0x18c], RZ, 0x3, P0 ;  /* 0x0000630083797a11 */ /* 0x000fc600000f1cff */
[----:B------:R-:W-:Y:S02]  /*2020*/  IMAD.WIDE.U32 R122, R131, R122, c[0x0][0x210] ;  /* 0x00008400837a7625 */ /* 0x000fe400078e007a */
[----:B------:R-:W2:Y:S04]  /*2030*/  LDG.E.64 R124, [R124.64] ;  /* 0x000000047c7c7981 */ /* 0x000ea8000c1e1b00 */
        /* <DEDUP_REMOVED lines=9> */
[--C-:B--2---:R-:W-:Y:S01]  /*20d0*/  SHF.R.U64 R186, R124, 0x10, R125.reuse ;  /* 0x000000107cba7819 */ /* 0x104fe2000000127d */
[----:B------:R-:W-:Y:S01]  /*20e0*/  IMAD.MOV.U32 R131, RZ, RZ, R124 ;  /* 0x000000ffff837224 */ /* 0x000fe200078e007c */
[----:B------:R-:W-:Y:S02]  /*20f0*/  MOV R132, R125 ;  /* 0x0000007d00847202 */ /* 0x000fe40000000f00 */
[----:B------:R-:W-:Y:S01]  /*2100*/  SHF.R.U32.HI R135, RZ, 0x10, R125 ;  /* 0x00000010ff877819 */ /* 0x000fe2000001167d */
[--C-:B---3--:R-:W-:Y:S01]  /*2110*/  IMAD.MOV.U32 R125, RZ, RZ, R123.reuse ;  /* 0x000000ffff7d7224 */ /* 0x108fe200078e007b */
[--C-:B------:R-:W-:Y:S01]  /*2120*/  SHF.R.U64 R134, R122, 0x10, R123.reuse ;  /* 0x000000107a867819 */ /* 0x100fe2000000127b */
[----:B------:R-:W-:Y:S01]  /*2130*/  IMAD.MOV.U32 R124, RZ, RZ, R122 ;  /* 0x000000ffff7c7224 */ /* 0x000fe200078e007a */
[----:B------:R-:W-:-:S02]  /*2140*/  SHF.R.U32.HI R133, RZ, 0x10, R123 ;  /* 0x00000010ff857819 */ /* 0x000fc4000001167b */
[--C-:B----4-:R-:W-:Y:S02]  /*2150*/  SHF.R.U64 R123, R120, 0x10, R121.reuse ;  /* 0x00000010787b7819 */ /* 0x110fe40000001279 */
[----:B------:R-:W-:Y:S02]  /*2160*/  PRMT R120, RZ, 0x5410, R120 ;  /* 0x00005410ff787816 */ /* 0x000fe40000000078 */
[--C-:B------:R-:W-:Y:S02]  /*2170*/  SHF.R.U32.HI R122, RZ, 0x10, R121.reuse ;  /* 0x00000010ff7a7819 */ /* 0x100fe40000011679 */
[----:B------:R-:W-:Y:S01]  /*2180*/  PRMT R121, RZ, 0x5410, R121 ;  /* 0x00005410ff797816 */ /* 0x000fe20000000079 */
[C---:B------:R-:W-:Y:S01]  /*2190*/  FADD.FTZ R195, -R187.reuse, R120 ;  /* 0x00000078bbc37221 */ /* 0x040fe20000010100 */
[----:B------:R-:W-:Y:S02]  /*21a0*/  PRMT R122, RZ, 0x5410, R122 ;  /* 0x00005410ff7a7816 */ /* 0x000fe4000000007a */
[----:B------:R-:W-:Y:S01]  /*21b0*/  PRMT R120, RZ, 0x5410, R123 ;  /* 0x00005410ff787816 */ /* 0x000fe2000000007b */
[C---:B------:R-:W-:Y:S01]  /*21c0*/  FADD.FTZ R197, -R187.reuse, R121 ;  /* 0x00000079bbc57221 */ /* 0x040fe20000010100 */
[----:B------:R-:W-:Y:S01]  /*21d0*/  PRMT R124, RZ, 0x5410, R124 ;  /* 0x00005410ff7c7816 */ /* 0x000fe2000000007c */
[C---:B------:R-:W-:Y:S01]  /*21e0*/  FADD.FTZ R123, -R187.reuse, R122 ;  /* 0x0000007abb7b7221 */ /* 0x040fe20000010100 */
[----:B------:R-:W-:Y:S01]  /*21f0*/  PRMT R122, RZ, 0x5410, R134 ;  /* 0x00005410ff7a7816 */ /* 0x000fe20000000086 */
[----:B------:R-:W-:Y:S01]  /*2200*/  FADD.FTZ R121, -R187, R120 ;  /* 0x00000078bb797221 */ /* 0x000fe20000010100 */
[----:B------:R-:W-:Y:S01]  /*2210*/  PRMT R131, RZ, 0x5410, R131 ;  /* 0x00005410ff837816 */ /* 0x000fe20000000083 */
[----:B------:R-:W-:Y:S01]  /*2220*/  FMUL.FTZ R194, R5, R124 ;  /* 0x0000007c05c27220 */ /* 0x000fe20000410000 */
[----:B------:R-:W-:Y:S01]  /*2230*/  PRMT R120, RZ, 0x5410, R186 ;  /* 0x00005410ff787816 */ /* 0x000fe200000000ba */
[----:B------:R-:W-:Y:S01]  /*2240*/  FMUL.FTZ R195, R202, R195 ;  /* 0x000000c3cac37220 */ /* 0x000fe20000410000 */
[----:B------:R-:W-:Y:S01]  /*2250*/  PRMT R125, RZ, 0x5410, R125 ;  /* 0x00005410ff7d7816 */ /* 0x000fe2000000007d */
[----:B------:R-:W-:Y:S01]  /*2260*/  FMUL.FTZ R199, R4, R122 ;  /* 0x0000007a04c77220 */ /* 0x000fe20000410000 */
[----:B------:R-:W-:Y:S01]  /*2270*/  PRMT R132, RZ, 0x5410, R132 ;  /* 0x00005410ff847816 */ /* 0x000fe20000000084 */
[----:B------:R-:W-:-:S02]  /*2280*/  FMUL.FTZ R198, R202, R121 ;  /* 0x00000079cac67220 */ /* 0x000fc40000410000 */
[----:B------:R-:W-:Y:S02]  /*2290*/  FFMA.FTZ R194, R10, R131, R194 ;  /* 0x000000830ac27223 */ /* 0x000fe400000100c2 */
[----:B------:R-:W-:Y:S02]  /*22a0*/  FADD.FTZ R40, R40, R124 ;  /* 0x0000007c28287221 */ /* 0x000fe40000010000 */
[----:B------:R-:W-:Y:S01]  /*22b0*/  FFMA.FTZ R60, R195, R124, R60 ;  /* 0x0000007cc33c7223 */ /* 0x000fe2000001003c */
[----:B------:R-:W-:Y:S01]  /*22c0*/  PRMT R124, RZ, 0x5410, R133 ;  /* 0x00005410ff7c7816 */ /* 0x000fe20000000085 */
[----:B------:R-:W-:Y:S02]  /*22d0*/  FADD.FTZ R81, R81, R120 ;  /* 0x0000007851517221 */ /* 0x000fe40000010000 */
[-C--:B------:R-:W-:Y:S02]  /*22e0*/  FFMA.FTZ R199, R8, R120.reuse, R199 ;  /* 0x0000007808c77223 */ /* 0x080fe400000100c7 */
[----:B------:R-:W-:-:S02]  /*22f0*/  FFMA.FTZ R101, R198, R120, R101 ;  /* 0x00000078c6657223 */ /* 0x000fc40000010065 */
[----:B------:R-:W-:Y:S02]  /*2300*/  FMUL.FTZ R196, R3, R125 ;  /* 0x0000007d03c47220 */ /* 0x000fe40000410000 */
[----:B------:R-:W-:Y:S02]  /*2310*/  FADD.FTZ R120, R129, R194 ;  /* 0x000000c281787221 */ /* 0x000fe40000010000 */
[----:B------:R-:W-:Y:S02]  /*2320*/  FFMA.FTZ R130, R195, R194, R130 ;  /* 0x000000c2c3827223 */ /* 0x000fe40000010082 */
[----:B------:R-:W-:Y:S02]  /*2330*/  FADD.FTZ R41, R41, R122 ;  /* 0x0000007a29297221 */ /* 0x000fe40000010000 */
[----:B------:R-:W-:Y:S01]  /*2340*/  FFMA.FTZ R61, R198, R122, R61 ;  /* 0x0000007ac63d7223 */ /* 0x000fe2000001003d */
[----:B------:R-:W-:Y:S01]  /*2350*/  PRMT R122, RZ, 0x5410, R135 ;  /* 0x00005410ff7a7816 */ /* 0x000fe20000000087 */
[----:B------:R-:W-:-:S02]  /*2360*/  FMUL.FTZ R197, R202, R197 ;  /* 0x000000c5cac57220 */ /* 0x000fc40000410000 */
[----:B------:R-:W-:Y:S02]  /*2370*/  FFMA.FTZ R196, R7, R132, R196 ;  /* 0x0000008407c47223 */ /* 0x000fe400000100c4 */
[----:B------:R-:W-:Y:S02]  /*2380*/  FMUL.FTZ R201, R2, R124 ;  /* 0x0000007c02c97220 */ /* 0x000fe40000410000 */
[----:B------:R-:W-:Y:S02]  /*2390*/  FADD.FTZ R121, R120, R199 ;  /* 0x000000c778797221 */ /* 0x000fe40000010000 */
[----:B------:R-:W-:Y:S02]  /*23a0*/  FFMA.FTZ R130, R198, R199, R130 ;  /* 0x000000c7c6827223 */ /* 0x000fe40000010082 */
[----:B------:R-:W-:Y:S02]  /*23b0*/  FMUL.FTZ R200, R202, R123 ;  /* 0x0000007bcac87220 */ /* 0x000fe40000410000 */
[----:B------:R-:W-:-:S02]  /*23c0*/  FFMA.FTZ R201, R6, R122, R201 ;  /* 0x0000007a06c97223 */ /* 0x000fc400000100c9 */
[----:B------:R-:W-:Y:S02]  /*23d0*/  FADD.FTZ R120, R121, R196 ;  /* 0x000000c479787221 */ /* 0x000fe40000010000 */
[----:B------:R-:W-:Y:S02]  /*23e0*/  FFMA.FTZ R130, R197, R196, R130 ;  /* 0x000000c4c5827223 */ /* 0x000fe40000010082 */
[----:B------:R-:W-:Y:S02]  /*23f0*/  FADD.FTZ R80, R80, R131 ;  /* 0x0000008350507221 */ /* 0x000fe40000010000 */
[----:B------:R-:W-:Y:S02]  /*2400*/  FFMA.FTZ R100, R195, R131, R100 ;  /* 0x00000083c3647223 */ /* 0x000fe40000010064 */
[----:B------:R-:W-:Y:S02]  /*2410*/  FADD.FTZ R82, R82, R132 ;  /* 0x0000008452527221 */ /* 0x000fe40000010000 */
[----:B------:R-:W-:-:S02]  /*2420*/  FFMA.FTZ R102, R197, R132, R102 ;  /* 0x00000084c5667223 */ /* 0x000fc40000010066 */
[----:B------:R-:W-:Y:S02]  /*2430*/  FADD.FTZ R42, R42, R125 ;  /* 0x0000007d2a2a7221 */ /* 0x000fe40000010000 */
[----:B------:R-:W-:Y:S02]  /*2440*/  FFMA.FTZ R62, R197, R125, R62 ;  /* 0x0000007dc53e7223 */ /* 0x000fe4000001003e */
[----:B------:R-:W-:Y:S02]  /*2450*/  FADD.FTZ R83, R83, R122 ;  /* 0x0000007a53537221 */ /* 0x000fe40000010000 */
[C---:B------:R-:W-:Y:S02]  /*2460*/  FFMA.FTZ R103, R200.reuse, R122, R103 ;  /* 0x0000007ac8677223 */ /* 0x040fe40000010067 */
[----:B------:R-:W-:Y:S02]  /*2470*/  FADD.FTZ R43, R43, R124 ;  /* 0x0000007c2b2b7221 */ /* 0x000fe40000010000 */
[----:B------:R-:W-:-:S02]  /*2480*/  FFMA.FTZ R63, R200, R124, R63 ;  /* 0x0000007cc83f7223 */ /* 0x000fc4000001003f */
[----:B------:R-:W-:Y:S02]  /*2490*/  FADD.FTZ R129, R120, R201 ;  /* 0x000000c978817221 */ /* 0x000fe40000010000 */
[----:B------:R-:W-:Y:S02]  /*24a0*/  FFMA.FTZ R130, R200, R201, R130 ;  /* 0x000000c9c8827223 */ /* 0x000fe40000010082 */
.L_x_10:
[----:B0-----:R-:W-:Y:S05]  /*24b0*/  BSYNC B0 ;  /* 0x0000000000007941 */ /* 0x001fea0003800000 */
.L_x_9:
[----:B------:R-:W-:Y:S02]  /*24c0*/  LOP3.LUT P1, RZ, R9, 0xff, RZ, 0xc0, !PT ;  /* 0x000000ff09ff7812 */ /* 0x000fe4000782c0ff */
[----:B------:R-:W-:Y:S02]  /*24d0*/  SHF.R.U32.HI R122, RZ, 0x5, R141 ;  /* 0x00000005ff7a7819 */ /* 0x000fe4000001168d */
[----:B------:R-:W-:Y:S02]  /*24e0*/  LOP3.LUT P0, RZ, R141, 0x1f, RZ, 0xc0, !PT ;  /* 0x0000001f8dff7812 */ /* 0x000fe4000780c0ff */
[----:B------:R-:W-:-:S07]  /*24f0*/  LOP3.LUT R203, R122, 0x7fffff8, RZ, 0xc0, !PT ;  /* 0x07fffff87acb7812 */ /* 0x000fce00078ec0ff */
[----:B------:R-:W-:Y:S01]  /*2500*/  @!P1 IADD3 R203, R203, 0x8, RZ ;  /* 0x00000008cbcb9810 */ /* 0x000fe20007ffe0ff */
[----:B------:R-:W-:Y:S05]  /*2510*/  BRA.DIV ~URZ, `(.L_x_11) ;  /* 0x00001fd27f007947 */ /* 0x000fea000b800000 */
[----:B------:R0:W1:Y:S02]  /*2520*/  SHFL.DOWN PT, R124, R129, 0x10, 0x1f ;  /* 0x0a001f00817c7f89 */ /* 0x00006400000e0000 */
.L_x_41:
[----:B------:R-:W-:Y:S05]  /*2530*/  BRA.DIV ~URZ, `(.L_x_12) ;  /* 0x000020327f007947 */ /* 0x000fea000b800000 */
[----:B------:R-:W2:Y:S01]  /*2540*/  SHFL.DOWN PT, R121, R130, 0x10, 0x1f ;  /* 0x0a001f0082797f89 */ /* 0x000ea200000e0000 */
[----:B01----:R-:W-:-:S05]  /*2550*/  FADD.FTZ R129, R124, R129 ;  /* 0x000000817c817221 */ /* 0x003fca0000010000 */
[----:B------:R-:W0:Y:S01]  /*2560*/  SHFL.DOWN PT, R120, R129, 0x8, 0x1f ;  /* 0x09001f0081787f89 */ /* 0x000e2200000e0000 */
[----:B--2---:R-:W-:-:S05]  /*2570*/  FADD.FTZ R121, R121, R130 ;  /* 0x0000008279797221 */ /* 0x004fca0000010000 */
[----:B------:R-:W1:Y:S01]  /*2580*/  SHFL.DOWN PT, R124, R121, 0x8, 0x1f ;  /* 0x09001f00797c7f89 */ /* 0x000e6200000e0000 */
[----:B0-----:R-:W-:-:S05]  /*2590*/  FADD.FTZ R120, R120, R129 ;  /* 0x0000008178787221 */ /* 0x001fca0000010000 */
[----:B------:R-:W0:Y:S01]  /*25a0*/  SHFL.DOWN PT, R123, R120, 0x4, 0x1f ;  /* 0x08801f00787b7f89 */ /* 0x000e2200000e0000 */
[----:B-1----:R-:W-:-:S05]  /*25b0*/  FADD.FTZ R124, R121, R124 ;  /* 0x0000007c797c7221 */ /* 0x002fca0000010000 */
[----:B------:R-:W1:Y:S01]  /*25c0*/  SHFL.DOWN PT, R125, R124, 0x4, 0x1f ;  /* 0x08801f007c7d7f89 */ /* 0x000e6200000e0000 */
[----:B0-----:R-:W-:-:S05]  /*25d0*/  FADD.FTZ R123, R120, R123 ;  /* 0x0000007b787b7221 */ /* 0x001fca0000010000 */
[----:B------:R-:W0:Y:S01]  /*25e0*/  SHFL.DOWN PT, R126, R123, 0x2, 0x1f ;  /* 0x08401f007b7e7f89 */ /* 0x000e2200000e0000 */
[----:B-1----:R-:W-:-:S05]  /*25f0*/  FADD.FTZ R125, R124, R125 ;  /* 0x0000007d7c7d7221 */ /* 0x002fca0000010000 */
[----:B-----5:R-:W1:Y:S01]  /*2600*/  SHFL.DOWN PT, R128, R125, 0x2, 0x1f ;  /* 0x08401f007d807f89 */ /* 0x020e6200000e0000 */
[----:B0-----:R-:W-:-:S05]  /*2610*/  FADD.FTZ R126, R123, R126 ;  /* 0x0000007e7b7e7221 */ /* 0x001fca0000010000 */
[----:B------:R0:W2:Y:S01]  /*2620*/  SHFL.DOWN PT, R127, R126, 0x1, 0x1f ;  /* 0x08201f007e7f7f89 */ /* 0x0000a200000e0000 */
[----:B-1----:R-:W-:-:S05]  /*2630*/  FADD.FTZ R128, R125, R128 ;  /* 0x000000807d807221 */ /* 0x002fca0000010000 */
[----:B------:R0:W1:Y:S02]  /*2640*/  SHFL.DOWN PT, R187, R128, 0x1, 0x1f ;  /* 0x08201f0080bb7f89 */ /* 0x00006400000e0000 */
.L_x_42:
[----:B------:R-:W-:Y:S01]  /*2650*/  @!P0 LOP3.LUT R122, R122, 0x7, RZ, 0xc0, !PT ;  /* 0x000000077a7a8812 */ /* 0x000fe200078ec0ff */
[----:B--2---:R-:W-:Y:S01]  /*2660*/  FADD.FTZ R186, R127, R126 ;  /* 0x0000007e7fba7221 */ /* 0x004fe20000010000 */
[----:B------:R-:W-:Y:S01]  /*2670*/  WARPSYNC 0xffffffff ;  /* 0xffffffff00007948 */ /* 0x000fe20003800000 */
[----:B-1----:R-:W-:Y:S01]  /*2680*/  FADD.FTZ R187, R187, R128 ;  /* 0x00000080bbbb7221 */ /* 0x002fe20000010000 */
[----:B------:R-:W-:Y:S01]  /*2690*/  @!P0 IADD3 R204, R203, R122, RZ ;  /* 0x0000007acbcc8210 */ /* 0x000fe20007ffe0ff */
[----:B------:R-:W-:Y:S04]  /*26a0*/  BSSY B0, `(.L_x_13) ;  /* 0x0000066000007945 */ /* 0x000fe80003800000 */
[----:B------:R-:W-:Y:S04]  /*26b0*/  @!P0 STS.64 [R204.X8+0x5000], R186 ;  /* 0x005000bacc008388 */ /* 0x000fe80000008a00 */
[----:B------:R-:W-:Y:S01]  /*26c0*/  BAR.SYNC.DEFER_BLOCKING 0x0 ;  /* 0x0000000000007b1d */ /* 0x000fe20000010000 */
[----:B------:R-:W-:-:S05]  /*26d0*/  ISETP.NE.AND P0, PT, R139, RZ, PT ;  /* 0x000000ff8b00720c */ /* 0x000fca0003f05270 */
[----:B------:R-:W1:Y:S04]  /*26e0*/  LDS.128 R120, [R203.X8+0x5000] ;  /* 0x00500000cb787984 */ /* 0x000e680000008c00 */
[----:B0-----:R-:W0:Y:S04]  /*26f0*/  LDS.128 R124, [R203.X8+0x5010] ;  /* 0x00501000cb7c7984 */ /* 0x001e280000008c00 */
[----:B------:R-:W2:Y:S04]  /*2700*/  LDS.128 R128, [R203.X8+0x5020] ;  /* 0x00502000cb807984 */ /* 0x000ea80000008c00 */
[----:B------:R-:W3:Y:S01]  /*2710*/  LDS.128 R132, [R203.X8+0x5030] ;  /* 0x00503000cb847984 */ /* 0x000ee20000008c00 */
[----:B-1----:R-:W-:-:S02]  /*2720*/  FADD.FTZ R205, RZ, R120 ;  /* 0x00000078ffcd7221 */ /* 0x002fc40000010000 */
[----:B------:R-:W-:Y:S02]  /*2730*/  FADD.FTZ R120, RZ, R121 ;  /* 0x00000079ff787221 */ /* 0x000fe40000010000 */
[----:B------:R-:W-:Y:S02]  /*2740*/  FADD.FTZ R205, R122, R205 ;  /* 0x000000cd7acd7221 */ /* 0x000fe40000010000 */
[----:B------:R-:W-:Y:S02]  /*2750*/  FADD.FTZ R120, R123, R120 ;  /* 0x000000787b787221 */ /* 0x000fe40000010000 */
[----:B0-----:R-:W-:Y:S02]  /*2760*/  FADD.FTZ R205, R205, R124 ;  /* 0x0000007ccdcd7221 */ /* 0x001fe40000010000 */
[----:B------:R-:W-:Y:S02]  /*2770*/  FADD.FTZ R120, R120, R125 ;  /* 0x0000007d78787221 */ /* 0x000fe40000010000 */
[----:B------:R-:W-:-:S02]  /*2780*/  FADD.FTZ R205, R126, R205 ;  /* 0x000000cd7ecd7221 */ /* 0x000fc40000010000 */
[----:B------:R-:W-:Y:S02]  /*2790*/  FADD.FTZ R120, R127, R120 ;  /* 0x000000787f787221 */ /* 0x000fe40000010000 */
[----:B--2---:R-:W-:Y:S02]  /*27a0*/  FADD.FTZ R205, R205, R128 ;  /* 0x00000080cdcd7221 */ /* 0x004fe40000010000 */
[----:B------:R-:W-:Y:S02]  /*27b0*/  FADD.FTZ R120, R120, R129 ;  /* 0x0000008178787221 */ /* 0x000fe40000010000 */
[----:B------:R-:W-:Y:S02]  /*27c0*/  FADD.FTZ R205, R130, R205 ;  /* 0x000000cd82cd7221 */ /* 0x000fe40000010000 */
[----:B------:R-:W-:Y:S02]  /*27d0*/  FADD.FTZ R120, R131, R120 ;  /* 0x0000007883787221 */ /* 0x000fe40000010000 */
[----:B---3--:R-:W-:-:S02]  /*27e0*/  FADD.FTZ R205, R205, R132 ;  /* 0x00000084cdcd7221 */ /* 0x008fc40000010000 */
[----:B------:R-:W-:Y:S02]  /*27f0*/  FADD.FTZ R120, R120, R133 ;  /* 0x0000008578787221 */ /* 0x000fe40000010000 */
[----:B------:R-:W-:Y:S02]  /*2800*/  FADD.FTZ R134, R134, R205 ;  /* 0x000000cd86867221 */ /* 0x000fe40000010000 */
[----:B------:R-:W-:Y:S02]  /*2810*/  FADD.FTZ R120, R135, R120 ;  /* 0x0000007887787221 */ /* 0x000fe40000010000 */
[----:B------:R-:W-:Y:S02]  /*2820*/  FMUL.FTZ R129, R134, c[0x0][0x1e0] ;  /* 0x0000780086817a20 */ /* 0x000fe40000410000 */
[----:B------:R-:W-:-:S03]  /*2830*/  FMUL.FTZ R128, R120, c[0x0][0x1e0] ;  /* 0x0000780078807a20 */ /* 0x000fc60000410000 */
[----:B------:R-:W-:Y:S01]  /*2840*/  FSEL R129, R129, RZ, !P0 ;  /* 0x000000ff81817208 */ /* 0x000fe20004000000 */
[----:B------:R-:W-:Y:S05]  /*2850*/  @!P6 BRA `(.L_x_14) ;  /* 0x000004a00000e947 */ /* 0x000fea0003800000 */
[----:B------:R-:W-:Y:S01]  /*2860*/  ISETP.NE.U32.AND P0, PT, RZ, c[0x0][0x218], PT ;  /* 0x00008600ff007a0c */ /* 0x000fe20003f05070 */
[-CC-:B------:R-:W-:Y:S01]  /*2870*/  FFMA.FTZ R120, R154, R128.reuse, R129.reuse ;  /* 0x000000809a787223 */ /* 0x180fe20000010081 */
[----:B------:R-:W-:Y:S01]  /*2880*/  ISETP.NE.U32.AND P1, PT, RZ, c[0x0][0x258], PT ;  /* 0x00009600ff007a0c */ /* 0x000fe20003f25070 */
[----:B------:R-:W-:Y:S01]  /*2890*/  FFMA.FTZ R123, R153, R128, R129 ;  /* 0x00000080997b7223 */ /* 0x000fe20000010081 */
[----:B------:R-:W-:Y:S01]  /*28a0*/  ISETP.NE.AND.EX P0, PT, RZ, c[0x0][0x21c], PT, P0 ;  /* 0x00008700ff007a0c */ /* 0x000fe20003f05300 */
[----:B------:R-:W-:Y:S01]  /*28b0*/  FADD.FTZ R121, R155, -R120 ;  /* 0x800000789b797221 */ /* 0x000fe20000010000 */
[----:B------:R-:W-:Y:S01]  /*28c0*/  ISETP.NE.AND.EX P1, PT, RZ, c[0x0][0x25c], PT, P1 ;  /* 0x00009700ff007a0c */ /* 0x000fe20003f25310 */
[----:B------:R-:W-:Y:S02]  /*28d0*/  FADD.FTZ R125, R152, -R123 ;  /* 0x8000007b987d7221 */ /* 0x000fe40000010000 */
[----:B------:R-:W-:-:S02]  /*28e0*/  FMUL.FTZ R123, R202, R121 ;  /* 0x00000079ca7b7220 */ /* 0x000fc40000410000 */
[----:B------:R-:W-:Y:S02]  /*28f0*/  FMUL.FTZ R125, R202, R125 ;  /* 0x0000007dca7d7220 */ /* 0x000fe40000410000 */
[-CC-:B------:R-:W-:Y:S02]  /*2900*/  FFMA.FTZ R121, R151, R128.reuse, R129.reuse ;  /* 0x0000008097797223 */ /* 0x180fe40000010081 */
[----:B------:R-:W-:Y:S02]  /*2910*/  FFMA.FTZ R124, R156, R128, R129 ;  /* 0x000000809c7c7223 */ /* 0x000fe40000010081 */
[--C-:B------:R-:W-:Y:S01]  /*2920*/  @P0 SHF.R.U64 R120, R174, 0x10, R175.reuse ;  /* 0x00000010ae780819 */ /* 0x100fe200000012af */
[----:B------:R-:W-:Y:S02]  /*2930*/  @P0 IMAD.MOV.U32 R122, RZ, RZ, R175 ;  /* 0x000000ffff7a0224 */ /* 0x000fe400078e00af */
[----:B------:R-:W-:Y:S01]  /*2940*/  FADD.FTZ R121, R150, -R121 ;  /* 0x8000007996797221 */ /* 0x000fe20000010000 */
[----:B------:R-:W-:Y:S01]  /*2950*/  @P0 PRMT R120, RZ, 0x5410, R120 ;  /* 0x00005410ff780816 */ /* 0x000fe20000000078 */
[----:B------:R-:W-:Y:S01]  /*2960*/  FADD.FTZ R127, R157, -R124 ;  /* 0x8000007c9d7f7221 */ /* 0x000fe20000010000 */
[----:B------:R-:W-:-:S03]  /*2970*/  @P0 SHF.R.U32.HI R124, RZ, 0x10, R175 ;  /* 0x00000010ff7c0819 */ /* 0x000fc600000116af */
[----:B------:R-:W-:Y:S01]  /*2980*/  @P0 FADD.FTZ R123, R123, R120 ;  /* 0x000000787b7b0221 */ /* 0x000fe20000010000 */
[----:B------:R-:W-:Y:S01]  /*2990*/  @P0 PRMT R120, RZ, 0x5410, R122 ;  /* 0x00005410ff780816 */ /* 0x000fe2000000007a */
[C---:B------:R-:W-:Y:S02]  /*29a0*/  FMUL.FTZ R122, R202.reuse, R121 ;  /* 0x00000079ca7a7220 */ /* 0x040fe40000410000 */
[----:B------:R-:W-:Y:S01]  /*29b0*/  FMUL.FTZ R127, R202, R127 ;  /* 0x0000007fca7f7220 */ /* 0x000fe20000410000 */
[----:B------:R0:W1:Y:S01]  /*29c0*/  F2F.BF16.F32 R134, R123 ;  /* 0x0000007b00867304 */ /* 0x0000620000202000 */
[----:B------:R-:W-:Y:S02]  /*29d0*/  @P0 FADD.FTZ R125, R125, R120 ;  /* 0x000000787d7d0221 */ /* 0x000fe40000010000 */
[----:B------:R-:W-:-:S05]  /*29e0*/  @P0 IMAD.MOV.U32 R120, RZ, RZ, R174 ;  /* 0x000000ffff780224 */ /* 0x000fca00078e00ae */
[----:B------:R-:W-:Y:S01]  /*29f0*/  @P0 PRMT R121, RZ, 0x5410, R120 ;  /* 0x00005410ff790816 */ /* 0x000fe20000000078 */
[----:B------:R2:W-:Y:S01]  /*2a00*/  F2F.BF16.F32 R130, R125 ;  /* 0x0000007d00827304 */ /* 0x0005e20000202000 */
[----:B------:R-:W-:Y:S02]  /*2a10*/  @P0 PRMT R120, RZ, 0x5410, R124 ;  /* 0x00005410ff780816 */ /* 0x000fe4000000007c */
[----:B0-----:R-:W-:Y:S01]  /*2a20*/  @P1 F2FP.BF16.PACK_AB R123, RZ, R123 ;  /* 0x0000007bff7b123e */ /* 0x001fe200000010ff */
[----:B------:R-:W-:Y:S02]  /*2a30*/  @P0 FADD.FTZ R122, R122, R121 ;  /* 0x000000797a7a0221 */ /* 0x000fe40000010000 */
[----:B------:R-:W-:Y:S01]  /*2a40*/  @P0 FADD.FTZ R127, R127, R120 ;  /* 0x000000787f7f0221 */ /* 0x000fe20000010000 */
[----:B------:R-:W-:Y:S01]  /*2a50*/  @P1 PRMT R143, R123, 0x7610, R143 ;  /* 0x000076107b8f1816 */ /* 0x000fe2000000008f */
[----:B------:R-:W0:Y:S01]  /*2a60*/  F2F.BF16.F32 R131, R122 ;  /* 0x0000007a00837304 */ /* 0x000e220000202000 */
[----:B------:R-:W-:-:S02]  /*2a70*/  @P1 F2FP.BF16.PACK_AB R120, RZ, R122 ;  /* 0x0000007aff78123e */ /* 0x000fc400000010ff */
[----:B------:R-:W-:Y:S02]  /*2a80*/  @P1 F2FP.BF16.PACK_AB R121, RZ, R127 ;  /* 0x0000007fff79123e */ /* 0x000fe400000010ff */
[----:B------:R-:W-:Y:S02]  /*2a90*/  @P1 PRMT R142, R120, 0x7610, R142 ;  /* 0x00007610788e1816 */ /* 0x000fe4000000008e */
[----:B------:R-:W-:Y:S01]  /*2aa0*/  @P1 F2FP.BF16.PACK_AB R120, RZ, R125 ;  /* 0x0000007dff78123e */ /* 0x000fe200000010ff */
[----:B------:R-:W3:Y:S01]  /*2ab0*/  F2F.BF16.F32 R132, R127 ;  /* 0x0000007f00847304 */ /* 0x000ee20000202000 */
[----:B------:R-:W-:Y:S01]  /*2ac0*/  @P1 PRMT R145, R121, 0x7610, R145 ;  /* 0x0000761079911816 */ /* 0x000fe20000000091 */
[----:B--2---:R-:W-:Y:S01]  /*2ad0*/  IMAD.MOV.U32 R125, RZ, RZ, 0x8 ;  /* 0x00000008ff7d7424 */ /* 0x004fe200078e00ff */
[----:B------:R-:W-:Y:S01]  /*2ae0*/  @P1 PRMT R144, R120, 0x7610, R144 ;  /* 0x0000761078901816 */ /* 0x000fe20000000090 */
[----:B-1----:R-:W-:Y:S01]  /*2af0*/  IMAD.WIDE.U32 R120, R134, 0x10000, RZ ;  /* 0x0001000086787825 */ /* 0x002fe200078e00ff */
[----:B------:R-:W-:-:S02]  /*2b00*/  ISETP.NE.U32.AND P1, PT, RZ, c[0x0][0x258], PT ;  /* 0x00009600ff007a0c */ /* 0x000fc40003f25070 */
[----:B------:R-:W-:Y:S02]  /*2b10*/  ISETP.NE.U32.AND P0, PT, RZ, c[0x0][0x250], PT ;  /* 0x00009400ff007a0c */ /* 0x000fe40003f05070 */
[----:B------:R-:W-:Y:S02]  /*2b20*/  ISETP.NE.AND.EX P1, PT, RZ, c[0x0][0x25c], PT, P1 ;  /* 0x00009700ff007a0c */ /* 0x000fe40003f25310 */
[----:B------:R-:W-:Y:S02]  /*2b30*/  ISETP.NE.AND.EX P0, PT, RZ, c[0x0][0x254], PT, P0 ;  /* 0x00009500ff007a0c */ /* 0x000fe40003f05300 */
[----:B0-----:R-:W-:Y:S02]  /*2b40*/  LOP3.LUT R120, R120, R131, RZ, 0xfc, !PT ;  /* 0x0000008378787212 */ /* 0x001fe400078efcff */
[----:B---3--:R-:W-:-:S04]  /*2b50*/  SHF.L.U32 R123, R132, 0x10, RZ ;  /* 0x00000010847b7819 */ /* 0x008fc800000006ff */
[----:B------:R-:W-:Y:S01]  /*2b60*/  LOP3.LUT R121, R121, R123, R130, 0xfe, !PT ;  /* 0x0000007b79797212 */ /* 0x000fe200078efe82 */
[----:B------:R-:W-:Y:S02]  /*2b70*/  IMAD.WIDE.U32 R122, R0, R125, c[0x0][0x248] ;  /* 0x00009200007a7625 */ /* 0x000fe400078e007d */
[----:B------:R-:W-:Y:S05]  /*2b80*/  @!P1 BRA `(.L_x_15) ;  /* 0x0000008000009947 */ /* 0x000fea0003800000 */
[----:B------:R-:W-:Y:S01]  /*2b90*/  LOP3.LUT R124, R143, 0xffff, RZ, 0xc0, !PT ;  /* 0x0000ffff8f7c7812 */ /* 0x000fe200078ec0ff */
[----:B------:R-:W-:Y:S01]  /*2ba0*/  IMAD.MOV.U32 R133, RZ, RZ, 0x8 ;  /* 0x00000008ff857424 */ /* 0x000fe200078e00ff */
[----:B------:R-:W-:-:S03]  /*2bb0*/  PRMT R127, R144, 0x5410, R145 ;  /* 0x00005410907f7816 */ /* 0x000fc60000000091 */
[----:B------:R-:W-:-:S05]  /*2bc0*/  IMAD.WIDE.U32 R124, R124, 0x10000, RZ ;  /* 0x000100007c7c7825 */ /* 0x000fca00078e00ff */
[----:B------:R-:W-:Y:S01]  /*2bd0*/  LOP3.LUT R125, R127, R125, RZ, 0xfc, !PT ;  /* 0x0000007d7f7d7212 */ /* 0x000fe200078efcff */
[----:B------:R-:W-:Y:S01]  /*2be0*/  IMAD.WIDE.U32 R126, R0, R133, c[0x0][0x258] ;  /* 0x00009600007e7625 */ /* 0x000fe200078e0085 */
[----:B------:R-:W-:-:S05]  /*2bf0*/  LOP3.LUT R124, R124, 0xffff, R142, 0xf8, !PT ;  /* 0x0000ffff7c7c7812 */ /* 0x000fca00078ef88e */
[----:B------:R0:W-:Y:S02]  /*2c00*/  STG.E.64 [R126.64], R124 ;  /* 0x0000007c7e007986 */ /* 0x0001e4000c101b04 */
.L_x_15:
[----:B------:R1:W-:Y:S01]  /*2c10*/  STG.E.64 [R122.64], R120 ;  /* 0x000000787a007986 */ /* 0x0003e2000c101b04 */
[----:B------:R-:W-:Y:S02]  /*2c20*/  @P0 PRMT R146, R131, 0x7610, R146 ;  /* 0x0000761083920816 */ /* 0x000fe40000000092 */
[----:B------:R-:W-:Y:S02]  /*2c30*/  @P0 PRMT R147, R134, 0x7610, R147 ;  /* 0x0000761086930816 */ /* 0x000fe40000000093 */
[----:B------:R-:W-:Y:S02]  /*2c40*/  @P0 PRMT R148, R130, 0x7610, R148 ;  /* 0x0000761082940816 */ /* 0x000fe40000000094 */
[----:B------:R-:W-:Y:S01]  /*2c50*/  @P0 PRMT R149, R132, 0x7610, R149 ;  /* 0x0000761084950816 */ /* 0x000fe20000000095 */
[----:B------:R-:W-:Y:S05]  /*2c60*/  @!P0 BRA `(.L_x_16) ;  /* 0x0000008000008947 */ /* 0x000fea0003800000 */
[----:B-1----:R-:W-:Y:S02]  /*2c70*/  LOP3.LUT R122, R147, 0xffff, RZ, 0xc0, !PT ;  /* 0x0000ffff937a7812 */ /* 0x002fe400078ec0ff */
[----:B------:R-:W-:-:S02]  /*2c80*/  LEA R120, P0, R0, c[0x0][0x250], 0x3 ;  /* 0x0000940000787a11 */ /* 0x000fc400078018ff */
[----:B0-----:R-:W-:Y:S01]  /*2c90*/  PRMT R125, R148, 0x5410, R149 ;  /* 0x00005410947d7816 */ /* 0x001fe20000000095 */
[----:B------:R-:W-:Y:S01]  /*2ca0*/  IMAD.WIDE.U32 R122, R122, 0x10000, RZ ;  /* 0x000100007a7a7825 */ /* 0x000fe200078e00ff */
[----:B------:R-:W-:-:S04]  /*2cb0*/  LEA.HI.X R121, R0, c[0x0][0x254], RZ, 0x3, P0 ;  /* 0x0000950000797a11 */ /* 0x000fc800000f1cff */
[----:B------:R-:W-:Y:S02]  /*2cc0*/  LOP3.LUT R123, R125, R123, RZ, 0xfc, !PT ;  /* 0x0000007b7d7b7212 */ /* 0x000fe400078efcff */
[----:B------:R-:W-:-:S05]  /*2cd0*/  LOP3.LUT R122, R122, 0xffff, R146, 0xf8, !PT ;  /* 0x0000ffff7a7a7812 */ /* 0x000fca00078ef892 */
[----:B------:R0:W-:Y:S02]  /*2ce0*/  STG.E.64 [R120.64], R122 ;  /* 0x0000007a78007986 */ /* 0x0001e4000c101b04 */
.L_x_16:
[----:B------:R-:W-:Y:S02]  /*2cf0*/  IADD3 R0, R0, 0x100, RZ ;  /* 0x0000010000007810 */ /* 0x000fe40007ffe0ff */
.L_x_14:
[----:B------:R-:W-:Y:S05]  /*2d00*/  BSYNC B0 ;  /* 0x0000000000007941 */ /* 0x000fea0003800000 */
.L_x_13:
[----:B------:R-:W-:Y:S01]  /*2d10*/  BSSY B0, `(.L_x_17) ;  /* 0x000004c000007945 */ /* 0x000fe20003800000 */
[----:B------:R-:W-:Y:S05]  /*2d20*/  @!P5 BRA `(.L_x_18) ;  /* 0x000004a00000d947 */ /* 0x000fea0003800000 */
[----:B------:R-:W-:Y:S01]  /*2d30*/  ISETP.NE.U32.AND P0, PT, RZ, c[0x0][0x218], PT ;  /* 0x00008600ff007a0c */ /* 0x000fe20003f05070 */
[-CC-:B01----:R-:W-:Y:S01]  /*2d40*/  FFMA.FTZ R120, R162, R128.reuse, R129.reuse ;  /* 0x00000080a2787223 */ /* 0x183fe20000010081 */
        /* <DEDUP_REMOVED lines=10> */
[----:B------:R-:W-:Y:S01]  /*2df0*/  @P0 SHF.R.U64 R120, R172, 0x10, R173 ;  /* 0x00000010ac780819 */ /* 0x000fe200000012ad */
[----:B------:R-:W-:Y:S01]  /*2e00*/  FADD.FTZ R121, R158, -R121 ;  /* 0x800000799e797221 */ /* 0x000fe20000010000 */
[----:B------:R-:W-:Y:S01]  /*2e10*/  @P0 MOV R122, R173 ;  /* 0x000000ad007a0202 */ /* 0x000fe20000000f00 */
[----:B------:R-:W-:Y:S01]  /*2e20*/  FADD.FTZ R127, R165, -R124 ;  /* 0x8000007ca57f7221 */ /* 0x000fe20000010000 */
[----:B------:R-:W-:-:S02]  /*2e30*/  @P0 PRMT R120, RZ, 0x5410, R120 ;  /* 0x00005410ff780816 */ /* 0x000fc40000000078 */
[----:B------:R-:W-:Y:S01]  /*2e40*/  @P0 SHF.R.U32.HI R124, RZ, 0x10, R173 ;  /* 0x00000010ff7c0819 */ /* 0x000fe200000116ad */
[C---:B------:R-:W-:Y:S02]  /*2e50*/  FMUL.FTZ R127, R202.reuse, R127 ;  /* 0x0000007fca7f7220 */ /* 0x040fe40000410000 */
[----:B------:R-:W-:Y:S01]  /*2e60*/  @P0 FADD.FTZ R123, R123, R120 ;  /* 0x000000787b7b0221 */ /* 0x000fe20000010000 */
[----:B------:R-:W-:Y:S01]  /*2e70*/  @P0 PRMT R120, RZ, 0x5410, R122 ;  /* 0x00005410ff780816 */ /* 0x000fe2000000007a */
[----:B------:R-:W-:Y:S02]  /*2e80*/  FMUL.FTZ R122, R202, R121 ;  /* 0x00000079ca7a7220 */ /* 0x000fe40000410000 */
[----:B------:R0:W1:Y:S02]  /*2e90*/  F2F.BF16.F32 R134, R123 ;  /* 0x0000007b00867304 */ /* 0x0000640000202000 */
[----:B------:R-:W-:Y:S02]  /*2ea0*/  @P0 FADD.FTZ R125, R125, R120 ;  /* 0x000000787d7d0221 */ /* 0x000fe40000010000 */
[----:B------:R-:W-:-:S04]  /*2eb0*/  @P0 IMAD.MOV.U32 R120, RZ, RZ, R172 ;  /* 0x000000ffff780224 */ /* 0x000fc800078e00ac */
[----:B------:R2:W-:Y:S01]  /*2ec0*/  F2F.BF16.F32 R130, R125 ;  /* 0x0000007d00827304 */ /* 0x0005e20000202000 */
[----:B------:R-:W-:Y:S02]  /*2ed0*/  @P0 PRMT R121, RZ, 0x5410, R120 ;  /* 0x00005410ff790816 */ /* 0x000fe40000000078 */
[----:B------:R-:W-:Y:S02]  /*2ee0*/  @P0 PRMT R120, RZ, 0x5410, R124 ;  /* 0x00005410ff780816 */ /* 0x000fe4000000007c */
[----:B0-----:R-:W-:Y:S01]  /*2ef0*/  @P1 F2FP.BF16.PACK_AB R123, RZ, R123 ;  /* 0x0000007bff7b123e */ /* 0x001fe200000010ff */
[----:B------:R-:W-:Y:S02]  /*2f00*/  @P0 FADD.FTZ R122, R122, R121 ;  /* 0x000000797a7a0221 */ /* 0x000fe40000010000 */
[----:B------:R-:W-:Y:S01]  /*2f10*/  @P0 FADD.FTZ R127, R127, R120 ;  /* 0x000000787f7f0221 */ /* 0x000fe20000010000 */
[----:B------:R-:W-:Y:S01]  /*2f20*/  ISETP.NE.U32.AND P0, PT, RZ, c[0x0][0x258], PT ;  /* 0x00009600ff007a0c */ /* 0x000fe20003f05070 */
[----:B------:R-:W0:Y:S01]  /*2f30*/  F2F.BF16.F32 R131, R122 ;  /* 0x0000007a00837304 */ /* 0x000e220000202000 */
[----:B------:R-:W-:-:S02]  /*2f40*/  @P1 F2FP.BF16.PACK_AB R120, RZ, R122 ;  /* 0x0000007aff78123e */ /* 0x000fc400000010ff */
[----:B------:R-:W-:Y:S02]  /*2f50*/  ISETP.NE.AND.EX P0, PT, RZ, c[0x0][0x25c], PT, P0 ;  /* 0x00009700ff007a0c */ /* 0x000fe40003f05300 */
[----:B------:R-:W-:Y:S02]  /*2f60*/  @P1 PRMT R142, R120, 0x7610, R142 ;  /* 0x00007610788e1816 */ /* 0x000fe4000000008e */
[----:B------:R-:W-:Y:S01]  /*2f70*/  @P1 F2FP.BF16.PACK_AB R120, RZ, R125 ;  /* 0x0000007dff78123e */ /* 0x000fe200000010ff */
[----:B------:R-:W3:Y:S01]  /*2f80*/  F2F.BF16.F32 R132, R127 ;  /* 0x0000007f00847304 */ /* 0x000ee20000202000 */
[----:B------:R-:W-:Y:S01]  /*2f90*/  @P1 F2FP.BF16.PACK_AB R121, RZ, R127 ;  /* 0x0000007fff79123e */ /* 0x000fe200000010ff */
[----:B--2---:R-:W-:Y:S01]  /*2fa0*/  HFMA2.MMA R125, -RZ, RZ, 0, 4.76837158203125e-07 ;  /* 0x00000008ff7d7435 */ /* 0x004fe200000001ff */
[----:B------:R-:W-:Y:S02]  /*2fb0*/  @P1 PRMT R143, R123, 0x7610, R143 ;  /* 0x000076107b8f1816 */ /* 0x000fe4000000008f */
[----:B------:R-:W-:-:S02]  /*2fc0*/  @P1 PRMT R144, R120, 0x7610, R144 ;  /* 0x0000761078901816 */ /* 0x000fc40000000090 */
[----:B------:R-:W-:Y:S01]  /*2fd0*/  @P1 PRMT R145, R121, 0x7610, R145 ;  /* 0x0000761079911816 */ /* 0x000fe20000000091 */
[----:B-1----:R-:W-:Y:S01]  /*2fe0*/  IMAD.WIDE.U32 R120, R134, 0x10000, RZ ;  /* 0x0001000086787825 */ /* 0x002fe200078e00ff */
[----:B------:R-:W-:-:S04]  /*2ff0*/  ISETP.NE.U32.AND P1, PT, RZ, c[0x0][0x250], PT ;  /* 0x00009400ff007a0c */ /* 0x000fc80003f25070 */
[----:B------:R-:W-:Y:S02]  /*3000*/  ISETP.NE.AND.EX P1, PT, RZ, c[0x0][0x254], PT, P1 ;  /* 0x00009500ff007a0c */ /* 0x000fe40003f25310 */
[----:B0-----:R-:W-:Y:S01]  /*3010*/  LOP3.LUT R120, R120, R131, RZ, 0xfc, !PT ;  /* 0x0000008378787212 */ /* 0x001fe200078efcff */
[----:B---3--:R-:W-:-:S05]  /*3020*/  IMAD.U32 R123, R132, 0x10000, RZ ;  /* 0x00010000847b7824 */ /* 0x008fca00078e00ff */
[----:B------:R-:W-:Y:S01]  /*3030*/  LOP3.LUT R121, R121, R123, R130, 0xfe, !PT ;  /* 0x0000007b79797212 */ /* 0x000fe200078efe82 */
[----:B------:R-:W-:Y:S01]  /*3040*/  IMAD.WIDE.U32 R122, R0, R125, c[0x0][0x248] ;  /* 0x00009200007a7625 */ /* 0x000fe200078e007d */
        /* <DEDUP_REMOVED lines=9> */
.L_x_19:
        /* <DEDUP_REMOVED lines=14> */
.L_x_20:
[----:B------:R-:W-:Y:S02]  /*31c0*/  IADD3 R0, R0, 0x100, RZ ;  /* 0x0000010000007810 */ /* 0x000fe40007ffe0ff */
.L_x_18:
[----:B------:R-:W-:Y:S05]  /*31d0*/  BSYNC B0 ;  /* 0x0000000000007941 */ /* 0x000fea0003800000 */
.L_x_17:
        /* <DEDUP_REMOVED lines=25> */
[----:B------:R-:W-:Y:S01]  /*3370*/  @P0 FADD.FTZ R125, R125, R120 ;  /* 0x000000787d7d0221 */ /* 0x000fe20000010000 */
[----:B------:R-:W-:-:S04]  /*3380*/  @P0 MOV R120, R170 ;  /* 0x000000aa00780202 */ /* 0x000fc80000000f00 */
[----:B------:R-:W-:Y:S02]  /*3390*/  @P0 PRMT R121, RZ, 0x5410, R120 ;  /* 0x00005410ff790816 */ /* 0x000fe40000000078 */
[----:B------:R-:W-:Y:S01]  /*33a0*/  @P0 PRMT R120, RZ, 0x5410, R124 ;  /* 0x00005410ff780816 */ /* 0x000fe2000000007c */
[----:B------:R2:W-:Y:S01]  /*33b0*/  F2F.BF16.F32 R130, R125 ;  /* 0x0000007d00827304 */ /* 0x0005e20000202000 */
[----:B0-----:R-:W-:Y:S01]  /*33c0*/  @P1 F2FP.BF16.PACK_AB R123, RZ, R123 ;  /* 0x0000007bff7b123e */ /* 0x001fe200000010ff */
[----:B------:R-:W-:Y:S02]  /*33d0*/  @P0 FADD.FTZ R122, R122, R121 ;  /* 0x000000797a7a0221 */ /* 0x000fe40000010000 */
[----:B------:R-:W-:Y:S01]  /*33e0*/  @P0 FADD.FTZ R127, R127, R120 ;  /* 0x000000787f7f0221 */ /* 0x000fe20000010000 */
[----:B------:R-:W-:Y:S02]  /*33f0*/  ISETP.NE.U32.AND P0, PT, RZ, c[0x0][0x258], PT ;  /* 0x00009600ff007a0c */ /* 0x000fe40003f05070 */
[----:B------:R-:W-:Y:S01]  /*3400*/  @P1 F2FP.BF16.PACK_AB R120, RZ, R122 ;  /* 0x0000007aff78123e */ /* 0x000fe200000010ff */
[----:B------:R-:W0:Y:S01]  /*3410*/  F2F.BF16.F32 R132, R127 ;  /* 0x0000007f00847304 */ /* 0x000e220000202000 */
[----:B------:R-:W-:-:S02]  /*3420*/  ISETP.NE.AND.EX P0, PT, RZ, c[0x0][0x25c], PT, P0 ;  /* 0x00009700ff007a0c */ /* 0x000fc40003f05300 */
[----:B------:R-:W-:Y:S02]  /*3430*/  @P1 PRMT R142, R120, 0x7610, R142 ;  /* 0x00007610788e1816 */ /* 0x000fe4000000008e */
[----:B------:R-:W-:Y:S01]  /*3440*/  @P1 F2FP.BF16.PACK_AB R120, RZ, R125 ;  /* 0x0000007dff78123e */ /* 0x000fe200000010ff */
[----:B--2---:R-:W-:Y:S01]  /*3450*/  IMAD.MOV.U32 R125, RZ, RZ, 0x8 ;  /* 0x00000008ff7d7424 */ /* 0x004fe200078e00ff */
[----:B------:R-:W-:Y:S01]  /*3460*/  @P1 F2FP.BF16.PACK_AB R121, RZ, R127 ;  /* 0x0000007fff79123e */ /* 0x000fe200000010ff */
[----:B------:R2:W3:Y:S01]  /*3470*/  F2F.BF16.F32 R131, R122 ;  /* 0x0000007a00837304 */ /* 0x0004e20000202000 */
[----:B------:R-:W-:Y:S02]  /*3480*/  @P1 PRMT R143, R123, 0x7610, R143 ;  /* 0x000076107b8f1816 */ /* 0x000fe4000000008f */
[----:B------:R-:W-:Y:S02]  /*3490*/  @P1 PRMT R144, R120, 0x7610, R144 ;  /* 0x0000761078901816 */ /* 0x000fe40000000090 */
[----:B------:R-:W-:Y:S01]  /*34a0*/  @P1 PRMT R145, R121, 0x7610, R145 ;  /* 0x0000761079911816 */ /* 0x000fe20000000091 */
[----:B-1----:R-:W-:Y:S01]  /*34b0*/  IMAD.WIDE.U32 R120, R134, 0x10000, RZ ;  /* 0x0001000086787825 */ /* 0x002fe200078e00ff */
[----:B------:R-:W-:-:S03]  /*34c0*/  ISETP.NE.U32.AND P1, PT, RZ, c[0x0][0x250], PT ;  /* 0x00009400ff007a0c */ /* 0x000fc60003f25070 */
[----:B0-----:R-:W-:Y:S01]  /*34d0*/  IMAD.U32 R123, R132, 0x10000, RZ ;  /* 0x00010000847b7824 */ /* 0x001fe200078e00ff */
[----:B------:R-:W-:-:S04]  /*34e0*/  ISETP.NE.AND.EX P1, PT, RZ, c[0x0][0x254], PT, P1 ;  /* 0x00009500ff007a0c */ /* 0x000fc80003f25310 */
[----:B------:R-:W-:Y:S01]  /*34f0*/  LOP3.LUT R121, R121, R123, R130, 0xfe, !PT ;  /* 0x0000007b79797212 */ /* 0x000fe200078efe82 */
[----:B--2---:R-:W-:Y:S01]  /*3500*/  IMAD.WIDE.U32 R122, R0, R125, c[0x0][0x248] ;  /* 0x00009200007a7625 */ /* 0x004fe200078e007d */
[----:B---3--:R-:W-:Y:S01]  /*3510*/  LOP3.LUT R120, R120, R131, RZ, 0xfc, !PT ;  /* 0x0000008378787212 */ /* 0x008fe200078efcff */
[----:B------:R-:W-:Y:S05]  /*3520*/  @!P0 BRA `(.L_x_23) ;  /* 0x0000008000008947 */ /* 0x000fea0003800000 */
[----:B------:R-:W-:Y:S01]  /*3530*/  LOP3.LUT R124, R143, 0xffff, RZ, 0xc0, !PT ;  /* 0x0000ffff8f7c7812 */ /* 0x000fe200078ec0ff */
[----:B------:R-:W-:Y:S01]  /*3540*/  HFMA2.MMA R133, -RZ, RZ, 0, 4.76837158203125e-07 ;  /* 0x00000008ff857435 */ /* 0x000fe200000001ff */
[----:B------:R-:W-:-:S03]  /*3550*/  PRMT R127, R144, 0x5410, R145 ;  /* 0x00005410907f7816 */ /* 0x000fc60000000091 */
[----:B------:R-:W-:-:S05]  /*3560*/  IMAD.WIDE.U32 R124, R124, 0x10000, RZ ;  /* 0x000100007c7c7825 */ /* 0x000fca00078e00ff */
[----:B------:R-:W-:Y:S01]  /*3570*/  LOP3.LUT R125, R127, R125, RZ, 0xfc, !PT ;  /* 0x0000007d7f7d7212 */ /* 0x000fe200078efcff */
[----:B------:R-:W-:Y:S01]  /*3580*/  IMAD.WIDE.U32 R126, R0, R133, c[0x0][0x258] ;  /* 0x00009600007e7625 */ /* 0x000fe200078e0085 */
[----:B------:R-:W-:-:S05]  /*3590*/  LOP3.LUT R124, R124, 0xffff, R142, 0xf8, !PT ;  /* 0x0000ffff7c7c7812 */ /* 0x000fca00078ef88e */
[----:B------:R0:W-:Y:S02]  /*35a0*/  STG.E.64 [R126.64], R124 ;  /* 0x0000007c7e007986 */ /* 0x0001e4000c101b04 */
.L_x_23:
        /* <DEDUP_REMOVED lines=14> */
.L_x_24:
[----:B------:R-:W-:Y:S02]  /*3690*/  IADD3 R0, R0, 0x100, RZ ;  /* 0x0000010000007810 */ /* 0x000fe40007ffe0ff */
.L_x_22:
[----:B------:R-:W-:Y:S05]  /*36a0*/  BSYNC B0 ;  /* 0x0000000000007941 */ /* 0x000fea0003800000 */
.L_x_21:
        /* <DEDUP_REMOVED lines=41> */
[----:B--2---:R-:W-:Y:S01]  /*3940*/  IMAD.MOV.U32 R125, RZ, RZ, 0x8 ;  /* 0x00000008ff7d7424 */ /* 0x004fe200078e00ff */
[----:B------:R-:W-:Y:S02]  /*3950*/  @P1 PRMT R144, R120, 0x7610, R144 ;  /* 0x0000761078901816 */ /* 0x000fe40000000090 */
[----:B------:R-:W-:Y:S01]  /*3960*/  @P1 PRMT R145, R121, 0x7610, R145 ;  /* 0x0000761079911816 */ /* 0x000fe20000000091 */
[----:B-1----:R-:W-:Y:S01]  /*3970*/  IMAD.WIDE.U32 R120, R134, 0x10000, RZ ;  /* 0x0001000086787825 */ /* 0x002fe200078e00ff */
[----:B------:R-:W-:-:S02]  /*3980*/  @P1 PRMT R143, R123, 0x7610, R143 ;  /* 0x000076107b8f1816 */ /* 0x000fc4000000008f */
[----:B------:R-:W-:Y:S02]  /*3990*/  ISETP.NE.U32.AND P1, PT, RZ, c[0x0][0x250], PT ;  /* 0x00009400ff007a0c */ /* 0x000fe40003f25070 */
[----:B0-----:R-:W-:Y:S02]  /*39a0*/  LOP3.LUT R120, R120, R131, RZ, 0xfc, !PT ;  /* 0x0000008378787212 */ /* 0x001fe400078efcff */
[----:B------:R-:W-:Y:S02]  /*39b0*/  ISETP.NE.AND.EX P1, PT, RZ, c[0x0][0x254], PT, P1 ;  /* 0x00009500ff007a0c */ /* 0x000fe40003f25310 */
[----:B---3--:R-:W-:-:S04]  /*39c0*/  SHF.L.U32 R123, R132, 0x10, RZ ;  /* 0x00000010847b7819 */ /* 0x008fc800000006ff */
        /* <DEDUP_REMOVED lines=11> */
.L_x_27:
        /* <DEDUP_REMOVED lines=14> */
.L_x_28:
[----:B------:R-:W-:Y:S02]  /*3b60*/  IADD3 R0, R0, 0x100, RZ ;  /* 0x0000010000007810 */ /* 0x000fe40007ffe0ff */
.L_x_26:
[----:B------:R-:W-:Y:S05]  /*3b70*/  BSYNC B0 ;  /* 0x0000000000007941 */ /* 0x000fea0003800000 */
.L_x_25:
        /* <DEDUP_REMOVED lines=60> */
.L_x_31:
[----:B------:R1:W-:Y:S01]  /*3f40*/  STG.E.64 [R122.64], R120 ;  /* 0x000000787a007986 */ /* 0x0003e2000c101b04 */
[----:B------:R-:W-:-:S13]  /*3f50*/  ISETP.NE.AND.EX P0, PT, RZ, c[0x0][0x254], PT, P0 ;  /* 0x00009500ff007a0c */ /* 0x000fda0003f05300 */
[----:B------:R-:W-:Y:S02]  /*3f60*/  @P0 PRMT R146, R129, 0x7610, R146 ;  /* 0x0000761081920816 */ /* 0x000fe40000000092 */
[----:B------:R-:W-:Y:S02]  /*3f70*/  @P0 PRMT R147, R132, 0x7610, R147 ;  /* 0x0000761084930816 */ /* 0x000fe40000000093 */
[----:B------:R-:W-:Y:S02]  /*3f80*/  @P0 PRMT R148, R128, 0x7610, R148 ;  /* 0x0000761080940816 */ /* 0x000fe40000000094 */
[----:B------:R-:W-:Y:S01]  /*3f90*/  @P0 PRMT R149, R130, 0x7610, R149 ;  /* 0x0000761082950816 */ /* 0x000fe20000000095 */
[----:B------:R-:W-:Y:S05]  /*3fa0*/  @!P0 BRA `(.L_x_30) ;  /* 0x0000008000008947 */ /* 0x000fea0003800000 */
[----:B-1----:R-:W-:Y:S02]  /*3fb0*/  LOP3.LUT R120, R147, 0xffff, RZ, 0xc0, !PT ;  /* 0x0000ffff93787812 */ /* 0x002fe400078ec0ff */
[----:B------:R-:W-:Y:S02]  /*3fc0*/  LEA R122, P0, R0, c[0x0][0x250], 0x3 ;  /* 0x00009400007a7a11 */ /* 0x000fe400078018ff */
[----:B0-----:R-:W-:Y:S01]  /*3fd0*/  PRMT R125, R148, 0x5410, R149 ;  /* 0x00005410947d7816 */ /* 0x001fe20000000095 */
[----:B------:R-:W-:Y:S01]  /*3fe0*/  IMAD.WIDE.U32 R120, R120, 0x10000, RZ ;  /* 0x0001000078787825 */ /* 0x000fe200078e00ff */
[----:B------:R-:W-:-:S04]  /*3ff0*/  LEA.HI.X R123, R0, c[0x0][0x254], RZ, 0x3, P0 ;  /* 0x00009500007b7a11 */ /* 0x000fc800000f1cff */
[----:B------:R-:W-:Y:S02]  /*4000*/  LOP3.LUT R121, R125, R121, RZ, 0xfc, !PT ;  /* 0x000000797d797212 */ /* 0x000fe400078efcff */
[----:B------:R-:W-:-:S05]  /*4010*/  LOP3.LUT R120, R120, 0xffff, R146, 0xf8, !PT ;  /* 0x0000ffff78787812 */ /* 0x000fca00078ef892 */
[----:B------:R0:W-:Y:S02]  /*4020*/  STG.E.64 [R122.64], R120 ;  /* 0x000000787a007986 */ /* 0x0001e4000c101b04 */
.L_x_30:
[----:B-1----:R-:W-:Y:S05]  /*4030*/  BSYNC B0 ;  /* 0x0000000000007941 */ /* 0x002fea0003800000 */
.L_x_29:
[----:B------:R-:W-:Y:S02]  /*4040*/  IADD3 R140, R140, c[0x0][0x160], RZ ;  /* 0x000058008c8c7a10 */ /* 0x000fe40007ffe0ff */
[----:B------:R-:W-:Y:S02]  /*4050*/  LOP3.LUT P1, RZ, R9, 0xff, RZ, 0xc0, !PT ;  /* 0x000000ff09ff7812 */ /* 0x000fe4000782c0ff */
[----:B------:R-:W-:Y:S02]  /*4060*/  ISETP.GE.AND P0, PT, R140, c[0x0][0x164], PT ;  /* 0x000059008c007a0c */ /* 0x000fe40003f06270 */
[----:B------:R-:W-:-:S11]  /*4070*/  SEL R9, RZ, 0x1, P1 ;  /* 0x00000001ff097807 */ /* 0x000fd60000800000 */
[----:B0-----:R-:W-:Y:S01]  /*4080*/  @P0 CALL.REL.NOINC `(.L_x_0) ;  /* 0x0000001000000944 */ /* 0x001fe20003c00000 */
[----:B------:R-:W-:Y:S05]  /*4090*/  BRA `(.L_x_32) ;  /* 0xffffca1000007947 */ /* 0x000fea000383ffff */
.L_x_0:
[----:B0-----:R-:W0:Y:S01]  /*40a0*/  S2UR UR6, SR_CTAID.X ;  /* 0x00000000000679c3 */ /* 0x001e220000002500 */
[----:B------:R-:W0:Y:S01]  /*40b0*/  S2R R2, SR_TID.X ;  /* 0x0000000000027919 */ /* 0x000e220000002100 */
[----:B------:R-:W-:Y:S01]  /*40c0*/  BSSY B0, `(.L_x_33) ;  /* 0x0000010000007945 */ /* 0x000fe20003800000 */
[C---:B0-----:R-:W-:Y:S02]  /*40d0*/  LEA.HI R0, R2.reuse, UR6, RZ, 0x18 ;  /* 0x0000000602007c11 */ /* 0x041fe4000f8fc0ff */
[----:B------:R-:W-:-:S03]  /*40e0*/  LOP3.LUT R3, R2, 0xff, RZ, 0xc0, !PT ;  /* 0x000000ff02037812 */ /* 0x000fc600078ec0ff */
[----:B------:R-:W-:-:S05]  /*40f0*/  IMAD R0, R0, c[0x0][0x168], RZ ;  /* 0x00005a0000007a24 */ /* 0x000fca00078e02ff */
[----:B------:R-:W-:Y:S01]  /*4100*/  LEA.HI R0, R0, R3, RZ, 0x1e ;  /* 0x0000000300007211 */ /* 0x000fe200078ff0ff */
[----:B------:R-:W-:Y:S05]  /*4110*/  @!P6 BRA `(.L_x_34) ;  /* 0x000000a00000e947 */ /* 0x000fea0003800000 */
[----:B-----5:R-:W-:-:S04]  /*4120*/  IMAD.MOV.U32 R9, RZ, RZ, 0x10 ;  /* 0x00000010ff097424 */ /* 0x020fc800078e00ff */
[----:B------:R-:W-:-:S04]  /*4130*/  IMAD.WIDE.U32 R2, R0, R9, c[0x0][0x220] ;  /* 0x0000880000027625 */ /* 0x000fc800078e0009 */
[CC--:B------:R-:W-:Y:S01]  /*4140*/  IMAD.WIDE.U32 R4, R0.reuse, R9.reuse, c[0x0][0x228] ;  /* 0x00008a0000047625 */ /* 0x0c0fe200078e0009 */
[----:B------:R0:W-:Y:S03]  /*4150*/  STG.E.128 [R2.64], R96 ;  /* 0x0000006002007986 */ /* 0x0001e6000c101d04 */
[CC--:B------:R-:W-:Y:S01]  /*4160*/  IMAD.WIDE.U32 R6, R0.reuse, R9.reuse, c[0x0][0x230] ;  /* 0x00008c0000067625 */ /* 0x0c0fe200078e0009 */
[----:B------:R0:W-:Y:S03]  /*4170*/  STG.E.128 [R4.64], R116 ;  /* 0x0000007404007986 */ /* 0x0001e6000c101d04 */
[C---:B------:R-:W-:Y:S01]  /*4180*/  IMAD.WIDE.U32 R8, R0.reuse, R9, c[0x0][0x238] ;  /* 0x00008e0000087625 */ /* 0x040fe200078e0009 */
[----:B------:R0:W-:Y:S01]  /*4190*/  STG.E.128 [R6.64], R56 ;  /* 0x0000003806007986 */ /* 0x0001e2000c101d04 */
[----:B------:R-:W-:-:S03]  /*41a0*/  IADD3 R0, R0, 0x100, RZ ;  /* 0x0000010000007810 */ /* 0x000fc60007ffe0ff */
[----:B------:R0:W-:Y:S04]  /*41b0*/  STG.E.128 [R8.64], R76 ;  /* 0x0000004c08007986 */ /* 0x0001e8000c101d04 */
.L_x_34:
[----:B------:R-:W-:Y:S05]  /*41c0*/  BSYNC B0 ;  /* 0x0000000000007941 */ /* 0x000fea0003800000 */
.L_x_33:
[----:B------:R-:W-:Y:S01]  /*41d0*/  BSSY B0, `(.L_x_35) ;  /* 0x000000c000007945 */ /* 0x000fe20003800000 */
[----:B------:R-:W-:Y:S05]  /*41e0*/  @!P5 BRA `(.L_x_36) ;  /* 0x000000a00000d947 */ /* 0x000fea0003800000 */
[----:B0----5:R-:W-:-:S05]  /*41f0*/  MOV R9, 0x10 ;  /* 0x0000001000097802 */ /* 0x021fca0000000f00 */
        /* <DEDUP_REMOVED lines=9> */
.L_x_36:
[----:B------:R-:W-:Y:S05]  /*4290*/  BSYNC B0 ;  /* 0x0000000000007941 */ /* 0x000fea0003800000 */
.L_x_35:
[----:B------:R-:W-:Y:S01]  /*42a0*/  BSSY B0, `(.L_x_37) ;  /* 0x000000c000007945 */ /* 0x000fe20003800000 */
[----:B------:R-:W-:Y:S05]  /*42b0*/  @!P4 BRA `(.L_x_38) ;  /* 0x000000a00000c947 */ /* 0x000fea0003800000 */
[----:B0----5:R-:W-:-:S04]  /*42c0*/  IMAD.MOV.U32 R9, RZ, RZ, 0x10 ;  /* 0x00000010ff097424 */ /* 0x021fc800078e00ff */
        /* <DEDUP_REMOVED lines=9> */
.L_x_38:
[----:B------:R-:W-:Y:S05]  /*4360*/  BSYNC B0 ;  /* 0x0000000000007941 */ /* 0x000fea0003800000 */
.L_x_37:
        /* <DEDUP_REMOVED lines=12> */
.L_x_40:
[----:B------:R-:W-:Y:S05]  /*4430*/  BSYNC B0 ;  /* 0x0000000000007941 */ /* 0x000fea0003800000 */
.L_x_39:
[----:B------:R-:W-:Y:S05]  /*4440*/  @!P2 EXIT ;  /* 0x000000000000a94d */ /* 0x000fea0003800000 */
[----:B0----5:R-:W-:-:S10]  /*4450*/  HFMA2.MMA R9, -RZ, RZ, 0, 9.5367431640625e-07 ;  /* 0x00000010ff097435 */ /* 0x021fd400000001ff */
[----:B------:R-:W-:-:S04]  /*4460*/  IMAD.WIDE.U32 R2, R0, R9, c[0x0][0x220] ;  /* 0x0000880000027625 */ /* 0x000fc800078e0009 */
[CC--:B------:R-:W-:Y:S01]  /*4470*/  IMAD.WIDE.U32 R4, R0.reuse, R9.reuse, c[0x0][0x228] ;  /* 0x00008a0000047625 */ /* 0x0c0fe200078e0009 */
[----:B------:R-:W-:Y:S03]  /*4480*/  STG.E.128 [R2.64], R80 ;  /* 0x0000005002007986 */ /* 0x000fe6000c101d04 */
[CC--:B------:R-:W-:Y:S01]  /*4490*/  IMAD.WIDE.U32 R6, R0.reuse, R9.reuse, c[0x0][0x230] ;  /* 0x00008c0000067625 */ /* 0x0c0fe200078e0009 */
[----:B------:R-:W-:Y:S03]  /*44a0*/  STG.E.128 [R4.64], R100 ;  /* 0x0000006404007986 */ /* 0x000fe6000c101d04 */
[----:B------:R-:W-:Y:S01]  /*44b0*/  IMAD.WIDE.U32 R8, R0, R9, c[0x0][0x238] ;  /* 0x00008e0000087625 */ /* 0x000fe200078e0009 */
[----:B------:R-:W-:Y:S04]  /*44c0*/  STG.E.128 [R6.64], R40 ;  /* 0x0000002806007986 */ /* 0x000fe8000c101d04 */
[----:B------:R-:W-:Y:S01]  /*44d0*/  STG.E.128 [R8.64], R60 ;  /* 0x0000003c08007986 */ /* 0x000fe2000c101d04 */
[----:B------:R-:W-:Y:S05]  /*44e0*/  EXIT ;  /* 0x000000000000794d */ /* 0x000fea0003800000 */
.L_x_11:
[----:B------:R-:W-:Y:S01]  /*44f0*/  IMAD.MOV.U32 R125, RZ, RZ, R129 ;  /* 0x000000ffff7d7224 */ /* 0x000fe200078e0081 */
[----:B------:R-:W-:Y:S01]  /*4500*/  MOV R187, 0x1f ;  /* 0x0000001f00bb7802 */ /* 0x000fe20000000f00 */
[----:B------:R-:W-:Y:S01]  /*4510*/  IMAD.MOV.U32 R132, RZ, RZ, 0x10 ;  /* 0x00000010ff847424 */ /* 0x000fe200078e00ff */
[----:B------:R-:W-:Y:S01]  /*4520*/  MOV R120, 0x4550 ;  /* 0x0000455000787802 */ /* 0x000fe20000000f00 */
[----:B------:R-:W-:-:S02]  /*4530*/  IMAD.MOV.U32 R134, RZ, RZ, -0x1 ;  /* 0xffffffffff867424 */ /* 0x000fc400078e00ff */
[----:B-----5:R-:W-:Y:S05]  /*4540*/  CALL.REL.NOINC `($__internal_0_$__cuda_sm70_shflsync_down_p) ;  /* 0x0000045000007944 */ /* 0x020fea0003c00000 */
[----:B-1----:R-:W-:Y:S01]  /*4550*/  IMAD.MOV.U32 R124, RZ, RZ, R187 ;  /* 0x000000ffff7c7224 */ /* 0x002fe200078e00bb */
[----:B0-----:R-:W-:Y:S05]  /*4560*/  BRA `(.L_x_41) ;  /* 0xffffdfc000007947 */ /* 0x001fea000383ffff */
.L_x_12:
[----:B------:R-:W-:Y:S01]  /*4570*/  MOV R125, R130 ;  /* 0x00000082007d7202 */ /* 0x000fe20000000f00 */
[----:B------:R-:W-:Y:S01]  /*4580*/  IMAD.MOV.U32 R132, RZ, RZ, 0x10 ;  /* 0x00000010ff847424 */ /* 0x000fe200078e00ff */
[----:B------:R-:W-:Y:S01]  /*4590*/  MOV R134, 0xffffffff ;  /* 0xffffffff00867802 */ /* 0x000fe20000000f00 */
[----:B------:R-:W-:Y:S01]  /*45a0*/  IMAD.MOV.U32 R187, RZ, RZ, 0x1f ;  /* 0x0000001fffbb7424 */ /* 0x000fe200078e00ff */
[----:B------:R-:W-:-:S02]  /*45b0*/  MOV R120, 0x45d0 ;  /* 0x000045d000787802 */ /* 0x000fc40000000f00 */
[----:B01---5:R-:W-:Y:S05]  /*45c0*/  CALL.REL.NOINC `($__internal_0_$__cuda_sm70_shflsync_down_p) ;  /* 0x000003d000007944 */ /* 0x023fea0003c00000 */
[----:B------:R-:W-:Y:S01]  /*45d0*/  FADD.FTZ R124, R124, R129 ;  /* 0x000000817c7c7221 */ /* 0x000fe20000010000 */
[----:B0-----:R-:W-:Y:S01]  /*45e0*/  MOV R134, 0xffffffff ;  /* 0xffffffff00867802 */ /* 0x001fe20000000f00 */
[----:B-1----:R-:W-:Y:S01]  /*45f0*/  FADD.FTZ R130, R130, R187 ;  /* 0x000000bb82827221 */ /* 0x002fe20000010000 */
[----:B------:R-:W-:Y:S01]  /*4600*/  MOV R120, 0x4650 ;  /* 0x0000465000787802 */ /* 0x000fe20000000f00 */
[----:B------:R-:W-:-:S02]  /*4610*/  IMAD.MOV.U32 R132, RZ, RZ, 0x8 ;  /* 0x00000008ff847424 */ /* 0x000fc400078e00ff */
[----:B------:R-:W-:Y:S02]  /*4620*/  IMAD.MOV.U32 R187, RZ, RZ, 0x1f ;  /* 0x0000001fffbb7424 */ /* 0x000fe400078e00ff */
[----:B------:R-:W-:Y:S02]  /*4630*/  IMAD.MOV.U32 R125, RZ, RZ, R124 ;  /* 0x000000ffff7d7224 */ /* 0x000fe400078e007c */
[----:B------:R-:W-:Y:S05]  /*4640*/  CALL.REL.NOINC `($__internal_0_$__cuda_sm70_shflsync_down_p) ;  /* 0x0000035000007944 */ /* 0x000fea0003c00000 */
[----:B-1----:R-:W-:Y:S01]  /*4650*/  IMAD.MOV.U32 R123, RZ, RZ, R187 ;  /* 0x000000ffff7b7224 */ /* 0x002fe200078e00bb */
[----:B0-----:R-:W-:Y:S01]  /*4660*/  MOV R125, R130 ;  /* 0x00000082007d7202 */ /* 0x001fe20000000f00 */
[----:B------:R-:W-:Y:S01]  /*4670*/  IMAD.MOV.U32 R132, RZ, RZ, 0x8 ;  /* 0x00000008ff847424 */ /* 0x000fe200078e00ff */
[----:B------:R-:W-:Y:S01]  /*4680*/  MOV R134, 0xffffffff ;  /* 0xffffffff00867802 */ /* 0x000fe20000000f00 */
[----:B------:R-:W-:Y:S01]  /*4690*/  IMAD.MOV.U32 R187, RZ, RZ, 0x1f ;  /* 0x0000001fffbb7424 */ /* 0x000fe200078e00ff */
[----:B------:R-:W-:Y:S02]  /*46a0*/  MOV R120, 0x46c0 ;  /* 0x000046c000787802 */ /* 0x000fe40000000f00 */
[----:B------:R-:W-:Y:S05]  /*46b0*/  CALL.REL.NOINC `($__internal_0_$__cuda_sm70_shflsync_down_p) ;  /* 0x000002e000007944 */ /* 0x000fea0003c00000 */
        /* <DEDUP_REMOVED lines=45> */
[----:B01----:R-:W-:Y:S05]  /*4990*/  BRA `(.L_x_42) ;  /* 0xffffdcb000007947 */ /* 0x003fea000383ffff */
        .weak           $__internal_0_$__cuda_sm70_shflsync_down_p
        .type           $__internal_0_$__cuda_sm70_shflsync_down_p,@function
        .size           $__internal_0_$__cuda_sm70_shflsync_down_p,(.L_x_2747 - $__internal_0_$__cuda_sm70_shflsync_down_p)
$__internal_0_$__cuda_sm70_shflsync_down_p:
[----:B------:R-:W-:Y:S01]  /*49a0*/  IMAD.MOV.U32 R121, RZ, RZ, 0x0 ;  /* 0x00000000ff797424 */ /* 0x000fe200078e00ff */
[----:B------:R-:W-:Y:S04]  /*49b0*/  WARPSYNC R134 ;  /* 0x0000008600007348 */ /* 0x000fe80003800000 */
[----:B------:R0:W1:Y:S01]  /*49c0*/  SHFL.DOWN PT, R187, R125, R132, R187 ;  /* 0x080000847dbb7389 */ /* 0x00006200000e00bb */
[----:B------:R-:W-:Y:S05]  /*49d0*/  RET.REL.NODEC R120 `(_ZN10layer_norm31ln_parallel_residual_bwd_kernelINS_13Kernel_traitsI13__nv_bfloat16S2_S2_S2_fjLj5120ELj1ELj1ELj8ELj8ENS_18Kernel_traits_baseILj5120ES2_S2_S2_S2_fjLj256EEEEELb0ELb0ELb0EEEvNS_9BwdParamsE) ;  /* 0xffffb62078007950 */ /* 0x000fea0003c3ffff */
.L_x_43:
[----:B------:R-:W-:-:S00]  /*49e0*/  BRA `(.L_x_43) ;  /* 0xfffffff000007947 */ /* 0x000fc0000383ffff */
[----:B------:R-:W-:-:S00]  /*49f0*/  NOP ;  /* 0x0000000000007918 */ /* 0x000fc00000000000 */
        /* <DEDUP_REMOVED lines=8> */
.L_x_2747:


//--------------------- .text._ZN10layer_norm31ln_parallel_residual_bwd_kernelINS_13Kernel_traitsI13__nv_bfloat16S2_S2_S2_fjLj5120ELj1ELj1ELj8ELj8ENS_18Kernel_traits_baseILj5120ES2_S2_S2_S2_fjLj256EEEEELb0ELb0ELb1EEEvNS_9BwdParamsE --------------------------
	.section	.text._ZN10layer_norm31ln_parallel_residual_bwd_kernelINS_13Kernel_traitsI13__nv_bfloat16S2_S2_S2_fjLj5120ELj1ELj1ELj8ELj8ENS_18Kernel_traits_baseILj5120ES2_S2_S2_S2_fjLj256EEEEELb0ELb0ELb1EEEvNS_9BwdParamsE,"ax",@progbits
	.sectioninfo	@"SHI_REGISTERS=210"
	.align	128
        .global         _ZN10layer_norm31ln_parallel_residual_bwd_kernelINS_13Kernel_traitsI13__nv_bfloat16S2_S2_S2_fjLj5120ELj1ELj1ELj8ELj8ENS_18Kernel_traits_baseILj5120ES2_S2_S2_S2_fjLj256EEEEELb0ELb0ELb1EEEvNS_9BwdParamsE
        .type           _ZN10layer_norm31ln_parallel_residual_bwd_kernelINS_13Kernel_traitsI13__nv_bfloat16S2_S2_S2_fjLj5120ELj1ELj1ELj8ELj8ENS_18Kernel_traits_baseILj5120ES2_S2_S2_S2_fjLj256EEEEELb0ELb0ELb1EEEvNS_9BwdParamsE,@function
        .size           _ZN10layer_norm31ln_parallel_residual_bwd_kernelINS_13Kernel_traitsI13__nv_bfloat16S2_S2_S2_fjLj5120ELj1ELj1ELj8ELj8ENS_18Kernel_traits_baseILj5120ES2_S2_S2_S2_fjLj256EEEEELb0ELb0ELb1EEEvNS_9BwdParamsE,(.L_x_2748 - _ZN10layer_norm31ln_parallel_residual_bwd_kernelINS_13Kernel_traitsI13__nv_bfloat16S2_S2_S2_fjLj5120ELj1ELj1ELj8ELj8ENS_18Kernel_traits_baseILj5120ES2_S2_S2_S2_fjLj256EEEEELb0ELb0ELb1EEEvNS_9BwdParamsE)
        .other          _ZN10layer_norm31ln_parallel_residual_bwd_kernelINS_13Kernel_traitsI13__nv_bfloat16S2_S2_S2_fjLj5120ELj1ELj1ELj8ELj8ENS_18Kernel_traits_baseILj5120ES2_S2_S2_S2_fjLj256EEEEELb0ELb0ELb1EEEvNS_9BwdParamsE,@"STO_CUDA_ENTRY STV_DEFAULT"
_ZN10layer_norm31ln_parallel_residual_bwd_kernelINS_13Kernel_traitsI13__nv_bfloat16S2_S2_S2_fjLj5120ELj1ELj1ELj8ELj8ENS_18Kernel_traits_baseILj5120ES2_S2_S2_S2_fjLj256EEEEELb0ELb0ELb1EEEvNS_9BwdParamsE:
.text._ZN10layer_norm31ln_parallel_residual_bwd_kernelINS_13Kernel_traitsI13__nv_bfloat16S2_S2_S2_fjLj5120ELj1ELj1ELj8ELj8ENS_18Kernel_traits_baseILj5120ES2_S2_S2_S2_fjLj256EEEEELb0ELb0ELb1EEEvNS_9BwdParamsE:
[----:B------:R-:W-:Y:S02]  /*0000*/  MOV R1, c[0x0][0x28] ;  /* 0x00000a0000017a02 */ /* 0x000fe40000000f00 */
[----:B------:R-:W0:Y:S01]  /*0010*/  S2UR UR4, SR_CTAID.X ;  /* 0x00000000000479c3 */ /* 0x000e220000002500 */
[----:B------:R-:W0:Y:S02]  /*0020*/  S2R R0, SR_TID.X ;  /* 0x0000000000007919 */ /* 0x000e240000002100 */
[----:B0-----:R-:W-:Y:S01]  /*0030*/  LEA.HI R97, R0, UR4, RZ, 0x18 ;  /* 0x0000000400617c11 */ /* 0x001fe2000f8fc0ff */
[----:B------:R-:W-:-:S03]  /*0040*/  ULDC.64 UR4, c[0x0][0x118] ;  /* 0x0000460000047ab9 */ /* 0x000fc60000000a00 */
[----:B------:R-:W-:-:S13]  /*0050*/  ISETP.GE.AND P0, PT, R97, c[0x0][0x164], PT ;  /* 0x0000590061007a0c */ /* 0x000fda0003f06270 */
[----:B------:R-:W-:Y:S05]  /*0060*/  @!P0 BRA `(.L_x_44) ;  /* 0x0000029000008947 */ /* 0x000fea0003800000 */
        /* <DEDUP_REMOVED lines=40> */
[----:B------:R-:W-:Y:S05]  /*02f0*/  BRA `(.L_x_45) ;  /* 0x00003a5000007947 */ /* 0x000fea0003800000 */
.L_x_44:
[----:B------:R-:W-:-:S05]  /*0300*/  IMAD.SHL.U32 R2, R0, 0x8, RZ ;  /* 0x0000000800027824 */ /* 0x000fca00078e00ff */
[----:B------:R-:W-:-:S04]  /*0310*/  LOP3.LUT R4, R2, 0x7f8, RZ, 0xc0, !PT ;  /* 0x000007f802047812 */ /* 0x000fc800078ec0ff */
[----:B------:R-:W-:-:S04]  /*0320*/  IADD3 R2, P0, R4, c[0x0][0x1b0], RZ ;  /* 0x00006c0004027a10 */ /* 0x000fc80007f1e0ff */
[----:B------:R-:W-:Y:S02]  /*0330*/  IADD3.X R3, RZ, c[0x0][0x1b4], RZ, P0, !PT ;  /* 0x00006d00ff037a10 */ /* 0x000fe400007fe4ff */
[----:B------:R-:W-:-:S03]  /*0340*/  IADD3 R4, P0, R4, c[0x0][0x1b8], RZ ;  /* 0x00006e0004047a10 */ /* 0x000fc60007f1e0ff */
[----:B------:R0:W2:Y:S02]  /*0350*/  LDG.E.64 R98, [R2.64] ;  /* 0x0000000402627981 */ /* 0x0000a4000c1e1b00 */
[----:B------:R-:W-:Y:S02]  /*0360*/  IMAD.X R5, RZ, RZ, c[0x0][0x1bc], P0 ;  /* 0x00006f00ff057624 */ /* 0x000fe400000e06ff */
[----:B------:R0:W3:Y:S04]  /*0370*/  LDG.E.64 R100, [R2.64+0x800] ;  /* 0x0008000402647981 */ /* 0x0000e8000c1e1b00 */
[----:B------:R0:W4:Y:S04]  /*0380*/  LDG.E.64 R102, [R2.64+0x1000] ;  /* 0x0010000402667981 */ /* 0x000128000c1e1b00 */
[----:B------:R0:W5:Y:S04]  /*0390*/  LDG.E.64 R104, [R2.64+0x1800] ;  /* 0x0018000402687981 */ /* 0x000168000c1e1b00 */
[----:B------:R0:W5:Y:S04]  /*03a0*/  LDG.E.64 R106, [R2.64+0x2000] ;  /* 0x00200004026a7981 */ /* 0x000168000c1e1b00 */
[----:B------:R1:W5:Y:S04]  /*03b0*/  LDG.E.64 R108, [R4.64] ;  /* 0x00000004046c7981 */ /* 0x000368000c1e1b00 */
[----:B------:R1:W5:Y:S04]  /*03c0*/  LDG.E.64 R110, [R4.64+0x800] ;  /* 0x00080004046e7981 */ /* 0x000368000c1e1b00 */
[----:B------:R1:W5:Y:S04]  /*03d0*/  LDG.E.64 R112, [R4.64+0x1000] ;  /* 0x0010000404707981 */ /* 0x000368000c1e1b00 */
[----:B------:R1:W5:Y:S04]  /*03e0*/  LDG.E.64 R114, [R4.64+0x1800] ;  /* 0x0018000404727981 */ /* 0x000368000c1e1b00 */
[----:B------:R1:W5:Y:S01]  /*03f0*/  LDG.E.64 R116, [R4.64+0x2000] ;  /* 0x0020000404747981 */ /* 0x000362000c1e1b00 */
[----:B------:R-:W-:Y:S01]  /*0400*/  HFMA2.MMA R187, -RZ, RZ, 0, 5.9604644775390625e-08 ;  /* 0x00000001ffbb7435 */ /* 0x000fe200000001ff */
[----:B0-----:R-:W-:Y:S01]  /*0410*/  CS2R R2, SRZ ;  /* 0x0000000000027805 */ /* 0x001fe2000001ff00 */
[----:B------:R-:W-:Y:S01]  /*0420*/  CS2R R6, SRZ ;  /* 0x0000000000067805 */ /* 0x000fe2000001ff00 */
[----:B------:R-:W-:Y:S01]  /*0430*/  CS2R R8, SRZ ;  /* 0x0000000000087805 */ /* 0x000fe2000001ff00 */
[----:B------:R-:W-:Y:S01]  /*0440*/  CS2R R10, SRZ ;  /* 0x00000000000a7805 */ /* 0x000fe2000001ff00 */
[----:B------:R-:W-:Y:S01]  /*0450*/  CS2R R90, SRZ ;  /* 0x00000000005a7805 */ /* 0x000fe2000001ff00 */
[----:B------:R-:W-:Y:S01]  /*0460*/  CS2R R94, SRZ ;  /* 0x00000000005e7805 */ /* 0x000fe2000001ff00 */
[----:B------:R-:W-:Y:S01]  /*0470*/  CS2R R54, SRZ ;  /* 0x0000000000367805 */ /* 0x000fe2000001ff00 */
[----:B------:R-:W-:Y:S01]  /*0480*/  CS2R R82, SRZ ;  /* 0x0000000000527805 */ /* 0x000fe2000001ff00 */
[----:B-1----:R-:W-:Y:S01]  /*0490*/  CS2R R4, SRZ ;  /* 0x0000000000047805 */ /* 0x002fe2000001ff00 */
        /* <DEDUP_REMOVED lines=22> */
[----:B------:R-:W-:Y:S01]  /*0600*/  IMAD.MOV.U32 R96, RZ, RZ, RZ ;  /* 0x000000ffff607224 */ /* 0x000fe200078e00ff */
        /* <DEDUP_REMOVED lines=8> */
[----:B------:R-:W-:-:S02]  /*0690*/  MOV R152, RZ ;  /* 0x000000ff00987202 */ /* 0x000fc40000000f00 */
[--C-:B--2---:R-:W-:Y:S02]  /*06a0*/  SHF.R.U64 R153, R98, 0x10, R99.reuse ;  /* 0x0000001062997819 */ /* 0x104fe40000001263 */
[----:B------:R-:W-:Y:S02]  /*06b0*/  SHF.R.U32.HI R154, RZ, 0x10, R99 ;  /* 0x00000010ff9a7819 */ /* 0x000fe40000011663 */
[--C-:B---3--:R-:W-:Y:S02]  /*06c0*/  SHF.R.U64 R155, R100, 0x10, R101.reuse ;  /* 0x00000010649b7819 */ /* 0x108fe40000001265 */
[----:B------:R-:W-:Y:S02]  /*06d0*/  SHF.R.U32.HI R156, RZ, 0x10, R101 ;  /* 0x00000010ff9c7819 */ /* 0x000fe40000011665 */
[--C-:B----4-:R-:W-:Y:S02]  /*06e0*/  SHF.R.U64 R157, R102, 0x10, R103.reuse ;  /* 0x00000010669d7819 */ /* 0x110fe40000001267 */
[----:B------:R-:W-:-:S02]  /*06f0*/  SHF.R.U32.HI R158, RZ, 0x10, R103 ;  /* 0x00000010ff9e7819 */ /* 0x000fc40000011667 */
[--C-:B-----5:R-:W-:Y:S02]  /*0700*/  SHF.R.U64 R159, R104, 0x10, R105.reuse ;  /* 0x00000010689f7819 */ /* 0x120fe40000001269 */
[----:B------:R-:W-:Y:S02]  /*0710*/  SHF.R.U32.HI R160, RZ, 0x10, R105 ;  /* 0x00000010ffa07819 */ /* 0x000fe40000011669 */
[--C-:B------:R-:W-:Y:S02]  /*0720*/  SHF.R.U64 R161, R106, 0x10, R107.reuse ;  /* 0x000000106aa17819 */ /* 0x100fe4000000126b */
[----:B------:R-:W-:Y:S02]  /*0730*/  SHF.R.U32.HI R162, RZ, 0x10, R107 ;  /* 0x00000010ffa27819 */ /* 0x000fe4000001166b */
[--C-:B------:R-:W-:Y:S02]  /*0740*/  SHF.R.U64 R163, R108, 0x10, R109.reuse ;  /* 0x000000106ca37819 */ /* 0x100fe4000000126d */
[----:B------:R-:W-:-:S02]  /*0750*/  SHF.R.U32.HI R164, RZ, 0x10, R109 ;  /* 0x00000010ffa47819 */ /* 0x000fc4000001166d */
[--C-:B------:R-:W-:Y:S02]  /*0760*/  SHF.R.U64 R165, R110, 0x10, R111.reuse ;  /* 0x000000106ea57819 */ /* 0x100fe4000000126f */
[----:B------:R-:W-:Y:S02]  /*0770*/  SHF.R.U32.HI R166, RZ, 0x10, R111 ;  /* 0x00000010ffa67819 */ /* 0x000fe4000001166f */
[--C-:B------:R-:W-:Y:S02]  /*0780*/  SHF.R.U64 R167, R112, 0x10, R113.reuse ;  /* 0x0000001070a77819 */ /* 0x100fe40000001271 */
[----:B------:R-:W-:Y:S02]  /*0790*/  SHF.R.U32.HI R168, RZ, 0x10, R113 ;  /* 0x00000010ffa87819 */ /* 0x000fe40000011671 */
        /* <DEDUP_REMOVED lines=44> */
.L_x_59:
[----:B------:R-:W-:Y:S01]  /*0a60*/  IMAD R56, R97, c[0x0][0x168], RZ ;  /* 0x00005a0061387a24 */ /* 0x000fe200078e02ff */
[----:B------:R-:W-:Y:S01]  /*0a70*/  LOP3.LUT R58, R0, 0xff, RZ, 0xc0, !PT ;  /* 0x000000ff003a7812 */ /* 0x000fe200078ec0ff */
[----:B------:R-:W-:-:S03]  /*0a80*/  IMAD.MOV.U32 R150, RZ, RZ, 0x8 ;  /* 0x00000008ff967424 */ /* 0x000fc600078e00ff */
[----:B------:R-:W-:-:S04]  /*0a90*/  SHF.R.S32.HI R57, RZ, 0x1f, R56 ;  /* 0x0000001fff397819 */ /* 0x000fc80000011438 */
[----:B------:R-:W-:Y:S02]  /*0aa0*/  LEA.HI R57, R57, R56, RZ, 0x2 ;  /* 0x0000003839397211 */ /* 0x000fe400078f10ff */
[----:B------:R-:W-:Y:S02]  /*0ab0*/  MOV R56, 0x4 ;  /* 0x0000000400387802 */ /* 0x000fe40000000f00 */
[----:B------:R-:W-:-:S03]  /*0ac0*/  LEA.HI.SX32 R173, R57, R58, 0x1e ;  /* 0x0000003a39ad7211 */ /* 0x000fc600078ff2ff */
[----:B------:R-:W-:-:S04]  /*0ad0*/  IMAD.WIDE R58, R97, R56, c[0x0][0x1a0] ;  /* 0x00006800613a7625 */ /* 0x000fc800078e0238 */
[CC--:B------:R-:W-:Y:S01]  /*0ae0*/  IMAD.WIDE.U32 R86, R173.reuse, R150.reuse, c[0x0][0x208] ;  /* 0x00008200ad567625 */ /* 0x0c0fe200078e0096 */
[----:B------:R0:W2:Y:S03]  /*0af0*/  LDG.E R191, [R58.64] ;  /* 0x000000043abf7981 */ /* 0x0000a6000c1e1900 */
[CC--:B------:R-:W-:Y:S02]  /*0b00*/  IMAD.WIDE.U32 R128, R173.reuse, R150.reuse, c[0x0][0x188] ;  /* 0x00006200ad807625 */ /* 0x0c0fe400078e0096 */
[----:B------:R-:W3:Y:S02]  /*0b10*/  LDG.E.64 R86, [R86.64] ;  /* 0x0000000456567981 */ /* 0x000ee4000c1e1b00 */
[----:B------:R-:W-:Y:S02]  /*0b20*/  IMAD.WIDE.U32 R84, R173, R150, c[0x0][0x210] ;  /* 0x00008400ad547625 */ /* 0x000fe400078e0096 */
[----:B------:R-:W4:Y:S02]  /*0b30*/  LDG.E.64 R128, [R128.64] ;  /* 0x0000000480807981 */ /* 0x000f24000c1e1b00 */
[----:B------:R-:W-:-:S02]  /*0b40*/  IMAD.WIDE R56, R97, R56, c[0x0][0x1a8] ;  /* 0x00006a0061387625 */ /* 0x000fc400078e0238 */
[----:B------:R-:W4:Y:S04]  /*0b50*/  LDG.E.64 R84, [R84.64] ;  /* 0x0000000454547981 */ /* 0x000f28000c1e1b00 */
[----:B------:R1:W4:Y:S01]  /*0b60*/  LDG.E R186, [R56.64] ;  /* 0x0000000438ba7981 */ /* 0x000322000c1e1900 */
[----:B------:R-:W-:-:S05]  /*0b70*/  IADD3 R174, R173, 0x100, RZ ;  /* 0x00000100adae7810 */ /* 0x000fca0007ffe0ff */
[----:B------:R-:W-:-:S04]  /*0b80*/  IMAD.WIDE.U32 R72, R174, R150, c[0x0][0x210] ;  /* 0x00008400ae487625 */ /* 0x000fc800078e0096 */
[CC--:B------:R-:W-:Y:S02]  /*0b90*/  IMAD.WIDE.U32 R132, R174.reuse, R150.reuse, c[0x0][0x188] ;  /* 0x00006200ae847625 */ /* 0x0c0fe400078e0096 */
[----:B------:R-:W4:Y:S02]  /*0ba0*/  LDG.E.64 R72, [R72.64] ;  /* 0x0000000448487981 */ /* 0x000f24000c1e1b00 */
[----:B------:R-:W-:Y:S02]  /*0bb0*/  IMAD.WIDE.U32 R130, R174, R150, c[0x0][0x208] ;  /* 0x00008200ae827625 */ /* 0x000fe400078e0096 */
[----:B------:R-:W4:Y:S04]  /*0bc0*/  LDG.E.64 R132, [R132.64] ;  /* 0x0000000484847981 */ /* 0x000f28000c1e1b00 */
[----:B------:R-:W4:Y:S01]  /*0bd0*/  LDG.E.64 R130, [R130.64] ;  /* 0x0000000482827981 */ /* 0x000f22000c1e1b00 */
        /* <DEDUP_REMOVED lines=15> */
[----:B-1----:R-:W-:-:S04]  /*0cd0*/  IMAD.WIDE.U32 R56, R185, R150, c[0x0][0x188] ;  /* 0x00006200b9387625 */ /* 0x002fc800078e0096 */
[CC--:B------:R-:W-:Y:S02]  /*0ce0*/  IMAD.WIDE.U32 R74, R185.reuse, R150.reuse, c[0x0][0x208] ;  /* 0x00008200b94a7625 */ /* 0x0c0fe400078e0096 */
[----:B------:R-:W4:Y:S02]  /*0cf0*/  LDG.E.64 R56, [R56.64] ;  /* 0x0000000438387981 */ /* 0x000f24000c1e1b00 */
[----:B0-----:R-:W-:Y:S02]  /*0d00*/  IMAD.WIDE.U32 R58, R185, R150, c[0x0][0x210] ;  /* 0x00008400b93a7625 */ /* 0x001fe400078e0096 */
[----:B------:R-:W4:Y:S04]  /*0d10*/  LDG.E.64 R74, [R74.64] ;  /* 0x000000044a4a7981 */ /* 0x000f28000c1e1b00 */
[----:B------:R-:W4:Y:S01]  /*0d20*/  LDG.E.64 R58, [R58.64] ;  /* 0x000000043a3a7981 */ /* 0x000f22000c1e1b00 */
[----:B------:R-:W-:-:S04]  /*0d30*/  ISETP.NE.U32.AND P1, PT, RZ, c[0x0][0x218], PT ;  /* 0x00008600ff007a0c */ /* 0x000fc80003f25070 */
[----:B------:R-:W-:Y:S01]  /*0d40*/  ISETP.NE.AND.EX P1, PT, RZ, c[0x0][0x21c], PT, P1 ;  /* 0x00008700ff007a0c */ /* 0x000fe20003f25310 */
[----:B------:R-:W-:Y:S02]  /*0d50*/  ULDC.U8 UR6, c[0x0][0x1f0] ;  /* 0x00007c0000067ab9 */ /* 0x000fe40000000000 */
[----:B------:R-:W-:-:S10]  /*0d60*/  ISETP.NE.AND P0, PT, RZ, UR6, PT ;  /* 0x00000006ff007c0c */ /* 0x000fd4000bf05270 */
[----:B------:R-:W-:-:S04]  /*0d70*/  @P1 IMAD.WIDE.U32 R142, R184, R150, c[0x0][0x218] ;  /* 0x00008600b88e1625 */ /* 0x000fc800078e0096 */
[-C--:B------:R-:W-:Y:S01]  /*0d80*/  @P1 IMAD.WIDE.U32 R148, R173, R150.reuse, c[0x0][0x218] ;  /* 0x00008600ad941625 */ /* 0x080fe200078e0096 */
[----:B------:R4:W5:Y:S03]  /*0d90*/  @P1 LDG.E.64 R120, [R142.64] ;  /* 0x000000048e781981 */ /* 0x000966000c1e1b00 */
[-C--:B------:R-:W-:Y:S01]  /*0da0*/  @P1 IMAD.WIDE.U32 R146, R174, R150.reuse, c[0x0][0x218] ;  /* 0x00008600ae921625 */ /* 0x080fe200078e0096 */
[----:B------:R0:W5:Y:S03]  /*0db0*/  @P1 LDG.E.64 R126, [R148.64] ;  /* 0x00000004947e1981 */ /* 0x000166000c1e1b00 */
[-C--:B------:R-:W-:Y:S01]  /*0dc0*/  @P1 IMAD.WIDE.U32 R144, R175, R150.reuse, c[0x0][0x218] ;  /* 0x00008600af901625 */ /* 0x080fe200078e0096 */
[----:B------:R1:W5:Y:S04]  /*0dd0*/  @P1 LDG.E.64 R124, [R146.64] ;  /* 0x00000004927c1981 */ /* 0x000368000c1e1b00 */
[----:B------:R0:W5:Y:S01]  /*0de0*/  @P1 LDG.E.64 R122, [R144.64] ;  /* 0x00000004907a1981 */ /* 0x000162000c1e1b00 */
[----:B------:R-:W-:-:S05]  /*0df0*/  @P1 IMAD.WIDE.U32 R150, R185, R150, c[0x0][0x218] ;  /* 0x00008600b9961625 */ /* 0x000fca00078e0096 */
[----:B------:R0:W5:Y:S01]  /*0e00*/  @P1 LDG.E.64 R118, [R150.64] ;  /* 0x0000000496761981 */ /* 0x000162000c1e1b00 */
[----:B---3--:R-:W-:Y:S01]  /*0e10*/  IMAD.MOV.U32 R188, RZ, RZ, R86 ;  /* 0x000000ffffbc7224 */ /* 0x008fe200078e0056 */
[--C-:B------:R-:W-:Y:S02]  /*0e20*/  SHF.R.U64 R190, R86, 0x10, R87.reuse ;  /* 0x0000001056be7819 */ /* 0x100fe40000001257 */
[----:B--2---:R-:W-:Y:S02]  /*0e30*/  FSEL R86, R191, RZ, !P0 ;  /* 0x000000ffbf567208 */ /* 0x004fe40004000000 */
[----:B----4-:R-:W-:Y:S02]  /*0e40*/  PRMT R143, RZ, 0x5410, R128 ;  /* 0x00005410ff8f7816 */ /* 0x010fe40000000080 */
[----:B------:R-:W-:Y:S02]  /*0e50*/  MOV R189, R87 ;  /* 0x0000005700bd7202 */ /* 0x000fe40000000f00 */
[----:B0-----:R-:W-:Y:S01]  /*0e60*/  SHF.R.U32.HI R149, RZ, 0x10, R87 ;  /* 0x00000010ff957819 */ /* 0x001fe20000011657 */
[----:B------:R-:W-:Y:S01]  /*0e70*/  IMAD.MOV.U32 R87, RZ, RZ, R84 ;  /* 0x000000ffff577224 */ /* 0x000fe200078e0054 */
[----:B------:R-:W-:Y:S01]  /*0e80*/  SHF.R.U64 R144, R84, 0x10, R85 ;  /* 0x0000001054907819 */ /* 0x000fe20000001255 */
[----:B------:R-:W-:Y:S01]  /*0e90*/  FADD.FTZ R143, -R86, R143 ;  /* 0x0000008f568f7221 */ /* 0x000fe20000010100 */
[----:B-1----:R-:W-:-:S02]  /*0ea0*/  MOV R147, R85 ;  /* 0x0000005500937202 */ /* 0x002fc40000000f00 */
[----:B------:R-:W-:Y:S02]  /*0eb0*/  SHF.R.U32.HI R148, RZ, 0x10, R85 ;  /* 0x00000010ff947819 */ /* 0x000fe40000011655 */
[----:B------:R-:W-:Y:S02]  /*0ec0*/  SHF.R.U64 R85, R128, 0x10, R129 ;  /* 0x0000001080557819 */ /* 0x000fe40000001281 */
[----:B------:R-:W-:Y:S01]  /*0ed0*/  PRMT R87, RZ, 0x5410, R87 ;  /* 0x00005410ff577816 */ /* 0x000fe20000000057 */
[----:B------:R-:W-:Y:S01]  /*0ee0*/  FMUL.FTZ R142, R186, R143 ;  /* 0x0000008fba8e7220 */ /* 0x000fe20000410000 */
[----:B------:R-:W-:Y:S02]  /*0ef0*/  PRMT R85, RZ, 0x5410, R85 ;  /* 0x00005410ff557816 */ /* 0x000fe40000000055 */
[----:B------:R-:W-:Y:S01]  /*0f00*/  PRMT R143, RZ, 0x5410, R188 ;  /* 0x00005410ff8f7816 */ /* 0x000fe200000000bc */
[----:B------:R-:W-:Y:S02]  /*0f10*/  FMUL.FTZ R84, R108, R87 ;  /* 0x000000576c547220 */ /* 0x000fe40000410000 */
[----:B------:R-:W-:-:S02]  /*0f20*/  FADD.FTZ R94, R87, R94 ;  /* 0x0000005e575e7221 */ /* 0x000fc40000010000 */
[----:B------:R-:W-:Y:S01]  /*0f30*/  FFMA.FTZ R95, R142, R87, R95 ;  /* 0x000000578e5f7223 */ /* 0x000fe2000001005f */
[----:B------:R-:W-:Y:S01]  /*0f40*/  SHF.R.U32.HI R87, RZ, 0x10, R129 ;  /* 0x00000010ff577819 */ /* 0x000fe20000011681 */
[----:B------:R-:W-:Y:S02]  /*0f50*/  FADD.FTZ R85, -R86, R85 ;  /* 0x0000005556557221 */ /* 0x000fe40000010100 */
[----:B------:R-:W-:Y:S02]  /*0f60*/  FADD.FTZ R96, R143, R96 ;  /* 0x000000608f607221 */ /* 0x000fe40000010000 */
[-C--:B------:R-:W-:Y:S02]  /*0f70*/  FFMA.FTZ R152, R142, R143.reuse, R152 ;  /* 0x0000008f8e987223 */ /* 0x080fe40000010098 */
[----:B------:R-:W-:Y:S01]  /*0f80*/  FFMA.FTZ R143, R98, R143, R84 ;  /* 0x0000008f628f7223 */ /* 0x000fe20000010054 */
[----:B------:R-:W-:Y:S01]  /*0f90*/  PRMT R84, RZ, 0x5410, R144 ;  /* 0x00005410ff547816 */ /* 0x000fe20000000090 */
[----:B------:R-:W-:Y:S01]  /*0fa0*/  FMUL.FTZ R144, R186, R85 ;  /* 0x00000055ba907220 */ /* 0x000fe20000410000 */
[----:B------:R-:W-:-:S02]  /*0fb0*/  PRMT R85, RZ, 0x5410, R87 ;  /* 0x00005410ff557816 */ /* 0x000fc40000000057 */
[----:B------:R-:W-:-:S03]  /*0fc0*/  PRMT R129, RZ, 0x5410, R129 ;  /* 0x00005410ff817816 */ /* 0x000fc60000000081 */
[C---:B------:R-:W-:Y:S01]  /*0fd0*/  FADD.FTZ R85, -R86.reuse, R85 ;  /* 0x0000005556557221 */ /* 0x040fe20000010100 */
[----:B------:R-:W-:Y:S01]  /*0fe0*/  PRMT R87, RZ, 0x5410, R148 ;  /* 0x00005410ff577816 */ /* 0x000fe20000000094 */
[----:B------:R-:W-:Y:S01]  /*0ff0*/  FADD.FTZ R129, -R86, R129 ;  /* 0x0000008156817221 */ /* 0x000fe20000010100 */
[----:B------:R-:W-:Y:S01]  /*1000*/  PRMT R145, RZ, 0x5410, R190 ;  /* 0x00005410ff917816 */ /* 0x000fe200000000be */
[----:B------:R-:W-:Y:S01]  /*1010*/  FMUL.FTZ R148, R186, R85 ;  /* 0x00000055ba947220 */ /* 0x000fe20000410000 */
[----:B------:R-:W-:Y:S01]  /*1020*/  PRMT R147, RZ, 0x5410, R147 ;  /* 0x00005410ff937816 */ /* 0x000fe20000000093 */
[----:B------:R-:W-:Y:S02]  /*1030*/  FMUL.FTZ R128, R163, R84 ;  /* 0x00000054a3807220 */ /* 0x000fe40000410000 */
[----:B------:R-:W-:Y:S02]  /*1040*/  FMUL.FTZ R85, R164, R87 ;  /* 0x00000057a4557220 */ /* 0x000fe40000410000 */
[----:B------:R-:W-:-:S02]  /*1050*/  FADD.FTZ R55, R87, R55 ;  /* 0x0000003757377221 */ /* 0x000fc40000010000 */
[----:B------:R-:W-:Y:S02]  /*1060*/  FFMA.FTZ R63, R148, R87, R63 ;  /* 0x00000057943f7223 */ /* 0x000fe4000001003f */
[----:B------:R-:W-:Y:S01]  /*1070*/  FMUL.FTZ R146, R186, R129 ;  /* 0x00000081ba927220 */ /* 0x000fe20000410000 */
[----:B------:R-:W-:Y:S01]  /*1080*/  PRMT R129, RZ, 0x5410, R132 ;  /* 0x00005410ff817816 */ /* 0x000fe20000000084 */
[----:B------:R-:W-:Y:S01]  /*1090*/  IMAD.MOV.U32 R87, RZ, RZ, R72 ;  /* 0x000000ffff577224 */ /* 0x000fe200078e0048 */
[----:B------:R-:W-:Y:S01]  /*10a0*/  PRMT R189, RZ, 0x5410, R189 ;  /* 0x00005410ffbd7816 */ /* 0x000fe200000000bd */
[----:B------:R-:W-:Y:S01]  /*10b0*/  FADD.FTZ R92, R145, R92 ;  /* 0x0000005c915c7221 */ /* 0x000fe20000010000 */
[----:B------:R-:W-:Y:S01]  /*10c0*/  PRMT R149, RZ, 0x5410, R149 ;  /* 0x00005410ff957816 */ /* 0x000fe20000000095 */
[-C--:B------:R-:W-:Y:S02]  /*10d0*/  FFMA.FTZ R93, R144, R145.reuse, R93 ;  /* 0x00000091905d7223 */ /* 0x080fe4000001005d */
[----:B------:R-:W-:-:S02]  /*10e0*/  FFMA.FTZ R145, R153, R145, R128 ;  /* 0x0000009199917223 */ /* 0x000fc40000010080 */
[-C--:B------:R-:W-:Y:S02]  /*10f0*/  FMUL.FTZ R128, R109, R147.reuse ;  /* 0x000000936d807220 */ /* 0x080fe40000410000 */
[----:B------:R-:W-:Y:S02]  /*1100*/  FADD.FTZ R90, R84, R90 ;  /* 0x0000005a545a7221 */ /* 0x000fe40000010000 */
[----:B------:R-:W-:Y:S01]  /*1110*/  FFMA.FTZ R91, R144, R84, R91 ;  /* 0x00000054905b7223 */ /* 0x000fe2000001005b */
[----:B------:R-:W-:Y:S01]  /*1120*/  PRMT R87, RZ, 0x5410, R87 ;  /* 0x00005410ff577816 */ /* 0x000fe20000000057 */
[----:B------:R-:W-:Y:S02]  /*1130*/  IMAD.MOV.U32 R84, RZ, RZ, R130 ;  /* 0x000000ffff547224 */ /* 0x000fe400078e0082 */
[----:B------:R-:W-:Y:S02]  /*1140*/  FADD.FTZ R82, R147, R82 ;  /* 0x0000005293527221 */ /* 0x000fe40000010000 */
[----:B------:R-:W-:-:S02]  /*1150*/  FFMA.FTZ R83, R146, R147, R83 ;  /* 0x0000009392537223 */ /* 0x000fc40000010053 */
[----:B------:R-:W-:Y:S01]  /*1160*/  FADD.FTZ R129, -R86, R129 ;  /* 0x0000008156817221 */ /* 0x000fe20000010100 */
[----:B------:R-:W-:Y:S01]  /*1170*/  SHF.R.U64 R72, R72, 0x10, R73 ;  /* 0x0000001048487819 */ /* 0x000fe20000001249 */
[----:B------:R-:W-:Y:S02]  /*1180*/  FADD.FTZ R88, R189, R88 ;  /* 0x00000058bd587221 */ /* 0x000fe40000010000 */
[-C--:B------:R-:W-:Y:S02]  /*1190*/  FFMA.FTZ R89, R146, R189.reuse, R89 ;  /* 0x000000bd92597223 */ /* 0x080fe40000010059 */
[----:B------:R-:W-:Y:S01]  /*11a0*/  FFMA.FTZ R147, R99, R189, R128 ;  /* 0x000000bd63937223 */ /* 0x000fe20000010080 */
[----:B------:R-:W-:Y:S01]  /*11b0*/  MOV R128, R73 ;  /* 0x0000004900807202 */ /* 0x000fe20000000f00 */
[----:B------:R-:W-:Y:S01]  /*11c0*/  FADD.FTZ R71, R149, R71 ;  /* 0x0000004795477221 */ /* 0x000fe20000010000 */
[----:B------:R-:W-:Y:S01]  /*11d0*/  SHF.R.U32.HI R189, RZ, 0x10, R73 ;  /* 0x00000010ffbd7819 */ /* 0x000fe20000011649 */
[-C--:B------:R-:W-:Y:S01]  /*11e0*/  FFMA.FTZ R79, R148, R149.reuse, R79 ;  /* 0x00000095944f7223 */ /* 0x080fe2000001004f */
[----:B------:R-:W-:Y:S01]  /*11f0*/  SHF.R.U64 R188, R130, 0x10, R131 ;  /* 0x0000001082bc7819 */ /* 0x000fe20000001283 */
[----:B------:R-:W-:Y:S01]  /*1200*/  FFMA.FTZ R149, R154, R149, R85 ;  /* 0x000000959a957223 */ /* 0x000fe20000010055 */
[----:B------:R-:W-:Y:S01]  /*1210*/  MOV R85, R131 ;  /* 0x0000008300557202 */ /* 0x000fe20000000f00 */
[----:B------:R-:W-:Y:S01]  /*1220*/  FMUL.FTZ R130, R110, R87 ;  /* 0x000000576e827220 */ /* 0x000fe20000410000 */
[----:B------:R-:W-:Y:S01]  /*1230*/  SHF.R.U32.HI R191, RZ, 0x10, R131 ;  /* 0x00000010ffbf7819 */ /* 0x000fe20000011683 */
[----:B------:R-:W-:Y:S01]  /*1240*/  FMUL.FTZ R131, R186, R129 ;  /* 0x00000081ba837220 */ /* 0x000fe20000410000 */
[----:B------:R-:W-:-:S02]  /*1250*/  PRMT R73, RZ, 0x5410, R84 ;  /* 0x00005410ff497816 */ /* 0x000fc40000000054 */
[----:B------:R-:W-:-:S03]  /*1260*/  SHF.R.U64 R132, R132, 0x10, R133 ;  /* 0x0000001084847819 */ /* 0x000fc60000001285 */
[----:B------:R-:W-:Y:S02]  /*1270*/  FADD.FTZ R68, R73, R68 ;  /* 0x0000004449447221 */ /* 0x000fe40000010000 */
[-C--:B------:R-:W-:Y:S02]  /*1280*/  FFMA.FTZ R60, R131, R73.reuse, R60 ;  /* 0x00000049833c7223 */ /* 0x080fe4000001003c */
[----:B------:R-:W-:Y:S01]  /*1290*/  FFMA.FTZ R130, R100, R73, R130 ;  /* 0x0000004964827223 */ /* 0x000fe20000010082 */
[----:B------:R-:W-:Y:S01]  /*12a0*/  PRMT R73, RZ, 0x5410, R132 ;  /* 0x00005410ff497816 */ /* 0x000fe20000000084 */
[----:B------:R-:W-:Y:S02]  /*12b0*/  FADD.FTZ R80, R87, R80 ;  /* 0x0000005057507221 */ /* 0x000fe40000010000 */
[----:B------:R-:W-:Y:S01]  /*12c0*/  FFMA.FTZ R76, R131, R87, R76 ;  /* 0x00000057834c7223 */ /* 0x000fe2000001004c */
[----:B------:R-:W-:Y:S01]  /*12d0*/  SHF.R.U32.HI R87, RZ, 0x10, R133 ;  /* 0x00000010ff577819 */ /* 0x000fe20000011685 */
[----:B------:R-:W-:Y:S01]  /*12e0*/  FADD.FTZ R73, -R86, R73 ;  /* 0x0000004956497221 */ /* 0x000fe20000010100 */
[----:B------:R-:W-:-:S02]  /*12f0*/  PRMT R133, RZ, 0x5410, R133 ;  /* 0x00005410ff857816 */ /* 0x000fc40000000085 */
[----:B------:R-:W-:Y:S01]  /*1300*/  PRMT R84, RZ, 0x5410, R72 ;  /* 0x00005410ff547816 */ /* 0x000fe20000000048 */
[----:B------:R-:W-:Y:S01]  /*1310*/  FMUL.FTZ R150, R186, R73 ;  /* 0x00000049ba967220 */ /* 0x000fe20000410000 */
[----:B------:R-:W-:Y:S01]  /*1320*/  PRMT R73, RZ, 0x5410, R87 ;  /* 0x00005410ff497816 */ /* 0x000fe20000000057 */
[C---:B------:R-:W-:Y:S01]  /*1330*/  FADD.FTZ R151, -R86.reuse, R133 ;  /* 0x0000008556977221 */ /* 0x040fe20000010100 */
[----:B------:R-:W-:Y:S01]  /*1340*/  PRMT R72, RZ, 0x5410, R188 ;  /* 0x00005410ff487816 */ /* 0x000fe200000000bc */
[----:B------:R-:W-:Y:S02]  /*1350*/  FMUL.FTZ R133, R165, R84 ;  /* 0x00000054a5857220 */ /* 0x000fe40000410000 */
[----:B------:R-:W-:Y:S01]  /*1360*/  FADD.FTZ R73, -R86, R73 ;  /* 0x0000004956497221 */ /* 0x000fe20000010100 */
[----:B------:R-:W-:Y:S01]  /*1370*/  PRMT R128, RZ, 0x5410, R128 ;  /* 0x00005410ff807816 */ /* 0x000fe20000000080 */
[----:B------:R-:W-:Y:S02]  /*1380*/  FADD.FTZ R69, R72, R69 ;  /* 0x0000004548457221 */ /* 0x000fe40000010000 */
[----:B------:R-:W-:-:S02]  /*1390*/  FFMA.FTZ R61, R150, R72, R61 ;  /* 0x00000048963d7223 */ /* 0x000fc4000001003d */
[----:B------:R-:W-:Y:S01]  /*13a0*/  FFMA.FTZ R133, R155, R72, R133 ;  /* 0x000000489b857223 */ /* 0x000fe20000010085 */
[----:B------:R-:W-:Y:S01]  /*13b0*/  PRMT R72, RZ, 0x5410, R189 ;  /* 0x00005410ff487816 */ /* 0x000fe200000000bd */
[----:B------:R-:W-:Y:S02]  /*13c0*/  FMUL.FTZ R189, R186, R73 ;  /* 0x00000049babd7220 */ /* 0x000fe40000410000 */
[----:B------:R-:W-:Y:S02]  /*13d0*/  FADD.FTZ R81, R84, R81 ;  /* 0x0000005154517221 */ /* 0x000fe40000010000 */
[----:B------:R-:W-:Y:S01]  /*13e0*/  FFMA.FTZ R77, R150, R84, R77 ;  /* 0x00000054964d7223 */ /* 0x000fe2000001004d */
[----:B------:R-:W-:Y:S01]  /*13f0*/  PRMT R87, RZ, 0x5410, R136 ;  /* 0x00005410ff577816 */ /* 0x000fe20000000088 */
[----:B------:R-:W-:Y:S01]  /*1400*/  IMAD.MOV.U32 R84, RZ, RZ, R66 ;  /* 0x000000ffff547224 */ /* 0x000fe200078e0042 */
[----:B------:R-:W-:Y:S01]  /*1410*/  PRMT R85, RZ, 0x5410, R85 ;  /* 0x00005410ff557816 */ /* 0x000fe20000000055 */
[----:B------:R-:W-:Y:S01]  /*1420*/  FMUL.FTZ R151, R186, R151 ;  /* 0x00000097ba977220 */ /* 0x000fe20000410000 */
[----:B------:R-:W-:Y:S01]  /*1430*/  PRMT R73, RZ, 0x5410, R191 ;  /* 0x00005410ff497816 */ /* 0x000fe200000000bf */
[----:B------:R-:W-:-:S02]  /*1440*/  FMUL.FTZ R188, R111, R128 ;  /* 0x000000806fbc7220 */ /* 0x000fc40000410000 */
[-C--:B------:R-:W-:Y:S02]  /*1450*/  FMUL.FTZ R190, R166, R72.reuse ;  /* 0x00000048a6be7220 */ /* 0x080fe40000410000 */
[----:B------:R-:W-:Y:S02]  /*1460*/  FADD.FTZ R50, R72, R50 ;  /* 0x0000003248327221 */ /* 0x000fe40000010000 */
[----:B------:R-:W-:Y:S01]  /*1470*/  FFMA.FTZ R51, R189, R72, R51 ;  /* 0x00000048bd337223 */ /* 0x000fe20000010033 */
[----:B------:R-:W-:Y:S01]  /*1480*/  PRMT R84, RZ, 0x5410, R84 ;  /* 0x00005410ff547816 */ /* 0x000fe20000000054 */
[----:B------:R-:W-:Y:S02]  /*1490*/  IMAD.MOV.U32 R72, RZ, RZ, R134 ;  /* 0x000000ffff487224 */ /* 0x000fe400078e0086 */
[----:B------:R-:W-:Y:S01]  /*14a0*/  FADD.FTZ R87, -R86, R87 ;  /* 0x0000005756577221 */ /* 0x000fe20000010100 */
[----:B------:R-:W-:Y:S01]  /*14b0*/  SHF.R.U64 R66, R66, 0x10, R67 ;  /* 0x0000001042427819 */ /* 0x000fe20000001243 */
[----:B------:R-:W-:-:S02]  /*14c0*/  FADD.FTZ R53, R128, R53 ;  /* 0x0000003580357221 */ /* 0x000fc40000010000 */
[----:B------:R-:W-:Y:S01]  /*14d0*/  FFMA.FTZ R78, R151, R128, R78 ;  /* 0x00000080974e7223 */ /* 0x000fe2000001004e */
[----:B------:R-:W-:Y:S01]  /*14e0*/  SHF.R.U32.HI R128, RZ, 0x10, R67 ;  /* 0x00000010ff807819 */ /* 0x000fe20000011643 */
[----:B------:R-:W-:Y:S02]  /*14f0*/  FADD.FTZ R70, R85, R70 ;  /* 0x0000004655467221 */ /* 0x000fe40000010000 */
[-C--:B------:R-:W-:Y:S02]  /*1500*/  FFMA.FTZ R62, R151, R85.reuse, R62 ;  /* 0x00000055973e7223 */ /* 0x080fe4000001003e */
[----:B------:R-:W-:Y:S01]  /*1510*/  FFMA.FTZ R188, R101, R85, R188 ;  /* 0x0000005565bc7223 */ /* 0x000fe200000100bc */
[----:B------:R-:W-:Y:S01]  /*1520*/  MOV R85, R67 ;  /* 0x0000004300557202 */ /* 0x000fe20000000f00 */
[----:B------:R-:W-:Y:S01]  /*1530*/  FADD.FTZ R52, R73, R52 ;  /* 0x0000003449347221 */ /* 0x000fe20000010000 */
[--C-:B------:R-:W-:Y:S01]  /*1540*/  SHF.R.U64 R132, R134, 0x10, R135.reuse ;  /* 0x0000001086847819 */ /* 0x100fe20000001287 */
[-C--:B------:R-:W-:Y:S01]  /*1550*/  FFMA.FTZ R54, R189, R73.reuse, R54 ;  /* 0x00000049bd367223 */ /* 0x080fe20000010036 */
[----:B------:R-:W-:Y:S01]  /*1560*/  SHF.R.U32.HI R129, RZ, 0x10, R135 ;  /* 0x00000010ff817819 */ /* 0x000fe20000011687 */
[----:B------:R-:W-:Y:S01]  /*1570*/  FFMA.FTZ R190, R156, R73, R190 ;  /* 0x000000499cbe7223 */ /* 0x000fe200000100be */
[----:B------:R-:W-:Y:S01]  /*1580*/  MOV R73, R135 ;  /* 0x0000008700497202 */ /* 0x000fe20000000f00 */
[----:B------:R-:W-:Y:S01]  /*1590*/  FMUL.FTZ R135, R186, R87 ;  /* 0x00000057ba877220 */ /* 0x000fe20000410000 */
[----:B------:R-:W-:Y:S01]  /*15a0*/  PRMT R67, RZ, 0x5410, R72 ;  /* 0x00005410ff437816 */ /* 0x000fe20000000048 */
[----:B------:R-:W-:Y:S01]  /*15b0*/  FMUL.FTZ R134, R112, R84 ;  /* 0x0000005470867220 */ /* 0x000fe20000410000 */
[----:B------:R-:W-:Y:S01]  /*15c0*/  SHF.R.U64 R136, R136, 0x10, R137 ;  /* 0x0000001088887819 */ /* 0x000fe20000001289 */
[----:B------:R-:W-:-:S02]  /*15d0*/  FADD.FTZ R13, R84, R13 ;  /* 0x0000000d540d7221 */ /* 0x000fc40000010000 */
[----:B------:R-:W-:Y:S02]  /*15e0*/  FADD.FTZ R36, R67, R36 ;  /* 0x0000002443247221 */ /* 0x000fe40000010000 */
[CC--:B------:R-:W-:Y:S02]  /*15f0*/  FFMA.FTZ R48, R135.reuse, R67.reuse, R48 ;  /* 0x0000004387307223 */ /* 0x0c0fe40000010030 */
[----:B------:R-:W-:Y:S01]  /*1600*/  FFMA.FTZ R134, R102, R67, R134 ;  /* 0x0000004366867223 */ /* 0x000fe20000010086 */
[----:B------:R-:W-:Y:S01]  /*1610*/  PRMT R67, RZ, 0x5410, R136 ;  /* 0x00005410ff437816 */ /* 0x000fe20000000088 */
[----:B------:R-:W-:Y:S01]  /*1620*/  FFMA.FTZ R24, R135, R84, R24 ;  /* 0x0000005487187223 */ /* 0x000fe20000010018 */
[--C-:B------:R-:W-:Y:S02]  /*1630*/  SHF.R.U32.HI R84, RZ, 0x10, R137.reuse ;  /* 0x00000010ff547819 */ /* 0x100fe40000011689 */
[----:B------:R-:W-:Y:S01]  /*1640*/  PRMT R137, RZ, 0x5410, R137 ;  /* 0x00005410ff897816 */ /* 0x000fe20000000089 */
[----:B------:R-:W-:Y:S01]  /*1650*/  FADD.FTZ R67, -R86, R67 ;  /* 0x0000004356437221 */ /* 0x000fe20000010100 */
[----:B------:R-:W-:-:S02]  /*1660*/  PRMT R72, RZ, 0x5410, R66 ;  /* 0x00005410ff487816 */ /* 0x000fc40000000042 */
[----:B------:R-:W-:Y:S01]  /*1670*/  PRMT R66, RZ, 0x5410, R132 ;  /* 0x00005410ff427816 */ /* 0x000fe20000000084 */
[----:B------:R-:W-:Y:S02]  /*1680*/  FADD.FTZ R191, -R86, R137 ;  /* 0x0000008956bf7221 */ /* 0x000fe40000010100 */
[----:B------:R-:W-:Y:S02]  /*1690*/  FMUL.FTZ R192, R186, R67 ;  /* 0x00000043bac07220 */ /* 0x000fe40000410000 */
[----:B------:R-:W-:Y:S02]  /*16a0*/  FMUL.FTZ R137, R167, R72 ;  /* 0x00000048a7897220 */ /* 0x000fe40000410000 */
[----:B------:R-:W-:Y:S02]  /*16b0*/  FADD.FTZ R37, R66, R37 ;  /* 0x0000002542257221 */ /* 0x000fe40000010000 */
[-C--:B------:R-:W-:Y:S02]  /*16c0*/  FFMA.FTZ R49, R192, R66.reuse, R49 ;  /* 0x00000042c0317223 */ /* 0x080fe40000010031 */
[----:B------:R-:W-:Y:S01]  /*16d0*/  FFMA.FTZ R137, R157, R66, R137 ;  /* 0x000000429d897223 */ /* 0x000fe20000010089 */
[----:B------:R-:W-:-:S02]  /*16e0*/  PRMT R66, RZ, 0x5410, R85 ;  /* 0x00005410ff427816 */ /* 0x000fc40000000055 */
[----:B------:R-:W-:Y:S01]  /*16f0*/  PRMT R67, RZ, 0x5410, R84 ;  /* 0x00005410ff437816 */ /* 0x000fe20000000054 */
[----:B------:R-:W-:Y:S01]  /*1700*/  FMUL.FTZ R191, R186, R191 ;  /* 0x000000bfbabf7220 */ /* 0x000fe20000410000 */
[----:B------:R-:W-:Y:S01]  /*1710*/  PRMT R73, RZ, 0x5410, R73 ;  /* 0x00005410ff497816 */ /* 0x000fe20000000049 */
[----:B------:R-:W-:Y:S02]  /*1720*/  FMUL.FTZ R194, R113, R66 ;  /* 0x0000004271c27220 */ /* 0x000fe40000410000 */
[----:B------:R-:W-:Y:S02]  /*1730*/  FADD.FTZ R67, -R86, R67 ;  /* 0x0000004356437221 */ /* 0x000fe40000010100 */
[----:B------:R-:W-:Y:S02]  /*1740*/  FADD.FTZ R12, R72, R12 ;  /* 0x0000000c480c7221 */ /* 0x000fe40000010000 */
[----:B------:R-:W-:Y:S01]  /*1750*/  FFMA.FTZ R25, R192, R72, R25 ;  /* 0x00000048c0197223 */ /* 0x000fe20000010019 */
[----:B------:R-:W-:Y:S01]  /*1760*/  PRMT R85, RZ, 0x5410, R138 ;  /* 0x00005410ff557816 */ /* 0x000fe2000000008a */
[----:B------:R-:W-:-:S02]  /*1770*/  IMAD.MOV.U32 R72, RZ, RZ, R64 ;  /* 0x000000ffff487224 */ /* 0x000fc400078e0040 */
[----:B------:R-:W-:Y:S02]  /*1780*/  FADD.FTZ R34, R73, R34 ;  /* 0x0000002249227221 */ /* 0x000fe40000010000 */
[-C--:B------:R-:W-:Y:S02]  /*1790*/  FFMA.FTZ R46, R191, R73.reuse, R46 ;  /* 0x00000049bf2e7223 */ /* 0x080fe4000001002e */
[----:B------:R-:W-:Y:S01]  /*17a0*/  FFMA.FTZ R194, R103, R73, R194 ;  /* 0x0000004967c27223 */ /* 0x000fe200000100c2 */
[----:B------:R-:W-:Y:S01]  /*17b0*/  PRMT R73, RZ, 0x5410, R128 ;  /* 0x00005410ff497816 */ /* 0x000fe20000000080 */
[----:B------:R-:W-:Y:S02]  /*17c0*/  FADD.FTZ R15, R66, R15 ;  /* 0x0000000f420f7221 */ /* 0x000fe40000010000 */
[----:B------:R-:W-:Y:S02]  /*17d0*/  FFMA.FTZ R3, R191, R66, R3 ;  /* 0x00000042bf037223 */ /* 0x000fe40000010003 */
[----:B------:R-:W-:Y:S01]  /*17e0*/  FMUL.FTZ R193, R186, R67 ;  /* 0x00000043bac17220 */ /* 0x000fe20000410000 */
[----:B------:R-:W-:Y:S01]  /*17f0*/  PRMT R72, RZ, 0x5410, R72 ;  /* 0x00005410ff487816 */ /* 0x000fe20000000048 */
[----:B------:R-:W-:-:S02]  /*1800*/  IMAD.MOV.U32 R66, RZ, RZ, R140 ;  /* 0x000000ffff427224 */ /* 0x000fc400078e008c */
[----:B------:R-:W-:Y:S01]  /*1810*/  FADD.FTZ R85, -R86, R85 ;  /* 0x0000005556557221 */ /* 0x000fe20000010100 */
[--C-:B------:R-:W-:Y:S01]  /*1820*/  SHF.R.U64 R64, R64, 0x10, R65.reuse ;  /* 0x0000001040407819 */ /* 0x100fe20000001241 */
[-C--:B------:R-:W-:Y:S01]  /*1830*/  FMUL.FTZ R67, R168, R73.reuse ;  /* 0x00000049a8437220 */ /* 0x080fe20000410000 */
[----:B------:R-:W-:Y:S01]  /*1840*/  SHF.R.U32.HI R84, RZ, 0x10, R65 ;  /* 0x00000010ff547819 */ /* 0x000fe20000011641 */
[----:B------:R-:W-:Y:S02]  /*1850*/  FADD.FTZ R14, R73, R14 ;  /* 0x0000000e490e7221 */ /* 0x000fe40000010000 */
[----:B------:R-:W-:Y:S01]  /*1860*/  FFMA.FTZ R2, R193, R73, R2 ;  /* 0x00000049c1027223 */ /* 0x000fe20000010002 */
[----:B------:R-:W-:Y:S01]  /*1870*/  MOV R73, R65 ;  /* 0x0000004100497202 */ /* 0x000fe20000000f00 */
[----:B------:R-:W-:Y:S01]  /*1880*/  FMUL.FTZ R195, R186, R85 ;  /* 0x00000055bac37220 */ /* 0x000fe20000410000 */
[----:B------:R-:W-:Y:S01]  /*1890*/  SHF.R.U64 R196, R140, 0x10, R141 ;  /* 0x000000108cc47819 */ /* 0x000fe2000000128d */
[----:B------:R-:W-:Y:S01]  /*18a0*/  FMUL.FTZ R140, R114, R72 ;  /* 0x00000048728c7220 */ /* 0x000fe20000410000 */
[----:B------:R-:W-:-:S02]  /*18b0*/  PRMT R65, RZ, 0x5410, R66 ;  /* 0x00005410ff417816 */ /* 0x000fc40000000042 */
[----:B------:R-:W-:-:S03]  /*18c0*/  SHF.R.U64 R138, R138, 0x10, R139 ;  /* 0x000000108a8a7819 */ /* 0x000fc6000000128b */
[----:B------:R-:W-:Y:S02]  /*18d0*/  FADD.FTZ R32, R65, R32 ;  /* 0x0000002041207221 */ /* 0x000fe40000010000 */
[-C--:B------:R-:W-:Y:S02]  /*18e0*/  FFMA.FTZ R44, R195, R65.reuse, R44 ;  /* 0x00000041c32c7223 */ /* 0x080fe4000001002c */
[----:B------:R-:W-:Y:S01]  /*18f0*/  FFMA.FTZ R140, R104, R65, R140 ;  /* 0x00000041688c7223 */ /* 0x000fe2000001008c */
[----:B------:R-:W-:Y:S02]  /*1900*/  PRMT R65, RZ, 0x5410, R138 ;  /* 0x00005410ff417816 */ /* 0x000fe4000000008a */
[----:B------:R-:W-:-:S03]  /*1910*/  PRMT R64, RZ, 0x5410, R64 ;  /* 0x00005410ff407816 */ /* 0x000fc60000000040 */
[----:B------:R-:W-:Y:S01]  /*1920*/  FADD.FTZ R65, -R86, R65 ;  /* 0x0000004156417221 */ /* 0x000fe20000010100 */
[----:B------:R-:W-:Y:S02]  /*1930*/  PRMT R196, RZ, 0x5410, R196 ;  /* 0x00005410ffc47816 */ /* 0x000fe400000000c4 */
[----:B------:R-:W-:Y:S01]  /*1940*/  PRMT R136, RZ, 0x5410, R129 ;  /* 0x00005410ff887816 */ /* 0x000fe20000000081 */
[----:B------:R-:W-:Y:S01]  /*1950*/  FMUL.FTZ R197, R186, R65 ;  /* 0x00000041bac57220 */ /* 0x000fe20000410000 */
[--C-:B------:R-:W-:Y:S01]  /*1960*/  SHF.R.U32.HI R66, RZ, 0x10, R139.reuse ;  /* 0x00000010ff427819 */ /* 0x100fe2000001168b */
[----:B------:R-:W-:Y:S01]  /*1970*/  FMUL.FTZ R65, R169, R64 ;  /* 0x00000040a9417220 */ /* 0x000fe20000410000 */
[----:B------:R-:W-:Y:S01]  /*1980*/  PRMT R139, RZ, 0x5410, R139 ;  /* 0x00005410ff8b7816 */ /* 0x000fe2000000008b */
[----:B------:R-:W-:Y:S02]  /*1990*/  FADD.FTZ R33, R196, R33 ;  /* 0x00000021c4217221 */ /* 0x000fe40000010000 */
[----:B------:R-:W-:-:S02]  /*19a0*/  FFMA.FTZ R45, R197, R196, R45 ;  /* 0x000000c4c52d7223 */ /* 0x000fc4000001002d */
[----:B------:R-:W-:Y:S02]  /*19b0*/  FADD.FTZ R35, R136, R35 ;  /* 0x0000002388237221 */ /* 0x000fe40000010000 */
[----:B------:R-:W-:Y:S02]  /*19c0*/  FFMA.FTZ R47, R193, R136, R47 ;  /* 0x00000088c12f7223 */ /* 0x000fe4000001002f */
[----:B------:R-:W-:Y:S01]  /*19d0*/  FFMA.FTZ R196, R159, R196, R65 ;  /* 0x000000c49fc47223 */ /* 0x000fe20000010041 */
[----:B------:R-:W-:Y:S01]  /*19e0*/  PRMT R65, RZ, 0x5410, R66 ;  /* 0x00005410ff417816 */ /* 0x000fe20000000042 */
[----:B------:R-:W-:Y:S01]  /*19f0*/  FFMA.FTZ R136, R158, R136, R67 ;  /* 0x000000889e887223 */ /* 0x000fe20000010043 */
[----:B------:R-:W-:Y:S01]  /*1a00*/  MOV R67, R141 ;  /* 0x0000008d00437202 */ /* 0x000fe20000000f00 */
[----:B------:R-:W-:Y:S01]  /*1a10*/  FADD.FTZ R139, -R86, R139 ;  /* 0x0000008b568b7221 */ /* 0x000fe20000010100 */
[----:B------:R-:W-:Y:S02]  /*1a20*/  PRMT R66, RZ, 0x5410, R73 ;  /* 0x00005410ff427816 */ /* 0x000fe40000000049 */
[----:B------:R-:W-:Y:S01]  /*1a30*/  SHF.R.U32.HI R132, RZ, 0x10, R141 ;  /* 0x00000010ff847819 */ /* 0x000fe2000001168d */
[----:B------:R-:W-:Y:S01]  /*1a40*/  FMUL.FTZ R141, R186, R139 ;  /* 0x0000008bba8d7220 */ /* 0x000fe20000410000 */
[----:B------:R-:W-:Y:S01]  /*1a50*/  PRMT R67, RZ, 0x5410, R67 ;  /* 0x00005410ff437816 */ /* 0x000fe20000000043 */
[----:B------:R-:W-:-:S02]  /*1a60*/  FMUL.FTZ R138, R115, R66 ;  /* 0x00000042738a7220 */ /* 0x000fc40000410000 */
[----:B------:R-:W-:Y:S02]  /*1a70*/  FADD.FTZ R65, -R86, R65 ;  /* 0x0000004156417221 */ /* 0x000fe40000010100 */
[----:B------:R-:W-:Y:S02]  /*1a80*/  FADD.FTZ R30, R67, R30 ;  /* 0x0000001e431e7221 */ /* 0x000fe40000010000 */
[-C--:B------:R-:W-:Y:S02]  /*1a90*/  FFMA.FTZ R42, R141, R67.reuse, R42 ;  /* 0x000000438d2a7223 */ /* 0x080fe4000001002a */
[----:B------:R-:W-:Y:S01]  /*1aa0*/  FFMA.FTZ R138, R105, R67, R138 ;  /* 0x00000043698a7223 */ /* 0x000fe2000001008a */
[----:B------:R-:W-:Y:S01]  /*1ab0*/  PRMT R67, RZ, 0x5410, R84 ;  /* 0x00005410ff437816 */ /* 0x000fe20000000054 */
[----:B------:R-:W-:Y:S01]  /*1ac0*/  FMUL.FTZ R139, R186, R65 ;  /* 0x00000041ba8b7220 */ /* 0x000fe20000410000 */
[----:B------:R-:W-:Y:S01]  /*1ad0*/  PRMT R132, RZ, 0x5410, R132 ;  /* 0x00005410ff847816 */ /* 0x000fe20000000084 */
[----:B------:R-:W-:-:S02]  /*1ae0*/  FADD.FTZ R16, R64, R16 ;  /* 0x0000001040107221 */ /* 0x000fc40000010000 */
[----:B------:R-:W-:Y:S02]  /*1af0*/  FMUL.FTZ R65, R170, R67 ;  /* 0x00000043aa417220 */ /* 0x000fe40000410000 */
[----:B------:R-:W-:Y:S01]  /*1b00*/  FFMA.FTZ R4, R197, R64, R4 ;  /* 0x00000040c5047223 */ /* 0x000fe20000010004 */
[----:B------:R-:W-:Y:S01]  /*1b10*/  SHF.R.U64 R64, R56, 0x10, R57 ;  /* 0x0000001038407819 */ /* 0x000fe20000001239 */
[----:B------:R-:W-:Y:S02]  /*1b20*/  FADD.FTZ R31, R132, R31 ;  /* 0x0000001f841f7221 */ /* 0x000fe40000010000 */
[-C--:B------:R-:W-:Y:S01]  /*1b30*/  FFMA.FTZ R43, R139, R132.reuse, R43 ;  /* 0x000000848b2b7223 */ /* 0x080fe2000001002b */
[----:B------:R-:W-:Y:S01]  /*1b40*/  SHF.R.U32.HI R85, RZ, 0x10, R57 ;  /* 0x00000010ff557819 */ /* 0x000fe20000011639 */
[----:B------:R-:W-:Y:S01]  /*1b50*/  FFMA.FTZ R132, R160, R132, R65 ;  /* 0x00000084a0847223 */ /* 0x000fe20000010041 */
[----:B------:R-:W-:Y:S01]  /*1b60*/  PRMT R65, RZ, 0x5410, R56 ;  /* 0x00005410ff417816 */ /* 0x000fe20000000038 */
[----:B------:R-:W-:-:S02]  /*1b70*/  FADD.FTZ R18, R67, R18 ;  /* 0x0000001243127221 */ /* 0x000fc40000010000 */
[----:B------:R-:W-:Y:S01]  /*1b80*/  FFMA.FTZ R6, R139, R67, R6 ;  /* 0x000000438b067223 */ /* 0x000fe20000010006 */
[----:B------:R-:W-:Y:S01]  /*1b90*/  PRMT R67, RZ, 0x5410, R57 ;  /* 0x00005410ff437816 */ /* 0x000fe20000000039 */
[----:B------:R-:W-:Y:S01]  /*1ba0*/  IMAD.MOV.U32 R56, RZ, RZ, R74 ;  /* 0x000000ffff387224 */ /* 0x000fe200078e004a */
[----:B------:R-:W-:Y:S01]  /*1bb0*/  PRMT R57, RZ, 0x5410, R64 ;  /* 0x00005410ff397816 */ /* 0x000fe20000000040 */
[----:B------:R-:W-:Y:S01]  /*1bc0*/  FADD.FTZ R19, R66, R19 ;  /* 0x0000001342137221 */ /* 0x000fe20000010000 */
[----:B------:R-:W-:Y:S01]  /*1bd0*/  SHF.R.U64 R64, R74, 0x10, R75 ;  /* 0x000000104a407819 */ /* 0x000fe2000000124b */
[----:B------:R-:W-:Y:S01]  /*1be0*/  FFMA.FTZ R7, R141, R66, R7 ;  /* 0x000000428d077223 */ /* 0x000fe20000010007 */
[----:B------:R-:W-:Y:S01]  /*1bf0*/  MOV R66, R75 ;  /* 0x0000004b00427202 */ /* 0x000fe20000000f00 */
[C---:B------:R-:W-:Y:S01]  /*1c00*/  FADD.FTZ R73, -R86.reuse, R67 ;  /* 0x0000004356497221 */ /* 0x040fe20000010100 */
[----:B------:R-:W-:Y:S01]  /*1c10*/  SHF.R.U32.HI R205, RZ, 0x10, R75 ;  /* 0x00000010ffcd7819 */ /* 0x000fe2000001164b */
[----:B------:R-:W-:Y:S01]  /*1c20*/  FADD.FTZ R67, -R86, R57 ;  /* 0x0000003956437221 */ /* 0x000fe20000010100 */
[----:B------:R-:W-:Y:S01]  /*1c30*/  PRMT R199, RZ, 0x5410, R56 ;  /* 0x00005410ffc77816 */ /* 0x000fe20000000038 */
[----:B------:R-:W-:Y:S01]  /*1c40*/  IMAD.MOV.U32 R57, RZ, RZ, R58 ;  /* 0x000000ffff397224 */ /* 0x000fe200078e003a */
[----:B------:R-:W-:Y:S01]  /*1c50*/  SHF.R.U64 R75, R58, 0x10, R59 ;  /* 0x000000103a4b7819 */ /* 0x000fe2000000123b */
[----:B------:R-:W-:-:S02]  /*1c60*/  FFMA.FTZ R56, R142, R143, RZ ;  /* 0x0000008f8e387223 */ /* 0x000fc400000100ff */
[----:B------:R-:W-:Y:S02]  /*1c70*/  FADD.FTZ R58, RZ, R143 ;  /* 0x0000008fff3a7221 */ /* 0x000fe40000010000 */
[----:B------:R-:W-:Y:S02]  /*1c80*/  FFMA.FTZ R56, R144, R145, R56 ;  /* 0x0000009190387223 */ /* 0x000fe40000010038 */
[----:B------:R-:W-:Y:S02]  /*1c90*/  FADD.FTZ R58, R145, R58 ;  /* 0x0000003a913a7221 */ /* 0x000fe40000010000 */
[----:B------:R-:W-:Y:S02]  /*1ca0*/  FADD.FTZ R65, -R86, R65 ;  /* 0x0000004156417221 */ /* 0x000fe40000010100 */
[----:B------:R-:W-:Y:S01]  /*1cb0*/  FFMA.FTZ R56, R146, R147, R56 ;  /* 0x0000009392387223 */ /* 0x000fe20000010038 */
[----:B------:R-:W-:Y:S01]  /*1cc0*/  PRMT R57, RZ, 0x5410, R57 ;  /* 0x00005410ff397816 */ /* 0x000fe20000000039 */
[----:B------:R-:W-:Y:S01]  /*1cd0*/  FADD.FTZ R58, R147, R58 ;  /* 0x0000003a933a7221 */ /* 0x000fe20000010000 */
[----:B------:R-:W-:Y:S01]  /*1ce0*/  SHF.R.U32.HI R74, RZ, 0x10, R59 ;  /* 0x00000010ff4a7819 */ /* 0x000fe2000001163b */
[----:B------:R-:W-:-:S02]  /*1cf0*/  FADD.FTZ R17, R72, R17 ;  /* 0x0000001148117221 */ /* 0x000fc40000010000 */
[----:B------:R-:W-:Y:S01]  /*1d00*/  FFMA.FTZ R5, R195, R72, R5 ;  /* 0x00000048c3057223 */ /* 0x000fe20000010005 */
[----:B------:R-:W-:Y:S01]  /*1d10*/  MOV R72, R59 ;  /* 0x0000003b00487202 */ /* 0x000fe20000000f00 */
[----:B------:R-:W-:Y:S02]  /*1d20*/  FMUL.FTZ R198, R186, R65 ;  /* 0x00000041bac67220 */ /* 0x000fe40000410000 */
[----:B------:R-:W-:Y:S02]  /*1d30*/  FFMA.FTZ R56, R148, R149, R56 ;  /* 0x0000009594387223 */ /* 0x000fe40000010038 */
[----:B------:R-:W-:Y:S02]  /*1d40*/  FADD.FTZ R59, R149, R58 ;  /* 0x0000003a953b7221 */ /* 0x000fe40000010000 */
[----:B------:R-:W-:Y:S02]  /*1d50*/  FADD.FTZ R21, R57, R21 ;  /* 0x0000001539157221 */ /* 0x000fe40000010000 */
[----:B------:R-:W-:-:S02]  /*1d60*/  FFMA.FTZ R9, R198, R57, R9 ;  /* 0x00000039c6097223 */ /* 0x000fc40000010009 */
[----:B------:R-:W-:Y:S02]  /*1d70*/  FMUL.FTZ R57, R116, R57 ;  /* 0x0000003974397220 */ /* 0x000fe40000410000 */
[----:B------:R-:W-:Y:S02]  /*1d80*/  FFMA.FTZ R56, R131, R130, R56 ;  /* 0x0000008283387223 */ /* 0x000fe40000010038 */
[----:B------:R-:W-:Y:S02]  /*1d90*/  FADD.FTZ R58, R130, R59 ;  /* 0x0000003b823a7221 */ /* 0x000fe40000010000 */
[----:B------:R-:W-:Y:S02]  /*1da0*/  FADD.FTZ R28, R199, R28 ;  /* 0x0000001cc71c7221 */ /* 0x000fe40000010000 */
[-C--:B------:R-:W-:Y:S02]  /*1db0*/  FFMA.FTZ R40, R198, R199.reuse, R40 ;  /* 0x000000c7c6287223 */ /* 0x080fe40000010028 */
[----:B------:R-:W-:-:S02]  /*1dc0*/  FFMA.FTZ R199, R106, R199, R57 ;  /* 0x000000c76ac77223 */ /* 0x000fc40000010039 */
        /* <DEDUP_REMOVED lines=14> */
[----:B------:R-:W-:Y:S01]  /*1eb0*/  FFMA.FTZ R56, R195, R140, R56 ;  /* 0x0000008cc3387223 */ /* 0x000fe20000010038 */
[----:B------:R-:W-:Y:S01]  /*1ec0*/  PRMT R59, RZ, 0x5410, R75 ;  /* 0x00005410ff3b7816 */ /* 0x000fe2000000004b */
[----:B------:R-:W-:Y:S02]  /*1ed0*/  FADD.FTZ R57, R140, R57 ;  /* 0x000000398c397221 */ /* 0x000fe40000010000 */
[----:B------:R-:W-:Y:S01]  /*1ee0*/  FFMA.FTZ R56, R197, R196, R56 ;  /* 0x000000c4c5387223 */ /* 0x000fe20000010038 */
[----:B------:R-:W-:Y:S01]  /*1ef0*/  PRMT R64, RZ, 0x5410, R64 ;  /* 0x00005410ff407816 */ /* 0x000fe20000000040 */
[----:B------:R-:W-:-:S02]  /*1f00*/  FADD.FTZ R57, R196, R57 ;  /* 0x00000039c4397221 */ /* 0x000fc40000010000 */
[----:B------:R-:W-:Y:S02]  /*1f10*/  FMUL.FTZ R200, R186, R67 ;  /* 0x00000043bac87220 */ /* 0x000fe40000410000 */
[----:B------:R-:W-:Y:S02]  /*1f20*/  FMUL.FTZ R201, R171, R59 ;  /* 0x0000003babc97220 */ /* 0x000fe40000410000 */
[----:B------:R-:W-:Y:S02]  /*1f30*/  FFMA.FTZ R56, R141, R138, R56 ;  /* 0x0000008a8d387223 */ /* 0x000fe40000010038 */
[----:B------:R-:W-:Y:S01]  /*1f40*/  FADD.FTZ R57, R138, R57 ;  /* 0x000000398a397221 */ /* 0x000fe20000010000 */
[----:B------:R-:W-:Y:S01]  /*1f50*/  PRMT R85, RZ, 0x5410, R85 ;  /* 0x00005410ff557816 */ /* 0x000fe20000000055 */
[----:B------:R-:W-:Y:S01]  /*1f60*/  FADD.FTZ R29, R64, R29 ;  /* 0x0000001d401d7221 */ /* 0x000fe20000010000 */
[----:B------:R-:W-:Y:S01]  /*1f70*/  PRMT R72, RZ, 0x5410, R72 ;  /* 0x00005410ff487816 */ /* 0x000fe20000000048 */
[----:B------:R-:W-:-:S02]  /*1f80*/  FFMA.FTZ R41, R200, R64, R41 ;  /* 0x00000040c8297223 */ /* 0x000fc40000010029 */
[----:B------:R-:W-:Y:S02]  /*1f90*/  FFMA.FTZ R201, R161, R64, R201 ;  /* 0x00000040a1c97223 */ /* 0x000fe400000100c9 */
[----:B------:R-:W-:Y:S02]  /*1fa0*/  FMUL.FTZ R202, R186, R73 ;  /* 0x00000049baca7220 */ /* 0x000fe40000410000 */
[----:B------:R-:W-:Y:S02]  /*1fb0*/  FFMA.FTZ R64, R139, R132, R56 ;  /* 0x000000848b407223 */ /* 0x000fe40000010038 */
[----:B------:R-:W-:Y:S01]  /*1fc0*/  FADD.FTZ R56, R132, R57 ;  /* 0x0000003984387221 */ /* 0x000fe20000010000 */
[----:B------:R-:W-:Y:S01]  /*1fd0*/  PRMT R203, RZ, 0x5410, R66 ;  /* 0x00005410ffcb7816 */ /* 0x000fe20000000042 */
[----:B------:R-:W-:Y:S01]  /*1fe0*/  FADD.FTZ R85, -R86, R85 ;  /* 0x0000005556557221 */ /* 0x000fe20000010100 */
[----:B------:R-:W-:Y:S01]  /*1ff0*/  PRMT R65, RZ, 0x5410, R74 ;  /* 0x00005410ff417816 */ /* 0x000fe2000000004a */
[----:B------:R-:W-:-:S02]  /*2000*/  FADD.FTZ R23, R72, R23 ;  /* 0x0000001748177221 */ /* 0x000fc40000010000 */
[-C--:B------:R-:W-:Y:S02]  /*2010*/  FFMA.FTZ R11, R202, R72.reuse, R11 ;  /* 0x00000048ca0b7223 */ /* 0x080fe4000001000b */
[----:B------:R-:W-:Y:S02]  /*2020*/  FMUL.FTZ R72, R117, R72 ;  /* 0x0000004875487220 */ /* 0x000fe40000410000 */
[----:B------:R-:W-:Y:S02]  /*2030*/  FFMA.FTZ R57, R198, R199, R64 ;  /* 0x000000c7c6397223 */ /* 0x000fe40000010040 */
[----:B------:R-:W-:Y:S01]  /*2040*/  FADD.FTZ R56, R199, R56 ;  /* 0x00000038c7387221 */ /* 0x000fe20000010000 */
[----:B------:R-:W-:Y:S01]  /*2050*/  PRMT R205, RZ, 0x5410, R205 ;  /* 0x00005410ffcd7816 */ /* 0x000fe200000000cd */
[----:B------:R-:W-:Y:S02]  /*2060*/  FADD.FTZ R26, R203, R26 ;  /* 0x0000001acb1a7221 */ /* 0x000fe40000010000 */
[----:B------:R-:W-:-:S02]  /*2070*/  FFMA.FTZ R38, R202, R203, R38 ;  /* 0x000000cbca267223 */ /* 0x000fc40000010026 */
[----:B------:R-:W-:Y:S02]  /*2080*/  FMUL.FTZ R204, R186, R85 ;  /* 0x00000055bacc7220 */ /* 0x000fe40000410000 */
[----:B------:R-:W-:Y:S02]  /*2090*/  FFMA.FTZ R203, R107, R203, R72 ;  /* 0x000000cb6bcb7223 */ /* 0x000fe40000010048 */
[----:B------:R-:W-:Y:S02]  /*20a0*/  FMUL.FTZ R58, R172, R65 ;  /* 0x00000041ac3a7220 */ /* 0x000fe40000410000 */
[----:B------:R-:W-:Y:S02]  /*20b0*/  FFMA.FTZ R57, R200, R201, R57 ;  /* 0x000000c9c8397223 */ /* 0x000fe40000010039 */
[----:B------:R-:W-:Y:S01]  /*20c0*/  FADD.FTZ R56, R56, R201 ;  /* 0x000000c938387221 */ /* 0x000fe20000010000 */
[----:B------:R-:W-:Y:S01]  /*20d0*/  IADD3 R97, R97, c[0x0][0x160], RZ ;  /* 0x0000580061617a10 */ /* 0x000fe20007ffe0ff */
[----:B------:R-:W-:-:S02]  /*20e0*/  FADD.FTZ R27, R205, R27 ;  /* 0x0000001bcd1b7221 */ /* 0x000fc40000010000 */
[-C--:B------:R-:W-:Y:S02]  /*20f0*/  FFMA.FTZ R39, R204, R205.reuse, R39 ;  /* 0x000000cdcc277223 */ /* 0x080fe40000010027 */
[----:B------:R-:W-:Y:S02]  /*2100*/  FFMA.FTZ R205, R162, R205, R58 ;  /* 0x000000cda2cd7223 */ /* 0x000fe4000001003a */
[----:B------:R-:W-:Y:S02]  /*2110*/  FFMA.FTZ R57, R202, R203, R57 ;  /* 0x000000cbca397223 */ /* 0x000fe40000010039 */
[----:B------:R-:W-:Y:S01]  /*2120*/  FADD.FTZ R56, R56, R203 ;  /* 0x000000cb38387221 */ /* 0x000fe20000010000 */
[----:B------:R-:W-:Y:S01]  /*2130*/  LOP3.LUT P4, RZ, R0, 0x1f, RZ, 0xc0, !PT ;  /* 0x0000001f00ff7812 */ /* 0x000fe2000788c0ff */
[----:B------:R-:W-:Y:S01]  /*2140*/  FADD.FTZ R22, R65, R22 ;  /* 0x0000001641167221 */ /* 0x000fe20000010000 */
[----:B------:R-:W-:Y:S01]  /*2150*/  ISETP.GE.AND P3, PT, R97, c[0x0][0x164], PT ;  /* 0x0000590061007a0c */ /* 0x000fe20003f66270 */
[----:B------:R-:W-:-:S02]  /*2160*/  FFMA.FTZ R10, R204, R65, R10 ;  /* 0x00000041cc0a7223 */ /* 0x000fc4000001000a */
[----:B------:R-:W-:Y:S02]  /*2170*/  FADD.FTZ R20, R59, R20 ;  /* 0x000000143b147221 */ /* 0x000fe40000010000 */
[----:B------:R-:W-:Y:S02]  /*2180*/  FFMA.FTZ R8, R200, R59, R8 ;  /* 0x0000003bc8087223 */ /* 0x000fe40000010008 */
[----:B------:R-:W-:Y:S02]  /*2190*/  FFMA.FTZ R67, R204, R205, R57 ;  /* 0x000000cdcc437223 */ /* 0x000fe40000010039 */
[----:B------:R-:W-:Y:S01]  /*21a0*/  FADD.FTZ R65, R56, R205 ;  /* 0x000000cd38417221 */ /* 0x000fe20000010000 */
[----:B------:R-:W-:Y:S05]  /*21b0*/  BRA.DIV ~URZ, `(.L_x_46) ;  /* 0x00001d827f007947 */ /* 0x000fea000b800000 */
[----:B------:R0:W1:Y:S02]  /*21c0*/  SHFL.DOWN PT, R58, R65, 0x10, 0x1f ;  /* 0x0a001f00413a7f89 */ /* 0x00006400000e0000 */
.L_x_60:
[----:B------:R-:W-:Y:S05]  /*21d0*/  BRA.DIV ~URZ, `(.L_x_47) ;  /* 0x00001de27f007947 */ /* 0x000fea000b800000 */
[----:B------:R-:W2:Y:S01]  /*21e0*/  SHFL.DOWN PT, R56, R67, 0x10, 0x1f ;  /* 0x0a001f0043387f89 */ /* 0x000ea200000e0000 */
[----:B-1----:R-:W-:-:S05]  /*21f0*/  FADD.FTZ R66, R65, R58 ;  /* 0x0000003a41427221 */ /* 0x002fca0000010000 */
[----:B------:R-:W1:Y:S01]  /*2200*/  SHFL.DOWN PT, R57, R66, 0x8, 0x1f ;  /* 0x09001f0042397f89 */ /* 0x000e6200000e0000 */
[----:B--2---:R-:W-:-:S05]  /*2210*/  FADD.FTZ R56, R67, R56 ;  /* 0x0000003843387221 */ /* 0x004fca0000010000 */
[----:B------:R-:W2:Y:S01]  /*2220*/  SHFL.DOWN PT, R59, R56, 0x8, 0x1f ;  /* 0x09001f00383b7f89 */ /* 0x000ea200000e0000 */
[----:B-1----:R-:W-:-:S05]  /*2230*/  FADD.FTZ R57, R57, R66 ;  /* 0x0000004239397221 */ /* 0x002fca0000010000 */
[----:B------:R-:W1:Y:S01]  /*2240*/  SHFL.DOWN PT, R58, R57, 0x4, 0x1f ;  /* 0x08801f00393a7f89 */ /* 0x000e6200000e0000 */
[----:B--2---:R-:W-:-:S05]  /*2250*/  FADD.FTZ R59, R56, R59 ;  /* 0x0000003b383b7221 */ /* 0x004fca0000010000 */
[----:B------:R-:W2:Y:S01]  /*2260*/  SHFL.DOWN PT, R64, R59, 0x4, 0x1f ;  /* 0x08801f003b407f89 */ /* 0x000ea200000e0000 */
[----:B-1----:R-:W-:-:S05]  /*2270*/  FADD.FTZ R58, R57, R58 ;  /* 0x0000003a393a7221 */ /* 0x002fca0000010000 */
[----:B0-----:R-:W0:Y:S01]  /*2280*/  SHFL.DOWN PT, R65, R58, 0x2, 0x1f ;  /* 0x08401f003a417f89 */ /* 0x001e2200000e0000 */
[----:B--2---:R-:W-:-:S05]  /*2290*/  FADD.FTZ R64, R59, R64 ;  /* 0x000000403b407221 */ /* 0x004fca0000010000 */
[----:B------:R-:W1:Y:S01]  /*22a0*/  SHFL.DOWN PT, R67, R64, 0x2, 0x1f ;  /* 0x08401f0040437f89 */ /* 0x000e6200000e0000 */
[----:B0-----:R-:W-:-:S05]  /*22b0*/  FADD.FTZ R65, R58, R65 ;  /* 0x000000413a417221 */ /* 0x001fca0000010000 */
[----:B------:R0:W2:Y:S01]  /*22c0*/  SHFL.DOWN PT, R128, R65, 0x1, 0x1f ;  /* 0x08201f0041807f89 */ /* 0x0000a200000e0000 */
[----:B-1----:R-:W-:-:S05]  /*22d0*/  FADD.FTZ R67, R64, R67 ;  /* 0x0000004340437221 */ /* 0x002fca0000010000 */
[----:B------:R0:W1:Y:S02]  /*22e0*/  SHFL.DOWN PT, R56, R67, 0x1, 0x1f ;  /* 0x08201f0043387f89 */ /* 0x00006400000e0000 */
.L_x_61:
[----:B------:R-:W-:Y:S01]  /*22f0*/  LOP3.LUT P2, RZ, R187, 0xff, RZ, 0xc0, !PT ;  /* 0x000000ffbbff7812 */ /* 0x000fe2000784c0ff */
[----:B-1----:R-:W-:Y:S01]  /*2300*/  FADD.FTZ R129, R56, R67 ;  /* 0x0000004338817221 */ /* 0x002fe20000010000 */
[----:B------:R-:W-:Y:S01]  /*2310*/  PLOP3.LUT P0, PT, PT, PT, PT, 0x80, 0x0 ;  /* 0x000000000000781c */ /* 0x000fe20003f0f070 */
[----:B--2---:R-:W-:Y:S01]  /*2320*/  FADD.FTZ R128, R128, R65 ;  /* 0x0000004180807221 */ /* 0x004fe20000010000 */
[----:B------:R-:W-:Y:S01]  /*2330*/  @!P4 PLOP3.LUT P0, PT, P2, PT, PT, 0x80, 0x0 ;  /* 0x000000000000c81c */ /* 0x000fe2000170f070 */
[----:B------:R-:W-:Y:S01]  /*2340*/  ULDC.U8 UR6, c[0x0][0x1f0] ;  /* 0x00007c0000067ab9 */ /* 0x000fe20000000000 */
[----:B------:R-:W-:-:S04]  /*2350*/  SHF.R.U32.HI R57, RZ, 0x5, R0 ;  /* 0x00000005ff397819 */ /* 0x000fc80000011600 */
[C---:B------:R-:W-:Y:S02]  /*2360*/  @!P4 LOP3.LUT R58, R57.reuse, 0x7fffff8, RZ, 0xc0, !PT ;  /* 0x07fffff8393ac812 */ /* 0x040fe400078ec0ff */
[----:B------:R-:W-:-:S04]  /*2370*/  LOP3.LUT R206, R57, 0x7fffff8, RZ, 0xc0, !PT ;  /* 0x07fffff839ce7812 */ /* 0x000fc800078ec0ff */
[----:B------:R-:W-:Y:S02]  /*2380*/  @!P2 IADD3 R206, R206, 0x8, RZ ;  /* 0x00000008cecea810 */ /* 0x000fe40007ffe0ff */
[----:B------:R-:W-:Y:S02]  /*2390*/  @!P0 IADD3 R58, R58, 0x8, RZ ;  /* 0x000000083a3a8810 */ /* 0x000fe40007ffe0ff */
[----:B------:R-:W-:Y:S01]  /*23a0*/  ISETP.NE.AND P0, PT, RZ, UR6, PT ;  /* 0x00000006ff007c0c */ /* 0x000fe2000bf05270 */
[----:B------:R-:W-:Y:S01]  /*23b0*/  WARPSYNC 0xffffffff ;  /* 0xffffffff00007948 */ /* 0x000fe20003800000 */
[----:B------:R-:W-:Y:S01]  /*23c0*/  @!P4 LOP3.LUT R187, R58, 0x7, R57, 0xf8, !PT ;  /* 0x000000073abbc812 */ /* 0x000fe200078ef839 */
[----:B------:R-:W-:-:S04]  /*23d0*/  IMAD.SHL.U32 R206, R206, 0x8, RZ ;  /* 0x00000008cece7824 */ /* 0x000fc800078e00ff */
[----:B------:R-:W-:Y:S04]  /*23e0*/  @!P4 STS.64 [R187.X8+0x5000], R128 ;  /* 0x00500080bb00c388 */ /* 0x000fe80000008a00 */
[----:B------:R-:W-:Y:S01]  /*23f0*/  BAR.SYNC.DEFER_BLOCKING 0x0 ;  /* 0x0000000000007b1d */ /* 0x000fe20000010000 */
[----:B------:R-:W-:-:S04]  /*2400*/  ISETP.NE.U32.AND P4, PT, RZ, c[0x0][0x250], PT ;  /* 0x00009400ff007a0c */ /* 0x000fc80003f85070 */
[----:B------:R-:W-:Y:S01]  /*2410*/  ISETP.NE.AND.EX P4, PT, RZ, c[0x0][0x254], PT, P4 ;  /* 0x00009500ff007a0c */ /* 0x000fe20003f85340 */
[----:B------:R-:W1:Y:S04]  /*2420*/  LDS.128 R56, [R206+0x5000] ;  /* 0x00500000ce387984 */ /* 0x000e680000000c00 */
[----:B0-----:R-:W0:Y:S04]  /*2430*/  LDS.128 R64, [R206+0x5010] ;  /* 0x00501000ce407984 */ /* 0x001e280000000c00 */
[----:B------:R-:W2:Y:S04]  /*2440*/  LDS.128 R72, [R206+0x5020] ;  /* 0x00502000ce487984 */ /* 0x000ea80000000c00 */
[----:B------:R-:W3:Y:S01]  /*2450*/  LDS.128 R84, [R206+0x5030] ;  /* 0x00503000ce547984 */ /* 0x000ee20000000c00 */
[----:B-1----:R-:W-:-:S02]  /*2460*/  FADD.FTZ R207, RZ, R56 ;  /* 0x00000038ffcf7221 */ /* 0x002fc40000010000 */
[----:B------:R-:W-:Y:S02]  /*2470*/  FADD.FTZ R56, RZ, R57 ;  /* 0x00000039ff387221 */ /* 0x000fe40000010000 */
[----:B------:R-:W-:Y:S01]  /*2480*/  FADD.FTZ R207, R58, R207 ;  /* 0x000000cf3acf7221 */ /* 0x000fe20000010000 */
[----:B-----5:R-:W-:Y:S01]  /*2490*/  @P1 MOV R58, R126 ;  /* 0x0000007e003a1202 */ /* 0x020fe20000000f00 */
[----:B------:R-:W-:Y:S02]  /*24a0*/  FADD.FTZ R56, R59, R56 ;  /* 0x000000383b387221 */ /* 0x000fe40000010000 */
[----:B0-----:R-:W-:Y:S01]  /*24b0*/  FADD.FTZ R207, R207, R64 ;  /* 0x00000040cfcf7221 */ /* 0x001fe20000010000 */
[----:B------:R-:W-:Y:S01]  /*24c0*/  @P1 PRMT R59, RZ, 0x5410, R58 ;  /* 0x00005410ff3b1816 */ /* 0x000fe2000000003a */
[----:B------:R-:W-:Y:S02]  /*24d0*/  FADD.FTZ R56, R56, R65 ;  /* 0x0000004138387221 */ /* 0x000fe40000010000 */
[----:B------:R-:W-:Y:S01]  /*24e0*/  FADD.FTZ R207, R66, R207 ;  /* 0x000000cf42cf7221 */ /* 0x000fe20000010000 */
[----:B------:R-:W-:Y:S01]  /*24f0*/  @P1 SHF.R.U64 R66, R126, 0x10, R127 ;  /* 0x000000107e421819 */ /* 0x000fe2000000127f */
[----:B------:R-:W-:-:S02]  /*2500*/  FADD.FTZ R56, R67, R56 ;  /* 0x0000003843387221 */ /* 0x000fc40000010000 */
[----:B--2---:R-:W-:Y:S02]  /*2510*/  FADD.FTZ R207, R207, R72 ;  /* 0x00000048cfcf7221 */ /* 0x004fe40000010000 */
[----:B------:R-:W-:Y:S01]  /*2520*/  FADD.FTZ R56, R56, R73 ;  /* 0x0000004938387221 */ /* 0x000fe20000010000 */
[----:B------:R-:W-:Y:S01]  /*2530*/  @P1 SHF.R.U32.HI R73, RZ, 0x10, R127 ;  /* 0x00000010ff491819 */ /* 0x000fe2000001167f */
[----:B------:R-:W-:Y:S02]  /*2540*/  FADD.FTZ R207, R74, R207 ;  /* 0x000000cf4acf7221 */ /* 0x000fe40000010000 */
[----:B------:R-:W-:Y:S01]  /*2550*/  FADD.FTZ R56, R75, R56 ;  /* 0x000000384b387221 */ /* 0x000fe20000010000 */
[----:B------:R-:W-:Y:S01]  /*2560*/  @P1 PRMT R73, RZ, 0x5410, R73 ;  /* 0x00005410ff491816 */ /* 0x000fe20000000049 */
[----:B---3--:R-:W-:Y:S02]  /*2570*/  FADD.FTZ R207, R207, R84 ;  /* 0x00000054cfcf7221 */ /* 0x008fe40000010000 */
[----:B------:R-:W-:-:S02]  /*2580*/  FADD.FTZ R56, R56, R85 ;  /* 0x0000005538387221 */ /* 0x000fc40000010000 */
[----:B------:R-:W-:Y:S02]  /*2590*/  FADD.FTZ R86, R86, R207 ;  /* 0x000000cf56567221 */ /* 0x000fe40000010000 */
[----:B------:R-:W-:Y:S02]  /*25a0*/  FADD.FTZ R56, R87, R56 ;  /* 0x0000003857387221 */ /* 0x000fe40000010000 */
[----:B------:R-:W-:Y:S02]  /*25b0*/  FMUL.FTZ R57, R86, c[0x0][0x1e0] ;  /* 0x0000780056397a20 */ /* 0x000fe40000410000 */
[----:B------:R-:W-:Y:S02]  /*25c0*/  FMUL.FTZ R64, R56, c[0x0][0x1e0] ;  /* 0x0000780038407a20 */ /* 0x000fe40000410000 */
[----:B------:R-:W-:Y:S01]  /*25d0*/  @P1 IMAD.MOV.U32 R67, RZ, RZ, R127 ;  /* 0x000000ffff431224 */ /* 0x000fe200078e007f */
[----:B------:R-:W-:Y:S02]  /*25e0*/  FSEL R57, R57, RZ, !P0 ;  /* 0x000000ff39397208 */ /* 0x000fe40004000000 */
[----:B------:R-:W-:-:S02]  /*25f0*/  ISETP.NE.U32.AND P0, PT, RZ, c[0x0][0x258], PT ;  /* 0x00009600ff007a0c */ /* 0x000fc40003f05070 */
[----:B------:R-:W-:Y:S01]  /*2600*/  @P1 PRMT R67, RZ, 0x5410, R67 ;  /* 0x00005410ff431816 */ /* 0x000fe20000000043 */
[-CC-:B------:R-:W-:Y:S01]  /*2610*/  FFMA.FTZ R148, R148, R64.reuse, R57.reuse ;  /* 0x0000004094947223 */ /* 0x180fe20000010039 */
[----:B------:R-:W-:Y:S01]  /*2620*/  ISETP.NE.AND.EX P0, PT, RZ, c[0x0][0x25c], PT, P0 ;  /* 0x00009700ff007a0c */ /* 0x000fe20003f05300 */
[-C--:B------:R-:W-:Y:S02]  /*2630*/  FFMA.FTZ R131, R131, R64.reuse, R57 ;  /* 0x0000004083837223 */ /* 0x080fe40000010039 */
[----:B------:R-:W-:Y:S02]  /*2640*/  FADD.FTZ R149, R149, -R148 ;  /* 0x8000009495957221 */ /* 0x000fe40000010000 */
[----:B------:R-:W-:Y:S02]  /*2650*/  FADD.FTZ R131, R130, -R131 ;  /* 0x8000008382837221 */ /* 0x000fe40000010000 */
[----:B------:R-:W-:Y:S02]  /*2660*/  FMUL.FTZ R74, R186, R149 ;  /* 0x00000095ba4a7220 */ /* 0x000fe40000410000 */
[----:B------:R-:W-:-:S02]  /*2670*/  FFMA.FTZ R150, R150, R64, R57 ;  /* 0x0000004096967223 */ /* 0x000fc40000010039 */
[----:B------:R-:W-:Y:S01]  /*2680*/  @P1 FADD.FTZ R74, R74, R73 ;  /* 0x000000494a4a1221 */ /* 0x000fe20000010000 */
[----:B------:R-:W-:Y:S01]  /*2690*/  @P1 MOV R73, R124 ;  /* 0x0000007c00491202 */ /* 0x000fe20000000f00 */
[----:B------:R-:W-:Y:S02]  /*26a0*/  FMUL.FTZ R75, R186, R131 ;  /* 0x00000083ba4b7220 */ /* 0x000fe40000410000 */
[----:B------:R-:W-:Y:S01]  /*26b0*/  FADD.FTZ R133, R133, -R150 ;  /* 0x8000009685857221 */ /* 0x000fe20000010000 */
[----:B------:R-:W-:Y:S01]  /*26c0*/  @P1 PRMT R84, RZ, 0x5410, R73 ;  /* 0x00005410ff541816 */ /* 0x000fe20000000049 */
[-C--:B------:R-:W-:Y:S01]  /*26d0*/  FFMA.FTZ R142, R142, R64.reuse, R57 ;  /* 0x000000408e8e7223 */ /* 0x080fe20000010039 */
[----:B------:R-:W-:Y:S01]  /*26e0*/  @P1 SHF.R.U64 R73, R124, 0x10, R125 ;  /* 0x000000107c491819 */ /* 0x000fe2000000127d */
[----:B------:R-:W-:Y:S01]  /*26f0*/  FFMA.FTZ R144, R144, R64, R57 ;  /* 0x0000004090907223 */ /* 0x000fe20000010039 */
[----:B------:R-:W0:Y:S01]  /*2700*/  F2F.BF16.F32 R72, R74 ;  /* 0x0000004a00487304 */ /* 0x000e220000202000 */
[----:B------:R-:W-:Y:S01]  /*2710*/  @P1 FADD.FTZ R75, R75, R84 ;  /* 0x000000544b4b1221 */ /* 0x000fe20000010000 */
[----:B------:R-:W-:Y:S01]  /*2720*/  @P1 PRMT R73, RZ, 0x5410, R73 ;  /* 0x00005410ff491816 */ /* 0x000fe20000000049 */
[----:B------:R-:W-:-:S02]  /*2730*/  FMUL.FTZ R84, R186, R133 ;  /* 0x00000085ba547220 */ /* 0x000fc40000410000 */
[-C--:B------:R-:W-:Y:S02]  /*2740*/  FFMA.FTZ R146, R146, R64.reuse, R57 ;  /* 0x0000004092927223 */ /* 0x080fe40000010039 */
[----:B------:R-:W-:Y:S02]  /*2750*/  @P1 FADD.FTZ R84, R84, R73 ;  /* 0x0000004954541221 */ /* 0x000fe40000010000 */
[----:B------:R-:W-:Y:S02]  /*2760*/  @P1 IMAD.MOV.U32 R73, RZ, RZ, R125 ;  /* 0x000000ffff491224 */ /* 0x000fe400078e007d */
[-CC-:B------:R-:W-:Y:S02]  /*2770*/  FFMA.FTZ R151, R151, R64.reuse, R57.reuse ;  /* 0x0000004097977223 */ /* 0x180fe40000010039 */
[-C--:B------:R-:W-:Y:S01]  /*2780*/  FFMA.FTZ R189, R189, R64.reuse, R57 ;  /* 0x00000040bdbd7223 */ /* 0x080fe20000010039 */
[----:B------:R-:W-:Y:S01]  /*2790*/  @P1 PRMT R86, RZ, 0x5410, R73 ;  /* 0x00005410ff561816 */ /* 0x000fe20000000049 */
[-C--:B------:R-:W-:Y:S01]  /*27a0*/  FFMA.FTZ R135, R135, R64.reuse, R57 ;  /* 0x0000004087877223 */ /* 0x080fe20000010039 */
[----:B------:R-:W-:Y:S01]  /*27b0*/  @P1 SHF.R.U32.HI R73, RZ, 0x10, R125 ;  /* 0x00000010ff491819 */ /* 0x000fe2000001167d */
[-CC-:B------:R-:W-:Y:S01]  /*27c0*/  FFMA.FTZ R192, R192, R64.reuse, R57.reuse ;  /* 0x00000040c0c07223 */ /* 0x180fe20000010039 */
[C---:B0-----:R-:W-:Y:S01]  /*27d0*/  @P4 PRMT R178, R72.reuse, 0x7610, R178 ;  /* 0x0000761048b24816 */ /* 0x041fe200000000b2 */
[-C--:B------:R-:W-:Y:S01]  /*27e0*/  FFMA.FTZ R191, R191, R64.reuse, R57 ;  /* 0x00000040bfbf7223 */ /* 0x080fe20000010039 */
[----:B------:R-:W-:Y:S01]  /*27f0*/  @P1 PRMT R73, RZ, 0x5410, R73 ;  /* 0x00005410ff491816 */ /* 0x000fe20000000049 */
[-CC-:B------:R-:W-:Y:S01]  /*2800*/  FFMA.FTZ R193, R193, R64.reuse, R57.reuse ;  /* 0x00000040c1c17223 */ /* 0x180fe20000010039 */
[----:B------:R-:W-:Y:S01]  /*2810*/  SHF.L.U32 R72, R72, 0x10, RZ ;  /* 0x0000001048487819 */ /* 0x000fe200000006ff */
[----:B------:R-:W-:-:S02]  /*2820*/  FFMA.FTZ R195, R195, R64, R57 ;  /* 0x00000040c3c37223 */ /* 0x000fc40000010039 */
[-CC-:B------:R-:W-:Y:S02]  /*2830*/  FFMA.FTZ R197, R197, R64.reuse, R57.reuse ;  /* 0x00000040c5c57223 */ /* 0x180fe40000010039 */
[-CC-:B------:R-:W-:Y:S02]  /*2840*/  FFMA.FTZ R87, R141, R64.reuse, R57.reuse ;  /* 0x000000408d577223 */ /* 0x180fe40000010039 */
[-CC-:B------:R-:W-:Y:S02]  /*2850*/  FFMA.FTZ R139, R139, R64.reuse, R57.reuse ;  /* 0x000000408b8b7223 */ /* 0x180fe40000010039 */
[-CC-:B------:R-:W-:Y:S02]  /*2860*/  FFMA.FTZ R198, R198, R64.reuse, R57.reuse ;  /* 0x00000040c6c67223 */ /* 0x180fe40000010039 */
[-CC-:B------:R-:W-:Y:S02]  /*2870*/  FFMA.FTZ R200, R200, R64.reuse, R57.reuse ;  /* 0x00000040c8c87223 */ /* 0x180fe40000010039 */
[----:B------:R-:W-:-:S02]  /*2880*/  FFMA.FTZ R202, R202, R64, R57 ;  /* 0x00000040caca7223 */ /* 0x000fc40000010039 */
[----:B------:R-:W-:Y:S02]  /*2890*/  FFMA.FTZ R204, R204, R64, R57 ;  /* 0x00000040cccc7223 */ /* 0x000fe40000010039 */
[----:B------:R-:W-:Y:S02]  /*28a0*/  @P1 IMAD.MOV.U32 R57, RZ, RZ, R121 ;  /* 0x000000ffff391224 */ /* 0x000fe400078e0079 */
[----:B------:R-:W-:Y:S02]  /*28b0*/  FADD.FTZ R189, R190, -R189 ;  /* 0x800000bdbebd7221 */ /* 0x000fe40000010000 */
[----:B------:R-:W-:Y:S01]  /*28c0*/  FADD.FTZ R147, R147, -R146 ;  /* 0x8000009293937221 */ /* 0x000fe20000010000 */
[----:B------:R-:W-:Y:S01]  /*28d0*/  @P1 PRMT R64, RZ, 0x5410, R57 ;  /* 0x00005410ff401816 */ /* 0x000fe20000000039 */
[----:B------:R-:W-:Y:S01]  /*28e0*/  FMUL.FTZ R146, R186, R189 ;  /* 0x000000bdba927220 */ /* 0x000fe20000410000 */
[----:B------:R-:W-:Y:S01]  /*28f0*/  @P1 SHF.R.U32.HI R57, RZ, 0x10, R121 ;  /* 0x00000010ff391819 */ /* 0x000fe20000011679 */
[----:B------:R-:W-:-:S02]  /*2900*/  FADD.FTZ R139, R132, -R139 ;  /* 0x8000008b848b7221 */ /* 0x000fc40000010000 */
[----:B------:R-:W-:Y:S01]  /*2910*/  FADD.FTZ R87, R138, -R87 ;  /* 0x800000578a577221 */ /* 0x000fe20000010000 */
[----:B------:R-:W-:Y:S01]  /*2920*/  @P1 PRMT R57, RZ, 0x5410, R57 ;  /* 0x00005410ff391816 */ /* 0x000fe20000000039 */
[----:B------:R-:W-:Y:S01]  /*2930*/  @P1 FADD.FTZ R146, R146, R73 ;  /* 0x0000004992921221 */ /* 0x000fe20000010000 */
[----:B------:R-:W-:Y:S01]  /*2940*/  @P1 MOV R73, R122 ;  /* 0x0000007a00491202 */ /* 0x000fe20000000f00 */
[----:B------:R-:W-:Y:S02]  /*2950*/  FMUL.FTZ R138, R186, R139 ;  /* 0x0000008bba8a7220 */ /* 0x000fe40000410000 */
[----:B------:R-:W-:Y:S01]  /*2960*/  FADD.FTZ R191, R194, -R191 ;  /* 0x800000bfc2bf7221 */ /* 0x000fe20000010000 */
[----:B------:R-:W-:Y:S01]  /*2970*/  @P1 PRMT R73, RZ, 0x5410, R73 ;  /* 0x00005410ff491816 */ /* 0x000fe20000000049 */
[----:B------:R-:W-:Y:S01]  /*2980*/  FADD.FTZ R135, R134, -R135 ;  /* 0x8000008786877221 */ /* 0x000fe20000010000 */
[----:B------:R-:W-:Y:S01]  /*2990*/  F2F.BF16.F32 R149, R146 ;  /* 0x0000009200957304 */ /* 0x000fe20000202000 */
[----:B------:R-:W-:Y:S01]  /*29a0*/  @P1 FADD.FTZ R138, R138, R57 ;  /* 0x000000398a8a1221 */ /* 0x000fe20000010000 */
[----:B------:R-:W-:Y:S01]  /*29b0*/  @P1 SHF.R.U64 R57, R118, 0x10, R119 ;  /* 0x0000001076391819 */ /* 0x000fe20000001277 */
[----:B------:R-:W-:-:S02]  /*29c0*/  FMUL.FTZ R187, R186, R191 ;  /* 0x000000bfbabb7220 */ /* 0x000fc40000410000 */
[C---:B------:R-:W-:Y:S01]  /*29d0*/  FMUL.FTZ R148, R186.reuse, R135 ;  /* 0x00000087ba947220 */ /* 0x040fe20000410000 */
[----:B------:R-:W-:Y:S01]  /*29e0*/  @P1 PRMT R57, RZ, 0x5410, R57 ;  /* 0x00005410ff391816 */ /* 0x000fe20000000039 */
[----:B------:R-:W-:Y:S01]  /*29f0*/  FMUL.FTZ R191, R186, R87 ;  /* 0x00000057babf7220 */ /* 0x000fe20000410000 */
[----:B------:R-:W-:Y:S01]  /*2a00*/  F2F.BF16.F32 R189, R138 ;  /* 0x0000008a00bd7304 */ /* 0x000fe20000202000 */
[----:B------:R-:W-:Y:S02]  /*2a10*/  FADD.FTZ R201, R201, -R200 ;  /* 0x800000c8c9c97221 */ /* 0x000fe40000010000 */
[----:B------:R-:W-:Y:S02]  /*2a20*/  FADD.FTZ R151, R188, -R151 ;  /* 0x80000097bc977221 */ /* 0x000fe40000010000 */
[----:B------:R-:W-:Y:S01]  /*2a30*/  @P1 FADD.FTZ R148, R148, R73 ;  /* 0x0000004994941221 */ /* 0x000fe20000010000 */
[----:B------:R-:W-:Y:S01]  /*2a40*/  @P1 SHF.R.U64 R73, R122, 0x10, R123 ;  /* 0x000000107a491819 */ /* 0x000fe2000000127b */
[----:B------:R-:W-:Y:S01]  /*2a50*/  @P1 FADD.FTZ R191, R191, R64 ;  /* 0x00000040bfbf1221 */ /* 0x000fe20000010000 */
[----:B------:R-:W-:Y:S01]  /*2a60*/  @P1 MOV R64, R119 ;  /* 0x0000007700401202 */ /* 0x000fe20000000f00 */
[----:B------:R-:W-:Y:S01]  /*2a70*/  FMUL.FTZ R188, R186, R201 ;  /* 0x000000c9babc7220 */ /* 0x000fe20000410000 */
[----:B------:R-:W-:Y:S01]  /*2a80*/  @P1 PRMT R73, RZ, 0x5410, R73 ;  /* 0x00005410ff491816 */ /* 0x000fe20000000049 */
[----:B------:R-:W-:Y:S01]  /*2a90*/  FADD.FTZ R137, R137, -R192 ;  /* 0x800000c089897221 */ /* 0x000fe20000010000 */
[----:B------:R-:W-:Y:S01]  /*2aa0*/  F2F.BF16.F32 R135, R148 ;  /* 0x0000009400877304 */ /* 0x000fe20000202000 */
[----:B------:R-:W-:Y:S01]  /*2ab0*/  FADD.FTZ R203, R203, -R202 ;  /* 0x800000cacbcb7221 */ /* 0x000fe20000010000 */
[----:B------:R-:W-:Y:S01]  /*2ac0*/  @P0 F2FP.BF16.PACK_AB R192, RZ, R75 ;  /* 0x0000004bffc0023e */ /* 0x000fe200000010ff */
[----:B------:R-:W-:Y:S01]  /*2ad0*/  @P1 FADD.FTZ R188, R188, R57 ;  /* 0x00000039bcbc1221 */ /* 0x000fe20000010000 */
[----:B------:R-:W-:Y:S01]  /*2ae0*/  @P1 PRMT R57, RZ, 0x5410, R64 ;  /* 0x00005410ff391816 */ /* 0x000fe20000000040 */
[----:B------:R-:W-:Y:S01]  /*2af0*/  FADD.FTZ R143, R143, -R142 ;  /* 0x8000008e8f8f7221 */ /* 0x000fe20000010000 */
[----:B------:R-:W-:Y:S01]  /*2b00*/  @P1 SHF.R.U32.HI R64, RZ, 0x10, R119 ;  /* 0x00000010ff401819 */ /* 0x000fe20000011677 */
[C---:B------:R-:W-:Y:S01]  /*2b10*/  FMUL.FTZ R150, R186.reuse, R137 ;  /* 0x00000089ba967220 */ /* 0x040fe20000410000 */
[----:B------:R-:W-:Y:S01]  /*2b20*/  F2F.BF16.F32 R128, R188 ;  /* 0x000000bc00807304 */ /* 0x000fe20000202000 */
[----:B------:R-:W-:-:S02]  /*2b30*/  FMUL.FTZ R134, R186, R203 ;  /* 0x000000cbba867220 */ /* 0x000fc40000410000 */
[----:B------:R-:W-:Y:S02]  /*2b40*/  FMUL.FTZ R56, R186, R143 ;  /* 0x0000008fba387220 */ /* 0x000fe40000410000 */
[----:B------:R-:W-:Y:S02]  /*2b50*/  @P1 FADD.FTZ R150, R150, R73 ;  /* 0x0000004996961221 */ /* 0x000fe40000010000 */
[----:B------:R-:W-:Y:S01]  /*2b60*/  @P1 FADD.FTZ R134, R134, R57 ;  /* 0x0000003986861221 */ /* 0x000fe20000010000 */
[----:B------:R-:W-:Y:S01]  /*2b70*/  F2F.BF16.F32 R139, R191 ;  /* 0x000000bf008b7304 */ /* 0x000fe20000202000 */
[----:B------:R-:W-:Y:S02]  /*2b80*/  FADD.FTZ R145, R145, -R144 ;  /* 0x8000009091917221 */ /* 0x000fe40000010000 */
[----:B------:R-:W-:Y:S02]  /*2b90*/  FMUL.FTZ R85, R186, R151 ;  /* 0x00000097ba557220 */ /* 0x000fe40000410000 */
[----:B------:R-:W-:-:S02]  /*2ba0*/  @P1 IMAD.MOV.U32 R73, RZ, RZ, R123 ;  /* 0x000000ffff491224 */ /* 0x000fc400078e007b */
[----:B------:R-:W-:Y:S01]  /*2bb0*/  @P1 IMAD.MOV.U32 R57, RZ, RZ, R118 ;  /* 0x000000ffff391224 */ /* 0x000fe200078e0076 */
[----:B------:R-:W-:Y:S01]  /*2bc0*/  F2F.BF16.F32 R144, R84 ;  /* 0x0000005400907304 */ /* 0x000fe20000202000 */
[----:B------:R-:W-:Y:S01]  /*2bd0*/  @P1 FADD.FTZ R56, R56, R59 ;  /* 0x0000003b38381221 */ /* 0x000fe20000010000 */
[----:B------:R-:W-:Y:S01]  /*2be0*/  @P1 PRMT R59, RZ, 0x5410, R66 ;  /* 0x00005410ff3b1816 */ /* 0x000fe20000000042 */
[----:B------:R-:W-:Y:S01]  /*2bf0*/  FADD.FTZ R199, R199, -R198 ;  /* 0x800000c6c7c77221 */ /* 0x000fe20000010000 */
[----:B------:R-:W-:Y:S01]  /*2c00*/  @P1 PRMT R57, RZ, 0x5410, R57 ;  /* 0x00005410ff391816 */ /* 0x000fe20000000039 */
[C---:B------:R-:W-:Y:S02]  /*2c10*/  FMUL.FTZ R58, R186.reuse, R145 ;  /* 0x00000091ba3a7220 */ /* 0x040fe40000410000 */
[----:B------:R-:W-:Y:S01]  /*2c20*/  @P1 FADD.FTZ R85, R85, R86 ;  /* 0x0000005655551221 */ /* 0x000fe20000010000 */
[----:B------:R-:W-:Y:S01]  /*2c30*/  @P1 PRMT R86, RZ, 0x5410, R73 ;  /* 0x00005410ff561816 */ /* 0x000fe20000000049 */
[----:B------:R-:W-:Y:S01]  /*2c40*/  FMUL.FTZ R190, R186, R199 ;  /* 0x000000c7babe7220 */ /* 0x000fe20000410000 */
[----:B------:R-:W-:Y:S01]  /*2c50*/  @P1 SHF.R.U32.HI R73, RZ, 0x10, R123 ;  /* 0x00000010ff491819 */ /* 0x000fe2000001167b */
[----:B------:R-:W-:Y:S01]  /*2c60*/  FADD.FTZ R193, R136, -R193 ;  /* 0x800000c188c17221 */ /* 0x000fe20000010000 */
[----:B------:R0:W1:Y:S01]  /*2c70*/  F2F.BF16.F32 R65, R56 ;  /* 0x0000003800417304 */ /* 0x0000620000202000 */
[----:B------:R-:W-:Y:S01]  /*2c80*/  FADD.FTZ R195, R140, -R195 ;  /* 0x800000c38cc37221 */ /* 0x000fe20000010000 */
[----:B------:R-:W-:Y:S01]  /*2c90*/  @P1 PRMT R73, RZ, 0x5410, R73 ;  /* 0x00005410ff491816 */ /* 0x000fe20000000049 */
[----:B------:R-:W-:Y:S01]  /*2ca0*/  FADD.FTZ R197, R196, -R197 ;  /* 0x800000c5c4c57221 */ /* 0x000fe20000010000 */
[----:B------:R-:W-:Y:S01]  /*2cb0*/  @P0 F2FP.BF16.PACK_AB R194, RZ, R85 ;  /* 0x00000055ffc2023e */ /* 0x000fe200000010ff */
[----:B------:R-:W-:-:S02]  /*2cc0*/  @P1 FADD.FTZ R58, R58, R59 ;  /* 0x0000003b3a3a1221 */ /* 0x000fc40000010000 */
[----:B------:R-:W-:Y:S01]  /*2cd0*/  FADD.FTZ R205, R205, -R204 ;  /* 0x800000cccdcd7221 */ /* 0x000fe20000010000 */
[----:B------:R-:W-:Y:S01]  /*2ce0*/  F2F.BF16.F32 R137, R150 ;  /* 0x0000009600897304 */ /* 0x000fe20000202000 */
[----:B------:R-:W-:Y:S01]  /*2cf0*/  FMUL.FTZ R66, R186, R147 ;  /* 0x00000093ba427220 */ /* 0x000fe20000410000 */
[----:B0-----:R-:W-:Y:S01]  /*2d00*/  @P0 F2FP.BF16.PACK_AB R56, RZ, R56 ;  /* 0x00000038ff38023e */ /* 0x001fe200000010ff */
[----:B------:R-:W-:Y:S01]  /*2d10*/  @P1 FADD.FTZ R187, R187, R86 ;  /* 0x00000056bbbb1221 */ /* 0x000fe20000010000 */
[----:B------:R-:W-:Y:S01]  /*2d20*/  @P1 SHF.R.U64 R86, R120, 0x10, R121 ;  /* 0x0000001078561819 */ /* 0x000fe20000001279 */
[----:B------:R-:W-:Y:S01]  /*2d30*/  @P1 FADD.FTZ R190, R190, R57 ;  /* 0x00000039bebe1221 */ /* 0x000fe20000010000 */
[----:B------:R-:W-:Y:S01]  /*2d40*/  @P1 PRMT R57, RZ, 0x5410, R64 ;  /* 0x00005410ff391816 */ /* 0x000fe20000000040 */
[C---:B------:R-:W-:Y:S01]  /*2d50*/  FMUL.FTZ R142, R186.reuse, R193 ;  /* 0x000000c1ba8e7220 */ /* 0x040fe20000410000 */
[----:B------:R0:W2:Y:S01]  /*2d60*/  F2F.BF16.F32 R59, R58 ;  /* 0x0000003a003b7304 */ /* 0x0000a20000202000 */
[C---:B------:R-:W-:Y:S01]  /*2d70*/  FMUL.FTZ R140, R186.reuse, R195 ;  /* 0x000000c3ba8c7220 */ /* 0x040fe20000410000 */
[----:B------:R-:W-:Y:S01]  /*2d80*/  @P1 PRMT R86, RZ, 0x5410, R86 ;  /* 0x00005410ff561816 */ /* 0x000fe20000000056 */
[----:B------:R-:W-:Y:S01]  /*2d90*/  FMUL.FTZ R141, R186, R197 ;  /* 0x000000c5ba8d7220 */ /* 0x000fe20000410000 */
[----:B------:R-:W-:Y:S01]  /*2da0*/  @P0 PRMT R177, R56, 0x7610, R177 ;  /* 0x0000761038b10816 */ /* 0x000fe200000000b1 */
[----:B------:R-:W-:Y:S01]  /*2db0*/  FMUL.FTZ R186, R186, R205 ;  /* 0x000000cdbaba7220 */ /* 0x000fe20000410000 */
[----:B-1----:R-:W-:Y:S01]  /*2dc0*/  @P4 PRMT R182, R65, 0x7610, R182 ;  /* 0x0000761041b64816 */ /* 0x002fe200000000b6 */
[----:B------:R-:W-:Y:S01]  /*2dd0*/  @P1 FADD.FTZ R66, R66, R67 ;  /* 0x0000004342421221 */ /* 0x000fe20000010000 */
[----:B------:R-:W1:Y:S01]  /*2de0*/  F2F.BF16.F32 R147, R85 ;  /* 0x0000005500937304 */ /* 0x000e620000202000 */
[----:B------:R-:W-:Y:S01]  /*2df0*/  @P1 FADD.FTZ R142, R142, R73 ;  /* 0x000000498e8e1221 */ /* 0x000fe20000010000 */
[----:B------:R-:W-:Y:S01]  /*2e00*/  @P1 MOV R73, R120 ;  /* 0x0000007800491202 */ /* 0x000fe20000000f00 */
[----:B------:R-:W-:Y:S01]  /*2e10*/  @P1 FADD.FTZ R186, R186, R57 ;  /* 0x00000039baba1221 */ /* 0x000fe20000010000 */
[----:B0-----:R-:W-:Y:S01]  /*2e20*/  @P0 F2FP.BF16.PACK_AB R58, RZ, R58 ;  /* 0x0000003aff3a023e */ /* 0x001fe200000010ff */
[----:B------:R-:W-:Y:S01]  /*2e30*/  @P1 FADD.FTZ R141, R141, R86 ;  /* 0x000000568d8d1221 */ /* 0x000fe20000010000 */
[----:B------:R-:W-:Y:S01]  /*2e40*/  @P1 PRMT R73, RZ, 0x5410, R73 ;  /* 0x00005410ff491816 */ /* 0x000fe20000000049 */
[----:B------:R-:W-:Y:S01]  /*2e50*/  IMAD.U32 R64, R149, 0x10000, RZ ;  /* 0x0001000095407824 */ /* 0x000fe200078e00ff */
[----:B------:R0:W3:Y:S01]  /*2e60*/  F2F.BF16.F32 R67, R66 ;  /* 0x0000004200437304 */ /* 0x0000e20000202000 */
[C---:B--2---:R-:W-:Y:S01]  /*2e70*/  @P4 PRMT R176, R59.reuse, 0x7610, R176 ;  /* 0x000076103bb04816 */ /* 0x044fe200000000b0 */
[----:B------:R-:W-:Y:S01]  /*2e80*/  IMAD.WIDE.U32 R56, R59, 0x10000, RZ ;  /* 0x000100003b387825 */ /* 0x000fe200078e00ff */
[----:B------:R-:W-:-:S02]  /*2e90*/  @P0 PRMT R179, R58, 0x7610, R179 ;  /* 0x000076103ab30816 */ /* 0x000fc400000000b3 */
[----:B------:R-:W-:Y:S01]  /*2ea0*/  @P0 F2FP.BF16.PACK_AB R193, RZ, R84 ;  /* 0x00000054ffc1023e */ /* 0x000fe200000010ff */
[----:B------:R-:W-:Y:S01]  /*2eb0*/  @P1 FADD.FTZ R140, R140, R73 ;  /* 0x000000498c8c1221 */ /* 0x000fe20000010000 */
[----:B------:R-:W-:Y:S01]  /*2ec0*/  LOP3.LUT R56, R56, R65, RZ, 0xfc, !PT ;  /* 0x0000004138387212 */ /* 0x000fe200078efcff */
[----:B------:R-:W2:Y:S01]  /*2ed0*/  F2F.BF16.F32 R151, R142 ;  /* 0x0000008e00977304 */ /* 0x000ea20000202000 */
[----:B------:R-:W-:Y:S01]  /*2ee0*/  IMAD.WIDE.U32 R58, R144, 0x10000, RZ ;  /* 0x00010000903a7825 */ /* 0x000fe200078e00ff */
[----:B0-----:R-:W-:-:S03]  /*2ef0*/  @P0 F2FP.BF16.PACK_AB R66, RZ, R66 ;  /* 0x00000042ff42023e */ /* 0x001fc600000010ff */
[----:B------:R-:W-:Y:S01]  /*2f00*/  IMAD.U32 R87, R189, 0x10000, RZ ;  /* 0x00010000bd577824 */ /* 0x000fe200078e00ff */
[----:B-1----:R-:W-:Y:S01]  /*2f10*/  LOP3.LUT R59, R59, R64, R147, 0xfe, !PT ;  /* 0x000000403b3b7212 */ /* 0x002fe200078efe93 */
[----:B------:R-:W-:Y:S01]  /*2f20*/  IMAD.WIDE.U32 R64, R137, 0x10000, RZ ;  /* 0x0001000089407825 */ /* 0x000fe200078e00ff */
[----:B------:R-:W0:Y:S01]  /*2f30*/  F2F.BF16.F32 R130, R186 ;  /* 0x000000ba00827304 */ /* 0x000e220000202000 */
[----:B---3--:R-:W-:Y:S02]  /*2f40*/  LOP3.LUT R57, R57, R72, R67, 0xfe, !PT ;  /* 0x0000004839397212 */ /* 0x008fe400078efe43 */
[----:B------:R-:W-:Y:S01]  /*2f50*/  IMAD.WIDE.U32 R72, R128, 0x10000, RZ ;  /* 0x0001000080487825 */ /* 0x000fe200078e00ff */
[----:B------:R-:W-:Y:S02]  /*2f60*/  @P0 PRMT R180, R66, 0x7610, R180 ;  /* 0x0000761042b40816 */ /* 0x000fe400000000b4 */
[----:B------:R-:W-:Y:S02]  /*2f70*/  @P4 PRMT R181, R67, 0x7610, R181 ;  /* 0x0000761043b54816 */ /* 0x000fe400000000b5 */
[----:B------:R-:W1:Y:S01]  /*2f80*/  F2F.BF16.F32 R143, R187 ;  /* 0x000000bb008f7304 */ /* 0x000e620000202000 */
[----:B--2---:R-:W-:-:S02]  /*2f90*/  SHF.L.U32 R86, R151, 0x10, RZ ;  /* 0x0000001097567819 */ /* 0x004fc400000006ff */
[----:B------:R-:W-:-:S05]  /*2fa0*/  LOP3.LUT R64, R64, R135, RZ, 0xfc, !PT ;  /* 0x0000008740407212 */ /* 0x000fca00078efcff */
[----:B------:R-:W2:Y:S01]  /*2fb0*/  F2F.BF16.F32 R136, R141 ;  /* 0x0000008d00887304 */ /* 0x000ea20000202000 */
[----:B0-----:R-:W-:-:S07]  /*2fc0*/  SHF.L.U32 R132, R130, 0x10, RZ ;  /* 0x0000001082847819 */ /* 0x001fce00000006ff */
[----:B------:R-:W0:Y:S01]  /*2fd0*/  F2F.BF16.F32 R129, R134 ;  /* 0x0000008600817304 */ /* 0x000e220000202000 */
[----:B-1----:R-:W-:Y:S02]  /*2fe0*/  LOP3.LUT R65, R65, R86, R143, 0xfe, !PT ;  /* 0x0000005641417212 */ /* 0x002fe400078efe8f */
[----:B------:R-:W-:-:S04]  /*2ff0*/  @P0 F2FP.BF16.PACK_AB R86, RZ, R74 ;  /* 0x0000004aff56023e */ /* 0x000fc800000010ff */
[----:B------:R-:W-:Y:S01]  /*3000*/  @P0 PRMT R183, R86, 0x7610, R183 ;  /* 0x0000761056b70816 */ /* 0x000fe200000000b7 */
[----:B------:R1:W3:Y:S01]  /*3010*/  F2F.BF16.F32 R145, R75 ;  /* 0x0000004b00917304 */ /* 0x0002e20000202000 */
[----:B--2---:R-:W-:-:S05]  /*3020*/  IMAD.WIDE.U32 R66, R136, 0x10000, RZ ;  /* 0x0001000088427825 */ /* 0x004fca00078e00ff */
[----:B------:R-:W-:Y:S02]  /*3030*/  LOP3.LUT R67, R67, R87, R139, 0xfe, !PT ;  /* 0x0000005743437212 */ /* 0x000fe400078efe8b */
[----:B------:R-:W2:Y:S01]  /*3040*/  F2F.BF16.F32 R133, R140 ;  /* 0x0000008c00857304 */ /* 0x000ea20000202000 */
[----:B0-----:R-:W-:Y:S01]  /*3050*/  LOP3.LUT R73, R73, R132, R129, 0xfe, !PT ;  /* 0x0000008449497212 */ /* 0x001fe200078efe81 */
[----:B------:R-:W-:-:S04]  /*3060*/  IMAD.MOV.U32 R132, RZ, RZ, 0x8 ;  /* 0x00000008ff847424 */ /* 0x000fc800078e00ff */
[----:B-1----:R-:W-:Y:S02]  /*3070*/  IMAD.WIDE.U32 R74, R173, R132, c[0x0][0x248] ;  /* 0x00009200ad4a7625 */ /* 0x002fe400078e0084 */
[----:B------:R-:W0:Y:S01]  /*3080*/  F2F.BF16.F32 R131, R190 ;  /* 0x000000be00837304 */ /* 0x000e220000202000 */
[----:B---3--:R-:W-:Y:S02]  /*3090*/  LOP3.LUT R58, R58, R145, RZ, 0xfc, !PT ;  /* 0x000000913a3a7212 */ /* 0x008fe400078efcff */
[----:B--2---:R-:W-:Y:S02]  /*30a0*/  LOP3.LUT R66, R66, R133, RZ, 0xfc, !PT ;  /* 0x0000008542427212 */ /* 0x004fe400078efcff */
[----:B0-----:R-:W-:Y:S01]  /*30b0*/  LOP3.LUT R72, R72, R131, RZ, 0xfc, !PT ;  /* 0x0000008348487212 */ /* 0x001fe200078efcff */
        /* <DEDUP_REMOVED lines=9> */
.L_x_48:
[----:B------:R1:W-:Y:S01]  /*3150*/  STG.E.64 [R74.64], R56 ;  /* 0x000000384a007986 */ /* 0x0003e2000c101b04 */
[----:B------:R-:W-:Y:S02]  /*3160*/  @P0 PRMT R177, R192, 0x7610, R177 ;  /* 0x00007610c0b10816 */ /* 0x000fe400000000b1 */
[----:B------:R-:W-:Y:S02]  /*3170*/  @P0 PRMT R179, R193, 0x7610, R179 ;  /* 0x00007610c1b30816 */ /* 0x000fe400000000b3 */
[----:B------:R-:W-:Y:S01]  /*3180*/  @P0 PRMT R180, R194, 0x7610, R180 ;  /* 0x00007610c2b40816 */ /* 0x000fe200000000b4 */
[----:B------:R-:W-:Y:S05]  /*3190*/  @!P4 BRA `(.L_x_49) ;  /* 0x000000700000c947 */ /* 0x000fea0003800000 */
[----:B-1----:R-:W-:Y:S02]  /*31a0*/  LOP3.LUT R56, R176, 0xffff, RZ, 0xc0, !PT ;  /* 0x0000ffffb0387812 */ /* 0x002fe400078ec0ff */
[----:B------:R-:W-:-:S03]  /*31b0*/  PRMT R75, R181, 0x5410, R178 ;  /* 0x00005410b54b7816 */ /* 0x000fc600000000b2 */
[----:B------:R-:W-:-:S05]  /*31c0*/  IMAD.WIDE.U32 R56, R56, 0x10000, RZ ;  /* 0x0001000038387825 */ /* 0x000fca00078e00ff */
[----:B------:R-:W-:Y:S01]  /*31d0*/  LOP3.LUT R57, R75, R57, RZ, 0xfc, !PT ;  /* 0x000000394b397212 */ /* 0x000fe200078efcff */
[----:B------:R-:W-:Y:S01]  /*31e0*/  IMAD.WIDE.U32 R74, R173, R132, c[0x0][0x250] ;  /* 0x00009400ad4a7625 */ /* 0x000fe200078e0084 */
[----:B------:R-:W-:-:S05]  /*31f0*/  LOP3.LUT R56, R56, 0xffff, R182, 0xf8, !PT ;  /* 0x0000ffff38387812 */ /* 0x000fca00078ef8b6 */
[----:B------:R1:W-:Y:S02]  /*3200*/  STG.E.64 [R74.64], R56 ;  /* 0x000000384a007986 */ /* 0x0003e4000c101b04 */
.L_x_49:
[----:B-1----:R-:W-:Y:S02]  /*3210*/  IADD3 R57, R173, 0x100, RZ ;  /* 0x00000100ad397810 */ /* 0x002fe40007ffe0ff */
[----:B------:R-:W-:Y:S02]  /*3220*/  @P0 F2FP.BF16.PACK_AB R146, RZ, R146 ;  /* 0x00000092ff92023e */ /* 0x000fe400000010ff */
[----:B------:R-:W-:Y:S01]  /*3230*/  @P4 PRMT R182, R145, 0x7610, R182 ;  /* 0x0000761091b64816 */ /* 0x000fe200000000b6 */
[----:B------:R-:W-:Y:S01]  /*3240*/  IMAD.WIDE.U32 R56, R132, R57, c[0x0][0x248] ;  /* 0x0000920084387625 */ /* 0x000fe200078e0039 */
[----:B------:R-:W-:Y:S02]  /*3250*/  @P4 PRMT R176, R144, 0x7610, R176 ;  /* 0x0000761090b04816 */ /* 0x000fe400000000b0 */
[----:B------:R-:W-:Y:S02]  /*3260*/  @P4 PRMT R181, R147, 0x7610, R181 ;  /* 0x0000761093b54816 */ /* 0x000fe400000000b5 */
[----:B------:R-:W-:-:S02]  /*3270*/  @P4 PRMT R178, R149, 0x7610, R178 ;  /* 0x0000761095b24816 */ /* 0x000fc400000000b2 */
[----:B------:R-:W-:Y:S02]  /*3280*/  @P0 F2FP.BF16.PACK_AB R148, RZ, R148 ;  /* 0x00000094ff94023e */ /* 0x000fe400000010ff */
[----:B------:R-:W-:Y:S02]  /*3290*/  @P0 F2FP.BF16.PACK_AB R150, RZ, R150 ;  /* 0x00000096ff96023e */ /* 0x000fe400000010ff */
[----:B------:R-:W-:Y:S02]  /*32a0*/  @P0 F2FP.BF16.PACK_AB R187, RZ, R187 ;  /* 0x000000bbffbb023e */ /* 0x000fe400000010ff */
[----:B------:R-:W-:Y:S01]  /*32b0*/  @P0 PRMT R183, R146, 0x7610, R183 ;  /* 0x0000761092b70816 */ /* 0x000fe200000000b7 */
[----:B------:R-:W-:Y:S05]  /*32c0*/  @!P0 BRA `(.L_x_50) ;  /* 0x0000007000008947 */ /* 0x000fea0003800000 */
[----:B------:R-:W-:Y:S02]  /*32d0*/  LOP3.LUT R74, R179, 0xffff, RZ, 0xc0, !PT ;  /* 0x0000ffffb34a7812 */ /* 0x000fe400078ec0ff */
[----:B0-----:R-:W-:-:S03]  /*32e0*/  PRMT R85, R180, 0x5410, R183 ;  /* 0x00005410b4557816 */ /* 0x001fc600000000b7 */
[----:B------:R-:W-:-:S05]  /*32f0*/  IMAD.WIDE.U32 R74, R74, 0x10000, RZ ;  /* 0x000100004a4a7825 */ /* 0x000fca00078e00ff */
[----:B------:R-:W-:Y:S01]  /*3300*/  LOP3.LUT R75, R85, R75, RZ, 0xfc, !PT ;  /* 0x0000004b554b7212 */ /* 0x000fe200078efcff */
[----:B------:R-:W-:Y:S01]  /*3310*/  IMAD.WIDE.U32 R84, R174, R132, c[0x0][0x258] ;  /* 0x00009600ae547625 */ /* 0x000fe200078e0084 */
[----:B------:R-:W-:-:S05]  /*3320*/  LOP3.LUT R74, R74, 0xffff, R177, 0xf8, !PT ;  /* 0x0000ffff4a4a7812 */ /* 0x000fca00078ef8b1 */
[----:B------:R0:W-:Y:S02]  /*3330*/  STG.E.64 [R84.64], R74 ;  /* 0x0000004a54007986 */ /* 0x0001e4000c101b04 */
.L_x_50:
        /* <DEDUP_REMOVED lines=12> */
.L_x_51:
        /* <DEDUP_REMOVED lines=19> */
.L_x_52:
[----:B------:R1:W-:Y:S01]  /*3530*/  STG.E.64 [R58.64], R64 ;  /* 0x000000403a007986 */ /* 0x0003e2000c101b04 */
[----:B------:R-:W-:Y:S02]  /*3540*/  @P0 PRMT R177, R140, 0x7610, R177 ;  /* 0x000076108cb10816 */ /* 0x000fe400000000b1 */
[----:B------:R-:W-:Y:S02]  /*3550*/  @P0 PRMT R179, R141, 0x7610, R179 ;  /* 0x000076108db30816 */ /* 0x000fe400000000b3 */
[----:B------:R-:W-:Y:S01]  /*3560*/  @P0 PRMT R180, R191, 0x7610, R180 ;  /* 0x00007610bfb40816 */ /* 0x000fe200000000b4 */
[----:B------:R-:W-:Y:S05]  /*3570*/  @!P4 BRA `(.L_x_53) ;  /* 0x000000700000c947 */ /* 0x000fea0003800000 */
[----:B0-----:R-:W-:Y:S02]  /*3580*/  LOP3.LUT R56, R176, 0xffff, RZ, 0xc0, !PT ;  /* 0x0000ffffb0387812 */ /* 0x001fe400078ec0ff */
[----:B-1----:R-:W-:-:S03]  /*3590*/  PRMT R59, R181, 0x5410, R178 ;  /* 0x00005410b53b7816 */ /* 0x002fc600000000b2 */
[----:B------:R-:W-:-:S05]  /*35a0*/  IMAD.WIDE.U32 R56, R56, 0x10000, RZ ;  /* 0x0001000038387825 */ /* 0x000fca00078e00ff */
[----:B------:R-:W-:Y:S01]  /*35b0*/  LOP3.LUT R57, R59, R57, RZ, 0xfc, !PT ;  /* 0x000000393b397212 */ /* 0x000fe200078efcff */
[----:B------:R-:W-:Y:S01]  /*35c0*/  IMAD.WIDE.U32 R58, R175, R132, c[0x0][0x250] ;  /* 0x00009400af3a7625 */ /* 0x000fe200078e0084 */
[----:B------:R-:W-:-:S05]  /*35d0*/  LOP3.LUT R56, R56, 0xffff, R182, 0xf8, !PT ;  /* 0x0000ffff38387812 */ /* 0x000fca00078ef8b6 */
[----:B------:R0:W-:Y:S02]  /*35e0*/  STG.E.64 [R58.64], R56 ;  /* 0x000000383a007986 */ /* 0x0001e4000c101b04 */
.L_x_53:
[----:B------:R-:W-:Y:S02]  /*35f0*/  @P0 F2FP.BF16.PACK_AB R138, RZ, R138 ;  /* 0x0000008aff8a023e */ /* 0x000fe400000010ff */
[----:B------:R-:W-:Y:S02]  /*3600*/  @P4 PRMT R182, R133, 0x7610, R182 ;  /* 0x0000761085b64816 */ /* 0x000fe400000000b6 */
[----:B------:R-:W-:Y:S02]  /*3610*/  @P4 PRMT R176, R136, 0x7610, R176 ;  /* 0x0000761088b04816 */ /* 0x000fe400000000b0 */
[----:B------:R-:W-:Y:S02]  /*3620*/  @P4 PRMT R181, R139, 0x7610, R181 ;  /* 0x000076108bb54816 */ /* 0x000fe400000000b5 */
[----:B------:R-:W-:Y:S02]  /*3630*/  @P4 PRMT R178, R189, 0x7610, R178 ;  /* 0x00007610bdb24816 */ /* 0x000fe400000000b2 */
[----:B------:R-:W-:-:S02]  /*3640*/  @P0 F2FP.BF16.PACK_AB R190, RZ, R190 ;  /* 0x000000beffbe023e */ /* 0x000fc400000010ff */
[----:B------:R-:W-:Y:S02]  /*3650*/  @P0 F2FP.BF16.PACK_AB R188, RZ, R188 ;  /* 0x000000bcffbc023e */ /* 0x000fe400000010ff */
[----:B-1----:R-:W-:Y:S02]  /*3660*/  IADD3 R65, R173, 0x300, RZ ;  /* 0x00000300ad417810 */ /* 0x002fe40007ffe0ff */
[----:B------:R-:W-:Y:S01]  /*3670*/  @P0 PRMT R183, R138, 0x7610, R183 ;  /* 0x000076108ab70816 */ /* 0x000fe200000000b7 */
[----:B------:R-:W-:Y:S05]  /*3680*/  @!P0 BRA `(.L_x_54) ;  /* 0x0000007000008947 */ /* 0x000fea0003800000 */
[----:B0-----:R-:W-:Y:S02]  /*3690*/  LOP3.LUT R56, R179, 0xffff, RZ, 0xc0, !PT ;  /* 0x0000ffffb3387812 */ /* 0x001fe400078ec0ff */
[----:B------:R-:W-:-:S03]  /*36a0*/  PRMT R59, R180, 0x5410, R183 ;  /* 0x00005410b43b7816 */ /* 0x000fc600000000b7 */
[----:B------:R-:W-:-:S05]  /*36b0*/  IMAD.WIDE.U32 R56, R56, 0x10000, RZ ;  /* 0x0001000038387825 */ /* 0x000fca00078e00ff */
[----:B------:R-:W-:Y:S01]  /*36c0*/  LOP3.LUT R57, R59, R57, RZ, 0xfc, !PT ;  /* 0x000000393b397212 */ /* 0x000fe200078efcff */
[----:B------:R-:W-:Y:S01]  /*36d0*/  IMAD.WIDE.U32 R58, R184, R132, c[0x0][0x258] ;  /* 0x00009600b83a7625 */ /* 0x000fe200078e0084 */
[----:B------:R-:W-:-:S05]  /*36e0*/  LOP3.LUT R56, R56, 0xffff, R177, 0xf8, !PT ;  /* 0x0000ffff38387812 */ /* 0x000fca00078ef8b1 */
[----:B------:R0:W-:Y:S02]  /*36f0*/  STG.E.64 [R58.64], R56 ;  /* 0x000000383a007986 */ /* 0x0001e4000c101b04 */
.L_x_54:
[----:B0-----:R-:W-:Y:S01]  /*3700*/  IMAD.WIDE.U32 R56, R132, R65, c[0x0][0x248] ;  /* 0x0000920084387625 */ /* 0x001fe200078e0041 */
[----:B------:R-:W-:Y:S02]  /*3710*/  @P0 F2FP.BF16.PACK_AB R134, RZ, R134 ;  /* 0x00000086ff86023e */ /* 0x000fe400000010ff */
[----:B------:R-:W-:Y:S02]  /*3720*/  @P0 F2FP.BF16.PACK_AB R186, RZ, R186 ;  /* 0x000000baffba023e */ /* 0x000fe400000010ff */
[----:B------:R0:W-:Y:S01]  /*3730*/  STG.E.64 [R56.64], R66 ;  /* 0x0000004238007986 */ /* 0x0001e2000c101b04 */
[----:B------:R-:W-:Y:S02]  /*3740*/  @P0 PRMT R177, R190, 0x7610, R177 ;  /* 0x00007610beb10816 */ /* 0x000fe400000000b1 */
[----:B------:R-:W-:Y:S02]  /*3750*/  @P0 PRMT R179, R188, 0x7610, R179 ;  /* 0x00007610bcb30816 */ /* 0x000fe400000000b3 */
[----:B------:R-:W-:-:S02]  /*3760*/  @P0 PRMT R180, R134, 0x7610, R180 ;  /* 0x0000761086b40816 */ /* 0x000fc400000000b4 */
[----:B------:R-:W-:Y:S02]  /*3770*/  @P0 PRMT R183, R186, 0x7610, R183 ;  /* 0x00007610bab70816 */ /* 0x000fe400000000b7 */
[----:B------:R-:W-:Y:S01]  /*3780*/  IADD3 R173, R173, 0x400, RZ ;  /* 0x00000400adad7810 */ /* 0x000fe20007ffe0ff */
        /* <DEDUP_REMOVED lines=8> */
.L_x_55:
[----:B0-----:R-:W-:Y:S01]  /*3810*/  IMAD.WIDE.U32 R58, R132, R173, c[0x0][0x248] ;  /* 0x00009200843a7625 */ /* 0x001fe200078e00ad */
[----:B------:R-:W-:Y:S05]  /*3820*/  @!P0 BRA `(.L_x_56) ;  /* 0x0000007000008947 */ /* 0x000fea0003800000 */
[----:B------:R-:W-:Y:S02]  /*3830*/  LOP3.LUT R56, R179, 0xffff, RZ, 0xc0, !PT ;  /* 0x0000ffffb3387812 */ /* 0x000fe400078ec0ff */
[----:B------:R-:W-:-:S03]  /*3840*/  PRMT R65, R180, 0x5410, R183 ;  /* 0x00005410b4417816 */ /* 0x000fc600000000b7 */
[----:B------:R-:W-:-:S05]  /*3850*/  IMAD.WIDE.U32 R56, R56, 0x10000, RZ ;  /* 0x0001000038387825 */ /* 0x000fca00078e00ff */
[----:B------:R-:W-:Y:S01]  /*3860*/  LOP3.LUT R57, R65, R57, RZ, 0xfc, !PT ;  /* 0x0000003941397212 */ /* 0x000fe200078efcff */
[----:B------:R-:W-:Y:S01]  /*3870*/  IMAD.WIDE.U32 R64, R185, R132, c[0x0][0x258] ;  /* 0x00009600b9407625 */ /* 0x000fe200078e0084 */
[----:B------:R-:W-:-:S05]  /*3880*/  LOP3.LUT R56, R56, 0xffff, R177, 0xf8, !PT ;  /* 0x0000ffff38387812 */ /* 0x000fca00078ef8b1 */
[----:B------:R0:W-:Y:S02]  /*3890*/  STG.E.64 [R64.64], R56 ;  /* 0x0000003840007986 */ /* 0x0001e4000c101b04 */
.L_x_56:
[----:B------:R1:W-:Y:S01]  /*38a0*/  STG.E.64 [R58.64], R72 ;  /* 0x000000483a007986 */ /* 0x0003e2000c101b04 */
[----:B------:R-:W-:Y:S02]  /*38b0*/  @P4 PRMT R182, R131, 0x7610, R182 ;  /* 0x0000761083b64816 */ /* 0x000fe400000000b6 */
        /* <DEDUP_REMOVED lines=11> */
.L_x_57:
[----:B------:R-:W-:Y:S01]  /*3970*/  SEL R187, RZ, 0x1, P2 ;  /* 0x00000001ffbb7807 */ /* 0x000fe20001000000 */
[----:B01----:R-:W-:Y:S01]  /*3980*/  @P3 CALL.REL.NOINC `(.L_x_58) ;  /* 0x0000001000003944 */ /* 0x003fe20003c00000 */
[----:B------:R-:W-:Y:S05]  /*3990*/  BRA `(.L_x_59) ;  /* 0xffffd0c000007947 */ /* 0x000fea000383ffff */
.L_x_58:
[----:B------:R-:W-:Y:S01]  /*39a0*/  IMAD.MOV.U32 R75, RZ, RZ, R63 ;  /* 0x000000ffff4b7224 */ /* 0x000fe200078e003f */
[----:B------:R-:W-:Y:S01]  /*39b0*/  MOV R66, R88 ;  /* 0x0000005800427202 */ /* 0x000fe20000000f00 */
        /* <DEDUP_REMOVED lines=33> */
[----:B------:R-:W-:-:S02]  /*3bd0*/  MOV R94, R15 ;  /* 0x0000000f005e7202 */ /* 0x000fc40000000f00 */
[----:B------:R-:W-:Y:S02]  /*3be0*/  MOV R51, R47 ;  /* 0x0000002f00337202 */ /* 0x000fe40000000f00 */
[----:B------:R-:W-:Y:S01]  /*3bf0*/  MOV R95, R14 ;  /* 0x0000000e005f7202 */ /* 0x000fe20000000f00 */
[----:B------:R-:W-:Y:S01]  /*3c00*/  IMAD.MOV.U32 R14, RZ, RZ, R7 ;  /* 0x000000ffff0e7224 */ /* 0x000fe200078e0007 */
[----:B------:R-:W-:Y:S01]  /*3c10*/  MOV R96, R17 ;  /* 0x0000001100607202 */ /* 0x000fe20000000f00 */
[----:B------:R-:W-:Y:S01]  /*3c20*/  IMAD.MOV.U32 R17, RZ, RZ, R8 ;  /* 0x000000ffff117224 */ /* 0x000fe200078e0008 */
[----:B------:R-:W-:Y:S01]  /*3c30*/  MOV R34, R30 ;  /* 0x0000001e00227202 */ /* 0x000fe20000000f00 */
[----:B------:R-:W-:Y:S01]  /*3c40*/  IMAD.MOV.U32 R30, RZ, RZ, R23 ;  /* 0x000000ffff1e7224 */ /* 0x000fe200078e0017 */
[----:B------:R-:W-:Y:S02]  /*3c50*/  MOV R98, R19 ;  /* 0x0000001300627202 */ /* 0x000fe40000000f00 */
[----:B------:R-:W-:-:S02]  /*3c60*/  MOV R99, R18 ;  /* 0x0000001200637202 */ /* 0x000fc40000000f00 */
[----:B------:R-:W-:Y:S01]  /*3c70*/  MOV R24, R28 ;  /* 0x0000001c00187202 */ /* 0x000fe20000000f00 */
[----:B------:R-:W-:Y:S01]  /*3c80*/  IMAD.MOV.U32 R28, RZ, RZ, R21 ;  /* 0x000000ffff1c7224 */ /* 0x000fe200078e0015 */
[----:B------:R-:W-:Y:S02]  /*3c90*/  MOV R25, R29 ;  /* 0x0000001d00197202 */ /* 0x000fe40000000f00 */
[----:B------:R-:W-:Y:S02]  /*3ca0*/  MOV R91, R2 ;  /* 0x00000002005b7202 */ /* 0x000fe40000000f00 */
[----:B------:R-:W-:Y:S02]  /*3cb0*/  MOV R13, R4 ;  /* 0x00000004000d7202 */ /* 0x000fe40000000f00 */
[----:B------:R-:W-:Y:S02]  /*3cc0*/  MOV R46, R42 ;  /* 0x0000002a002e7202 */ /* 0x000fe40000000f00 */
[----:B------:R-:W-:-:S02]  /*3cd0*/  MOV R47, R43 ;  /* 0x0000002b002f7202 */ /* 0x000fc40000000f00 */
[----:B------:R-:W-:Y:S02]  /*3ce0*/  MOV R15, R6 ;  /* 0x00000006000f7202 */ /* 0x000fe40000000f00 */
[----:B------:R-:W-:Y:S02]  /*3cf0*/  MOV R16, R9 ;  /* 0x0000000900107202 */ /* 0x000fe40000000f00 */
[----:B------:R-:W-:Y:S02]  /*3d00*/  MOV R37, R41 ;  /* 0x0000002900257202 */ /* 0x000fe40000000f00 */
[----:B------:R-:W-:Y:S02]  /*3d10*/  MOV R29, R20 ;  /* 0x00000014001d7202 */ /* 0x000fe40000000f00 */
[----:B------:R-:W-:Y:S02]  /*3d20*/  MOV R18, R11 ;  /* 0x0000000b00127202 */ /* 0x000fe40000000f00 */
[----:B------:R-:W-:-:S02]  /*3d30*/  MOV R19, R10 ;  /* 0x0000000a00137202 */ /* 0x000fc40000000f00 */
[----:B------:R-:W-:Y:S02]  /*3d40*/  MOV R31, R22 ;  /* 0x00000016001f7202 */ /* 0x000fe40000000f00 */
.L_x_45:
[----:B------:R-:W0:Y:S01]  /*3d50*/  S2UR UR6, SR_CTAID.X ;  /* 0x00000000000679c3 */ /* 0x000e220000002500 */
[C---:B------:R-:W-:Y:S01]  /*3d60*/  LOP3.LUT R3, R0.reuse, 0xff, RZ, 0xc0, !PT ;  /* 0x000000ff00037812 */ /* 0x040fe200078ec0ff */
[----:B------:R-:W-:Y:S01]  /*3d70*/  IMAD.MOV.U32 R9, RZ, RZ, 0x10 ;  /* 0x00000010ff097424 */ /* 0x000fe200078e00ff */
[----:B0-----:R-:W-:-:S05]  /*3d80*/  LEA.HI R2, R0, UR6, RZ, 0x18 ;  /* 0x0000000600027c11 */ /* 0x001fca000f8fc0ff */
[----:B------:R-:W-:-:S05]  /*3d90*/  IMAD R2, R2, c[0x0][0x168], RZ ;  /* 0x00005a0002027a24 */ /* 0x000fca00078e02ff */
[----:B------:R-:W-:-:S05]  /*3da0*/  LEA.HI R8, R2, R3, RZ, 0x1e ;  /* 0x0000000302087211 */ /* 0x000fca00078ff0ff */
[----:B------:R-:W-:-:S04]  /*3db0*/  IMAD.WIDE.U32 R2, R8, R9, c[0x0][0x220] ;  /* 0x0000880008027625 */ /* 0x000fc800078e0009 */
[CC--:B------:R-:W-:Y:S01]  /*3dc0*/  IMAD.WIDE.U32 R4, R8.reuse, R9.reuse, c[0x0][0x228] ;  /* 0x00008a0008047625 */ /* 0x0c0fe200078e0009 */
[----:B------:R-:W-:Y:S03]  /*3dd0*/  STG.E.128 [R2.64], R64 ;  /* 0x0000004002007986 */ /* 0x000fe6000c101d04 */
[CC--:B------:R-:W-:Y:S01]  /*3de0*/  IMAD.WIDE.U32 R6, R8.reuse, R9.reuse, c[0x0][0x230] ;  /* 0x00008c0008067625 */ /* 0x0c0fe200078e0009 */
[----:B------:R-:W-:Y:S03]  /*3df0*/  STG.E.128 [R4.64], R56 ;  /* 0x0000003804007986 */ /* 0x000fe6000c101d04 */
[----:B------:R-:W-:Y:S01]  /*3e00*/  IMAD.WIDE.U32 R8, R8, R9, c[0x0][0x238] ;  /* 0x00008e0008087625 */ /* 0x000fe200078e0009 */
[----:B------:R-:W-:Y:S04]  /*3e10*/  STG.E.128 [R6.64], R84 ;  /* 0x0000005406007986 */ /* 0x000fe8000c101d04 */
[----:B------:R-:W-:Y:S04]  /*3e20*/  STG.E.128 [R8.64], R72 ;  /* 0x0000004808007986 */ /* 0x000fe8000c101d04 */
[----:B------:R-:W-:Y:S04]  /*3e30*/  STG.E.128 [R2.64+0x1000], R68 ;  /* 0x0010004402007986 */ /* 0x000fe8000c101d04 */
        /* <DEDUP_REMOVED lines=14> */
[----:B------:R-:W-:Y:S01]  /*3f20*/  STG.E.128 [R8.64+0x4000], R16 ;  /* 0x0040001008007986 */ /* 0x000fe2000c101d04 */
[----:B------:R-:W-:Y:S05]  /*3f30*/  EXIT ;  /* 0x000000000000794d */ /* 0x000fea0003800000 */
.L_x_46:
[----:B------:R-:W-:Y:S01]  /*3f40*/  HFMA2.MMA R64, -RZ, RZ, 0, 9.5367431640625e-07 ;  /* 0x00000010ff407435 */ /* 0x000fe200000001ff */
[----:B------:R-:W-:Y:S01]  /*3f50*/  MOV R59, R65 ;  /* 0x00000041003b7202 */ /* 0x000fe20000000f00 */
[----:B------:R-:W-:Y:S01]  /*3f60*/  IMAD.MOV.U32 R66, RZ, RZ, 0x1f ;  /* 0x0000001fff427424 */ /* 0x000fe200078e00ff */
[----:B------:R-:W-:-:S02]  /*3f70*/  MOV R73, 0xffffffff ;  /* 0xffffffff00497802 */ /* 0x000fc40000000f00 */
[----:B------:R-:W-:Y:S02]  /*3f80*/  MOV R56, 0x3fa0 ;  /* 0x00003fa000387802 */ /* 0x000fe40000000f00 */
[----:B-----5:R-:W-:Y:S05]  /*3f90*/  CALL.REL.NOINC `($__internal_1_$__cuda_sm70_shflsync_down_p) ;  /* 0x0000046000007944 */ /* 0x020fea0003c00000 */
[----:B-1----:R-:W-:Y:S01]  /*3fa0*/  MOV R58, R59 ;  /* 0x0000003b003a7202 */ /* 0x002fe20000000f00 */
[----:B0-----:R-:W-:Y:S05]  /*3fb0*/  BRA `(.L_x_60) ;  /* 0xffffe21000007947 */ /* 0x001fea000383ffff */
.L_x_47:
[----:B------:R-:W-:Y:S01]  /*3fc0*/  HFMA2.MMA R64, -RZ, RZ, 0, 9.5367431640625e-07 ;  /* 0x00000010ff407435 */ /* 0x000fe200000001ff */
[----:B------:R-:W-:Y:S01]  /*3fd0*/  IMAD.MOV.U32 R59, RZ, RZ, R67 ;  /* 0x000000ffff3b7224 */ /* 0x000fe200078e0043 */
[----:B------:R-:W-:Y:S01]  /*3fe0*/  MOV R66, 0x1f ;  /* 0x0000001f00427802 */ /* 0x000fe20000000f00 */
[----:B------:R-:W-:Y:S01]  /*3ff0*/  IMAD.MOV.U32 R73, RZ, RZ, -0x1 ;  /* 0xffffffffff497424 */ /* 0x000fe200078e00ff */
[----:B------:R-:W-:Y:S02]  /*4000*/  MOV R56, 0x4020 ;  /* 0x0000402000387802 */ /* 0x000fe40000000f00 */
[----:B01---5:R-:W-:Y:S05]  /*4010*/  CALL.REL.NOINC `($__internal_1_$__cuda_sm70_shflsync_down_p) ;  /* 0x000003e000007944 */ /* 0x023fea0003c00000 */
[----:B------:R-:W-:Y:S01]  /*4020*/  FADD.FTZ R65, R65, R58 ;  /* 0x0000003a41417221 */ /* 0x000fe20000010000 */
[----:B0-----:R-:W-:Y:S01]  /*4030*/  HFMA2.MMA R64, -RZ, RZ, 0, 4.76837158203125e-07 ;  /* 0x00000008ff407435 */ /* 0x001fe200000001ff */
[----:B-1----:R-:W-:Y:S01]  /*4040*/  FADD.FTZ R72, R67, R59 ;  /* 0x0000003b43487221 */ /* 0x002fe20000010000 */
[----:B------:R-:W-:Y:S01]  /*4050*/  MOV R66, 0x1f ;  /* 0x0000001f00427802 */ /* 0x000fe20000000f00 */
[----:B------:R-:W-:Y:S01]  /*4060*/  IMAD.MOV.U32 R73, RZ, RZ, -0x1 ;  /* 0xffffffffff497424 */ /* 0x000fe200078e00ff */
[----:B------:R-:W-:-:S02]  /*4070*/  MOV R59, R65 ;  /* 0x00000041003b7202 */ /* 0x000fc40000000f00 */
[----:B------:R-:W-:Y:S02]  /*4080*/  MOV R56, 0x40a0 ;  /* 0x000040a000387802 */ /* 0x000fe40000000f00 */
[----:B------:R-:W-:Y:S05]  /*4090*/  CALL.REL.NOINC `($__internal_1_$__cuda_sm70_shflsync_down_p) ;  /* 0x0000036000007944 */ /* 0x000fea0003c00000 */
[----:B0-----:R-:W-:Y:S01]  /*40a0*/  HFMA2.MMA R64, -RZ, RZ, 0, 4.76837158203125e-07 ;  /* 0x00000008ff407435 */ /* 0x001fe200000001ff */
[----:B-1----:R-:W-:Y:S01]  /*40b0*/  MOV R58, R59 ;  /* 0x0000003b003a7202 */ /* 0x002fe20000000f00 */
[----:B------:R-:W-:Y:S01]  /*40c0*/  IMAD.MOV.U32 R59, RZ, RZ, R72 ;  /* 0x000000ffff3b7224 */ /* 0x000fe200078e0048 */
[----:B------:R-:W-:Y:S01]  /*40d0*/  MOV R66, 0x1f ;  /* 0x0000001f00427802 */ /* 0x000fe20000000f00 */
[----:B------:R-:W-:Y:S01]  /*40e0*/  IMAD.MOV.U32 R73, RZ, RZ, -0x1 ;  /* 0xffffffffff497424 */ /* 0x000fe200078e00ff */
[----:B------:R-:W-:Y:S02]  /*40f0*/  MOV R56, 0x4110 ;  /* 0x0000411000387802 */ /* 0x000fe40000000f00 */
[----:B------:R-:W-:Y:S05]  /*4100*/  CALL.REL.NOINC `($__internal_1_$__cuda_sm70_shflsync_down_p) ;  /* 0x000002f000007944 */ /* 0x000fea0003c00000 */
[----:B------:R-:W-:Y:S01]  /*4110*/  FADD.FTZ R65, R58, R65 ;  /* 0x000000413a417221 */ /* 0x000fe20000010000 */
[----:B0-----:R-:W-:Y:S01]  /*4120*/  HFMA2.MMA R64, -RZ, RZ, 0, 2.384185791015625e-07 ;  /* 0x00000004ff407435 */ /* 0x001fe200000001ff */
[----:B-1----:R-:W-:Y:S01]  /*4130*/  FADD.FTZ R72, R72, R59 ;  /* 0x0000003b48487221 */ /* 0x002fe20000010000 */
[----:B------:R-:W-:Y:S01]  /*4140*/  MOV R66, 0x1f ;  /* 0x0000001f00427802 */ /* 0x000fe20000000f00 */
[----:B------:R-:W-:Y:S01]  /*4150*/  IMAD.MOV.U32 R73, RZ, RZ, -0x1 ;  /* 0xffffffffff497424 */ /* 0x000fe200078e00ff */
[----:B------:R-:W-:-:S02]  /*4160*/  MOV R59, R65 ;  /* 0x00000041003b7202 */ /* 0x000fc40000000f00 */
[----:B------:R-:W-:Y:S02]  /*4170*/  MOV R56, 0x4190 ;  /* 0x0000419000387802 */ /* 0x000fe40000000f00 */
[----:B------:R-:W-:Y:S05]  /*4180*/  CALL.REL.NOINC `($__internal_1_$__cuda_sm70_shflsync_down_p) ;  /* 0x0000027000007944 */ /* 0x000fea0003c00000 */
[----:B0-----:R-:W-:Y:S01]  /*4190*/  HFMA2.MMA R64, -RZ, RZ, 0, 2.384185791015625e-07 ;  /* 0x00000004ff407435 */ /* 0x001fe200000001ff */
[----:B-1----:R-:W-:Y:S01]  /*41a0*/  MOV R58, R59 ;  /* 0x0000003b003a7202 */ /* 0x002fe20000000f00 */
[----:B------:R-:W-:Y:S01]  /*41b0*/  IMAD.MOV.U32 R59, RZ, RZ, R72 ;  /* 0x000000ffff3b7224 */ /* 0x000fe200078e0048 */
[----:B------:R-:W-:Y:S01]  /*41c0*/  MOV R66, 0x1f ;  /* 0x0000001f00427802 */ /* 0x000fe20000000f00 */
[----:B------:R-:W-:Y:S01]  /*41d0*/  IMAD.MOV.U32 R73, RZ, RZ, -0x1 ;  /* 0xffffffffff497424 */ /* 0x000fe200078e00ff */
[----:B------:R-:W-:Y:S02]  /*41e0*/  MOV R56, 0x4200 ;  /* 0x0000420000387802 */ /* 0x000fe40000000f00 */
[----:B------:R-:W-:Y:S05]  /*41f0*/  CALL.REL.NOINC `($__internal_1_$__cuda_sm70_shflsync_down_p) ;  /* 0x0000020000007944 */ /* 0x000fea0003c00000 */
[----:B------:R-:W-:Y:S01]  /*4200*/  FADD.FTZ R65, R58, R65 ;  /* 0x000000413a417221 */ /* 0x000fe20000010000 */
[----:B0-----:R-:W-:Y:S01]  /*4210*/  HFMA2.MMA R64, -RZ, RZ, 0, 1.1920928955078125e-07 ;  /* 0x00000002ff407435 */ /* 0x001fe200000001ff */
[----:B-1----:R-:W-:Y:S01]  /*4220*/  FADD.FTZ R72, R72, R59 ;  /* 0x0000003b48487221 */ /* 0x002fe20000010000 */
[----:B------:R-:W-:Y:S01]  /*4230*/  MOV R66, 0x1f ;  /* 0x0000001f00427802 */ /* 0x000fe20000000f00 */
[----:B------:R-:W-:Y:S01]  /*4240*/  IMAD.MOV.U32 R73, RZ, RZ, -0x1 ;  /* 0xffffffffff497424 */ /* 0x000fe200078e00ff */
[----:B------:R-:W-:-:S02]  /*4250*/  MOV R59, R65 ;  /* 0x00000041003b7202 */ /* 0x000fc40000000f00 */
[----:B------:R-:W-:Y:S02]  /*4260*/  MOV R56, 0x4280 ;  /* 0x0000428000387802 */ /* 0x000fe40000000f00 */
[----:B------:R-:W-:Y:S05]  /*4270*/  CALL.REL.NOINC `($__internal_1_$__cuda_sm70_shflsync_down_p) ;  /* 0x0000018000007944 */ /* 0x000fea0003c00000 */
[----:B0-----:R-:W-:Y:S01]  /*4280*/  HFMA2.MMA R64, -RZ, RZ, 0, 1.1920928955078125e-07 ;  /* 0x00000002ff407435 */ /* 0x001fe200000001ff */
[----:B-1----:R-:W-:Y:S01]  /*4290*/  MOV R58, R59 ;  /* 0x0000003b003a7202 */ /* 0x002fe20000000f00 */
[----:B------:R-:W-:Y:S01]  /*42a0*/  IMAD.MOV.U32 R59, RZ, RZ, R72 ;  /* 0x000000ffff3b7224 */ /* 0x000fe200078e0048 */
[----:B------:R-:W-:Y:S01]  /*42b0*/  MOV R66, 0x1f ;  /* 0x0000001f00427802 */ /* 0x000fe20000000f00 */
[----:B------:R-:W-:Y:S01]  /*42c0*/  IMAD.MOV.U32 R73, RZ, RZ, -0x1 ;  /* 0xffffffffff497424 */ /* 0x000fe200078e00ff */
[----:B------:R-:W-:Y:S02]  /*42d0*/  MOV R56, 0x42f0 ;  /* 0x000042f000387802 */ /* 0x000fe40000000f00 */
[----:B------:R-:W-:Y:S05]  /*42e0*/  CALL.REL.NOINC `($__internal_1_$__cuda_sm70_shflsync_down_p) ;  /* 0x0000011000007944 */ /* 0x000fea0003c00000 */
[----:B------:R-:W-:Y:S01]  /*42f0*/  FADD.FTZ R65, R58, R65 ;  /* 0x000000413a417221 */ /* 0x000fe20000010000 */
[----:B0-----:R-:W-:Y:S01]  /*4300*/  HFMA2.MMA R64, -RZ, RZ, 0, 5.9604644775390625e-08 ;  /* 0x00000001ff407435 */ /* 0x001fe200000001ff */
[----:B-1----:R-:W-:Y:S01]  /*4310*/  FADD.FTZ R67, R72, R59 ;  /* 0x0000003b48437221 */ /* 0x002fe20000010000 */
[----:B------:R-:W-:Y:S01]  /*4320*/  MOV R66, 0x1f ;  /* 0x0000001f00427802 */ /* 0x000fe20000000f00 */
[----:B------:R-:W-:Y:S01]  /*4330*/  IMAD.MOV.U32 R73, RZ, RZ, -0x1 ;  /* 0xffffffffff497424 */ /* 0x000fe200078e00ff */
[----:B------:R-:W-:-:S02]  /*4340*/  MOV R59, R65 ;  /* 0x00000041003b7202 */ /* 0x000fc40000000f00 */
[----:B------:R-:W-:Y:S02]  /*4350*/  MOV R56, 0x4370 ;  /* 0x0000437000387802 */ /* 0x000fe40000000f00 */
[----:B------:R-:W-:Y:S05]  /*4360*/  CALL.REL.NOINC `($__internal_1_$__cuda_sm70_shflsync_down_p) ;  /* 0x0000009000007944 */ /* 0x000fea0003c00000 */
[----:B0-----:R-:W-:Y:S01]  /*4370*/  HFMA2.MMA R64, -RZ, RZ, 0, 5.9604644775390625e-08 ;  /* 0x00000001ff407435 */ /* 0x001fe200000001ff */
[----:B-1----:R-:W-:Y:S01]  /*4380*/  MOV R128, R59 ;  /* 0x0000003b00807202 */ /* 0x002fe20000000f00 */
[----:B------:R-:W-:Y:S01]  /*4390*/  IMAD.MOV.U32 R59, RZ, RZ, R67 ;  /* 0x000000ffff3b7224 */ /* 0x000fe200078e0043 */
[----:B------:R-:W-:Y:S01]  /*43a0*/  MOV R66, 0x1f ;  /* 0x0000001f00427802 */ /* 0x000fe20000000f00 */
[----:B------:R-:W-:Y:S01]  /*43b0*/  IMAD.MOV.U32 R73, RZ, RZ, -0x1 ;  /* 0xffffffffff497424 */ /* 0x000fe200078e00ff */
[----:B------:R-:W-:Y:S02]  /*43c0*/  MOV R56, 0x43e0 ;  /* 0x000043e000387802 */ /* 0x000fe40000000f00 */
[----:B------:R-:W-:Y:S05]  /*43d0*/  CALL.REL.NOINC `($__internal_1_$__cuda_sm70_shflsync_down_p) ;  /* 0x0000002000007944 */ /* 0x000fea0003c00000 */
[----:B-1----:R-:W-:Y:S01]  /*43e0*/  MOV R56, R59 ;  /* 0x0000003b00387202 */ /* 0x002fe20000000f00 */
[----:B0-----:R-:W-:Y:S05]  /*43f0*/  BRA `(.L_x_61) ;  /* 0xffffdef000007947 */ /* 0x001fea000383ffff */
        .weak           $__internal_1_$__cuda_sm70_shflsync_down_p
        .type           $__internal_1_$__cuda_sm70_shflsync_down_p,@function
        .size           $__internal_1_$__cuda_sm70_shflsync_down_p,(.L_x_2748 - $__internal_1_$__cuda_sm70_shflsync_down_p)
$__internal_1_$__cuda_sm70_shflsync_down_p:
[----:B------:R-:W-:Y:S01]  /*4400*/  HFMA2.MMA R57, -RZ, RZ, 0, 0 ;  /* 0x00000000ff397435 */ /* 0x000fe200000001ff */
[----:B------:R-:W-:Y:S04]  /*4410*/  WARPSYNC R73 ;  /* 0x0000004900007348 */ /* 0x000fe80003800000 */
[----:B------:R0:W1:Y:S01]  /*4420*/  SHFL.DOWN PT, R59, R59, R64, R66 ;  /* 0x080000403b3b7389 */ /* 0x00006200000e0042 */
[----:B------:R-:W-:Y:S05]  /*4430*/  RET.REL.NODEC R56 `(_ZN10layer_norm31ln_parallel_residual_bwd_kernelINS_13Kernel_traitsI13__nv_bfloat16S2_S2_S2_fjLj5120ELj1ELj1ELj8ELj8ENS_18Kernel_traits_baseILj5120ES2_S2_S2_S2_fjLj256EEEEELb0ELb0ELb1EEEvNS_9BwdParamsE) ;  /* 0xffffbbc038007950 */ /* 0x000fea0003c3ffff */
.L_x_62:
        /* <DEDUP_REMOVED lines=12> */
.L_x_2748:


//--------------------- .text._ZN10layer_norm31ln_parallel_residual_bwd_kernelINS_13Kernel_traitsI13__nv_bfloat16S2_S2_S2_fjLj5120ELj1ELj1ELj8ELj8ENS_18Kernel_traits_baseILj5120ES2_S2_S2_S2_fjLj256EEEEELb0ELb1ELb0EEEvNS_9BwdParamsE --------------------------
	.section	.text._ZN10layer_norm31ln_parallel_residual_bwd_kernelINS_13Kernel_traitsI13__nv_bfloat16S2_S2_S2_fjLj5120ELj1ELj1ELj8ELj8ENS_18Kernel_traits_baseILj5120ES2_S2_S2_S2_fjLj256EEEEELb0ELb1ELb0EEEvNS_9BwdParamsE,"ax",@progbits
	.sectioninfo	@"SHI_REGISTERS=148"
	.align	128
        .global         _ZN10layer_norm31ln_parallel_residual_bwd_kernelINS_13Kernel_traitsI13__nv_bfloat16S2_S2_S2_fjLj5120ELj1ELj1ELj8ELj8ENS_18Kernel_traits_baseILj5120ES2_S2_S2_S2_fjLj256EEEEELb0ELb1ELb0EEEvNS_9BwdParamsE
        .type           _ZN10layer_norm31ln_parallel_residual_bwd_kernelINS_13Kernel_traitsI13__nv_bfloat16S2_S2_S2_fjLj5120ELj1ELj1ELj8ELj8ENS_18Kernel_traits_baseILj5120ES2_S2_S2_S2_fjLj256EEEEELb0ELb1ELb0EEEvNS_9BwdParamsE,@function
        .size           _ZN10layer_norm31ln_parallel_residual_bwd_kernelINS_13Kernel_traitsI13__nv_bfloat16S2_S2_S2_fjLj5120ELj1ELj1ELj8ELj8ENS_18Kernel_traits_baseILj5120ES2_S2_S2_S2_fjLj256EEEEELb0ELb1ELb0EEEvNS_9BwdParamsE,(.L_x_2749 - _ZN10layer_norm31ln_parallel_residual_bwd_kernelINS_13Kernel_traitsI13__nv_bfloat16S2_S2_S2_fjLj5120ELj1ELj1ELj8ELj8ENS_18Kernel_traits_baseILj5120ES2_S2_S2_S2_fjLj256EEEEELb0ELb1ELb0EEEvNS_9BwdParamsE)
        .other          _ZN10layer_norm31ln_parallel_residual_bwd_kernelINS_13Kernel_traitsI13__nv_bfloat16S2_S2_S2_fjLj5120ELj1ELj1ELj8ELj8ENS_18Kernel_traits_baseILj5120ES2_S2_S2_S2_fjLj256EEEEELb0ELb1ELb0EEEvNS_9BwdParamsE,@"STO_CUDA_ENTRY STV_DEFAULT"
_ZN10layer_norm31ln_parallel_residual_bwd_kernelINS_13Kernel_traitsI13__nv_bfloat16S2_S2_S2_fjLj5120ELj1ELj1ELj8ELj8ENS_18Kernel_traits_baseILj5120ES2_S2_S2_S2_fjLj256EEEEELb0ELb1ELb0EEEvNS_9BwdParamsE:
.text._ZN10layer_norm31ln_parallel_residual_bwd_kernelINS_13Kernel_traitsI13__nv_bfloat16S2_S2_S2_fjLj5120ELj1ELj1ELj8ELj8ENS_18Kernel_traits_baseILj5120ES2_S2_S2_S2_fjLj256EEEEELb0ELb1ELb0EEEvNS_9BwdParamsE:
        /* <DEDUP_REMOVED lines=9> */
[C---:B------:R-:W-:Y:S01]  /*0090*/  LOP3.LUT P6, RZ, R0.reuse, 0xffffff00, RZ, 0xc0, !PT ;  /* 0xffffff0000ff7812 */ /* 0x040fe200078cc0ff */
[----:B------:R-:W0:Y:S01]  /*00a0*/  S2UR UR6, SR_CTAID.X ;  /* 0x00000000000679c3 */ /* 0x000e220000002500 */
[C---:B------:R-:W-:Y:S02]  /*00b0*/  ISETP.GE.U32.AND P5, PT, R0.reuse, 0x200, PT ;  /* 0x000002000000780c */ /* 0x040fe40003fa6070 */
[C---:B------:R-:W-:Y:S02]  /*00c0*/  ISETP.GE.U32.AND P4, PT, R0.reuse, 0x300, PT ;  /* 0x000003000000780c */ /* 0x040fe40003f86070 */
[C---:B------:R-:W-:Y:S02]  /*00d0*/  ISETP.GE.U32.AND P3, PT, R0.reuse, 0x400, PT ;  /* 0x000004000000780c */ /* 0x040fe40003f66070 */
[----:B------:R-:W-:-:S05]  /*00e0*/  ISETP.GE.U32.AND P2, PT, R0, 0x500, PT ;  /* 0x000005000000780c */ /* 0x000fca0003f46070 */
[----:B------:R-:W-:Y:S02]  /*00f0*/  @P6 IMAD.MOV.U32 R3, RZ, RZ, 0x8 ;  /* 0x00000008ff036424 */ /* 0x000fe400078e00ff */
[----:B------:R-:W-:Y:S02]  /*0100*/  @P5 IMAD.MOV.U32 R7, RZ, RZ, 0x8 ;  /* 0x00000008ff075424 */ /* 0x000fe400078e00ff */
[C---:B------:R-:W-:Y:S01]  /*0110*/  @P6 IMAD.WIDE.U32 R2, R4.reuse, R3, c[0x0][0x1b0] ;  /* 0x00006c0004026625 */ /* 0x040fe200078e0003 */
[----:B------:R-:W-:Y:S02]  /*0120*/  @P6 LOP3.LUT R4, R4, 0x100, RZ, 0xfc, !PT ;  /* 0x0000010004046812 */ /* 0x000fe400078efcff */
[----:B------:R-:W-:Y:S01]  /*0130*/  @P4 MOV R9, 0x8 ;  /* 0x0000000800094802 */ /* 0x000fe20000000f00 */
[----:B------:R-:W-:Y:S01]  /*0140*/  @P3 IMAD.MOV.U32 R11, RZ, RZ, 0x8 ;  /* 0x00000008ff0b3424 */ /* 0x000fe200078e00ff */
[----:B------:R1:W5:Y:S01]  /*0150*/  @P6 LDG.E.64 R44, [R2.64] ;  /* 0x00000004022c6981 */ /* 0x000362000c1e1b00 */
[C---:B------:R-:W-:Y:S01]  /*0160*/  @P5 IMAD.WIDE.U32 R6, R4.reuse, R7, c[0x0][0x1b0] ;  /* 0x00006c0004065625 */ /* 0x040fe200078e0007 */
[----:B------:R-:W-:-:S02]  /*0170*/  @P5 IADD3 R4, R4, 0x100, RZ ;  /* 0x0000010004045810 */ /* 0x000fc40007ffe0ff */
[----:B0-----:R-:W-:Y:S01]  /*0180*/  LEA.HI R96, R140, UR6, RZ, 0x18 ;  /* 0x000000068c607c11 */ /* 0x001fe2000f8fc0ff */
[----:B------:R-:W-:Y:S01]  /*0190*/  @P2 IMAD.MOV.U32 R5, RZ, RZ, 0x8 ;  /* 0x00000008ff052424 */ /* 0x000fe200078e00ff */
[----:B------:R0:W5:Y:S01]  /*01a0*/  @P5 LDG.E.64 R46, [R6.64] ;  /* 0x00000004062e5981 */ /* 0x000162000c1e1b00 */
[C---:B------:R-:W-:Y:S01]  /*01b0*/  @P4 IMAD.WIDE.U32 R8, R4.reuse, R9, c[0x0][0x1b0] ;  /* 0x00006c0004084625 */ /* 0x040fe200078e0009 */
[----:B------:R-:W-:Y:S02]  /*01c0*/  @P4 IADD3 R4, R4, 0x100, RZ ;  /* 0x0000010004044810 */ /* 0x000fe40007ffe0ff */
[----:B------:R-:W-:Y:S01]  /*01d0*/  ISETP.GE.AND P0, PT, R96, c[0x0][0x164], PT ;  /* 0x0000590060007a0c */ /* 0x000fe20003f06270 */
[----:B------:R-:W-:Y:S01]  /*01e0*/  CS2R R40, SRZ ;  /* 0x0000000000287805 */ /* 0x000fe2000001ff00 */
[----:B------:R2:W5:Y:S01]  /*01f0*/  @P4 LDG.E.64 R48, [R8.64] ;  /* 0x0000000408304981 */ /* 0x000562000c1e1b00 */
[C---:B------:R-:W-:Y:S01]  /*0200*/  @P3 IMAD.WIDE.U32 R10, R4.reuse, R11, c[0x0][0x1b0] ;  /* 0x00006c00040a3625 */ /* 0x040fe200078e000b */
[----:B------:R-:W-:Y:S01]  /*0210*/  @P3 IADD3 R4, R4, 0x100, RZ ;  /* 0x0000010004043810 */ /* 0x000fe20007ffe0ff */
[----:B------:R-:W-:Y:S01]  /*0220*/  CS2R R42, SRZ ;  /* 0x00000000002a7805 */ /* 0x000fe2000001ff00 */
[----:B------:R-:W-:Y:S01]  /*0230*/  CS2R R36, SRZ ;  /* 0x0000000000247805 */ /* 0x000fe2000001ff00 */
[----:B------:R-:W-:Y:S01]  /*0240*/  CS2R R38, SRZ ;  /* 0x0000000000267805 */ /* 0x000fe2000001ff00 */
[----:B------:R3:W5:Y:S01]  /*0250*/  @P3 LDG.E.64 R50, [R10.64] ;  /* 0x000000040a323981 */ /* 0x000762000c1e1b00 */
[----:B------:R-:W-:Y:S01]  /*0260*/  @P2 IMAD.WIDE.U32 R4, R4, R5, c[0x0][0x1b0] ;  /* 0x00006c0004042625 */ /* 0x000fe200078e0005 */
[----:B------:R-:W-:Y:S01]  /*0270*/  CS2R R32, SRZ ;  /* 0x0000000000207805 */ /* 0x000fe2000001ff00 */
[----:B------:R-:W-:Y:S01]  /*0280*/  CS2R R34, SRZ ;  /* 0x0000000000227805 */ /* 0x000fe2000001ff00 */
[----:B------:R-:W-:Y:S01]  /*0290*/  CS2R R28, SRZ ;  /* 0x00000000001c7805 */ /* 0x000fe2000001ff00 */
[----:B------:R-:W-:Y:S01]  /*02a0*/  CS2R R30, SRZ ;  /* 0x00000000001e7805 */ /* 0x000fe2000001ff00 */
[----:B------:R4:W5:Y:S01]  /*02b0*/  @P2 LDG.E.64 R52, [R4.64] ;  /* 0x0000000404342981 */ /* 0x000962000c1e1b00 */
        /* <DEDUP_REMOVED lines=9> */
[----:B---3--:R-:W-:Y:S01]  /*0350*/  CS2R R10, SRZ ;  /* 0x00000000000a7805 */ /* 0x008fe2000001ff00 */
[----:B----4-:R-:W-:Y:S01]  /*0360*/  CS2R R4, SRZ ;  /* 0x0000000000047805 */ /* 0x010fe2000001ff00 */
[----:B0-----:R-:W-:Y:S01]  /*0370*/  CS2R R6, SRZ ;  /* 0x0000000000067805 */ /* 0x001fe2000001ff00 */
[----:B------:R-:W-:Y:S05]  /*0380*/  @P0 BRA `(.L_x_63) ;  /* 0x0000315000000947 */ /* 0x000fea0003800000 */
[----:B-1---5:R-:W-:Y:S01]  /*0390*/  IMAD.MOV.U32 R95, RZ, RZ, R44 ;  /* 0x000000ffff5f7224 */ /* 0x022fe200078e002c */
[--C-:B------:R-:W-:Y:S01]  /*03a0*/  SHF.R.U64 R94, R44, 0x10, R45.reuse ;  /* 0x000000102c5e7819 */ /* 0x100fe2000000122d */
[--C-:B------:R-:W-:Y:S01]  /*03b0*/  IMAD.MOV.U32 R93, RZ, RZ, R45.reuse ;  /* 0x000000ffff5d7224 */ /* 0x100fe200078e002d */
[----:B------:R-:W-:Y:S01]  /*03c0*/  SHF.R.U32.HI R92, RZ, 0x10, R45 ;  /* 0x00000010ff5c7819 */ /* 0x000fe2000001162d */
[--C-:B------:R-:W-:Y:S01]  /*03d0*/  IMAD.MOV.U32 R89, RZ, RZ, R47.reuse ;  /* 0x000000ffff597224 */ /* 0x100fe200078e002f */
[----:B------:R-:W-:Y:S01]  /*03e0*/  MOV R91, R46 ;  /* 0x0000002e005b7202 */ /* 0x000fe20000000f00 */
[----:B------:R-:W-:Y:S01]  /*03f0*/  IMAD.MOV.U32 R87, RZ, RZ, R48 ;  /* 0x000000ffff577224 */ /* 0x000fe200078e0030 */
[----:B------:R-:W-:Y:S01]  /*0400*/  SHF.R.U64 R90, R46, 0x10, R47 ;  /* 0x000000102e5a7819 */ /* 0x000fe2000000122f */
[----:B------:R-:W-:Y:S01]  /*0410*/  IMAD.MOV.U32 R85, RZ, RZ, R49 ;  /* 0x000000ffff557224 */ /* 0x000fe200078e0031 */
[----:B------:R-:W-:Y:S01]  /*0420*/  SHF.R.U32.HI R88, RZ, 0x10, R47 ;  /* 0x00000010ff587819 */ /* 0x000fe2000001162f */
[----:B------:R-:W-:Y:S01]  /*0430*/  IMAD.MOV.U32 R83, RZ, RZ, R50 ;  /* 0x000000ffff537224 */ /* 0x000fe200078e0032 */
[--C-:B------:R-:W-:Y:S01]  /*0440*/  SHF.R.U64 R86, R48, 0x10, R49.reuse ;  /* 0x0000001030567819 */ /* 0x100fe20000001231 */
[----:B------:R-:W-:Y:S01]  /*0450*/  IMAD.MOV.U32 R78, RZ, RZ, R52 ;  /* 0x000000ffff4e7224 */ /* 0x000fe200078e0034 */
[----:B------:R-:W-:Y:S01]  /*0460*/  SHF.R.U32.HI R84, RZ, 0x10, R49 ;  /* 0x00000010ff547819 */ /* 0x000fe20000011631 */
[----:B------:R-:W-:Y:S01]  /*0470*/  IMAD.MOV.U32 R76, RZ, RZ, R53 ;  /* 0x000000ffff4c7224 */ /* 0x000fe200078e0035 */
[--C-:B------:R-:W-:Y:S01]  /*0480*/  SHF.R.U64 R81, R50, 0x10, R51.reuse ;  /* 0x0000001032517819 */ /* 0x100fe20000001233 */
[----:B------:R-:W-:Y:S01]  /*0490*/  IMAD.MOV.U32 R82, RZ, RZ, 0x1 ;  /* 0x00000001ff527424 */ /* 0x000fe200078e00ff */
[----:B------:R-:W-:Y:S01]  /*04a0*/  MOV R80, R51 ;  /* 0x0000003300507202 */ /* 0x000fe20000000f00 */
[----:B------:R-:W-:Y:S01]  /*04b0*/  IMAD.MOV.U32 R41, RZ, RZ, RZ ;  /* 0x000000ffff297224 */ /* 0x000fe200078e00ff */
        /* <DEDUP_REMOVED lines=23> */
.L_x_95:
[----:B------:R-:W-:-:S10]  /*0630*/  HFMA2.MMA R139, -RZ, RZ, 0, 2.384185791015625e-07 ;  /* 0x00000004ff8b7435 */ /* 0x000fd400000001ff */
[----:B------:R-:W-:-:S04]  /*0640*/  IMAD.WIDE R44, R96, R139, c[0x0][0x1a0] ;  /* 0x00006800602c7625 */ /* 0x000fc800078e028b */
[C---:B------:R-:W-:Y:S02]  /*0650*/  IMAD.WIDE R138, R96.reuse, R139, c[0x0][0x1a8] ;  /* 0x00006a00608a7625 */ /* 0x040fe400078e028b */
[----:B------:R0:W2:Y:S04]  /*0660*/  LDG.E R44, [R44.64] ;  /* 0x000000042c2c7981 */ /* 0x0000a8000c1e1900 */
[----:B------:R1:W5:Y:S01]  /*0670*/  LDG.E R138, [R138.64] ;  /* 0x000000048a8a7981 */ /* 0x000362000c1e1900 */
[----:B------:R-:W-:Y:S01]  /*0680*/  IMAD R46, R96, c[0x0][0x168], RZ ;  /* 0x00005a00602e7a24 */ /* 0x000fe200078e02ff */
[----:B------:R-:W-:Y:S01]  /*0690*/  ULDC.U8 UR6, c[0x0][0x1f0] ;  /* 0x00007c0000067ab9 */ /* 0x000fe20000000000 */
[----:B------:R-:W-:Y:S01]  /*06a0*/  BSSY B0, `(.L_x_64) ;  /* 0x0000041000007945 */ /* 0x000fe20003800000 */
[----:B------:R-:W-:-:S02]  /*06b0*/  ISETP.NE.AND P0, PT, RZ, UR6, PT ;  /* 0x00000006ff007c0c */ /* 0x000fc4000bf05270 */
[----:B------:R-:W-:Y:S01]  /*06c0*/  SHF.R.S32.HI R47, RZ, 0x1f, R46 ;  /* 0x0000001fff2f7819 */ /* 0x000fe2000001142e */
[----:B0-----:R-:W-:-:S03]  /*06d0*/  IMAD.MOV.U32 R45, RZ, RZ, RZ ;  /* 0x000000ffff2d7224 */ /* 0x001fc600078e00ff */
[----:B------:R-:W-:Y:S02]  /*06e0*/  LEA.HI R47, R47, R46, RZ, 0x2 ;  /* 0x0000002e2f2f7211 */ /* 0x000fe400078f10ff */
[----:B------:R-:W-:-:S04]  /*06f0*/  LOP3.LUT R46, R140, 0xff, RZ, 0xc0, !PT ;  /* 0x000000ff8c2e7812 */ /* 0x000fc800078ec0ff */
[----:B------:R-:W-:Y:S01]  /*0700*/  LEA.HI.SX32 R97, R47, R46, 0x1e ;  /* 0x0000002e2f617211 */ /* 0x000fe200078ff2ff */
[----:B------:R-:W-:-:S04]  /*0710*/  IMAD.MOV.U32 R47, RZ, RZ, RZ ;  /* 0x000000ffff2f7224 */ /* 0x000fc800078e00ff */
[----:B------:R-:W-:Y:S01]  /*0720*/  IMAD.MOV.U32 R46, RZ, RZ, R97 ;  /* 0x000000ffff2e7224 */ /* 0x000fe200078e0061 */
[----:B--2---:R-:W-:Y:S01]  /*0730*/  FSEL R44, R44, RZ, !P0 ;  /* 0x000000ff2c2c7208 */ /* 0x004fe20004000000 */
[----:B------:R-:W-:Y:S05]  /*0740*/  @!P6 BRA `(.L_x_65) ;  /* 0x000003600000e947 */ /* 0x000fea0003800000 */
[----:B-1----:R-:W-:Y:S01]  /*0750*/  LEA R50, P0, R97, c[0x0][0x188], 0x3 ;  /* 0x0000620061327a11 */ /* 0x002fe200078018ff */
[----:B------:R-:W-:-:S03]  /*0760*/  IMAD.MOV.U32 R46, RZ, RZ, 0x8 ;  /* 0x00000008ff2e7424 */ /* 0x000fc600078e00ff */
[C---:B------:R-:W-:Y:S01]  /*0770*/  LEA.HI.X R51, R97.reuse, c[0x0][0x18c], RZ, 0x3, P0 ;  /* 0x0000630061337a11 */ /* 0x040fe200000f1cff */
[----:B------:R-:W-:-:S05]  /*0780*/  IMAD.WIDE.U32 R46, R97, R46, c[0x0][0x208] ;  /* 0x00008200612e7625 */ /* 0x000fca00078e002e */
[----:B------:R-:W2:Y:S04]  /*0790*/  LDG.E.64 R50, [R50.64] ;  /* 0x0000000432327981 */ /* 0x000ea8000c1e1b00 */
[----:B------:R-:W3:Y:S01]  /*07a0*/  LDG.E.64 R46, [R46.64] ;  /* 0x000000042e2e7981 */ /* 0x000ee2000c1e1b00 */
[----:B------:R-:W-:-:S04]  /*07b0*/  ISETP.NE.U32.AND P0, PT, RZ, c[0x0][0x218], PT ;  /* 0x00008600ff007a0c */ /* 0x000fc80003f05070 */
[----:B------:R-:W-:-:S13]  /*07c0*/  ISETP.NE.AND.EX P0, PT, RZ, c[0x0][0x21c], PT, P0 ;  /* 0x00008700ff007a0c */ /* 0x000fda0003f05300 */
[----:B------:R-:W-:-:S04]  /*07d0*/  @P0 LEA R48, P1, R97, c[0x0][0x218], 0x3 ;  /* 0x0000860061300a11 */ /* 0x000fc800078218ff */
[----:B------:R-:W-:-:S05]  /*07e0*/  @P0 LEA.HI.X R49, R97, c[0x0][0x21c], RZ, 0x3, P1 ;  /* 0x0000870061310a11 */ /* 0x000fca00008f1cff */
[----:B------:R0:W5:Y:S01]  /*07f0*/  @P0 LDG.E.64 R66, [R48.64] ;  /* 0x0000000430420981 */ /* 0x000162000c1e1b00 */
[----:B--2---:R-:W-:Y:S02]  /*0800*/  SHF.R.U64 R53, R50, 0x10, R51 ;  /* 0x0000001032357819 */ /* 0x004fe40000001233 */
[--C-:B---3--:R-:W-:Y:S01]  /*0810*/  SHF.R.U64 R103, R46, 0x10, R47.reuse ;  /* 0x000000102e677819 */ /* 0x108fe2000000122f */
[--C-:B------:R-:W-:Y:S01]  /*0820*/  IMAD.MOV.U32 R52, RZ, RZ, R47.reuse ;  /* 0x000000ffff347224 */ /* 0x100fe200078e002f */
[----:B------:R-:W-:Y:S02]  /*0830*/  SHF.R.U32.HI R54, RZ, 0x10, R47 ;  /* 0x00000010ff367819 */ /* 0x000fe4000001162f */
[----:B------:R-:W-:Y:S02]  /*0840*/  PRMT R47, RZ, 0x5410, R50 ;  /* 0x00005410ff2f7816 */ /* 0x000fe40000000032 */
[----:B0-----:R-:W-:Y:S02]  /*0850*/  PRMT R49, RZ, 0x5410, R53 ;  /* 0x00005410ff317816 */ /* 0x001fe40000000035 */
[----:B------:R-:W-:Y:S01]  /*0860*/  MOV R45, R46 ;  /* 0x0000002e002d7202 */ /* 0x000fe20000000f00 */
[----:B------:R-:W-:-:S02]  /*0870*/  FADD.FTZ R47, -R44, R47 ;  /* 0x0000002f2c2f7221 */ /* 0x000fc40000010100 */
[----:B------:R-:W-:Y:S01]  /*0880*/  FADD.FTZ R49, -R44, R49 ;  /* 0x000000312c317221 */ /* 0x000fe20000010100 */
[----:B------:R-:W-:Y:S01]  /*0890*/  PRMT R45, RZ, 0x5410, R45 ;  /* 0x00005410ff2d7816 */ /* 0x000fe2000000002d */
[C---:B-----5:R-:W-:Y:S01]  /*08a0*/  FMUL.FTZ R99, R138.reuse, R47 ;  /* 0x0000002f8a637220 */ /* 0x060fe20000410000 */
[----:B------:R-:W-:Y:S01]  /*08b0*/  SHF.R.U32.HI R46, RZ, 0x10, R51 ;  /* 0x00000010ff2e7819 */ /* 0x000fe20000011633 */
[----:B------:R-:W-:Y:S01]  /*08c0*/  FMUL.FTZ R98, R138, R49 ;  /* 0x000000318a627220 */ /* 0x000fe20000410000 */
[----:B------:R-:W-:Y:S01]  /*08d0*/  PRMT R103, RZ, 0x5410, R103 ;  /* 0x00005410ff677816 */ /* 0x000fe20000000067 */
[-C--:B------:R-:W-:Y:S01]  /*08e0*/  FMUL.FTZ R100, R95, R45.reuse ;  /* 0x0000002d5f647220 */ /* 0x080fe20000410000 */
[----:B------:R-:W-:Y:S01]  /*08f0*/  PRMT R51, RZ, 0x5410, R51 ;  /* 0x00005410ff337816 */ /* 0x000fe20000000033 */
[----:B------:R-:W-:Y:S01]  /*0900*/  FADD.FTZ R20, R20, R45 ;  /* 0x0000002d14147221 */ /* 0x000fe20000010000 */
[----:B------:R-:W-:Y:S01]  /*0910*/  PRMT R47, RZ, 0x5410, R46 ;  /* 0x00005410ff2f7816 */ /* 0x000fe2000000002e */
[----:B------:R-:W-:Y:S01]  /*0920*/  FFMA.FTZ R40, R99, R45, R40 ;  /* 0x0000002d63287223 */ /* 0x000fe20000010028 */
[----:B------:R-:W-:Y:S01]  /*0930*/  PRMT R52, RZ, 0x5410, R52 ;  /* 0x00005410ff347816 */ /* 0x000fe20000000034 */
[----:B------:R-:W-:-:S02]  /*0940*/  FADD.FTZ R21, R21, R103 ;  /* 0x0000006715157221 */ /* 0x000fc40000010000 */
[-C--:B------:R-:W-:Y:S02]  /*0950*/  FFMA.FTZ R41, R98, R103.reuse, R41 ;  /* 0x0000006762297223 */ /* 0x080fe40000010029 */
[----:B------:R-:W-:Y:S02]  /*0960*/  FADD.FTZ R51, -R44, R51 ;  /* 0x000000332c337221 */ /* 0x000fe40000010100 */
[----:B------:R-:W-:Y:S02]  /*0970*/  FMUL.FTZ R103, R94, R103 ;  /* 0x000000675e677220 */ /* 0x000fe40000410000 */
[----:B------:R-:W-:Y:S02]  /*0980*/  FADD.FTZ R46, RZ, R100 ;  /* 0x00000064ff2e7221 */ /* 0x000fe40000010000 */
[----:B------:R-:W-:Y:S01]  /*0990*/  FFMA.FTZ R45, R99, R100, RZ ;  /* 0x00000064632d7223 */ /* 0x000fe200000100ff */
[----:B------:R-:W-:Y:S01]  /*09a0*/  PRMT R48, RZ, 0x5410, R54 ;  /* 0x00005410ff307816 */ /* 0x000fe20000000036 */
[----:B------:R-:W-:-:S02]  /*09b0*/  FADD.FTZ R105, -R44, R47 ;  /* 0x0000002f2c697221 */ /* 0x000fc40000010100 */
[----:B------:R-:W-:Y:S02]  /*09c0*/  FMUL.FTZ R101, R138, R51 ;  /* 0x000000338a657220 */ /* 0x000fe40000410000 */
[----:B------:R-:W-:Y:S02]  /*09d0*/  FMUL.FTZ R102, R93, R52 ;  /* 0x000000345d667220 */ /* 0x000fe40000410000 */
[----:B------:R-:W-:Y:S02]  /*09e0*/  FADD.FTZ R47, R46, R103 ;  /* 0x000000672e2f7221 */ /* 0x000fe40000010000 */
[----:B------:R-:W-:Y:S02]  /*09f0*/  FFMA.FTZ R45, R98, R103, R45 ;  /* 0x00000067622d7223 */ /* 0x000fe4000001002d */
[----:B------:R-:W-:Y:S02]  /*0a00*/  FMUL.FTZ R104, R92, R48 ;  /* 0x000000305c687220 */ /* 0x000fe40000410000 */
[----:B------:R-:W-:-:S02]  /*0a10*/  FMUL.FTZ R105, R138, R105 ;  /* 0x000000698a697220 */ /* 0x000fc40000410000 */
[----:B------:R-:W-:Y:S02]  /*0a20*/  FADD.FTZ R47, R47, R102 ;  /* 0x000000662f2f7221 */ /* 0x000fe40000010000 */
[----:B------:R-:W-:Y:S01]  /*0a30*/  FFMA.FTZ R45, R101, R102, R45 ;  /* 0x00000066652d7223 */ /* 0x000fe2000001002d */
[----:B------:R-:W-:Y:S01]  /*0a40*/  IADD3 R46, R97, 0x100, RZ ;  /* 0x00000100612e7810 */ /* 0x000fe20007ffe0ff */
[----:B------:R-:W-:Y:S02]  /*0a50*/  FADD.FTZ R22, R22, R52 ;  /* 0x0000003416167221 */ /* 0x000fe40000010000 */
[----:B------:R-:W-:Y:S02]  /*0a60*/  FFMA.FTZ R42, R101, R52, R42 ;  /* 0x00000034652a7223 */ /* 0x000fe4000001002a */
[----:B------:R-:W-:Y:S02]  /*0a70*/  FADD.FTZ R23, R23, R48 ;  /* 0x0000003017177221 */ /* 0x000fe40000010000 */
[----:B------:R-:W-:-:S02]  /*0a80*/  FFMA.FTZ R43, R105, R48, R43 ;  /* 0x00000030692b7223 */ /* 0x000fc4000001002b */
[----:B------:R-:W-:Y:S02]  /*0a90*/  FADD.FTZ R47, R47, R104 ;  /* 0x000000682f2f7221 */ /* 0x000fe40000010000 */
[----:B------:R-:W-:Y:S02]  /*0aa0*/  FFMA.FTZ R45, R105, R104, R45 ;  /* 0x00000068692d7223 */ /* 0x000fe4000001002d */
.L_x_65:
[----:B-1----:R-:W-:Y:S05]  /*0ab0*/  BSYNC B0 ;  /* 0x0000000000007941 */ /* 0x002fea0003800000 */
.L_x_64:
[----:B------:R-:W-:Y:S01]  /*0ac0*/  BSSY B0, `(.L_x_66) ;  /* 0x0000038000007945 */ /* 0x000fe20003800000 */
[----:B------:R-:W-:Y:S05]  /*0ad0*/  @!P5 BRA `(.L_x_67) ;  /* 0x000003600000d947 */ /* 0x000fea0003800000 */
[----:B------:R-:W-:Y:S01]  /*0ae0*/  LEA R52, P0, R46, c[0x0][0x188], 0x3 ;  /* 0x000062002e347a11 */ /* 0x000fe200078018ff */
        /* <DEDUP_REMOVED lines=10> */
[----:B------:R-:W-:Y:S02]  /*0b90*/  IADD3 R46, R46, 0x100, RZ ;  /* 0x000001002e2e7810 */ /* 0x000fe40007ffe0ff */
[----:B--2---:R-:W-:Y:S01]  /*0ba0*/  SHF.R.U64 R56, R52, 0x10, R53 ;  /* 0x0000001034387819 */ /* 0x004fe20000001235 */
[----:B---3--:R-:W-:Y:S01]  /*0bb0*/  IMAD.MOV.U32 R54, RZ, RZ, R48 ;  /* 0x000000ffff367224 */ /* 0x008fe200078e0030 */
[--C-:B------:R-:W-:Y:S01]  /*0bc0*/  SHF.R.U64 R111, R48, 0x10, R49.reuse ;  /* 0x00000010306f7819 */ /* 0x100fe20000001231 */
[--C-:B------:R-:W-:Y:S01]  /*0bd0*/  IMAD.MOV.U32 R55, RZ, RZ, R49.reuse ;  /* 0x000000ffff377224 */ /* 0x100fe200078e0031 */
[----:B------:R-:W-:Y:S02]  /*0be0*/  SHF.R.U32.HI R57, RZ, 0x10, R49 ;  /* 0x00000010ff397819 */ /* 0x000fe40000011631 */
[----:B0-----:R-:W-:Y:S02]  /*0bf0*/  PRMT R51, RZ, 0x5410, R56 ;  /* 0x00005410ff337816 */ /* 0x001fe40000000038 */
[----:B------:R-:W-:-:S02]  /*0c00*/  PRMT R49, RZ, 0x5410, R52 ;  /* 0x00005410ff317816 */ /* 0x000fc40000000034 */
[----:B------:R-:W-:Y:S01]  /*0c10*/  PRMT R54, RZ, 0x5410, R54 ;  /* 0x00005410ff367816 */ /* 0x000fe20000000036 */
[C---:B------:R-:W-:Y:S02]  /*0c20*/  FADD.FTZ R51, -R44.reuse, R51 ;  /* 0x000000332c337221 */ /* 0x040fe40000010100 */
[----:B------:R-:W-:Y:S01]  /*0c30*/  FADD.FTZ R49, -R44, R49 ;  /* 0x000000312c317221 */ /* 0x000fe20000010100 */
[----:B------:R-:W-:Y:S01]  /*0c40*/  SHF.R.U32.HI R48, RZ, 0x10, R53 ;  /* 0x00000010ff307819 */ /* 0x000fe20000011635 */
[C---:B-----5:R-:W-:Y:S01]  /*0c50*/  FMUL.FTZ R106, R138.reuse, R51 ;  /* 0x000000338a6a7220 */ /* 0x060fe20000410000 */
        /* <DEDUP_REMOVED lines=8> */
[----:B------:R-:W-:Y:S02]  /*0ce0*/  FADD.FTZ R53, -R44, R53 ;  /* 0x000000352c357221 */ /* 0x000fe40000010100 */
[----:B------:R-:W-:Y:S02]  /*0cf0*/  FMUL.FTZ R111, R90, R111 ;  /* 0x0000006f5a6f7220 */ /* 0x000fe40000410000 */
[----:B------:R-:W-:Y:S02]  /*0d00*/  FADD.FTZ R48, R47, R108 ;  /* 0x0000006c2f307221 */ /* 0x000fe40000010000 */
[----:B------:R-:W-:Y:S01]  /*0d10*/  FFMA.FTZ R45, R107, R108, R45 ;  /* 0x0000006c6b2d7223 */ /* 0x000fe2000001002d */
[----:B------:R-:W-:Y:S01]  /*0d20*/  PRMT R50, RZ, 0x5410, R57 ;  /* 0x00005410ff327816 */ /* 0x000fe20000000039 */
[----:B------:R-:W-:Y:S02]  /*0d30*/  FMUL.FTZ R109, R138, R53 ;  /* 0x000000358a6d7220 */ /* 0x000fe40000410000 */
[----:B------:R-:W-:-:S02]  /*0d40*/  FMUL.FTZ R110, R89, R55 ;  /* 0x00000037596e7220 */ /* 0x000fc40000410000 */
[----:B------:R-:W-:Y:S02]  /*0d50*/  FADD.FTZ R49, -R44, R49 ;  /* 0x000000312c317221 */ /* 0x000fe40000010100 */
[----:B------:R-:W-:Y:S02]  /*0d60*/  FADD.FTZ R47, R48, R111 ;  /* 0x0000006f302f7221 */ /* 0x000fe40000010000 */
[----:B------:R-:W-:Y:S02]  /*0d70*/  FFMA.FTZ R45, R106, R111, R45 ;  /* 0x0000006f6a2d7223 */ /* 0x000fe4000001002d */
[----:B------:R-:W-:Y:S02]  /*0d80*/  FMUL.FTZ R112, R88, R50 ;  /* 0x0000003258707220 */ /* 0x000fe40000410000 */
[----:B------:R-:W-:Y:S02]  /*0d90*/  FMUL.FTZ R113, R138, R49 ;  /* 0x000000318a717220 */ /* 0x000fe40000410000 */
        /* <DEDUP_REMOVED lines=10> */
.L_x_67:
[----:B------:R-:W-:Y:S05]  /*0e40*/  BSYNC B0 ;  /* 0x0000000000007941 */ /* 0x000fea0003800000 */
.L_x_66:
[----:B------:R-:W-:Y:S01]  /*0e50*/  BSSY B0, `(.L_x_68) ;  /* 0x0000038000007945 */ /* 0x000fe20003800000 */
[----:B------:R-:W-:Y:S05]  /*0e60*/  @!P4 BRA `(.L_x_69) ;  /* 0x000003600000c947 */ /* 0x000fea0003800000 */
[----:B------:R-:W-:Y:S01]  /*0e70*/  HFMA2.MMA R53, -RZ, RZ, 0, 4.76837158203125e-07 ;  /* 0x00000008ff357435 */ /* 0x000fe200000001ff */
[----:B------:R-:W-:-:S04]  /*0e80*/  LEA R50, P0, R46, c[0x0][0x188], 0x3 ;  /* 0x000062002e327a11 */ /* 0x000fc800078018ff */
[----:B------:R-:W-:-:S05]  /*0e90*/  LEA.HI.X R51, R46, c[0x0][0x18c], RZ, 0x3, P0 ;  /* 0x000063002e337a11 */ /* 0x000fca00000f1cff */
[----:B------:R-:W-:Y:S01]  /*0ea0*/  IMAD.WIDE.U32 R52, R46, R53, c[0x0][0x208] ;  /* 0x000082002e347625 */ /* 0x000fe200078e0035 */
[----:B------:R-:W2:Y:S05]  /*0eb0*/  LDG.E.64 R50, [R50.64] ;  /* 0x0000000432327981 */ /* 0x000eaa000c1e1b00 */
[----:B------:R-:W3:Y:S01]  /*0ec0*/  LDG.E.64 R52, [R52.64] ;  /* 0x0000000434347981 */ /* 0x000ee2000c1e1b00 */
[----:B------:R-:W-:-:S04]  /*0ed0*/  ISETP.NE.U32.AND P0, PT, RZ, c[0x0][0x218], PT ;  /* 0x00008600ff007a0c */ /* 0x000fc80003f05070 */
[----:B------:R-:W-:-:S13]  /*0ee0*/  ISETP.NE.AND.EX P0, PT, RZ, c[0x0][0x21c], PT, P0 ;  /* 0x00008700ff007a0c */ /* 0x000fda0003f05300 */
[----:B------:R-:W-:-:S04]  /*0ef0*/  @P0 LEA R48, P1, R46, c[0x0][0x218], 0x3 ;  /* 0x000086002e300a11 */ /* 0x000fc800078218ff */
[----:B------:R-:W-:-:S05]  /*0f00*/  @P0 LEA.HI.X R49, R46, c[0x0][0x21c], RZ, 0x3, P1 ;  /* 0x000087002e310a11 */ /* 0x000fca00008f1cff */
[----:B------:R0:W5:Y:S01]  /*0f10*/  @P0 LDG.E.64 R62, [R48.64] ;  /* 0x00000004303e0981 */ /* 0x000162000c1e1b00 */
[----:B------:R-:W-:Y:S02]  /*0f20*/  IADD3 R46, R46, 0x100, RZ ;  /* 0x000001002e2e7810 */ /* 0x000fe40007ffe0ff */
[----:B--2---:R-:W-:Y:S02]  /*0f30*/  SHF.R.U64 R56, R50, 0x10, R51 ;  /* 0x0000001032387819 */ /* 0x004fe40000001233 */
[----:B0-----:R-:W-:Y:S01]  /*0f40*/  PRMT R49, RZ, 0x5410, R50 ;  /* 0x00005410ff317816 */ /* 0x001fe20000000032 */
[----:B---3--:R-:W-:Y:S01]  /*0f50*/  IMAD.MOV.U32 R54, RZ, RZ, R52 ;  /* 0x000000ffff367224 */ /* 0x008fe200078e0034 */
[--C-:B------:R-:W-:Y:S01]  /*0f60*/  SHF.R.U64 R119, R52, 0x10, R53.reuse ;  /* 0x0000001034777819 */ /* 0x100fe20000001235 */
[--C-:B------:R-:W-:Y:S01]  /*0f70*/  IMAD.MOV.U32 R55, RZ, RZ, R53.reuse ;  /* 0x000000ffff377224 */ /* 0x100fe200078e0035 */
[----:B------:R-:W-:Y:S02]  /*0f80*/  SHF.R.U32.HI R57, RZ, 0x10, R53 ;  /* 0x00000010ff397819 */ /* 0x000fe40000011635 */
[----:B------:R-:W-:-:S02]  /*0f90*/  SHF.R.U32.HI R52, RZ, 0x10, R51 ;  /* 0x00000010ff347819 */ /* 0x000fc40000011633 */
[----:B------:R-:W-:Y:S02]  /*0fa0*/  PRMT R53, RZ, 0x5410, R51 ;  /* 0x00005410ff357816 */ /* 0x000fe40000000033 */
[----:B------:R-:W-:Y:S01]  /*0fb0*/  PRMT R51, RZ, 0x5410, R56 ;  /* 0x00005410ff337816 */ /* 0x000fe20000000038 */
[----:B------:R-:W-:Y:S01]  /*0fc0*/  FADD.FTZ R49, -R44, R49 ;  /* 0x000000312c317221 */ /* 0x000fe20000010100 */
[----:B------:R-:W-:-:S03]  /*0fd0*/  PRMT R54, RZ, 0x5410, R54 ;  /* 0x00005410ff367816 */ /* 0x000fc60000000036 */
[----:B------:R-:W-:Y:S01]  /*0fe0*/  FADD.FTZ R51, -R44, R51 ;  /* 0x000000332c337221 */ /* 0x000fe20000010100 */
[----:B------:R-:W-:Y:S01]  /*0ff0*/  PRMT R119, RZ, 0x5410, R119 ;  /* 0x00005410ff777816 */ /* 0x000fe20000000077 */
[C---:B-----5:R-:W-:Y:S02]  /*1000*/  FMUL.FTZ R115, R138.reuse, R49 ;  /* 0x000000318a737220 */ /* 0x060fe40000410000 */
[----:B------:R-:W-:Y:S02]  /*1010*/  FMUL.FTZ R114, R138, R51 ;  /* 0x000000338a727220 */ /* 0x000fe40000410000 */
        /* <DEDUP_REMOVED lines=27> */
.L_x_69:
[----:B------:R-:W-:Y:S05]  /*11d0*/  BSYNC B0 ;  /* 0x0000000000007941 */ /* 0x000fea0003800000 */
.L_x_68:
        /* <DEDUP_REMOVED lines=15> */
[----:B---3--:R-:W-:Y:S01]  /*12d0*/  MOV R54, R52 ;  /* 0x0000003400367202 */ /* 0x008fe20000000f00 */
[--C-:B------:R-:W-:Y:S01]  /*12e0*/  IMAD.MOV.U32 R55, RZ, RZ, R53.reuse ;  /* 0x000000ffff377224 */ /* 0x100fe200078e0035 */
[--C-:B------:R-:W-:Y:S02]  /*12f0*/  SHF.R.U64 R58, R52, 0x10, R53.reuse ;  /* 0x00000010343a7819 */ /* 0x100fe40000001235 */
[----:B------:R-:W-:Y:S02]  /*1300*/  SHF.R.U32.HI R57, RZ, 0x10, R53 ;  /* 0x00000010ff397819 */ /* 0x000fe40000011635 */
[----:B------:R-:W-:-:S02]  /*1310*/  SHF.R.U32.HI R52, RZ, 0x10, R51 ;  /* 0x00000010ff347819 */ /* 0x000fc40000011633 */
[----:B------:R-:W-:Y:S02]  /*1320*/  PRMT R53, RZ, 0x5410, R51 ;  /* 0x00005410ff357816 */ /* 0x000fe40000000033 */
[----:B------:R-:W-:Y:S02]  /*1330*/  PRMT R51, RZ, 0x5410, R56 ;  /* 0x00005410ff337816 */ /* 0x000fe40000000038 */
[----:B0-----:R-:W-:Y:S02]  /*1340*/  PRMT R49, RZ, 0x5410, R50 ;  /* 0x00005410ff317816 */ /* 0x001fe40000000032 */
[----:B------:R-:W-:Y:S01]  /*1350*/  PRMT R54, RZ, 0x5410, R54 ;  /* 0x00005410ff367816 */ /* 0x000fe20000000036 */
[C---:B------:R-:W-:Y:S02]  /*1360*/  FADD.FTZ R51, -R44.reuse, R51 ;  /* 0x000000332c337221 */ /* 0x040fe40000010100 */
[----:B------:R-:W-:Y:S01]  /*1370*/  FADD.FTZ R49, -R44, R49 ;  /* 0x000000312c317221 */ /* 0x000fe20000010100 */
[----:B------:R-:W-:Y:S01]  /*1380*/  PRMT R48, RZ, 0x5410, R58 ;  /* 0x00005410ff307816 */ /* 0x000fe2000000003a */
[----:B-----5:R-:W-:-:S02]  /*1390*/  FMUL.FTZ R122, R138, R51 ;  /* 0x000000338a7a7220 */ /* 0x020fc40000410000 */
[----:B------:R-:W-:Y:S02]  /*13a0*/  FMUL.FTZ R123, R138, R49 ;  /* 0x000000318a7b7220 */ /* 0x000fe40000410000 */
[----:B------:R-:W-:Y:S01]  /*13b0*/  FMUL.FTZ R124, R83, R54 ;  /* 0x00000036537c7220 */ /* 0x000fe20000410000 */
[----:B------:R-:W-:Y:S01]  /*13c0*/  PRMT R55, RZ, 0x5410, R55 ;  /* 0x00005410ff377816 */ /* 0x000fe20000000037 */
[----:B------:R-:W-:Y:S01]  /*13d0*/  FADD.FTZ R9, R9, R48 ;  /* 0x0000003009097221 */ /* 0x000fe20000010000 */
[----:B------:R-:W-:Y:S01]  /*13e0*/  PRMT R49, RZ, 0x5410, R52 ;  /* 0x00005410ff317816 */ /* 0x000fe20000000034 */
[-C--:B------:R-:W-:Y:S02]  /*13f0*/  FFMA.FTZ R29, R122, R48.reuse, R29 ;  /* 0x000000307a1d7223 */ /* 0x080fe4000001001d */
[----:B------:R-:W-:Y:S02]  /*1400*/  FMUL.FTZ R127, R81, R48 ;  /* 0x00000030517f7220 */ /* 0x000fe40000410000 */
[----:B------:R-:W-:-:S02]  /*1410*/  FADD.FTZ R53, -R44, R53 ;  /* 0x000000352c357221 */ /* 0x000fc40000010100 */
[----:B------:R-:W-:Y:S02]  /*1420*/  FADD.FTZ R48, R47, R124 ;  /* 0x0000007c2f307221 */ /* 0x000fe40000010000 */
[----:B------:R-:W-:Y:S01]  /*1430*/  FFMA.FTZ R45, R123, R124, R45 ;  /* 0x0000007c7b2d7223 */ /* 0x000fe2000001002d */
[----:B------:R-:W-:Y:S01]  /*1440*/  PRMT R50, RZ, 0x5410, R57 ;  /* 0x00005410ff327816 */ /* 0x000fe20000000039 */
[----:B------:R-:W-:Y:S02]  /*1450*/  FMUL.FTZ R125, R138, R53 ;  /* 0x000000358a7d7220 */ /* 0x000fe40000410000 */
[----:B------:R-:W-:Y:S02]  /*1460*/  FMUL.FTZ R126, R80, R55 ;  /* 0x00000037507e7220 */ /* 0x000fe40000410000 */
[----:B------:R-:W-:Y:S02]  /*1470*/  FADD.FTZ R49, -R44, R49 ;  /* 0x000000312c317221 */ /* 0x000fe40000010100 */
[----:B------:R-:W-:-:S02]  /*1480*/  FADD.FTZ R47, R48, R127 ;  /* 0x0000007f302f7221 */ /* 0x000fc40000010000 */
[----:B------:R-:W-:Y:S02]  /*1490*/  FFMA.FTZ R45, R122, R127, R45 ;  /* 0x0000007f7a2d7223 */ /* 0x000fe4000001002d */
[----:B------:R-:W-:Y:S02]  /*14a0*/  FMUL.FTZ R128, R79, R50 ;  /* 0x000000324f807220 */ /* 0x000fe40000410000 */
[----:B------:R-:W-:Y:S02]  /*14b0*/  FMUL.FTZ R129, R138, R49 ;  /* 0x000000318a817220 */ /* 0x000fe40000410000 */
        /* <DEDUP_REMOVED lines=10> */
.L_x_71:
[----:B------:R-:W-:Y:S05]  /*1560*/  BSYNC B0 ;  /* 0x0000000000007941 */ /* 0x000fea0003800000 */
.L_x_70:
[----:B------:R-:W-:Y:S01]  /*1570*/  BSSY B0, `(.L_x_72) ;  /* 0x0000037000007945 */ /* 0x000fe20003800000 */
[----:B------:R-:W-:Y:S05]  /*1580*/  @!P2 BRA `(.L_x_73) ;  /* 0x000003500000a947 */ /* 0x000fea0003800000 */
[----:B------:R-:W-:Y:S01]  /*1590*/  IMAD.MOV.U32 R49, RZ, RZ, 0x8 ;  /* 0x00000008ff317424 */ /* 0x000fe200078e00ff */
[----:B------:R-:W-:-:S03]  /*15a0*/  LEA R52, P0, R46, c[0x0][0x188], 0x3 ;  /* 0x000062002e347a11 */ /* 0x000fc600078018ff */
[C---:B------:R-:W-:Y:S01]  /*15b0*/  IMAD.WIDE.U32 R48, R46.reuse, R49, c[0x0][0x208] ;  /* 0x000082002e307625 */ /* 0x040fe200078e0031 */
[----:B------:R-:W-:-:S05]  /*15c0*/  LEA.HI.X R53, R46, c[0x0][0x18c], RZ, 0x3, P0 ;  /* 0x000063002e357a11 */ /* 0x000fca00000f1cff */
[----:B------:R-:W2:Y:S04]  /*15d0*/  LDG.E.64 R48, [R48.64] ;  /* 0x0000000430307981 */ /* 0x000ea8000c1e1b00 */
[----:B------:R-:W3:Y:S01]  /*15e0*/  LDG.E.64 R52, [R52.64] ;  /* 0x0000000434347981 */ /* 0x000ee2000c1e1b00 */
[----:B------:R-:W-:-:S04]  /*15f0*/  ISETP.NE.U32.AND P0, PT, RZ, c[0x0][0x218], PT ;  /* 0x00008600ff007a0c */ /* 0x000fc80003f05070 */
[----:B------:R-:W-:-:S13]  /*1600*/  ISETP.NE.AND.EX P0, PT, RZ, c[0x0][0x21c], PT, P0 ;  /* 0x00008700ff007a0c */ /* 0x000fda0003f05300 */
[----:B------:R-:W-:-:S04]  /*1610*/  @P0 LEA R50, P1, R46, c[0x0][0x218], 0x3 ;  /* 0x000086002e320a11 */ /* 0x000fc800078218ff */
[----:B------:R-:W-:-:S05]  /*1620*/  @P0 LEA.HI.X R51, R46, c[0x0][0x21c], RZ, 0x3, P1 ;  /* 0x000087002e330a11 */ /* 0x000fca00008f1cff */
[----:B------:R0:W5:Y:S01]  /*1630*/  @P0 LDG.E.64 R2, [R50.64] ;  /* 0x0000000432020981 */ /* 0x000162000c1e1b00 */
[----:B--2---:R-:W-:Y:S01]  /*1640*/  IMAD.MOV.U32 R46, RZ, RZ, R48 ;  /* 0x000000ffff2e7224 */ /* 0x004fe200078e0030 */
[----:B------:R-:W-:Y:S02]  /*1650*/  SHF.R.U64 R57, R48, 0x10, R49 ;  /* 0x0000001030397819 */ /* 0x000fe40000001231 */
[----:B------:R-:W-:Y:S02]  /*1660*/  MOV R54, R49 ;  /* 0x0000003100367202 */ /* 0x000fe40000000f00 */
[--C-:B---3--:R-:W-:Y:S02]  /*1670*/  SHF.R.U64 R48, R52, 0x10, R53.reuse ;  /* 0x0000001034307819 */ /* 0x108fe40000001235 */
[--C-:B------:R-:W-:Y:S02]  /*1680*/  SHF.R.U32.HI R55, RZ, 0x10, R53.reuse ;  /* 0x00000010ff377819 */ /* 0x100fe40000011635 */
[----:B------:R-:W-:-:S02]  /*1690*/  PRMT R53, RZ, 0x5410, R53 ;  /* 0x00005410ff357816 */ /* 0x000fc40000000035 */
[----:B0-----:R-:W-:Y:S02]  /*16a0*/  PRMT R51, RZ, 0x5410, R48 ;  /* 0x00005410ff337816 */ /* 0x001fe40000000030 */
[----:B------:R-:W-:Y:S01]  /*16b0*/  SHF.R.U32.HI R56, RZ, 0x10, R49 ;  /* 0x00000010ff387819 */ /* 0x000fe20000011631 */
[C---:B------:R-:W-:Y:S01]  /*16c0*/  FADD.FTZ R135, -R44.reuse, R53 ;  /* 0x000000352c877221 */ /* 0x040fe20000010100 */
[----:B------:R-:W-:Y:S01]  /*16d0*/  PRMT R49, RZ, 0x5410, R52 ;  /* 0x00005410ff317816 */ /* 0x000fe20000000034 */
[----:B------:R-:W-:Y:S01]  /*16e0*/  FADD.FTZ R53, -R44, R51 ;  /* 0x000000332c357221 */ /* 0x000fe20000010100 */
[----:B------:R-:W-:Y:S01]  /*16f0*/  PRMT R55, RZ, 0x5410, R55 ;  /* 0x00005410ff377816 */ /* 0x000fe20000000037 */
[----:B-----5:R-:W-:Y:S01]  /*1700*/  FMUL.FTZ R135, R138, R135 ;  /* 0x000000878a877220 */ /* 0x020fe20000410000 */
[----:B------:R-:W-:Y:S01]  /*1710*/  PRMT R51, RZ, 0x5410, R46 ;  /* 0x00005410ff337816 */ /* 0x000fe2000000002e */
[C---:B------:R-:W-:Y:S01]  /*1720*/  FADD.FTZ R49, -R44.reuse, R49 ;  /* 0x000000312c317221 */ /* 0x040fe20000010100 */
[----:B------:R-:W-:Y:S01]  /*1730*/  PRMT R46, RZ, 0x5410, R56 ;  /* 0x00005410ff2e7816 */ /* 0x000fe20000000038 */
[----:B------:R-:W-:Y:S01]  /*1740*/  FADD.FTZ R137, -R44, R55 ;  /* 0x000000372c897221 */ /* 0x000fe20000010100 */
[----:B------:R-:W-:Y:S01]  /*1750*/  PRMT R44, RZ, 0x5410, R57 ;  /* 0x00005410ff2c7816 */ /* 0x000fe20000000039 */
[C---:B------:R-:W-:Y:S01]  /*1760*/  FMUL.FTZ R130, R138.reuse, R53 ;  /* 0x000000358a827220 */ /* 0x040fe20000410000 */
[----:B------:R-:W-:Y:S01]  /*1770*/  PRMT R55, RZ, 0x5410, R54 ;  /* 0x00005410ff377816 */ /* 0x000fe20000000036 */
[----:B------:R-:W-:-:S02]  /*1780*/  FMUL.FTZ R131, R138, R49 ;  /* 0x000000318a837220 */ /* 0x000fc40000410000 */
[----:B------:R-:W-:Y:S02]  /*1790*/  FMUL.FTZ R132, R78, R51 ;  /* 0x000000334e847220 */ /* 0x000fe40000410000 */
[----:B------:R-:W-:Y:S02]  /*17a0*/  FADD.FTZ R5, R5, R44 ;  /* 0x0000002c05057221 */ /* 0x000fe40000010000 */
[-C--:B------:R-:W-:Y:S02]  /*17b0*/  FFMA.FTZ R25, R130, R44.reuse, R25 ;  /* 0x0000002c82197223 */ /* 0x080fe40000010019 */
[----:B------:R-:W-:Y:S02]  /*17c0*/  FMUL.FTZ R133, R77, R44 ;  /* 0x0000002c4d857220 */ /* 0x000fe40000410000 */
[----:B------:R-:W-:Y:S02]  /*17d0*/  FADD.FTZ R44, R47, R132 ;  /* 0x000000842f2c7221 */ /* 0x000fe40000010000 */
[----:B------:R-:W-:-:S02]  /*17e0*/  FFMA.FTZ R45, R131, R132, R45 ;  /* 0x00000084832d7223 */ /* 0x000fc4000001002d */
[----:B------:R-:W-:Y:S02]  /*17f0*/  FMUL.FTZ R134, R76, R55 ;  /* 0x000000374c867220 */ /* 0x000fe40000410000 */
        /* <DEDUP_REMOVED lines=14> */
.L_x_73:
[----:B------:R-:W-:Y:S05]  /*18e0*/  BSYNC B0 ;  /* 0x0000000000007941 */ /* 0x000fea0003800000 */
.L_x_72:
[----:B------:R-:W-:Y:S02]  /*18f0*/  LOP3.LUT P1, RZ, R82, 0xff, RZ, 0xc0, !PT ;  /* 0x000000ff52ff7812 */ /* 0x000fe4000782c0ff */
[----:B------:R-:W-:Y:S02]  /*1900*/  SHF.R.U32.HI R44, RZ, 0x5, R140 ;  /* 0x00000005ff2c7819 */ /* 0x000fe4000001168c */
[----:B------:R-:W-:Y:S02]  /*1910*/  LOP3.LUT P0, RZ, R140, 0x1f, RZ, 0xc0, !PT ;  /* 0x0000001f8cff7812 */ /* 0x000fe4000780c0ff */
[----:B------:R-:W-:-:S07]  /*1920*/  LOP3.LUT R139, R44, 0x7fffff8, RZ, 0xc0, !PT ;  /* 0x07fffff82c8b7812 */ /* 0x000fce00078ec0ff */
[----:B------:R-:W-:Y:S01]  /*1930*/  @!P1 IADD3 R139, R139, 0x8, RZ ;  /* 0x000000088b8b9810 */ /* 0x000fe20007ffe0ff */
[----:B------:R-:W-:Y:S05]  /*1940*/  BRA.DIV ~URZ, `(.L_x_74) ;  /* 0x00001de27f007947 */ /* 0x000fea000b800000 */
[----:B------:R0:W1:Y:S02]  /*1950*/  SHFL.DOWN PT, R46, R47, 0x10, 0x1f ;  /* 0x0a001f002f2e7f89 */ /* 0x00006400000e0000 */
.L_x_96:
[----:B------:R-:W-:Y:S05]  /*1960*/  BRA.DIV ~URZ, `(.L_x_75) ;  /* 0x00001e427f007947 */ /* 0x000fea000b800000 */
[----:B------:R-:W2:Y:S01]  /*1970*/  SHFL.DOWN PT, R48, R45, 0x10, 0x1f ;  /* 0x0a001f002d307f89 */ /* 0x000ea200000e0000 */
[----:B-1----:R-:W-:-:S05]  /*1980*/  FADD.FTZ R51, R46, R47 ;  /* 0x0000002f2e337221 */ /* 0x002fca0000010000 */
[----:B------:R-:W1:Y:S01]  /*1990*/  SHFL.DOWN PT, R46, R51, 0x8, 0x1f ;  /* 0x09001f00332e7f89 */ /* 0x000e6200000e0000 */
[----:B--2---:R-:W-:-:S05]  /*19a0*/  FADD.FTZ R48, R48, R45 ;  /* 0x0000002d30307221 */ /* 0x004fca0000010000 */
[----:B0-----:R-:W0:Y:S01]  /*19b0*/  SHFL.DOWN PT, R47, R48, 0x8, 0x1f ;  /* 0x09001f00302f7f89 */ /* 0x001e2200000e0000 */
[----:B-1----:R-:W-:-:S05]  /*19c0*/  FADD.FTZ R46, R46, R51 ;  /* 0x000000332e2e7221 */ /* 0x002fca0000010000 */
        /* <DEDUP_REMOVED lines=8> */
[----:B------:R1:W2:Y:S01]  /*1a50*/  SHFL.DOWN PT, R51, R52, 0x1, 0x1f ;  /* 0x08201f0034337f89 */ /* 0x0002a200000e0000 */
[----:B0-----:R-:W-:-:S05]  /*1a60*/  FADD.FTZ R45, R50, R45 ;  /* 0x0000002d322d7221 */ /* 0x001fca0000010000 */
[----:B------:R1:W0:Y:S02]  /*1a70*/  SHFL.DOWN PT, R48, R45, 0x1, 0x1f ;  /* 0x08201f002d307f89 */ /* 0x00022400000e0000 */
.L_x_97:
[----:B------:R-:W-:Y:S01]  /*1a80*/  @!P0 LOP3.LUT R44, R44, 0x7, RZ, 0xc0, !PT ;  /* 0x000000072c2c8812 */ /* 0x000fe200078ec0ff */
[----:B--2---:R-:W-:Y:S01]  /*1a90*/  FADD.FTZ R144, R51, R52 ;  /* 0x0000003433907221 */ /* 0x004fe20000010000 */
[----:B------:R-:W-:Y:S01]  /*1aa0*/  ULDC.U8 UR6, c[0x0][0x1f0] ;  /* 0x00007c0000067ab9 */ /* 0x000fe20000000000 */
[----:B0-----:R-:W-:Y:S01]  /*1ab0*/  FADD.FTZ R145, R48, R45 ;  /* 0x0000002d30917221 */ /* 0x001fe20000010000 */
[----:B------:R-:W-:Y:S01]  /*1ac0*/  ISETP.NE.AND P1, PT, RZ, UR6, PT ;  /* 0x00000006ff007c0c */ /* 0x000fe2000bf25270 */
[----:B------:R-:W-:Y:S01]  /*1ad0*/  @!P0 IMAD.IADD R141, R139, 0x1, R44 ;  /* 0x000000018b8d8824 */ /* 0x000fe200078e022c */
[----:B------:R-:W-:Y:S01]  /*1ae0*/  WARPSYNC 0xffffffff ;  /* 0xffffffff00007948 */ /* 0x000fe20003800000 */
[----:B------:R-:W-:Y:S03]  /*1af0*/  BSSY B0, `(.L_x_76) ;  /* 0x0000065000007945 */ /* 0x000fe60003800000 */
[----:B------:R-:W-:Y:S04]  /*1b00*/  @!P0 STS.64 [R141.X8+0x5000], R144 ;  /* 0x005000908d008388 */ /* 0x000fe80000008a00 */
[----:B------:R-:W-:Y:S06]  /*1b10*/  BAR.SYNC.DEFER_BLOCKING 0x0 ;  /* 0x0000000000007b1d */ /* 0x000fec0000010000 */
[----:B-1----:R-:W0:Y:S04]  /*1b20*/  LDS.128 R44, [R139.X8+0x5000] ;  /* 0x005000008b2c7984 */ /* 0x002e280000008c00 */
[----:B------:R-:W1:Y:S04]  /*1b30*/  LDS.128 R48, [R139.X8+0x5010] ;  /* 0x005010008b307984 */ /* 0x000e680000008c00 */
[----:B------:R-:W2:Y:S04]  /*1b40*/  LDS.128 R52, [R139.X8+0x5020] ;  /* 0x005020008b347984 */ /* 0x000ea80000008c00 */
[----:B------:R-:W3:Y:S01]  /*1b50*/  LDS.128 R56, [R139.X8+0x5030] ;  /* 0x005030008b387984 */ /* 0x000ee20000008c00 */
[----:B0-----:R-:W-:-:S02]  /*1b60*/  FADD.FTZ R143, RZ, R44 ;  /* 0x0000002cff8f7221 */ /* 0x001fc40000010000 */
[----:B------:R-:W-:Y:S02]  /*1b70*/  FADD.FTZ R44, RZ, R45 ;  /* 0x0000002dff2c7221 */ /* 0x000fe40000010000 */
[----:B------:R-:W-:Y:S02]  /*1b80*/  FADD.FTZ R143, R46, R143 ;  /* 0x0000008f2e8f7221 */ /* 0x000fe40000010000 */
[----:B------:R-:W-:Y:S02]  /*1b90*/  FADD.FTZ R44, R47, R44 ;  /* 0x0000002c2f2c7221 */ /* 0x000fe40000010000 */
[----:B-1----:R-:W-:Y:S02]  /*1ba0*/  FADD.FTZ R143, R143, R48 ;  /* 0x000000308f8f7221 */ /* 0x002fe40000010000 */
        /* <DEDUP_REMOVED lines=23> */
[----:B-----5:R-:W-:-:S02]  /*1d20*/  FMUL.FTZ R49, R138, R47 ;  /* 0x0000002f8a317220 */ /* 0x020fc40000410000 */
[----:B------:R-:W-:Y:S02]  /*1d30*/  FMUL.FTZ R51, R138, R51 ;  /* 0x000000338a337220 */ /* 0x000fe40000410000 */
[-CC-:B------:R-:W-:Y:S02]  /*1d40*/  FFMA.FTZ R47, R99, R44.reuse, R45.reuse ;  /* 0x0000002c632f7223 */ /* 0x180fe4000001002d */
[----:B------:R-:W-:Y:S02]  /*1d50*/  FFMA.FTZ R53, R105, R44, R45 ;  /* 0x0000002c69357223 */ /* 0x000fe4000001002d */
[--C-:B------:R-:W-:Y:S01]  /*1d60*/  @P0 SHF.R.U64 R46, R66, 0x10, R67.reuse ;  /* 0x00000010422e0819 */ /* 0x100fe20000001243 */
[--C-:B------:R-:W-:Y:S01]  /*1d70*/  @P0 IMAD.MOV.U32 R48, RZ, RZ, R67.reuse ;  /* 0x000000ffff300224 */ /* 0x100fe200078e0043 */
[----:B------:R-:W-:Y:S01]  /*1d80*/  @P0 SHF.R.U32.HI R50, RZ, 0x10, R67 ;  /* 0x00000010ff320819 */ /* 0x000fe20000011643 */
[----:B------:R-:W-:Y:S01]  /*1d90*/  FADD.FTZ R47, R100, -R47 ;  /* 0x8000002f642f7221 */ /* 0x000fe20000010000 */
[----:B------:R-:W-:Y:S01]  /*1da0*/  @P0 PRMT R46, RZ, 0x5410, R46 ;  /* 0x00005410ff2e0816 */ /* 0x000fe2000000002e */
[----:B------:R-:W-:-:S04]  /*1db0*/  FADD.FTZ R53, R104, -R53 ;  /* 0x8000003568357221 */ /* 0x000fc80000010000 */
        /* <DEDUP_REMOVED lines=8> */
[----:B------:R-:W-:Y:S01]  /*1e40*/  F2F.BF16.F32 R54, R51 ;  /* 0x0000003300367304 */ /* 0x000fe20000202000 */
[----:B------:R-:W-:Y:S01]  /*1e50*/  @P0 PRMT R46, RZ, 0x5410, R50 ;  /* 0x00005410ff2e0816 */ /* 0x000fe20000000032 */
[----:B------:R-:W-:Y:S01]  /*1e60*/  IMAD.MOV.U32 R50, RZ, RZ, 0x8 ;  /* 0x00000008ff327424 */ /* 0x000fe200078e00ff */
[----:B0-----:R-:W-:Y:S01]  /*1e70*/  @P1 F2FP.BF16.PACK_AB R49, RZ, R49 ;  /* 0x00000031ff31123e */ /* 0x001fe200000010ff */
[----:B------:R-:W-:Y:S02]  /*1e80*/  @P0 FADD.FTZ R48, R48, R47 ;  /* 0x0000002f30300221 */ /* 0x000fe40000010000 */
[----:B------:R-:W-:Y:S01]  /*1e90*/  @P0 FADD.FTZ R53, R53, R46 ;  /* 0x0000002e35350221 */ /* 0x000fe20000010000 */
[----:B------:R-:W-:Y:S01]  /*1ea0*/  @P1 PRMT R73, R49, 0x7610, R73 ;  /* 0x0000761031491816 */ /* 0x000fe20000000049 */
[----:B------:R0:W2:Y:S01]  /*1eb0*/  F2F.BF16.F32 R55, R48 ;  /* 0x0000003000377304 */ /* 0x0000a20000202000 */
[----:B------:R-:W-:-:S02]  /*1ec0*/  @P1 F2FP.BF16.PACK_AB R46, RZ, R48 ;  /* 0x00000030ff2e123e */ /* 0x000fc400000010ff */
[----:B------:R-:W-:Y:S02]  /*1ed0*/  @P1 F2FP.BF16.PACK_AB R47, RZ, R53 ;  /* 0x00000035ff2f123e */ /* 0x000fe400000010ff */
[----:B------:R-:W-:Y:S02]  /*1ee0*/  @P1 PRMT R74, R46, 0x7610, R74 ;  /* 0x000076102e4a1816 */ /* 0x000fe4000000004a */
[----:B------:R-:W-:Y:S01]  /*1ef0*/  @P1 F2FP.BF16.PACK_AB R46, RZ, R51 ;  /* 0x00000033ff2e123e */ /* 0x000fe200000010ff */
[----:B------:R-:W3:Y:S01]  /*1f00*/  F2F.BF16.F32 R56, R53 ;  /* 0x0000003500387304 */ /* 0x000ee20000202000 */
[----:B------:R-:W-:Y:S01]  /*1f10*/  @P1 PRMT R71, R47, 0x7610, R71 ;  /* 0x000076102f471816 */ /* 0x000fe20000000047 */
[----:B0-----:R-:W-:Y:S01]  /*1f20*/  IMAD.WIDE.U32 R48, R97, R50, c[0x0][0x248] ;  /* 0x0000920061307625 */ /* 0x001fe200078e0032 */
[----:B------:R-:W-:Y:S02]  /*1f30*/  @P1 PRMT R72, R46, 0x7610, R72 ;  /* 0x000076102e481816 */ /* 0x000fe40000000048 */
[----:B------:R-:W-:Y:S01]  /*1f40*/  ISETP.NE.U32.AND P1, PT, RZ, c[0x0][0x258], PT ;  /* 0x00009600ff007a0c */ /* 0x000fe20003f25070 */
[----:B-1----:R-:W-:Y:S01]  /*1f50*/  IMAD.WIDE.U32 R46, R57, 0x10000, RZ ;  /* 0x00010000392e7825 */ /* 0x002fe200078e00ff */
[----:B------:R-:W-:-:S02]  /*1f60*/  ISETP.NE.U32.AND P0, PT, RZ, c[0x0][0x250], PT ;  /* 0x00009400ff007a0c */ /* 0x000fc40003f05070 */
[----:B------:R-:W-:Y:S02]  /*1f70*/  ISETP.NE.AND.EX P1, PT, RZ, c[0x0][0x25c], PT, P1 ;  /* 0x00009700ff007a0c */ /* 0x000fe40003f25310 */
[----:B------:R-:W-:Y:S02]  /*1f80*/  ISETP.NE.AND.EX P0, PT, RZ, c[0x0][0x254], PT, P0 ;  /* 0x00009500ff007a0c */ /* 0x000fe40003f05300 */
[----:B--2---:R-:W-:Y:S02]  /*1f90*/  LOP3.LUT R52, R46, R55, RZ, 0xfc, !PT ;  /* 0x000000372e347212 */ /* 0x004fe400078efcff */
[----:B---3--:R-:W-:-:S04]  /*1fa0*/  SHF.L.U32 R53, R56, 0x10, RZ ;  /* 0x0000001038357819 */ /* 0x008fc800000006ff */
[----:B------:R-:W-:-:S03]  /*1fb0*/  LOP3.LUT R53, R47, R53, R54, 0xfe, !PT ;  /* 0x000000352f357212 */ /* 0x000fc600078efe36 */
[----:B------:R-:W-:Y:S05]  /*1fc0*/  @!P1 BRA `(.L_x_78) ;  /* 0x0000008000009947 */ /* 0x000fea0003800000 */
[----:B------:R-:W-:Y:S01]  /*1fd0*/  LOP3.LUT R46, R73, 0xffff, RZ, 0xc0, !PT ;  /* 0x0000ffff492e7812 */ /* 0x000fe200078ec0ff */
[----:B------:R-:W-:Y:S01]  /*1fe0*/  IMAD.MOV.U32 R58, RZ, RZ, 0x8 ;  /* 0x00000008ff3a7424 */ /* 0x000fe200078e00ff */
[----:B------:R-:W-:-:S03]  /*1ff0*/  PRMT R51, R72, 0x5410, R71 ;  /* 0x0000541048337816 */ /* 0x000fc60000000047 */
[----:B------:R-:W-:-:S05]  /*2000*/  IMAD.WIDE.U32 R46, R46, 0x10000, RZ ;  /* 0x000100002e2e7825 */ /* 0x000fca00078e00ff */
[----:B------:R-:W-:Y:S02]  /*2010*/  LOP3.LUT R51, R51, R47, RZ, 0xfc, !PT ;  /* 0x0000002f33337212 */ /* 0x000fe400078efcff */
[----:B------:R-:W-:Y:S01]  /*2020*/  LOP3.LUT R50, R46, 0xffff, R74, 0xf8, !PT ;  /* 0x0000ffff2e327812 */ /* 0x000fe200078ef84a */
[----:B------:R-:W-:-:S05]  /*2030*/  IMAD.WIDE.U32 R46, R97, R58, c[0x0][0x258] ;  /* 0x00009600612e7625 */ /* 0x000fca00078e003a */
[----:B------:R0:W-:Y:S02]  /*2040*/  STG.E.64 [R46.64], R50 ;  /* 0x000000322e007986 */ /* 0x0001e4000c101b04 */
.L_x_78:
[----:B------:R1:W-:Y:S01]  /*2050*/  STG.E.64 [R48.64], R52 ;  /* 0x0000003430007986 */ /* 0x0003e2000c101b04 */
[----:B------:R-:W-:Y:S02]  /*2060*/  @P0 PRMT R70, R55, 0x7610, R70 ;  /* 0x0000761037460816 */ /* 0x000fe40000000046 */
[----:B------:R-:W-:Y:S02]  /*2070*/  @P0 PRMT R68, R57, 0x7610, R68 ;  /* 0x0000761039440816 */ /* 0x000fe40000000044 */
[----:B------:R-:W-:Y:S02]  /*2080*/  @P0 PRMT R69, R54, 0x7610, R69 ;  /* 0x0000761036450816 */ /* 0x000fe40000000045 */
[----:B------:R-:W-:Y:S01]  /*2090*/  @P0 PRMT R0, R56, 0x7610, R0 ;  /* 0x0000761038000816 */ /* 0x000fe20000000000 */
[----:B------:R-:W-:Y:S05]  /*20a0*/  @!P0 BRA `(.L_x_79) ;  /* 0x0000008000008947 */ /* 0x000fea0003800000 */
[----:B0-----:R-:W-:Y:S02]  /*20b0*/  LOP3.LUT R46, R68, 0xffff, RZ, 0xc0, !PT ;  /* 0x0000ffff442e7812 */ /* 0x001fe400078ec0ff */
[----:B-1----:R-:W-:-:S02]  /*20c0*/  LEA R48, P0, R97, c[0x0][0x250], 0x3 ;  /* 0x0000940061307a11 */ /* 0x002fc400078018ff */
[----:B------:R-:W-:Y:S01]  /*20d0*/  PRMT R51, R69, 0x5410, R0 ;  /* 0x0000541045337816 */ /* 0x000fe20000000000 */
[----:B------:R-:W-:Y:S01]  /*20e0*/  IMAD.WIDE.U32 R46, R46, 0x10000, RZ ;  /* 0x000100002e2e7825 */ /* 0x000fe200078e00ff */
[----:B------:R-:W-:-:S04]  /*20f0*/  LEA.HI.X R49, R97, c[0x0][0x254], RZ, 0x3, P0 ;  /* 0x0000950061317a11 */ /* 0x000fc800000f1cff */
[----:B------:R-:W-:Y:S02]  /*2100*/  LOP3.LUT R47, R51, R47, RZ, 0xfc, !PT ;  /* 0x0000002f332f7212 */ /* 0x000fe400078efcff */
[----:B------:R-:W-:-:S05]  /*2110*/  LOP3.LUT R46, R46, 0xffff, R70, 0xf8, !PT ;  /* 0x0000ffff2e2e7812 */ /* 0x000fca00078ef846 */
[----:B------:R0:W-:Y:S02]  /*2120*/  STG.E.64 [R48.64], R46 ;  /* 0x0000002e30007986 */ /* 0x0001e4000c101b04 */
.L_x_79:
[----:B------:R-:W-:Y:S02]  /*2130*/  IADD3 R97, R97, 0x100, RZ ;  /* 0x0000010061617810 */ /* 0x000fe40007ffe0ff */
.L_x_77:
[----:B------:R-:W-:Y:S05]  /*2140*/  BSYNC B0 ;  /* 0x0000000000007941 */ /* 0x000fea0003800000 */
.L_x_76:
[----:B------:R-:W-:Y:S01]  /*2150*/  BSSY B0, `(.L_x_80) ;  /* 0x000004c000007945 */ /* 0x000fe20003800000 */
[----:B------:R-:W-:Y:S05]  /*2160*/  @!P5 BRA `(.L_x_81) ;  /* 0x000004a00000d947 */ /* 0x000fea0003800000 */
[----:B------:R-:W-:Y:S01]  /*2170*/  ISETP.NE.U32.AND P0, PT, RZ, c[0x0][0x218], PT ;  /* 0x00008600ff007a0c */ /* 0x000fe20003f05070 */
[-CC-:B0-----:R-:W-:Y:S01]  /*2180*/  FFMA.FTZ R46, R106, R44.reuse, R45.reuse ;  /* 0x0000002c6a2e7223 */ /* 0x181fe2000001002d */
[----:B------:R-:W-:Y:S01]  /*2190*/  ISETP.NE.U32.AND P1, PT, RZ, c[0x0][0x258], PT ;  /* 0x00009600ff007a0c */ /* 0x000fe20003f25070 */
[----:B-1----:R-:W-:Y:S01]  /*21a0*/  FFMA.FTZ R49, R109, R44, R45 ;  /* 0x0000002c6d317223 */ /* 0x002fe2000001002d */
        /* <DEDUP_REMOVED lines=13> */
[----:B------:R-:W-:-:S02]  /*2280*/  FADD.FTZ R53, R112, -R53 ;  /* 0x8000003570357221 */ /* 0x000fc40000010000 */
[----:B------:R-:W-:Y:S02]  /*2290*/  IMAD.MOV.U32 R52, RZ, RZ, 0x8 ;  /* 0x00000008ff347424 */ /* 0x000fe400078e00ff */
        /* <DEDUP_REMOVED lines=9> */
[----:B------:R-:W-:Y:S01]  /*2330*/  F2F.BF16.F32 R54, R51 ;  /* 0x0000003300367304 */ /* 0x000fe20000202000 */
[----:B0-----:R-:W-:Y:S01]  /*2340*/  @P1 F2FP.BF16.PACK_AB R49, RZ, R49 ;  /* 0x00000031ff31123e */ /* 0x001fe200000010ff */
[----:B------:R-:W-:Y:S02]  /*2350*/  @P0 FADD.FTZ R48, R48, R47 ;  /* 0x0000002f30300221 */ /* 0x000fe40000010000 */
[----:B------:R-:W-:Y:S01]  /*2360*/  @P0 FADD.FTZ R53, R53, R46 ;  /* 0x0000002e35350221 */ /* 0x000fe20000010000 */
[----:B------:R-:W-:Y:S02]  /*2370*/  ISETP.NE.U32.AND P0, PT, RZ, c[0x0][0x258], PT ;  /* 0x00009600ff007a0c */ /* 0x000fe40003f05070 */
[----:B------:R-:W-:Y:S01]  /*2380*/  @P1 F2FP.BF16.PACK_AB R46, RZ, R48 ;  /* 0x00000030ff2e123e */ /* 0x000fe200000010ff */
[----:B------:R0:W2:Y:S01]  /*2390*/  F2F.BF16.F32 R56, R53 ;  /* 0x0000003500387304 */ /* 0x0000a20000202000 */
[----:B------:R-:W-:-:S02]  /*23a0*/  ISETP.NE.AND.EX P0, PT, RZ, c[0x0][0x25c], PT, P0 ;  /* 0x00009700ff007a0c */ /* 0x000fc40003f05300 */
[----:B------:R-:W-:Y:S02]  /*23b0*/  @P1 PRMT R74, R46, 0x7610, R74 ;  /* 0x000076102e4a1816 */ /* 0x000fe4000000004a */
[----:B------:R-:W-:Y:S02]  /*23c0*/  @P1 F2FP.BF16.PACK_AB R46, RZ, R51 ;  /* 0x00000033ff2e123e */ /* 0x000fe400000010ff */
[----:B------:R-:W-:Y:S01]  /*23d0*/  @P1 F2FP.BF16.PACK_AB R47, RZ, R53 ;  /* 0x00000035ff2f123e */ /* 0x000fe200000010ff */
[----:B------:R-:W3:Y:S01]  /*23e0*/  F2F.BF16.F32 R55, R48 ;  /* 0x0000003000377304 */ /* 0x000ee20000202000 */
[----:B------:R-:W-:Y:S01]  /*23f0*/  @P1 PRMT R73, R49, 0x7610, R73 ;  /* 0x0000761031491816 */ /* 0x000fe20000000049 */
[----:B0-----:R-:W-:Y:S01]  /*2400*/  IMAD.WIDE.U32 R52, R97, R52, c[0x0][0x248] ;  /* 0x0000920061347625 */ /* 0x001fe200078e0034 */
[----:B------:R-:W-:Y:S02]  /*2410*/  @P1 PRMT R72, R46, 0x7610, R72 ;  /* 0x000076102e481816 */ /* 0x000fe40000000048 */
[----:B------:R-:W-:Y:S01]  /*2420*/  @P1 PRMT R71, R47, 0x7610, R71 ;  /* 0x000076102f471816 */ /* 0x000fe20000000047 */
[----:B-1----:R-:W-:Y:S01]  /*2430*/  IMAD.WIDE.U32 R46, R57, 0x10000, RZ ;  /* 0x00010000392e7825 */ /* 0x002fe200078e00ff */
[----:B------:R-:W-:-:S03]  /*2440*/  ISETP.NE.U32.AND P1, PT, RZ, c[0x0][0x250], PT ;  /* 0x00009400ff007a0c */ /* 0x000fc60003f25070 */
[----:B--2---:R-:W-:Y:S01]  /*2450*/  IMAD.U32 R49, R56, 0x10000, RZ ;  /* 0x0001000038317824 */ /* 0x004fe200078e00ff */
[----:B------:R-:W-:-:S04]  /*2460*/  ISETP.NE.AND.EX P1, PT, RZ, c[0x0][0x254], PT, P1 ;  /* 0x00009500ff007a0c */ /* 0x000fc80003f25310 */
[----:B------:R-:W-:Y:S02]  /*2470*/  LOP3.LUT R47, R47, R49, R54, 0xfe, !PT ;  /* 0x000000312f2f7212 */ /* 0x000fe400078efe36 */
[----:B---3--:R-:W-:Y:S01]  /*2480*/  LOP3.LUT R46, R46, R55, RZ, 0xfc, !PT ;  /* 0x000000372e2e7212 */ /* 0x008fe200078efcff */
        /* <DEDUP_REMOVED lines=9> */
.L_x_82:
        /* <DEDUP_REMOVED lines=14> */
.L_x_83:
[----:B------:R-:W-:Y:S02]  /*2600*/  IADD3 R97, R97, 0x100, RZ ;  /* 0x0000010061617810 */ /* 0x000fe40007ffe0ff */
.L_x_81:
[----:B------:R-:W-:Y:S05]  /*2610*/  BSYNC B0 ;  /* 0x0000000000007941 */ /* 0x000fea0003800000 */
.L_x_80:
        /* <DEDUP_REMOVED lines=14> */
[----:B------:R-:W-:Y:S01]  /*2700*/  @P0 SHF.R.U64 R46, R62, 0x10, R63 ;  /* 0x000000103e2e0819 */ /* 0x000fe2000000123f */
[----:B------:R-:W-:Y:S01]  /*2710*/  FADD.FTZ R47, R116, -R47 ;  /* 0x8000002f742f7221 */ /* 0x000fe20000010000 */
[----:B------:R-:W-:Y:S01]  /*2720*/  @P0 MOV R48, R63 ;  /* 0x0000003f00300202 */ /* 0x000fe20000000f00 */
[----:B------:R-:W-:Y:S01]  /*2730*/  FADD.FTZ R53, R120, -R53 ;  /* 0x8000003578357221 */ /* 0x000fe20000010000 */
[----:B------:R-:W-:Y:S01]  /*2740*/  @P0 PRMT R46, RZ, 0x5410, R46 ;  /* 0x00005410ff2e0816 */ /* 0x000fe2000000002e */
[----:B------:R-:W-:Y:S01]  /*2750*/  IMAD.MOV.U32 R52, RZ, RZ, 0x8 ;  /* 0x00000008ff347424 */ /* 0x000fe200078e00ff */
[----:B------:R-:W-:Y:S01]  /*2760*/  @P0 SHF.R.U32.HI R50, RZ, 0x10, R63 ;  /* 0x00000010ff320819 */ /* 0x000fe2000001163f */
[----:B------:R-:W-:-:S02]  /*2770*/  FMUL.FTZ R53, R138, R53 ;  /* 0x000000358a357220 */ /* 0x000fc40000410000 */
[----:B------:R-:W-:Y:S01]  /*2780*/  @P0 FADD.FTZ R49, R49, R46 ;  /* 0x0000002e31310221 */ /* 0x000fe20000010000 */
[----:B------:R-:W-:Y:S01]  /*2790*/  @P0 PRMT R46, RZ, 0x5410, R48 ;  /* 0x00005410ff2e0816 */ /* 0x000fe20000000030 */
[----:B------:R-:W-:Y:S02]  /*27a0*/  FMUL.FTZ R48, R138, R47 ;  /* 0x0000002f8a307220 */ /* 0x000fe40000410000 */
[----:B------:R0:W1:Y:S02]  /*27b0*/  F2F.BF16.F32 R57, R49 ;  /* 0x0000003100397304 */ /* 0x0000640000202000 */
[----:B------:R-:W-:Y:S02]  /*27c0*/  @P0 FADD.FTZ R51, R51, R46 ;  /* 0x0000002e33330221 */ /* 0x000fe40000010000 */
[----:B------:R-:W-:-:S04]  /*27d0*/  @P0 IMAD.MOV.U32 R46, RZ, RZ, R62 ;  /* 0x000000ffff2e0224 */ /* 0x000fc800078e003e */
[----:B------:R-:W-:Y:S01]  /*27e0*/  F2F.BF16.F32 R54, R51 ;  /* 0x0000003300367304 */ /* 0x000fe20000202000 */
        /* <DEDUP_REMOVED lines=11> */
[----:B------:R2:W3:Y:S01]  /*28a0*/  F2F.BF16.F32 R56, R53 ;  /* 0x0000003500387304 */ /* 0x0004e20000202000 */
[----:B------:R-:W-:Y:S02]  /*28b0*/  @P1 F2FP.BF16.PACK_AB R47, RZ, R53 ;  /* 0x00000035ff2f123e */ /* 0x000fe400000010ff */
[----:B------:R-:W-:Y:S02]  /*28c0*/  @P1 PRMT R73, R49, 0x7610, R73 ;  /* 0x0000761031491816 */ /* 0x000fe40000000049 */
[----:B------:R-:W-:-:S02]  /*28d0*/  @P1 PRMT R72, R46, 0x7610, R72 ;  /* 0x000076102e481816 */ /* 0x000fc40000000048 */
[----:B------:R-:W-:Y:S01]  /*28e0*/  @P1 PRMT R71, R47, 0x7610, R71 ;  /* 0x000076102f471816 */ /* 0x000fe20000000047 */
[----:B-1----:R-:W-:Y:S01]  /*28f0*/  IMAD.WIDE.U32 R46, R57, 0x10000, RZ ;  /* 0x00010000392e7825 */ /* 0x002fe200078e00ff */
[----:B------:R-:W-:-:S03]  /*2900*/  ISETP.NE.U32.AND P1, PT, RZ, c[0x0][0x250], PT ;  /* 0x00009400ff007a0c */ /* 0x000fc60003f25070 */
[----:B--2---:R-:W-:Y:S01]  /*2910*/  IMAD.WIDE.U32 R52, R97, R52, c[0x0][0x248] ;  /* 0x0000920061347625 */ /* 0x004fe200078e0034 */
[----:B------:R-:W-:Y:S02]  /*2920*/  ISETP.NE.AND.EX P1, PT, RZ, c[0x0][0x254], PT, P1 ;  /* 0x00009500ff007a0c */ /* 0x000fe40003f25310 */
[----:B0-----:R-:W-:Y:S01]  /*2930*/  LOP3.LUT R46, R46, R55, RZ, 0xfc, !PT ;  /* 0x000000372e2e7212 */ /* 0x001fe200078efcff */
[----:B---3--:R-:W-:-:S05]  /*2940*/  IMAD.U32 R49, R56, 0x10000, RZ ;  /* 0x0001000038317824 */ /* 0x008fca00078e00ff */
[----:B------:R-:W-:Y:S01]  /*2950*/  LOP3.LUT R47, R47, R49, R54, 0xfe, !PT ;  /* 0x000000312f2f7212 */ /* 0x000fe200078efe36 */
[----:B------:R-:W-:Y:S05]  /*2960*/  @!P0 BRA `(.L_x_86) ;  /* 0x0000008000008947 */ /* 0x000fea0003800000 */
[----:B------:R-:W-:Y:S01]  /*2970*/  LOP3.LUT R48, R73, 0xffff, RZ, 0xc0, !PT ;  /* 0x0000ffff49307812 */ /* 0x000fe200078ec0ff */
[----:B------:R-:W-:Y:S01]  /*2980*/  HFMA2.MMA R58, -RZ, RZ, 0, 4.76837158203125e-07 ;  /* 0x00000008ff3a7435 */ /* 0x000fe200000001ff */
[----:B------:R-:W-:-:S03]  /*2990*/  PRMT R51, R72, 0x5410, R71 ;  /* 0x0000541048337816 */ /* 0x000fc60000000047 */
[----:B------:R-:W-:-:S05]  /*29a0*/  IMAD.WIDE.U32 R48, R48, 0x10000, RZ ;  /* 0x0001000030307825 */ /* 0x000fca00078e00ff */
[----:B------:R-:W-:Y:S02]  /*29b0*/  LOP3.LUT R51, R51, R49, RZ, 0xfc, !PT ;  /* 0x0000003133337212 */ /* 0x000fe400078efcff */
[----:B------:R-:W-:Y:S01]  /*29c0*/  LOP3.LUT R50, R48, 0xffff, R74, 0xf8, !PT ;  /* 0x0000ffff30327812 */ /* 0x000fe200078ef84a */
[----:B------:R-:W-:-:S05]  /*29d0*/  IMAD.WIDE.U32 R48, R97, R58, c[0x0][0x258] ;  /* 0x0000960061307625 */ /* 0x000fca00078e003a */
[----:B------:R0:W-:Y:S02]  /*29e0*/  STG.E.64 [R48.64], R50 ;  /* 0x0000003230007986 */ /* 0x0001e4000c101b04 */
.L_x_86:
        /* <DEDUP_REMOVED lines=14> */
.L_x_87:
[----:B------:R-:W-:Y:S02]  /*2ad0*/  IADD3 R97, R97, 0x100, RZ ;  /* 0x0000010061617810 */ /* 0x000fe40007ffe0ff */
.L_x_85:
[----:B------:R-:W-:Y:S05]  /*2ae0*/  BSYNC B0 ;  /* 0x0000000000007941 */ /* 0x000fea0003800000 */
.L_x_84:
        /* <DEDUP_REMOVED lines=9> */
[----:B------:R-:W-:Y:S01]  /*2b80*/  FADD.FTZ R51, R126, -R49 ;  /* 0x800000317e337221 */ /* 0x000fe20000010000 */
[----:B------:R-:W-:Y:S01]  /*2b90*/  MOV R52, 0x8 ;  /* 0x0000000800347802 */ /* 0x000fe20000000f00 */
        /* <DEDUP_REMOVED lines=50> */
.L_x_90:
        /* <DEDUP_REMOVED lines=14> */
.L_x_91:
[----:B------:R-:W-:Y:S02]  /*2fa0*/  IADD3 R97, R97, 0x100, RZ ;  /* 0x0000010061617810 */ /* 0x000fe40007ffe0ff */
.L_x_89:
[----:B------:R-:W-:Y:S05]  /*2fb0*/  BSYNC B0 ;  /* 0x0000000000007941 */ /* 0x000fea0003800000 */
.L_x_88:
[----:B------:R-:W-:Y:S01]  /*2fc0*/  BSSY B0, `(.L_x_92) ;  /* 0x000004b000007945 */ /* 0x000fe20003800000 */
[----:B------:R-:W-:Y:S05]  /*2fd0*/  @!P2 BRA `(.L_x_93) ;  /* 0x000004900000a947 */ /* 0x000fea0003800000 */
[----:B------:R-:W-:Y:S01]  /*2fe0*/  ISETP.NE.U32.AND P1, PT, RZ, c[0x0][0x218], PT ;  /* 0x00008600ff007a0c */ /* 0x000fe20003f25070 */
[-CC-:B01----:R-:W-:Y:S01]  /*2ff0*/  FFMA.FTZ R46, R130, R44.reuse, R45.reuse ;  /* 0x0000002c822e7223 */ /* 0x183fe2000001002d */
[----:B------:R-:W-:Y:S01]  /*3000*/  ISETP.NE.U32.AND P0, PT, RZ, c[0x0][0x258], PT ;  /* 0x00009600ff007a0c */ /* 0x000fe20003f05070 */
[-CC-:B------:R-:W-:Y:S01]  /*3010*/  FFMA.FTZ R51, R135, R44.reuse, R45.reuse ;  /* 0x0000002c87337223 */ /* 0x180fe2000001002d */
[----:B------:R-:W-:Y:S01]  /*3020*/  ISETP.NE.AND.EX P1, PT, RZ, c[0x0][0x21c], PT, P1 ;  /* 0x00008700ff007a0c */ /* 0x000fe20003f25310 */
[----:B------:R-:W-:Y:S01]  /*3030*/  FADD.FTZ R49, R133, -R46 ;  /* 0x8000002e85317221 */ /* 0x000fe20000010000 */
[----:B------:R-:W-:Y:S01]  /*3040*/  ISETP.NE.AND.EX P0, PT, RZ, c[0x0][0x25c], PT, P0 ;  /* 0x00009700ff007a0c */ /* 0x000fe20003f05300 */
[-CC-:B------:R-:W-:Y:S02]  /*3050*/  FFMA.FTZ R47, R131, R44.reuse, R45.reuse ;  /* 0x0000002c832f7223 */ /* 0x180fe4000001002d */
[----:B------:R-:W-:-:S02]  /*3060*/  FFMA.FTZ R45, R137, R44, R45 ;  /* 0x0000002c892d7223 */ /* 0x000fc4000001002d */
[----:B-----5:R-:W-:Y:S02]  /*3070*/  FMUL.FTZ R49, R138, R49 ;  /* 0x000000318a317220 */ /* 0x020fe40000410000 */
[----:B------:R-:W-:Y:S02]  /*3080*/  FADD.FTZ R51, R134, -R51 ;  /* 0x8000003386337221 */ /* 0x000fe40000010000 */
[----:B------:R-:W-:Y:S02]  /*3090*/  FADD.FTZ R47, R132, -R47 ;  /* 0x8000002f842f7221 */ /* 0x000fe40000010000 */
[--C-:B------:R-:W-:Y:S01]  /*30a0*/  @P1 SHF.R.U64 R48, R2, 0x10, R3.reuse ;  /* 0x0000001002301819 */ /* 0x100fe20000001203 */
[----:B------:R-:W-:Y:S02]  /*30b0*/  @P1 IMAD.MOV.U32 R46, RZ, RZ, R3 ;  /* 0x000000ffff2e1224 */ /* 0x000fe400078e0003 */
[C---:B------:R-:W-:Y:S01]  /*30c0*/  FMUL.FTZ R51, R138.reuse, R51 ;  /* 0x000000338a337220 */ /* 0x040fe20000410000 */
[----:B------:R-:W-:Y:S01]  /*30d0*/  @P1 PRMT R44, RZ, 0x5410, R48 ;  /* 0x00005410ff2c1816 */ /* 0x000fe20000000030 */
[----:B------:R-:W-:-:S02]  /*30e0*/  FMUL.FTZ R47, R138, R47 ;  /* 0x0000002f8a2f7220 */ /* 0x000fc40000410000 */
[----:B------:R-:W-:Y:S02]  /*30f0*/  FADD.FTZ R45, R136, -R45 ;  /* 0x8000002d882d7221 */ /* 0x000fe40000010000 */
[----:B------:R-:W-:Y:S01]  /*3100*/  @P1 FADD.FTZ R49, R49, R44 ;  /* 0x0000002c31311221 */ /* 0x000fe20000010000 */
[----:B------:R-:W-:Y:S01]  /*3110*/  @P1 PRMT R44, RZ, 0x5410, R46 ;  /* 0x00005410ff2c1816 */ /* 0x000fe2000000002e */
[----:B------:R-:W-:Y:S01]  /*3120*/  FMUL.FTZ R45, R138, R45 ;  /* 0x0000002d8a2d7220 */ /* 0x000fe20000410000 */
[----:B------:R-:W-:Y:S01]  /*3130*/  @P1 SHF.R.U32.HI R46, RZ, 0x10, R3 ;  /* 0x00000010ff2e1819 */ /* 0x000fe20000011603 */
[----:B------:R0:W1:Y:S02]  /*3140*/  F2F.BF16.F32 R55, R49 ;  /* 0x0000003100377304 */ /* 0x0000640000202000 */
[----:B------:R-:W-:Y:S02]  /*3150*/  @P1 FADD.FTZ R51, R51, R44 ;  /* 0x0000002c33331221 */ /* 0x000fe40000010000 */
[----:B------:R-:W-:-:S04]  /*3160*/  @P1 IMAD.MOV.U32 R44, RZ, RZ, R2 ;  /* 0x000000ffff2c1224 */ /* 0x000fc800078e0002 */
[----:B------:R-:W-:Y:S01]  /*3170*/  F2F.BF16.F32 R52, R51 ;  /* 0x0000003300347304 */ /* 0x000fe20000202000 */
[----:B------:R-:W-:Y:S02]  /*3180*/  @P1 PRMT R44, RZ, 0x5410, R44 ;  /* 0x00005410ff2c1816 */ /* 0x000fe4000000002c */
[----:B0-----:R-:W-:-:S03]  /*3190*/  @P0 F2FP.BF16.PACK_AB R49, RZ, R49 ;  /* 0x00000031ff31023e */ /* 0x001fc600000010ff */
[----:B------:R-:W-:Y:S01]  /*31a0*/  @P1 FADD.FTZ R47, R47, R44 ;  /* 0x0000002c2f2f1221 */ /* 0x000fe20000010000 */
[----:B------:R-:W-:Y:S02]  /*31b0*/  @P1 PRMT R44, RZ, 0x5410, R46 ;  /* 0x00005410ff2c1816 */ /* 0x000fe4000000002e */
[----:B------:R-:W-:Y:S01]  /*31c0*/  @P0 PRMT R73, R49, 0x7610, R73 ;  /* 0x0000761031490816 */ /* 0x000fe20000000049 */
[----:B------:R-:W0:Y:S02]  /*31d0*/  F2F.BF16.F32 R53, R47 ;  /* 0x0000002f00357304 */ /* 0x000e240000202000 */
[----:B------:R-:W-:Y:S01]  /*31e0*/  @P1 FADD.FTZ R45, R45, R44 ;  /* 0x0000002c2d2d1221 */ /* 0x000fe20000010000 */
[----:B------:R-:W-:Y:S02]  /*31f0*/  ISETP.NE.U32.AND P1, PT, RZ, c[0x0][0x258], PT ;  /* 0x00009600ff007a0c */ /* 0x000fe40003f25070 */
[----:B------:R-:W-:Y:S02]  /*3200*/  @P0 F2FP.BF16.PACK_AB R44, RZ, R47 ;  /* 0x0000002fff2c023e */ /* 0x000fe400000010ff */
[----:B------:R-:W-:Y:S01]  /*3210*/  ISETP.NE.AND.EX P1, PT, RZ, c[0x0][0x25c], PT, P1 ;  /* 0x00009700ff007a0c */ /* 0x000fe20003f25310 */
[----:B------:R1:W2:Y:S01]  /*3220*/  F2F.BF16.F32 R54, R45 ;  /* 0x0000002d00367304 */ /* 0x0002a20000202000 */
[----:B------:R-:W-:-:S02]  /*3230*/  @P0 PRMT R74, R44, 0x7610, R74 ;  /* 0x000076102c4a0816 */ /* 0x000fc4000000004a */
[----:B------:R-:W-:Y:S02]  /*3240*/  @P0 F2FP.BF16.PACK_AB R44, RZ, R51 ;  /* 0x00000033ff2c023e */ /* 0x000fe400000010ff */
[----:B------:R-:W-:Y:S02]  /*3250*/  @P0 F2FP.BF16.PACK_AB R46, RZ, R45 ;  /* 0x0000002dff2e023e */ /* 0x000fe400000010ff */
[----:B------:R-:W-:Y:S02]  /*3260*/  @P0 PRMT R72, R44, 0x7610, R72 ;  /* 0x000076102c480816 */ /* 0x000fe40000000048 */
[----:B------:R-:W-:Y:S01]  /*3270*/  @P0 PRMT R71, R46, 0x7610, R71 ;  /* 0x000076102e470816 */ /* 0x000fe20000000047 */
[----:B-1----:R-:W-:Y:S01]  /*3280*/  IMAD.WIDE.U32 R44, R55, 0x10000, RZ ;  /* 0x00010000372c7825 */ /* 0x002fe200078e00ff */
[----:B------:R-:W-:-:S03]  /*3290*/  ISETP.NE.U32.AND P0, PT, RZ, c[0x0][0x250], PT ;  /* 0x00009400ff007a0c */ /* 0x000fc60003f05070 */
[----:B------:R-:W-:Y:S01]  /*32a0*/  IMAD.MOV.U32 R46, RZ, RZ, 0x8 ;  /* 0x00000008ff2e7424 */ /* 0x000fe200078e00ff */
[----:B0-----:R-:W-:Y:S02]  /*32b0*/  LOP3.LUT R48, R44, R53, RZ, 0xfc, !PT ;  /* 0x000000352c307212 */ /* 0x001fe400078efcff */
[----:B--2---:R-:W-:Y:S01]  /*32c0*/  SHF.L.U32 R49, R54, 0x10, RZ ;  /* 0x0000001036317819 */ /* 0x004fe200000006ff */
[----:B------:R-:W-:-:S03]  /*32d0*/  IMAD.WIDE.U32 R46, R97, R46, c[0x0][0x248] ;  /* 0x00009200612e7625 */ /* 0x000fc600078e002e */
        /* <DEDUP_REMOVED lines=10> */
.L_x_94:
        /* <DEDUP_REMOVED lines=8> */
[----:B0-----:R-:W-:Y:S02]  /*3400*/  LEA R44, P0, R97, c[0x0][0x250], 0x3 ;  /* 0x00009400612c7a11 */ /* 0x001fe400078018ff */
[----:B------:R-:W-:Y:S01]  /*3410*/  PRMT R49, R69, 0x5410, R0 ;  /* 0x0000541045317816 */ /* 0x000fe20000000000 */
[----:B------:R-:W-:Y:S01]  /*3420*/  IMAD.WIDE.U32 R46, R46, 0x10000, RZ ;  /* 0x000100002e2e7825 */ /* 0x000fe200078e00ff */
[----:B------:R-:W-:-:S04]  /*3430*/  LEA.HI.X R45, R97, c[0x0][0x254], RZ, 0x3, P0 ;  /* 0x00009500612d7a11 */ /* 0x000fc800000f1cff */
[----:B------:R-:W-:Y:S02]  /*3440*/  LOP3.LUT R47, R49, R47, RZ, 0xfc, !PT ;  /* 0x0000002f312f7212 */ /* 0x000fe400078efcff */
[----:B------:R-:W-:-:S05]  /*3450*/  LOP3.LUT R46, R46, 0xffff, R70, 0xf8, !PT ;  /* 0x0000ffff2e2e7812 */ /* 0x000fca00078ef846 */
[----:B------:R0:W-:Y:S02]  /*3460*/  STG.E.64 [R44.64], R46 ;  /* 0x0000002e2c007986 */ /* 0x0001e4000c101b04 */
.L_x_93:
[----:B-1----:R-:W-:Y:S05]  /*3470*/  BSYNC B0 ;  /* 0x0000000000007941 */ /* 0x002fea0003800000 */
.L_x_92:
[----:B------:R-:W-:Y:S02]  /*3480*/  IADD3 R96, R96, c[0x0][0x160], RZ ;  /* 0x0000580060607a10 */ /* 0x000fe40007ffe0ff */
[----:B------:R-:W-:Y:S02]  /*3490*/  LOP3.LUT P1, RZ, R82, 0xff, RZ, 0xc0, !PT ;  /* 0x000000ff52ff7812 */ /* 0x000fe4000782c0ff */
[----:B------:R-:W-:Y:S02]  /*34a0*/  ISETP.GE.AND P0, PT, R96, c[0x0][0x164], PT ;  /* 0x0000590060007a0c */ /* 0x000fe40003f06270 */
[----:B------:R-:W-:-:S11]  /*34b0*/  SEL R82, RZ, 0x1, P1 ;  /* 0x00000001ff527807 */ /* 0x000fd60000800000 */
[----:B0----5:R-:W-:Y:S01]  /*34c0*/  @P0 CALL.REL.NOINC `(.L_x_63) ;  /* 0x0000001000000944 */ /* 0x021fe20003c00000 */
[----:B------:R-:W-:Y:S05]  /*34d0*/  BRA `(.L_x_95) ;  /* 0xffffd15000007947 */ /* 0x000fea000383ffff */
.L_x_63:
[----:B-1----:R-:W0:Y:S01]  /*34e0*/  S2UR UR6, SR_CTAID.X ;  /* 0x00000000000679c3 */ /* 0x002e220000002500 */
[----:B------:R-:W0:Y:S01]  /*34f0*/  S2R R2, SR_TID.X ;  /* 0x0000000000027919 */ /* 0x000e220000002100 */
[----:B-----5:R-:W-:Y:S01]  /*3500*/  @P6 IMAD.MOV.U32 R45, RZ, RZ, 0x10 ;  /* 0x00000010ff2d6424 */ /* 0x020fe200078e00ff */
[----:B------:R-:W-:Y:S01]  /*3510*/  @P5 MOV R49, 0x10 ;  /* 0x0000001000315802 */ /* 0x000fe20000000f00 */
[----:B------:R-:W-:Y:S02]  /*3520*/  @P4 IMAD.MOV.U32 R53, RZ, RZ, 0x10 ;  /* 0x00000010ff354424 */ /* 0x000fe400078e00ff */
[----:B------:R-:W-:Y:S01]  /*3530*/  @P3 IMAD.MOV.U32 R57, RZ, RZ, 0x10 ;  /* 0x00000010ff393424 */ /* 0x000fe200078e00ff */
[C---:B0-----:R-:W-:Y:S02]  /*3540*/  LEA.HI R0, R2.reuse, UR6, RZ, 0x18 ;  /* 0x0000000602007c11 */ /* 0x041fe4000f8fc0ff */
[----:B------:R-:W-:-:S03]  /*3550*/  LOP3.LUT R3, R2, 0xff, RZ, 0xc0, !PT ;  /* 0x000000ff02037812 */ /* 0x000fc600078ec0ff */
[----:B------:R-:W-:-:S05]  /*3560*/  IMAD R0, R0, c[0x0][0x168], RZ ;  /* 0x00005a0000007a24 */ /* 0x000fca00078e02ff */
[----:B------:R-:W-:-:S05]  /*3570*/  LEA.HI R0, R0, R3, RZ, 0x1e ;  /* 0x0000000300007211 */ /* 0x000fca00078ff0ff */
[----:B------:R-:W-:-:S04]  /*3580*/  @P6 IMAD.WIDE.U32 R2, R0, R45, c[0x0][0x220] ;  /* 0x0000880000026625 */ /* 0x000fc800078e002d */
[C---:B------:R-:W-:Y:S01]  /*3590*/  @P6 IMAD.WIDE.U32 R44, R0.reuse, R45, c[0x0][0x228] ;  /* 0x00008a00002c6625 */ /* 0x040fe200078e002d */
[----:B------:R-:W-:Y:S01]  /*35a0*/  @P6 IADD3 R0, R0, 0x100, RZ ;  /* 0x0000010000006810 */ /* 0x000fe20007ffe0ff */
[----:B------:R0:W-:Y:S04]  /*35b0*/  @P6 STG.E.128 [R2.64], R20 ;  /* 0x0000001402006986 */ /* 0x0001e8000c101d04 */
[CC--:B------:R-:W-:Y:S01]  /*35c0*/  @P5 IMAD.WIDE.U32 R46, R0.reuse, R49.reuse, c[0x0][0x220] ;  /* 0x00008800002e5625 */ /* 0x0c0fe200078e0031 */
[----:B------:R0:W-:Y:S03]  /*35d0*/  @P6 STG.E.128 [R44.64], R40 ;  /* 0x000000282c006986 */ /* 0x0001e6000c101d04 */
        /* <DEDUP_REMOVED lines=11> */
[----:B------:R0:W-:Y:S01]  /*3690*/  @P3 STG.E.128 [R54.64], R8 ;  /* 0x0000000836003986 */ /* 0x0001e2000c101d04 */
[----:B------:R-:W-:-:S03]  /*36a0*/  @P3 IADD3 R0, R0, 0x100, RZ ;  /* 0x0000010000003810 */ /* 0x000fc60007ffe0ff */
[----:B------:R0:W-:Y:S01]  /*36b0*/  @P3 STG.E.128 [R56.64], R28 ;  /* 0x0000001c38003986 */ /* 0x0001e2000c101d04 */
[----:B------:R-:W-:Y:S05]  /*36c0*/  @!P2 EXIT ;  /* 0x000000000000a94d */ /* 0x000fea0003800000 */
[----:B0-----:R-:W-:-:S04]  /*36d0*/  IMAD.MOV.U32 R9, RZ, RZ, 0x10 ;  /* 0x00000010ff097424 */ /* 0x001fc800078e00ff */
[----:B------:R-:W-:-:S04]  /*36e0*/  IMAD.WIDE.U32 R2, R0, R9, c[0x0][0x220] ;  /* 0x0000880000027625 */ /* 0x000fc800078e0009 */
[----:B------:R-:W-:Y:S01]  /*36f0*/  IMAD.WIDE.U32 R8, R0, R9, c[0x0][0x228] ;  /* 0x00008a0000087625 */ /* 0x000fe200078e0009 */
[----:B------:R-:W-:Y:S04]  /*3700*/  STG.E.128 [R2.64], R4 ;  /* 0x0000000402007986 */ /* 0x000fe8000c101d04 */
[----:B------:R-:W-:Y:S01]  /*3710*/  STG.E.128 [R8.64], R24 ;  /* 0x0000001808007986 */ /* 0x000fe2000c101d04 */
[----:B------:R-:W-:Y:S05]  /*3720*/  EXIT ;  /* 0x000000000000794d */ /* 0x000fea0003800000 */
.L_x_74:
[----:B------:R-:W-:Y:S01]  /*3730*/  MOV R50, R47 ;  /* 0x0000002f00327202 */ /* 0x000fe20000000f00 */
[----:B------:R-:W-:Y:S01]  /*3740*/  IMAD.MOV.U32 R53, RZ, RZ, 0x10 ;  /* 0x00000010ff357424 */ /* 0x000fe200078e00ff */
[----:B------:R-:W-:Y:S01]  /*3750*/  MOV R48, 0x3790 ;  /* 0x0000379000307802 */ /* 0x000fe20000000f00 */
[----:B------:R-:W-:Y:S02]  /*3760*/  IMAD.MOV.U32 R54, RZ, RZ, 0x1f ;  /* 0x0000001fff367424 */ /* 0x000fe400078e00ff */
[----:B------:R-:W-:-:S02]  /*3770*/  IMAD.MOV.U32 R55, RZ, RZ, -0x1 ;  /* 0xffffffffff377424 */ /* 0x000fc400078e00ff */
[----:B-----5:R-:W-:Y:S05]  /*3780*/  CALL.REL.NOINC `($__internal_2_$__cuda_sm70_shflsync_down_p) ;  /* 0x0000046000007944 */ /* 0x020fea0003c00000 */
[----:B-1----:R-:W-:Y:S01]  /*3790*/  MOV R46, R50 ;  /* 0x00000032002e7202 */ /* 0x002fe20000000f00 */
[----:B0-----:R-:W-:Y:S05]  /*37a0*/  BRA `(.L_x_96) ;  /* 0xffffe1b000007947 */ /* 0x001fea000383ffff */
.L_x_75:
[----:B------:R-:W-:Y:S01]  /*37b0*/  IMAD.MOV.U32 R50, RZ, RZ, R45 ;  /* 0x000000ffff327224 */ /* 0x000fe200078e002d */
[----:B------:R-:W-:Y:S01]  /*37c0*/  MOV R55, 0xffffffff ;  /* 0xffffffff00377802 */ /* 0x000fe20000000f00 */
[----:B------:R-:W-:Y:S01]  /*37d0*/  IMAD.MOV.U32 R53, RZ, RZ, 0x10 ;  /* 0x00000010ff357424 */ /* 0x000fe200078e00ff */
[----:B------:R-:W-:Y:S01]  /*37e0*/  MOV R48, 0x3810 ;  /* 0x0000381000307802 */ /* 0x000fe20000000f00 */
[----:B------:R-:W-:-:S02]  /*37f0*/  IMAD.MOV.U32 R54, RZ, RZ, 0x1f ;  /* 0x0000001fff367424 */ /* 0x000fc400078e00ff */
[----:B01---5:R-:W-:Y:S05]  /*3800*/  CALL.REL.NOINC `($__internal_2_$__cuda_sm70_shflsync_down_p) ;  /* 0x000003e000007944 */ /* 0x023fea0003c00000 */
[----:B------:R-:W-:Y:S01]  /*3810*/  FADD.FTZ R46, R46, R47 ;  /* 0x0000002f2e2e7221 */ /* 0x000fe20000010000 */
[----:B------:R-:W-:Y:S01]  /*3820*/  MOV R48, 0x3890 ;  /* 0x0000389000307802 */ /* 0x000fe20000000f00 */
[----:B-1----:R-:W-:-:S02]  /*3830*/  FADD.FTZ R47, R45, R50 ;  /* 0x000000322d2f7221 */ /* 0x002fc40000010000 */
[----:B0-----:R-:W-:Y:S01]  /*3840*/  IMAD.MOV.U32 R53, RZ, RZ, 0x8 ;  /* 0x00000008ff357424 */ /* 0x001fe200078e00ff */
[----:B------:R-:W-:Y:S01]  /*3850*/  MOV R50, R46 ;  /* 0x0000002e00327202 */ /* 0x000fe20000000f00 */
[----:B------:R-:W-:Y:S02]  /*3860*/  IMAD.MOV.U32 R54, RZ, RZ, 0x1f ;  /* 0x0000001fff367424 */ /* 0x000fe400078e00ff */
[----:B------:R-:W-:Y:S02]  /*3870*/  IMAD.MOV.U32 R55, RZ, RZ, -0x1 ;  /* 0xffffffffff377424 */ /* 0x000fe400078e00ff */
[----:B------:R-:W-:Y:S05]  /*3880*/  CALL.REL.NOINC `($__internal_2_$__cuda_sm70_shflsync_down_p) ;  /* 0x0000036000007944 */ /* 0x000fea0003c00000 */
[----:B0-----:R-:W-:Y:S01]  /*3890*/  HFMA2.MMA R54, -RZ, RZ, 0, 1.847743988037109375e-06 ;  /* 0x0000001fff367435 */ /* 0x001fe200000001ff */
[----:B-1----:R-:W-:Y:S01]  /*38a0*/  IMAD.MOV.U32 R45, RZ, RZ, R50 ;  /* 0x000000ffff2d7224 */ /* 0x002fe200078e0032 */
[----:B------:R-:W-:Y:S01]  /*38b0*/  MOV R48, 0x3900 ;  /* 0x0000390000307802 */ /* 0x000fe20000000f00 */
[----:B------:R-:W-:Y:S02]  /*38c0*/  IMAD.MOV.U32 R50, RZ, RZ, R47 ;  /* 0x000000ffff327224 */ /* 0x000fe400078e002f */
[----:B------:R-:W-:Y:S02]  /*38d0*/  IMAD.MOV.U32 R53, RZ, RZ, 0x8 ;  /* 0x00000008ff357424 */ /* 0x000fe400078e00ff */
[----:B------:R-:W-:-:S02]  /*38e0*/  IMAD.MOV.U32 R55, RZ, RZ, -0x1 ;  /* 0xffffffffff377424 */ /* 0x000fc400078e00ff */
[----:B------:R-:W-:Y:S05]  /*38f0*/  CALL.REL.NOINC `($__internal_2_$__cuda_sm70_shflsync_down_p) ;  /* 0x000002f000007944 */ /* 0x000fea0003c00000 */
[----:B------:R-:W-:Y:S01]  /*3900*/  FADD.FTZ R46, R45, R46 ;  /* 0x0000002e2d2e7221 */ /* 0x000fe20000010000 */
[----:B0-----:R-:W-:Y:S01]  /*3910*/  MOV R55, 0xffffffff ;  /* 0xffffffff00377802 */ /* 0x001fe20000000f00 */
[----:B-1----:R-:W-:Y:S01]  /*3920*/  FADD.FTZ R47, R47, R50 ;  /* 0x000000322f2f7221 */ /* 0x002fe20000010000 */
[----:B------:R-:W-:Y:S01]  /*3930*/  MOV R48, 0x3980 ;  /* 0x0000398000307802 */ /* 0x000fe20000000f00 */
[----:B------:R-:W-:-:S02]  /*3940*/  IMAD.MOV.U32 R53, RZ, RZ, 0x4 ;  /* 0x00000004ff357424 */ /* 0x000fc400078e00ff */
[----:B------:R-:W-:Y:S02]  /*3950*/  IMAD.MOV.U32 R54, RZ, RZ, 0x1f ;  /* 0x0000001fff367424 */ /* 0x000fe400078e00ff */
[----:B------:R-:W-:Y:S02]  /*3960*/  IMAD.MOV.U32 R50, RZ, RZ, R46 ;  /* 0x000000ffff327224 */ /* 0x000fe400078e002e */
[----:B------:R-:W-:Y:S05]  /*3970*/  CALL.REL.NOINC `($__internal_2_$__cuda_sm70_shflsync_down_p) ;  /* 0x0000027000007944 */ /* 0x000fea0003c00000 */
[----:B0-----:R-:W-:Y:S01]  /*3980*/  HFMA2.MMA R53, -RZ, RZ, 0, 2.384185791015625e-07 ;  /* 0x00000004ff357435 */ /* 0x001fe200000001ff */
[----:B-1----:R-:W-:Y:S01]  /*3990*/  IMAD.MOV.U32 R45, RZ, RZ, R50 ;  /* 0x000000ffff2d7224 */ /* 0x002fe200078e0032 */
[----:B------:R-:W-:Y:S01]  /*39a0*/  MOV R48, 0x39f0 ;  /* 0x000039f000307802 */ /* 0x000fe20000000f00 */
[----:B------:R-:W-:Y:S02]  /*39b0*/  IMAD.MOV.U32 R50, RZ, RZ, R47 ;  /* 0x000000ffff327224 */ /* 0x000fe400078e002f */
[----:B------:R-:W-:Y:S02]  /*39c0*/  IMAD.MOV.U32 R54, RZ, RZ, 0x1f ;  /* 0x0000001fff367424 */ /* 0x000fe400078e00ff */
[----:B------:R-:W-:Y:S02]  /*39d0*/  IMAD.MOV.U32 R55, RZ, RZ, -0x1 ;  /* 0xffffffffff377424 */ /* 0x000fe400078e00ff */
[----:B------:R-:W-:Y:S05]  /*39e0*/  CALL.REL.NOINC `($__internal_2_$__cuda_sm70_shflsync_down_p) ;  /* 0x0000020000007944 */ /* 0x000fea0003c00000 */
[----:B------:R-:W-:Y:S01]  /*39f0*/  FADD.FTZ R46, R45, R46 ;  /* 0x0000002e2d2e7221 */ /* 0x000fe20000010000 */
[----:B0-----:R-:W-:Y:S01]  /*3a00*/  MOV R54, 0x1f ;  /* 0x0000001f00367802 */ /* 0x001fe20000000f00 */
[----:B-1----:R-:W-:Y:S01]  /*3a10*/  FADD.FTZ R47, R47, R50 ;  /* 0x000000322f2f7221 */ /* 0x002fe20000010000 */
[----:B------:R-:W-:Y:S01]  /*3a20*/  MOV R48, 0x3a70 ;  /* 0x00003a7000307802 */ /* 0x000fe20000000f00 */
[----:B------:R-:W-:-:S02]  /*3a30*/  IMAD.MOV.U32 R53, RZ, RZ, 0x2 ;  /* 0x00000002ff357424 */ /* 0x000fc400078e00ff */
[----:B------:R-:W-:Y:S02]  /*3a40*/  IMAD.MOV.U32 R55, RZ, RZ, -0x1 ;  /* 0xffffffffff377424 */ /* 0x000fe400078e00ff */
[----:B------:R-:W-:Y:S02]  /*3a50*/  IMAD.MOV.U32 R50, RZ, RZ, R46 ;  /* 0x000000ffff327224 */ /* 0x000fe400078e002e */
[----:B------:R-:W-:Y:S05]  /*3a60*/  CALL.REL.NOINC `($__internal_2_$__cuda_sm70_shflsync_down_p) ;  /* 0x0000018000007944 */ /* 0x000fea0003c00000 */
[----:B-1----:R-:W-:Y:S01]  /*3a70*/  IMAD.MOV.U32 R45, RZ, RZ, R50 ;  /* 0x000000ffff2d7224 */ /* 0x002fe200078e0032 */
[----:B------:R-:W-:Y:S01]  /*3a80*/  MOV R50, R47 ;  /* 0x0000002f00327202 */ /* 0x000fe20000000f00 */
[----:B0-----:R-:W-:Y:S01]  /*3a90*/  IMAD.MOV.U32 R53, RZ, RZ, 0x2 ;  /* 0x00000002ff357424 */ /* 0x001fe200078e00ff */
[----:B------:R-:W-:Y:S01]  /*3aa0*/  MOV R48, 0x3ae0 ;  /* 0x00003ae000307802 */ /* 0x000fe20000000f00 */
[----:B------:R-:W-:Y:S02]  /*3ab0*/  IMAD.MOV.U32 R54, RZ, RZ, 0x1f ;  /* 0x0000001fff367424 */ /* 0x000fe400078e00ff */
[----:B------:R-:W-:Y:S02]  /*3ac0*/  IMAD.MOV.U32 R55, RZ, RZ, -0x1 ;  /* 0xffffffffff377424 */ /* 0x000fe400078e00ff */
[----:B------:R-:W-:Y:S05]  /*3ad0*/  CALL.REL.NOINC `($__internal_2_$__cuda_sm70_shflsync_down_p) ;  /* 0x0000011000007944 */ /* 0x000fea0003c00000 */
[----:B------:R-:W-:Y:S01]  /*3ae0*/  FADD.FTZ R52, R45, R46 ;  /* 0x0000002e2d347221 */ /* 0x000fe20000010000 */
[----:B0-----:R-:W-:Y:S01]  /*3af0*/  HFMA2.MMA R53, -RZ, RZ, 0, 5.9604644775390625e-08 ;  /* 0x00000001ff357435 */ /* 0x001fe200000001ff */
[----:B-1----:R-:W-:Y:S01]  /*3b00*/  FADD.FTZ R45, R47, R50 ;  /* 0x000000322f2d7221 */ /* 0x002fe20000010000 */
[----:B------:R-:W-:Y:S01]  /*3b10*/  MOV R48, 0x3b60 ;  /* 0x00003b6000307802 */ /* 0x000fe20000000f00 */
[----:B------:R-:W-:-:S02]  /*3b20*/  IMAD.MOV.U32 R54, RZ, RZ, 0x1f ;  /* 0x0000001fff367424 */ /* 0x000fc400078e00ff */
[----:B------:R-:W-:Y:S02]  /*3b30*/  IMAD.MOV.U32 R55, RZ, RZ, -0x1 ;  /* 0xffffffffff377424 */ /* 0x000fe400078e00ff */
[----:B------:R-:W-:Y:S02]  /*3b40*/  IMAD.MOV.U32 R50, RZ, RZ, R52 ;  /* 0x000000ffff327224 */ /* 0x000fe400078e0034 */
[----:B------:R-:W-:Y:S05]  /*3b50*/  CALL.REL.NOINC `($__internal_2_$__cuda_sm70_shflsync_down_p) ;  /* 0x0000009000007944 */ /* 0x000fea0003c00000 */
[----:B-1----:R-:W-:Y:S01]  /*3b60*/  MOV R51, R50 ;  /* 0x0000003200337202 */ /* 0x002fe20000000f00 */
[----:B------:R-:W-:Y:S01]  /*3b70*/  IMAD.MOV.U32 R50, RZ, RZ, R45 ;  /* 0x000000ffff327224 */ /* 0x000fe200078e002d */
[----:B0-----:R-:W-:Y:S01]  /*3b80*/  MOV R55, 0xffffffff ;  /* 0xffffffff00377802 */ /* 0x001fe20000000f00 */
[----:B------:R-:W-:Y:S01]  /*3b90*/  IMAD.MOV.U32 R53, RZ, RZ, 0x1 ;  /* 0x00000001ff357424 */ /* 0x000fe200078e00ff */
[----:B------:R-:W-:Y:S01]  /*3ba0*/  MOV R48, 0x3bd0 ;  /* 0x00003bd000307802 */ /* 0x000fe20000000f00 */
[----:B------:R-:W-:Y:S02]  /*3bb0*/  IMAD.MOV.U32 R54, RZ, RZ, 0x1f ;  /* 0x0000001fff367424 */ /* 0x000fe400078e00ff */
[----:B------:R-:W-:Y:S05]  /*3bc0*/  CALL.REL.NOINC `($__internal_2_$__cuda_sm70_shflsync_down_p) ;  /* 0x0000002000007944 */ /* 0x000fea0003c00000 */
[----:B-1----:R-:W-:Y:S01]  /*3bd0*/  IMAD.MOV.U32 R48, RZ, RZ, R50 ;  /* 0x000000ffff307224 */ /* 0x002fe200078e0032 */
[----:B0-----:R-:W-:Y:S05]  /*3be0*/  BRA `(.L_x_97) ;  /* 0xffffde9000007947 */ /* 0x001fea000383ffff */
        .weak           $__internal_2_$__cuda_sm70_shflsync_down_p
        .type           $__internal_2_$__cuda_sm70_shflsync_down_p,@function
        .size           $__internal_2_$__cuda_sm70_shflsync_down_p,(.L_x_2749 - $__internal_2_$__cuda_sm70_shflsync_down_p)
$__internal_2_$__cuda_sm70_shflsync_down_p:
[----:B------:R-:W-:Y:S01]  /*3bf0*/  IMAD.MOV.U32 R49, RZ, RZ, 0x0 ;  /* 0x00000000ff317424 */ /* 0x000fe200078e00ff */
[----:B------:R-:W-:Y:S04]  /*3c00*/  WARPSYNC R55 ;  /* 0x0000003700007348 */ /* 0x000fe80003800000 */
[----:B------:R0:W1:Y:S01]  /*3c10*/  SHFL.DOWN PT, R50, R50, R53, R54 ;  /* 0x0800003532327389 */ /* 0x00006200000e0036 */
[----:B------:R-:W-:Y:S05]  /*3c20*/  RET.REL.NODEC R48 `(_ZN10layer_norm31ln_parallel_residual_bwd_kernelINS_13Kernel_traitsI13__nv_bfloat16S2_S2_S2_fjLj5120ELj1ELj1ELj8ELj8ENS_18Kernel_traits_baseILj5120ES2_S2_S2_S2_fjLj256EEEEELb0ELb1ELb0EEEvNS_9BwdParamsE) ;  /* 0xffffc3d030007950 */ /* 0x000fea0003c3ffff */
.L_x_98:
        /* <DEDUP_REMOVED lines=13> */
.L_x_2749:


//--------------------- .text._ZN10layer_norm31ln_parallel_residual_bwd_kernelINS_13Kernel_traitsI13__nv_bfloat16S2_S2_S2_fjLj5120ELj1ELj1ELj8ELj8ENS_18Kernel_traits_baseILj5120ES2_S2_S2_S2_fjLj256EEEEELb0ELb1ELb1EEEvNS_9BwdParamsE --------------------------
	.section	.text._ZN10layer_norm31ln_parallel_residual_bwd_kernelINS_13Kernel_traitsI13__nv_bfloat16S2_S2_S2_fjLj5120ELj1ELj1ELj8ELj8ENS_18Kernel_traits_baseILj5120ES2_S2_S2_S2_fjLj256EEEEELb0ELb1ELb1EEEvNS_9BwdParamsE,"ax",@progbits
	.sectioninfo	@"SHI_REGISTERS=150"
	.align	128
        .global         _ZN10layer_norm31ln_parallel_residual_bwd_kernelINS_13Kernel_traitsI13__nv_bfloat16S2_S2_S2_fjLj5120ELj1ELj1ELj8ELj8ENS_18Kernel_traits_baseILj5120ES2_S2_S2_S2_fjLj256EEEEELb0ELb1ELb1EEEvNS_9BwdParamsE
        .type           _ZN10layer_norm31ln_parallel_residual_bwd_kernelINS_13Kernel_traitsI13__nv_bfloat16S2_S2_S2_fjLj5120ELj1ELj1ELj8ELj8ENS_18Kernel_traits_baseILj5120ES2_S2_S2_S2_fjLj256EEEEELb0ELb1ELb1EEEvNS_9BwdParamsE,@function
        .size           _ZN10layer_norm31ln_parallel_residual_bwd_kernelINS_13Kernel_traitsI13__nv_bfloat16S2_S2_S2_fjLj5120ELj1ELj1ELj8ELj8ENS_18Kernel_traits_baseILj5120ES2_S2_S2_S2_fjLj256EEEEELb0ELb1ELb1EEEvNS_9BwdParamsE,(.L_x_2750 - _ZN10layer_norm31ln_parallel_residual_bwd_kernelINS_13Kernel_traitsI13__nv_bfloat16S2_S2_S2_fjLj5120ELj1ELj1ELj8ELj8ENS_18Kernel_traits_baseILj5120ES2_S2_S2_S2_fjLj256EEEEELb0ELb1ELb1EEEvNS_9BwdParamsE)
        .other          _ZN10layer_norm31ln_parallel_residual_bwd_kernelINS_13Kernel_traitsI13__nv_bfloat16S2_S2_S2_fjLj5120ELj1ELj1ELj8ELj8ENS_18Kernel_traits_baseILj5120ES2_S2_S2_S2_fjLj256EEEEELb0ELb1ELb1EEEvNS_9BwdParamsE,@"STO_CUDA_ENTRY STV_DEFAULT"
_ZN10layer_norm31ln_parallel_residual_bwd_kernelINS_13Kernel_traitsI13__nv_bfloat16S2_S2_S2_fjLj5120ELj1ELj1ELj8ELj8ENS_18Kernel_traits_baseILj5120ES2_S2_S2_S2_fjLj256EEEEELb0ELb1ELb1EEEvNS_9BwdParamsE:
.text._ZN10layer_norm31ln_parallel_residual_bwd_kernelINS_13Kernel_traitsI13__nv_bfloat16S2_S2_S2_fjLj5120ELj1ELj1ELj8ELj8ENS_18Kernel_traits_baseILj5120ES2_S2_S2_S2_fjLj256EEEEELb0ELb1ELb1EEEvNS_9BwdParamsE:
        /* <DEDUP_REMOVED lines=28> */
.L_x_99:
[----:B------:R-:W-:-:S05]  /*01c0*/  IMAD.SHL.U32 R2, R0, 0x8, RZ ;  /* 0x0000000800027824 */ /* 0x000fca00078e00ff */
[----:B------:R-:W-:-:S04]  /*01d0*/  LOP3.LUT R2, R2, 0x7f8, RZ, 0xc0, !PT ;  /* 0x000007f802027812 */ /* 0x000fc800078ec0ff */
[----:B------:R-:W-:-:S04]  /*01e0*/  IADD3 R2, P0, R2, c[0x0][0x1b0], RZ ;  /* 0x00006c0002027a10 */ /* 0x000fc80007f1e0ff */
[----:B------:R-:W-:-:S05]  /*01f0*/  IADD3.X R3, RZ, c[0x0][0x1b4], RZ, P0, !PT ;  /* 0x00006d00ff037a10 */ /* 0x000fca00007fe4ff */
[----:B------:R-:W2:Y:S04]  /*0200*/  LDG.E.64 R4, [R2.64] ;  /* 0x0000000402047981 */ /* 0x000ea8000c1e1b00 */
[----:B------:R-:W3:Y:S04]  /*0210*/  LDG.E.64 R6, [R2.64+0x800] ;  /* 0x0008000402067981 */ /* 0x000ee8000c1e1b00 */
[----:B------:R-:W4:Y:S04]  /*0220*/  LDG.E.64 R8, [R2.64+0x1000] ;  /* 0x0010000402087981 */ /* 0x000f28000c1e1b00 */
[----:B------:R-:W5:Y:S04]  /*0230*/  LDG.E.64 R10, [R2.64+0x1800] ;  /* 0x00180004020a7981 */ /* 0x000f68000c1e1b00 */
[----:B------:R-:W5:Y:S01]  /*0240*/  LDG.E.64 R12, [R2.64+0x2000] ;  /* 0x00200004020c7981 */ /* 0x000f62000c1e1b00 */
[----:B------:R-:W-:Y:S01]  /*0250*/  HFMA2.MMA R39, -RZ, RZ, 0, 0 ;  /* 0x00000000ff277435 */ /* 0x000fe200000001ff */
        /* <DEDUP_REMOVED lines=20> */
[----:B--2---:R-:W-:-:S02]  /*03a0*/  SHF.R.U64 R79, R4, 0x10, R5 ;  /* 0x00000010044f7819 */ /* 0x004fc40000001205 */
[----:B------:R-:W-:Y:S02]  /*03b0*/  SHF.R.U32.HI R80, RZ, 0x10, R5 ;  /* 0x00000010ff507819 */ /* 0x000fe40000011605 */
[--C-:B---3--:R-:W-:Y:S02]  /*03c0*/  SHF.R.U64 R81, R6, 0x10, R7.reuse ;  /* 0x0000001006517819 */ /* 0x108fe40000001207 */
[----:B------:R-:W-:Y:S02]  /*03d0*/  SHF.R.U32.HI R82, RZ, 0x10, R7 ;  /* 0x00000010ff527819 */ /* 0x000fe40000011607 */
[--C-:B----4-:R-:W-:Y:S02]  /*03e0*/  SHF.R.U64 R83, R8, 0x10, R9.reuse ;  /* 0x0000001008537819 */ /* 0x110fe40000001209 */
[----:B------:R-:W-:Y:S02]  /*03f0*/  SHF.R.U32.HI R84, RZ, 0x10, R9 ;  /* 0x00000010ff547819 */ /* 0x000fe40000011609 */
[----:B-----5:R-:W-:-:S02]  /*0400*/  SHF.R.U64 R85, R10, 0x10, R11 ;  /* 0x000000100a557819 */ /* 0x020fc4000000120b */
[----:B------:R-:W-:Y:S02]  /*0410*/  SHF.R.U32.HI R86, RZ, 0x10, R11 ;  /* 0x00000010ff567819 */ /* 0x000fe4000001160b */
[--C-:B------:R-:W-:Y:S02]  /*0420*/  SHF.R.U64 R87, R12, 0x10, R13.reuse ;  /* 0x000000100c577819 */ /* 0x100fe4000000120d */
[----:B------:R-:W-:Y:S02]  /*0430*/  SHF.R.U32.HI R88, RZ, 0x10, R13 ;  /* 0x00000010ff587819 */ /* 0x000fe4000001160d */
[----:B------:R-:W-:Y:S01]  /*0440*/  PRMT R29, RZ, 0x5410, R4 ;  /* 0x00005410ff1d7816 */ /* 0x000fe20000000004 */
[----:B------:R-:W-:Y:S01]  /*0450*/  IMAD.MOV.U32 R4, RZ, RZ, 0x1 ;  /* 0x00000001ff047424 */ /* 0x000fe200078e00ff */
        /* <DEDUP_REMOVED lines=19> */
.L_x_114:
[----:B------:R-:W-:Y:S01]  /*0590*/  IMAD R5, R28, c[0x0][0x168], RZ ;  /* 0x00005a001c057a24 */ /* 0x000fe200078e02ff */
[----:B------:R-:W-:Y:S02]  /*05a0*/  LOP3.LUT R7, R0, 0xff, RZ, 0xc0, !PT ;  /* 0x000000ff00077812 */ /* 0x000fe400078ec0ff */
[----:B------:R-:W-:-:S02]  /*05b0*/  MOV R112, 0x8 ;  /* 0x0000000800707802 */ /* 0x000fc40000000f00 */
[----:B------:R-:W-:-:S04]  /*05c0*/  SHF.R.S32.HI R6, RZ, 0x1f, R5 ;  /* 0x0000001fff067819 */ /* 0x000fc80000011405 */
[----:B------:R-:W-:-:S04]  /*05d0*/  LEA.HI R6, R6, R5, RZ, 0x2 ;  /* 0x0000000506067211 */ /* 0x000fc800078f10ff */
[----:B------:R-:W-:Y:S01]  /*05e0*/  LEA.HI.SX32 R98, R6, R7, 0x1e ;  /* 0x0000000706627211 */ /* 0x000fe200078ff2ff */
[----:B------:R-:W-:-:S03]  /*05f0*/  IMAD.MOV.U32 R5, RZ, RZ, 0x4 ;  /* 0x00000004ff057424 */ /* 0x000fc600078e00ff */
[C---:B------:R-:W-:Y:S01]  /*0600*/  IADD3 R101, R98.reuse, 0x100, RZ ;  /* 0x0000010062657810 */ /* 0x040fe20007ffe0ff */
[CC--:B------:R-:W-:Y:S01]  /*0610*/  IMAD.WIDE.U32 R6, R98.reuse, R112.reuse, c[0x0][0x208] ;  /* 0x0000820062067625 */ /* 0x0c0fe200078e0070 */
[C---:B------:R-:W-:Y:S02]  /*0620*/  IADD3 R99, R98.reuse, 0x300, RZ ;  /* 0x0000030062637810 */ /* 0x040fe40007ffe0ff */
[C---:B------:R-:W-:Y:S01]  /*0630*/  IADD3 R97, R98.reuse, 0x400, RZ ;  /* 0x0000040062617810 */ /* 0x040fe20007ffe0ff */
[-C--:B------:R-:W-:Y:S01]  /*0640*/  IMAD.WIDE.U32 R8, R101, R112.reuse, c[0x0][0x208] ;  /* 0x0000820065087625 */ /* 0x080fe200078e0070 */
[C---:B------:R-:W-:Y:S01]  /*0650*/  IADD3 R100, R98.reuse, 0x200, RZ ;  /* 0x0000020062647810 */ /* 0x040fe20007ffe0ff */
[----:B------:R0:W2:Y:S02]  /*0660*/  LDG.E.64 R114, [R6.64] ;  /* 0x0000000406727981 */ /* 0x0000a4000c1e1b00 */
[----:B------:R-:W-:Y:S02]  /*0670*/  IMAD.WIDE.U32 R14, R98, R112, c[0x0][0x188] ;  /* 0x00006200620e7625 */ /* 0x000fe400078e0070 */
[----:B------:R1:W3:Y:S02]  /*0680*/  LDG.E.64 R116, [R8.64] ;  /* 0x0000000408747981 */ /* 0x0002e4000c1e1b00 */
[----:B------:R-:W-:-:S02]  /*0690*/  IMAD.WIDE R18, R28, R5, c[0x0][0x1a0] ;  /* 0x000068001c127625 */ /* 0x000fc400078e0205 */
[----:B------:R-:W4:Y:S02]  /*06a0*/  LDG.E.64 R14, [R14.64] ;  /* 0x000000040e0e7981 */ /* 0x000f24000c1e1b00 */
[-C--:B------:R-:W-:Y:S02]  /*06b0*/  IMAD.WIDE.U32 R102, R99, R112.reuse, c[0x0][0x208] ;  /* 0x0000820063667625 */ /* 0x080fe400078e0070 */
[----:B------:R1:W3:Y:S02]  /*06c0*/  LDG.E R18, [R18.64] ;  /* 0x0000000412127981 */ /* 0x0002e4000c1e1900 */
[CC--:B------:R-:W-:Y:S02]  /*06d0*/  IMAD.WIDE.U32 R16, R97.reuse, R112.reuse, c[0x0][0x208] ;  /* 0x0000820061107625 */ /* 0x0c0fe400078e0070 */
[----:B------:R1:W3:Y:S02]  /*06e0*/  LDG.E.64 R120, [R102.64] ;  /* 0x0000000466787981 */ /* 0x0002e4000c1e1b00 */
[----:B0-----:R-:W-:-:S02]  /*06f0*/  IMAD.WIDE.U32 R6, R97, R112, c[0x0][0x188] ;  /* 0x0000620061067625 */ /* 0x001fc400078e0070 */
[----:B------:R-:W3:Y:S02]  /*0700*/  LDG.E.64 R16, [R16.64] ;  /* 0x0000000410107981 */ /* 0x000ee4000c1e1b00 */
[CC--:B------:R-:W-:Y:S02]  /*0710*/  IMAD.WIDE.U32 R10, R100.reuse, R112.reuse, c[0x0][0x208] ;  /* 0x00008200640a7625 */ /* 0x0c0fe400078e0070 */
[----:B------:R-:W3:Y:S02]  /*0720*/  LDG.E.64 R6, [R6.64] ;  /* 0x0000000406067981 */ /* 0x000ee4000c1e1b00 */
[-C--:B------:R-:W-:Y:S02]  /*0730*/  IMAD.WIDE.U32 R106, R100, R112.reuse, c[0x0][0x188] ;  /* 0x00006200646a7625 */ /* 0x080fe400078e0070 */
[----:B------:R0:W3:Y:S02]  /*0740*/  LDG.E.64 R118, [R10.64] ;  /* 0x000000040a767981 */ /* 0x0000e4000c1e1b00 */
[----:B------:R-:W-:-:S04]  /*0750*/  IMAD.WIDE.U32 R12, R101, R112, c[0x0][0x188] ;  /* 0x00006200650c7625 */ /* 0x000fc800078e0070 */
[----:B-1----:R-:W-:Y:S02]  /*0760*/  IMAD.WIDE.U32 R8, R99, R112, c[0x0][0x188] ;  /* 0x0000620063087625 */ /* 0x002fe400078e0070 */
[----:B------:R-:W3:Y:S04]  /*0770*/  LDG.E.64 R12, [R12.64] ;  /* 0x000000040c0c7981 */ /* 0x000ee8000c1e1b00 */
[----:B0-----:R0:W3:Y:S04]  /*0780*/  LDG.E.64 R10, [R106.64] ;  /* 0x000000046a0a7981 */ /* 0x0010e8000c1e1b00 */
[----:B------:R-:W3:Y:S01]  /*0790*/  LDG.E.64 R8, [R8.64] ;  /* 0x0000000408087981 */ /* 0x000ee2000c1e1b00 */
[----:B------:R-:W-:-:S06]  /*07a0*/  IMAD.WIDE R102, R28, R5, c[0x0][0x1a8] ;  /* 0x00006a001c667625 */ /* 0x000fcc00078e0205 */
[----:B------:R1:W3:Y:S01]  /*07b0*/  LDG.E R102, [R102.64] ;  /* 0x0000000466667981 */ /* 0x0002e2000c1e1900 */
        /* <DEDUP_REMOVED lines=9> */
[-C--:B0-----:R-:W-:Y:S01]  /*0850*/  @P1 IMAD.WIDE.U32 R106, R101, R112.reuse, c[0x0][0x218] ;  /* 0x00008600656a1625 */ /* 0x081fe200078e0070 */
[----:B------:R0:W5:Y:S03]  /*0860*/  @P1 LDG.E.64 R26, [R104.64] ;  /* 0x00000004681a1981 */ /* 0x000166000c1e1b00 */
[----:B------:R-:W-:Y:S01]  /*0870*/  @P1 IMAD.WIDE.U32 R112, R97, R112, c[0x0][0x218] ;  /* 0x0000860061701625 */ /* 0x000fe200078e0070 */
[----:B------:R0:W5:Y:S04]  /*0880*/  @P1 LDG.E.64 R24, [R106.64] ;  /* 0x000000046a181981 */ /* 0x000168000c1e1b00 */
[----:B------:R0:W5:Y:S01]  /*0890*/  @P1 LDG.E.64 R2, [R112.64] ;  /* 0x0000000470021981 */ /* 0x000162000c1e1b00 */
[----:B------:R-:W-:-:S02]  /*08a0*/  IADD3 R28, R28, c[0x0][0x160], RZ ;  /* 0x000058001c1c7a10 */ /* 0x000fc40007ffe0ff */
[----:B------:R-:W-:Y:S02]  /*08b0*/  LOP3.LUT P4, RZ, R0, 0x1f, RZ, 0xc0, !PT ;  /* 0x0000001f00ff7812 */ /* 0x000fe4000788c0ff */
[----:B------:R-:W-:Y:S02]  /*08c0*/  ISETP.GE.AND P3, PT, R28, c[0x0][0x164], PT ;  /* 0x000059001c007a0c */ /* 0x000fe40003f66270 */
[----:B--2---:R-:W-:Y:S01]  /*08d0*/  MOV R5, R114 ;  /* 0x0000007200057202 */ /* 0x004fe20000000f00 */
[--C-:B------:R-:W-:Y:S01]  /*08e0*/  IMAD.MOV.U32 R19, RZ, RZ, R115.reuse ;  /* 0x000000ffff137224 */ /* 0x100fe200078e0073 */
[--C-:B------:R-:W-:Y:S02]  /*08f0*/  SHF.R.U64 R136, R114, 0x10, R115.reuse ;  /* 0x0000001072887819 */ /* 0x100fe40000001273 */
[----:B------:R-:W-:Y:S02]  /*0900*/  SHF.R.U32.HI R134, RZ, 0x10, R115 ;  /* 0x00000010ff867819 */ /* 0x000fe40000011673 */
[----:B----4-:R-:W-:-:S02]  /*0910*/  SHF.R.U64 R109, R14, 0x10, R15 ;  /* 0x000000100e6d7819 */ /* 0x010fc4000000120f */
[----:B-1----:R-:W-:Y:S02]  /*0920*/  SHF.R.U32.HI R103, RZ, 0x10, R15 ;  /* 0x00000010ff677819 */ /* 0x002fe4000001160f */
[----:B---3--:R-:W-:Y:S02]  /*0930*/  FSEL R145, R18, RZ, !P0 ;  /* 0x000000ff12917208 */ /* 0x008fe40004000000 */
[----:B------:R-:W-:Y:S02]  /*0940*/  MOV R114, R116 ;  /* 0x0000007400727202 */ /* 0x000fe40000000f00 */
[--C-:B------:R-:W-:Y:S01]  /*0950*/  SHF.R.U64 R132, R120, 0x10, R121.reuse ;  /* 0x0000001078847819 */ /* 0x100fe20000001279 */
[--C-:B------:R-:W-:Y:S01]  /*0960*/  IMAD.MOV.U32 R122, RZ, RZ, R121.reuse ;  /* 0x000000ffff7a7224 */ /* 0x100fe200078e0079 */
[----:B------:R-:W-:Y:S02]  /*0970*/  SHF.R.U32.HI R124, RZ, 0x10, R121 ;  /* 0x00000010ff7c7819 */ /* 0x000fe40000011679 */
[--C-:B------:R-:W-:Y:S01]  /*0980*/  SHF.R.U64 R140, R16, 0x10, R17.reuse ;  /* 0x00000010108c7819 */ /* 0x100fe20000001211 */
[--C-:B------:R-:W-:Y:S01]  /*0990*/  IMAD.MOV.U32 R121, RZ, RZ, R17.reuse ;  /* 0x000000ffff797224 */ /* 0x100fe200078e0011 */
[----:B------:R-:W-:-:S02]  /*09a0*/  SHF.R.U32.HI R123, RZ, 0x10, R17 ;  /* 0x00000010ff7b7819 */ /* 0x000fc40000011611 */
[----:B------:R-:W-:Y:S02]  /*09b0*/  SHF.R.U64 R111, R6, 0x10, R7 ;  /* 0x00000010066f7819 */ /* 0x000fe40000001207 */
[----:B------:R-:W-:Y:S02]  /*09c0*/  PRMT R18, RZ, 0x5410, R6 ;  /* 0x00005410ff127816 */ /* 0x000fe40000000006 */
[----:B------:R-:W-:Y:S01]  /*09d0*/  SHF.R.U64 R130, R116, 0x10, R117 ;  /* 0x0000001074827819 */ /* 0x000fe20000001275 */
[----:B------:R-:W-:Y:S01]  /*09e0*/  IMAD.MOV.U32 R115, RZ, RZ, R119 ;  /* 0x000000ffff737224 */ /* 0x000fe200078e0077 */
[----:B------:R-:W-:Y:S02]  /*09f0*/  PRMT R6, RZ, 0x5410, R109 ;  /* 0x00005410ff067816 */ /* 0x000fe4000000006d */
[--C-:B------:R-:W-:Y:S02]  /*0a00*/  SHF.R.U64 R126, R118, 0x10, R119.reuse ;  /* 0x00000010767e7819 */ /* 0x100fe40000001277 */
[----:B------:R-:W-:-:S02]  /*0a10*/  SHF.R.U32.HI R128, RZ, 0x10, R119 ;  /* 0x00000010ff807819 */ /* 0x000fc40000011677 */
[----:B------:R-:W-:Y:S02]  /*0a20*/  MOV R116, R120 ;  /* 0x0000007800747202 */ /* 0x000fe40000000f00 */
[----:B------:R-:W-:Y:S02]  /*0a30*/  MOV R120, R16 ;  /* 0x0000001000787202 */ /* 0x000fe40000000f00 */
[----:B------:R-:W-:Y:S02]  /*0a40*/  SHF.R.U64 R17, R10, 0x10, R11 ;  /* 0x000000100a117819 */ /* 0x000fe4000000120b */
[----:B------:R-:W-:Y:S02]  /*0a50*/  PRMT R10, RZ, 0x5410, R10 ;  /* 0x00005410ff0a7816 */ /* 0x000fe4000000000a */
[----:B------:R-:W-:Y:S02]  /*0a60*/  SHF.R.U64 R119, R12, 0x10, R13 ;  /* 0x000000100c777819 */ /* 0x000fe4000000120d */
[----:B0-----:R-:W-:-:S02]  /*0a70*/  SHF.R.U64 R113, R8, 0x10, R9 ;  /* 0x0000001008717819 */ /* 0x001fc40000001209 */
[----:B------:R-:W-:Y:S01]  /*0a80*/  PRMT R106, RZ, 0x5410, R8 ;  /* 0x00005410ff6a7816 */ /* 0x000fe20000000008 */
[----:B------:R-:W-:Y:S01]  /*0a90*/  IMAD.MOV.U32 R104, RZ, RZ, R117 ;  /* 0x000000ffff687224 */ /* 0x000fe200078e0075 */
[----:B------:R-:W-:Y:S02]  /*0aa0*/  PRMT R14, RZ, 0x5410, R14 ;  /* 0x00005410ff0e7816 */ /* 0x000fe4000000000e */
[----:B------:R-:W-:Y:S02]  /*0ab0*/  PRMT R12, RZ, 0x5410, R12 ;  /* 0x00005410ff0c7816 */ /* 0x000fe4000000000c */
[----:B------:R-:W-:Y:S02]  /*0ac0*/  PRMT R16, RZ, 0x5410, R11 ;  /* 0x00005410ff107816 */ /* 0x000fe4000000000b */
[----:B------:R-:W-:Y:S01]  /*0ad0*/  PRMT R8, RZ, 0x5410, R103 ;  /* 0x00005410ff087816 */ /* 0x000fe20000000067 */
[----:B------:R-:W-:Y:S01]  /*0ae0*/  FADD.FTZ R103, -R145, R6 ;  /* 0x0000000691677221 */ /* 0x000fe20000010100 */
[----:B------:R-:W-:-:S02]  /*0af0*/  SHF.R.U32.HI R125, RZ, 0x10, R117 ;  /* 0x00000010ff7d7819 */ /* 0x000fc40000011675 */
[----:B------:R-:W-:Y:S02]  /*0b00*/  MOV R105, R118 ;  /* 0x0000007600697202 */ /* 0x000fe40000000f00 */
[----:B------:R-:W-:Y:S02]  /*0b10*/  SHF.R.U32.HI R118, RZ, 0x10, R13 ;  /* 0x00000010ff767819 */ /* 0x000fe4000001160d */
[----:B------:R-:W-:Y:S01]  /*0b20*/  SHF.R.U32.HI R117, RZ, 0x10, R11 ;  /* 0x00000010ff757819 */ /* 0x000fe2000001160b */
[C---:B------:R-:W-:Y:S01]  /*0b30*/  FADD.FTZ R11, -R145.reuse, R10 ;  /* 0x0000000a910b7221 */ /* 0x040fe20000010100 */
[----:B------:R-:W-:Y:S02]  /*0b40*/  SHF.R.U32.HI R112, RZ, 0x10, R9 ;  /* 0x00000010ff707819 */ /* 0x000fe40000011609 */
[----:B------:R-:W-:Y:S02]  /*0b50*/  SHF.R.U32.HI R110, RZ, 0x10, R7 ;  /* 0x00000010ff6e7819 */ /* 0x000fe40000011607 */
[----:B------:R-:W-:Y:S01]  /*0b60*/  PRMT R6, RZ, 0x5410, R119 ;  /* 0x00005410ff067816 */ /* 0x000fe20000000077 */
[C---:B------:R-:W-:Y:S01]  /*0b70*/  FADD.FTZ R109, -R145.reuse, R8 ;  /* 0x00000008916d7221 */ /* 0x040fe20000010100 */
        /* <DEDUP_REMOVED lines=9> */
[----:B------:R-:W-:Y:S01]  /*0c10*/  FADD.FTZ R129, -R145, R106 ;  /* 0x0000006a91817221 */ /* 0x000fe20000010100 */
[----:B------:R-:W-:-:S02]  /*0c20*/  PRMT R8, RZ, 0x5410, R118 ;  /* 0x00005410ff087816 */ /* 0x000fc40000000076 */
[----:B------:R-:W-:Y:S02]  /*0c30*/  PRMT R12, RZ, 0x5410, R117 ;  /* 0x00005410ff0c7816 */ /* 0x000fe40000000075 */
[----:B------:R-:W-:Y:S02]  /*0c40*/  PRMT R14, RZ, 0x5410, R113 ;  /* 0x00005410ff0e7816 */ /* 0x000fe40000000071 */
[----:B------:R-:W-:Y:S02]  /*0c50*/  PRMT R16, RZ, 0x5410, R112 ;  /* 0x00005410ff107816 */ /* 0x000fe40000000070 */
        /* <DEDUP_REMOVED lines=8> */
[----:B------:R-:W-:-:S02]  /*0ce0*/  FADD.FTZ R133, -R145, R107 ;  /* 0x0000006b91857221 */ /* 0x000fc40000010100 */
[C---:B------:R-:W-:Y:S02]  /*0cf0*/  FADD.FTZ R141, -R145.reuse, R108 ;  /* 0x0000006c918d7221 */ /* 0x040fe40000010100 */
[C---:B------:R-:W-:Y:S02]  /*0d00*/  FADD.FTZ R117, -R145.reuse, R8 ;  /* 0x0000000891757221 */ /* 0x040fe40000010100 */
[C---:B------:R-:W-:Y:S02]  /*0d10*/  FADD.FTZ R119, -R145.reuse, R10 ;  /* 0x0000000a91777221 */ /* 0x040fe40000010100 */
[C---:B------:R-:W-:Y:S02]  /*0d20*/  FADD.FTZ R127, -R145.reuse, R12 ;  /* 0x0000000c917f7221 */ /* 0x040fe40000010100 */
[C---:B------:R-:W-:Y:S02]  /*0d30*/  FADD.FTZ R131, -R145.reuse, R14 ;  /* 0x0000000e91837221 */ /* 0x040fe40000010100 */
[----:B------:R-:W-:-:S02]  /*0d40*/  FADD.FTZ R135, -R145, R16 ;  /* 0x0000001091877221 */ /* 0x000fc40000010100 */
[C---:B------:R-:W-:Y:S02]  /*0d50*/  FADD.FTZ R139, -R145.reuse, R18 ;  /* 0x00000012918b7221 */ /* 0x040fe40000010100 */
[----:B------:R-:W-:Y:S02]  /*0d60*/  FADD.FTZ R145, -R145, R106 ;  /* 0x0000006a91917221 */ /* 0x000fe40000010100 */
[C---:B------:R-:W-:Y:S02]  /*0d70*/  FMUL.FTZ R106, R102.reuse, R7 ;  /* 0x00000007666a7220 */ /* 0x040fe40000410000 */
[C---:B------:R-:W-:Y:S02]  /*0d80*/  FMUL.FTZ R103, R102.reuse, R103 ;  /* 0x0000006766677220 */ /* 0x040fe40000410000 */
[----:B------:R-:W-:Y:S02]  /*0d90*/  FMUL.FTZ R109, R102, R109 ;  /* 0x0000006d666d7220 */ /* 0x000fe40000410000 */
[-C--:B------:R-:W-:Y:S01]  /*0da0*/  FMUL.FTZ R107, R29, R6.reuse ;  /* 0x000000061d6b7220 */ /* 0x080fe20000410000 */
[----:B------:R-:W-:Y:S01]  /*0db0*/  PRMT R8, RZ, 0x5410, R114 ;  /* 0x00005410ff087816 */ /* 0x000fe20000000072 */
[----:B------:R-:W-:Y:S01]  /*0dc0*/  FADD.FTZ R57, R6, R57 ;  /* 0x0000003906397221 */ /* 0x000fe20000010000 */
[----:B------:R-:W-:Y:S01]  /*0dd0*/  PRMT R19, RZ, 0x5410, R19 ;  /* 0x00005410ff137816 */ /* 0x000fe20000000013 */
[----:B------:R-:W-:-:S02]  /*0de0*/  FFMA.FTZ R77, R106, R6, R77 ;  /* 0x000000066a4d7223 */ /* 0x000fc4000001004d */
[----:B------:R-:W-:Y:S02]  /*0df0*/  FADD.FTZ R58, R110, R58 ;  /* 0x0000003a6e3a7221 */ /* 0x000fe40000010000 */
[-C--:B------:R-:W-:Y:S02]  /*0e00*/  FFMA.FTZ R78, R103, R110.reuse, R78 ;  /* 0x0000006e674e7223 */ /* 0x080fe4000001004e */
[----:B------:R-:W-:Y:S02]  /*0e10*/  FADD.FTZ R56, R5, R56 ;  /* 0x0000003805387221 */ /* 0x000fe40000010000 */
[-C--:B------:R-:W-:Y:S02]  /*0e20*/  FFMA.FTZ R76, R109, R5.reuse, R76 ;  /* 0x000000056d4c7223 */ /* 0x080fe4000001004c */
[----:B------:R-:W-:Y:S02]  /*0e30*/  FMUL.FTZ R112, R80, R5 ;  /* 0x0000000550707220 */ /* 0x000fe40000410000 */
[----:B------:R-:W-:Y:S01]  /*0e40*/  FMUL.FTZ R114, R102, R9 ;  /* 0x0000000966727220 */ /* 0x000fe20000410000 */
[----:B------:R-:W-:Y:S01]  /*0e50*/  PRMT R7, RZ, 0x5410, R125 ;  /* 0x00005410ff077816 */ /* 0x000fe2000000007d */
[----:B------:R-:W-:-:S02]  /*0e60*/  FMUL.FTZ R110, R79, R110 ;  /* 0x0000006e4f6e7220 */ /* 0x000fc40000410000 */
[----:B------:R-:W-:Y:S02]  /*0e70*/  FADD.FTZ R5, RZ, R107 ;  /* 0x0000006bff057221 */ /* 0x000fe40000010000 */
[----:B------:R-:W-:Y:S01]  /*0e80*/  FFMA.FTZ R6, R106, R107, RZ ;  /* 0x0000006b6a067223 */ /* 0x000fe200000100ff */
[----:B------:R-:W-:Y:S01]  /*0e90*/  PRMT R125, RZ, 0x5410, R115 ;  /* 0x00005410ff7d7816 */ /* 0x000fe20000000073 */
[----:B------:R-:W-:Y:S02]  /*0ea0*/  FADD.FTZ R53, R8, R53 ;  /* 0x0000003508357221 */ /* 0x000fe40000010000 */
[-C--:B------:R-:W-:Y:S02]  /*0eb0*/  FFMA.FTZ R73, R114, R8.reuse, R73 ;  /* 0x0000000872497223 */ /* 0x080fe40000010049 */
[----:B------:R-:W-:Y:S02]  /*0ec0*/  FMUL.FTZ R115, R31, R8 ;  /* 0x000000081f737220 */ /* 0x000fe40000410000 */
[----:B------:R-:W-:-:S02]  /*0ed0*/  FMUL.FTZ R108, R102, R15 ;  /* 0x0000000f666c7220 */ /* 0x000fc40000410000 */
[----:B------:R-:W-:Y:S02]  /*0ee0*/  FMUL.FTZ R111, R30, R19 ;  /* 0x000000131e6f7220 */ /* 0x000fe40000410000 */
[----:B------:R-:W-:Y:S02]  /*0ef0*/  FADD.FTZ R8, R5, R110 ;  /* 0x0000006e05087221 */ /* 0x000fe40000010000 */
[----:B------:R-:W-:Y:S02]  /*0f00*/  FFMA.FTZ R6, R103, R110, R6 ;  /* 0x0000006e67067223 */ /* 0x000fe40000010006 */
[----:B------:R-:W-:Y:S02]  /*0f10*/  FADD.FTZ R5, R8, R111 ;  /* 0x0000006f08057221 */ /* 0x000fe40000010000 */
[----:B------:R-:W-:Y:S01]  /*0f20*/  FFMA.FTZ R6, R108, R111, R6 ;  /* 0x0000006f6c067223 */ /* 0x000fe20000010006 */
[----:B------:R-:W-:Y:S01]  /*0f30*/  PRMT R118, RZ, 0x5410, R130 ;  /* 0x00005410ff767816 */ /* 0x000fe20000000082 */
[----:B------:R-:W-:-:S02]  /*0f40*/  FMUL.FTZ R113, R102, R113 ;  /* 0x0000007166717220 */ /* 0x000fc40000410000 */
[----:B------:R-:W-:Y:S02]  /*0f50*/  FADD.FTZ R8, R5, R112 ;  /* 0x0000007005087221 */ /* 0x000fe40000010000 */
[----:B------:R-:W-:Y:S01]  /*0f60*/  FFMA.FTZ R6, R109, R112, R6 ;  /* 0x000000706d067223 */ /* 0x000fe20000010006 */
[----:B------:R-:W-:Y:S01]  /*0f70*/  PRMT R104, RZ, 0x5410, R104 ;  /* 0x00005410ff687816 */ /* 0x000fe20000000068 */
[----:B------:R-:W-:Y:S02]  /*0f80*/  FADD.FTZ R54, R118, R54 ;  /* 0x0000003676367221 */ /* 0x000fe40000010000 */
[-C--:B------:R-:W-:Y:S02]  /*0f90*/  FFMA.FTZ R74, R113, R118.reuse, R74 ;  /* 0x00000076714a7223 */ /* 0x080fe4000001004a */
[----:B------:R-:W-:Y:S02]  /*0fa0*/  FMUL.FTZ R118, R81, R118 ;  /* 0x0000007651767220 */ /* 0x000fe40000410000 */
[----:B------:R-:W-:-:S02]  /*0fb0*/  FADD.FTZ R5, R8, R115 ;  /* 0x0000007308057221 */ /* 0x000fc40000010000 */
[----:B------:R-:W-:Y:S01]  /*0fc0*/  FFMA.FTZ R6, R114, R115, R6 ;  /* 0x0000007372067223 */ /* 0x000fe20000010006 */
[----:B------:R-:W-:Y:S01]  /*0fd0*/  PRMT R12, RZ, 0x5410, R116 ;  /* 0x00005410ff0c7816 */ /* 0x000fe20000000074 */
[----:B------:R-:W-:Y:S01]  /*0fe0*/  FMUL.FTZ R116, R102, R13 ;  /* 0x0000000d66747220 */ /* 0x000fe20000410000 */
[----:B------:R-:W-:Y:S01]  /*0ff0*/  PRMT R18, RZ, 0x5410, R121 ;  /* 0x00005410ff127816 */ /* 0x000fe20000000079 */
[----:B------:R-:W-:Y:S02]  /*1000*/  FMUL.FTZ R121, R32, R104 ;  /* 0x0000006820797220 */ /* 0x000fe40000410000 */
[----:B------:R-:W-:Y:S02]  /*1010*/  FADD.FTZ R8, R5, R118 ;  /* 0x0000007605087221 */ /* 0x000fe40000010000 */
[----:B------:R-:W-:Y:S01]  /*1020*/  FFMA.FTZ R6, R113, R118, R6 ;  /* 0x0000007671067223 */ /* 0x000fe20000010006 */
[----:B------:R-:W-:Y:S01]  /*1030*/  PRMT R10, RZ, 0x5410, R105 ;  /* 0x00005410ff0a7816 */ /* 0x000fe20000000069 */
[----:B------:R-:W-:Y:S01]  /*1040*/  FMUL.FTZ R117, R102, R117 ;  /* 0x0000007566757220 */ /* 0x000fe20000410000 */
[----:B------:R-:W-:Y:S01]  /*1050*/  PRMT R14, RZ, 0x5410, R122 ;  /* 0x00005410ff0e7816 */ /* 0x000fe2000000007a */
[----:B------:R-:W-:-:S02]  /*1060*/  FMUL.FTZ R122, R82, R7 ;  /* 0x00000007527a7220 */ /* 0x000fc40000410000 */
[----:B------:R-:W-:Y:S02]  /*1070*/  FADD.FTZ R5, R8, R121 ;  /* 0x0000007908057221 */ /* 0x000fe40000010000 */
[----:B------:R-:W-:Y:S01]  /*1080*/  FFMA.FTZ R6, R116, R121, R6 ;  /* 0x0000007974067223 */ /* 0x000fe20000010006 */
[----:B------:R-:W-:Y:S01]  /*1090*/  PRMT R126, RZ, 0x5410, R126 ;  /* 0x00005410ff7e7816 */ /* 0x000fe2000000007e */
[C---:B------:R-:W-:Y:S01]  /*10a0*/  FMUL.FTZ R119, R102.reuse, R119 ;  /* 0x0000007766777220 */ /* 0x040fe20000410000 */
[----:B------:R-:W-:Y:S01]  /*10b0*/  PRMT R16, RZ, 0x5410, R120 ;  /* 0x00005410ff107816 */ /* 0x000fe20000000078 */
[----:B------:R-:W-:Y:S01]  /*10c0*/  FMUL.FTZ R120, R102, R11 ;  /* 0x0000000b66787220 */ /* 0x000fe20000410000 */
[----:B------:R-:W-:Y:S01]  /*10d0*/  PRMT R105, RZ, 0x5410, R123 ;  /* 0x00005410ff697816 */ /* 0x000fe2000000007b */
[----:B------:R-:W-:Y:S02]  /*10e0*/  FMUL.FTZ R123, R33, R10 ;  /* 0x0000000a217b7220 */ /* 0x000fe40000410000 */
[----:B------:R-:W-:-:S02]  /*10f0*/  FADD.FTZ R8, R5, R122 ;  /* 0x0000007a05087221 */ /* 0x000fc40000010000 */
[----:B------:R-:W-:Y:S02]  /*1100*/  FFMA.FTZ R6, R117, R122, R6 ;  /* 0x0000007a75067223 */ /* 0x000fe40000010006 */
[----:B------:R-:W-:Y:S02]  /*1110*/  FADD.FTZ R55, R19, R55 ;  /* 0x0000003713377221 */ /* 0x000fe40000010000 */
[----:B------:R-:W-:Y:S01]  /*1120*/  FFMA.FTZ R75, R108, R19, R75 ;  /* 0x000000136c4b7223 */ /* 0x000fe2000001004b */
[----:B------:R-:W-:Y:S01]  /*1130*/  PRMT R19, RZ, 0x5410, R124 ;  /* 0x00005410ff137816 */ /* 0x000fe2000000007c */
[----:B------:R-:W-:Y:S02]  /*1140*/  FADD.FTZ R50, R126, R50 ;  /* 0x000000327e327221 */ /* 0x000fe40000010000 */
[----:B------:R-:W-:Y:S02]  /*1150*/  FMUL.FTZ R124, R102, R17 ;  /* 0x00000011667c7220 */ /* 0x000fe40000410000 */
[----:B------:R-:W-:-:S02]  /*1160*/  FFMA.FTZ R70, R119, R126, R70 ;  /* 0x0000007e77467223 */ /* 0x000fc40000010046 */
[----:B------:R-:W-:Y:S02]  /*1170*/  FMUL.FTZ R126, R83, R126 ;  /* 0x0000007e537e7220 */ /* 0x000fe40000410000 */
[----:B------:R-:W-:Y:S02]  /*1180*/  FADD.FTZ R5, R8, R123 ;  /* 0x0000007b08057221 */ /* 0x000fe40000010000 */
[----:B------:R-:W-:Y:S01]  /*1190*/  FFMA.FTZ R6, R120, R123, R6 ;  /* 0x0000007b78067223 */ /* 0x000fe20000010006 */
[----:B------:R-:W-:Y:S01]  /*11a0*/  PRMT R15, RZ, 0x5410, R128 ;  /* 0x00005410ff0f7816 */ /* 0x000fe20000000080 */
[----:B------:R-:W-:Y:S02]  /*11b0*/  FADD.FTZ R47, R125, R47 ;  /* 0x0000002f7d2f7221 */ /* 0x000fe40000010000 */
[-C--:B------:R-:W-:Y:S02]  /*11c0*/  FFMA.FTZ R67, R124, R125.reuse, R67 ;  /* 0x0000007d7c437223 */ /* 0x080fe40000010043 */
[----:B------:R-:W-:-:S02]  /*11d0*/  FMUL.FTZ R125, R34, R125 ;  /* 0x0000007d227d7220 */ /* 0x000fc40000410000 */
[----:B------:R-:W-:Y:S02]  /*11e0*/  FADD.FTZ R8, R5, R126 ;  /* 0x0000007e05087221 */ /* 0x000fe40000010000 */
[----:B------:R-:W-:Y:S02]  /*11f0*/  FFMA.FTZ R6, R119, R126, R6 ;  /* 0x0000007e77067223 */ /* 0x000fe40000010006 */
[----:B------:R-:W-:Y:S02]  /*1200*/  FMUL.FTZ R127, R102, R127 ;  /* 0x0000007f667f7220 */ /* 0x000fe40000410000 */
[----:B------:R-:W-:Y:S02]  /*1210*/  FMUL.FTZ R128, R84, R15 ;  /* 0x0000000f54807220 */ /* 0x000fe40000410000 */
[----:B------:R-:W-:Y:S02]  /*1220*/  FADD.FTZ R5, R8, R125 ;  /* 0x0000007d08057221 */ /* 0x000fe40000010000 */
[----:B------:R-:W-:Y:S01]  /*1230*/  FFMA.FTZ R6, R124, R125, R6 ;  /* 0x0000007d7c067223 */ /* 0x000fe20000010006 */
[----:B------:R-:W-:Y:S01]  /*1240*/  PRMT R132, RZ, 0x5410, R132 ;  /* 0x00005410ff847816 */ /* 0x000fe20000000084 */
[----:B------:R-:W-:-:S02]  /*1250*/  FMUL.FTZ R130, R102, R129 ;  /* 0x0000008166827220 */ /* 0x000fc40000410000 */
[----:B------:R-:W-:Y:S02]  /*1260*/  FMUL.FTZ R131, R102, R131 ;  /* 0x0000008366837220 */ /* 0x000fe40000410000 */
[----:B------:R-:W-:Y:S02]  /*1270*/  FMUL.FTZ R129, R35, R12 ;  /* 0x0000000c23817220 */ /* 0x000fe40000410000 */
[----:B------:R-:W-:Y:S02]  /*1280*/  FADD.FTZ R8, R5, R128 ;  /* 0x0000008005087221 */ /* 0x000fe40000010000 */
[----:B------:R-:W-:Y:S02]  /*1290*/  FFMA.FTZ R6, R127, R128, R6 ;  /* 0x000000807f067223 */ /* 0x000fe40000010006 */
        /* <DEDUP_REMOVED lines=54> */
[----:B------:R-:W-:Y:S05]  /*1600*/  BRA.DIV ~URZ, `(.L_x_101) ;  /* 0x00001b927f007947 */ /* 0x000fea000b800000 */
[----:B------:R0:W1:Y:S02]  /*1610*/  SHFL.DOWN PT, R5, R12, 0x10, 0x1f ;  /* 0x0a001f000c057f89 */ /* 0x00006400000e0000 */
.L_x_115:
        /* <DEDUP_REMOVED lines=13> */
[----:B------:R-:W1:Y:S01]  /*16f0*/  SHFL.DOWN PT, R11, R10, 0x2, 0x1f ;  /* 0x08401f000a0b7f89 */ /* 0x000e6200000e0000 */
[----:B0-----:R-:W-:-:S05]  /*1700*/  FADD.FTZ R9, R8, R9 ;  /* 0x0000000908097221 */ /* 0x001fca0000010000 */
[----:B------:R0:W2:Y:S01]  /*1710*/  SHFL.DOWN PT, R104, R9, 0x1, 0x1f ;  /* 0x08201f0009687f89 */ /* 0x0000a200000e0000 */
[----:B-1----:R-:W-:-:S05]  /*1720*/  FADD.FTZ R11, R10, R11 ;  /* 0x0000000b0a0b7221 */ /* 0x002fca0000010000 */
[----:B------:R0:W1:Y:S02]  /*1730*/  SHFL.DOWN PT, R6, R11, 0x1, 0x1f ;  /* 0x08201f000b067f89 */ /* 0x00006400000e0000 */
.L_x_116:
        /* <DEDUP_REMOVED lines=13> */
[----:B------:R-:W-:Y:S02]  /*1810*/  @!P4 LOP3.LUT R145, R5, 0x7, R4, 0xf8, !PT ;  /* 0x000000070591c812 */ /* 0x000fe400078ef804 */
[----:B------:R-:W-:-:S03]  /*1820*/  SHF.L.U32 R146, R146, 0x3, RZ ;  /* 0x0000000392927819 */ /* 0x000fc600000006ff */
        /* <DEDUP_REMOVED lines=9> */
[----:B------:R-:W-:Y:S01]  /*18c0*/  FADD.FTZ R4, RZ, R5 ;  /* 0x00000005ff047221 */ /* 0x000fe20000010000 */
[----:B-----5:R-:W-:Y:S01]  /*18d0*/  @P1 SHF.R.U64 R5, R26, 0x10, R27 ;  /* 0x000000101a051819 */ /* 0x020fe2000000121b */
[----:B------:R-:W-:Y:S02]  /*18e0*/  FADD.FTZ R147, R6, R147 ;  /* 0x0000009306937221 */ /* 0x000fe40000010000 */
[----:B------:R-:W-:Y:S01]  /*18f0*/  FADD.FTZ R4, R7, R4 ;  /* 0x0000000407047221 */ /* 0x000fe20000010000 */
[----:B------:R-:W-:Y:S01]  /*1900*/  @P1 PRMT R5, RZ, 0x5410, R5 ;  /* 0x00005410ff051816 */ /* 0x000fe20000000005 */
[----:B0-----:R-:W-:Y:S01]  /*1910*/  FADD.FTZ R147, R147, R8 ;  /* 0x0000000893937221 */ /* 0x001fe20000010000 */
[----:B------:R-:W-:Y:S01]  /*1920*/  @P1 SHF.R.U64 R7, R20, 0x10, R21 ;  /* 0x0000001014071819 */ /* 0x000fe20000001215 */
        /* <DEDUP_REMOVED lines=12> */
[----:B------:R-:W-:Y:S02]  /*19f0*/  FMUL.FTZ R9, R4, c[0x0][0x1e0] ;  /* 0x0000780004097a20 */ /* 0x000fe40000410000 */
[----:B------:R-:W-:Y:S01]  /*1a00*/  @P1 IMAD.MOV.U32 R4, RZ, RZ, R26 ;  /* 0x000000ffff041224 */ /* 0x000fe200078e001a */
[----:B------:R-:W-:-:S02]  /*1a10*/  FSEL R8, R18, RZ, !P0 ;  /* 0x000000ff12087208 */ /* 0x000fc40004000000 */
[----:B------:R-:W-:Y:S02]  /*1a20*/  ISETP.NE.U32.AND P0, PT, RZ, c[0x0][0x258], PT ;  /* 0x00009600ff007a0c */ /* 0x000fe40003f05070 */
[----:B------:R-:W-:Y:S01]  /*1a30*/  @P1 PRMT R4, RZ, 0x5410, R4 ;  /* 0x00005410ff041816 */ /* 0x000fe20000000004 */
[-CC-:B------:R-:W-:Y:S01]  /*1a40*/  FFMA.FTZ R106, R106, R9.reuse, R8.reuse ;  /* 0x000000096a6a7223 */ /* 0x180fe20000010008 */
[----:B------:R-:W-:Y:S01]  /*1a50*/  ISETP.NE.AND.EX P0, PT, RZ, c[0x0][0x25c], PT, P0 ;  /* 0x00009700ff007a0c */ /* 0x000fe20003f05300 */
[----:B------:R-:W-:Y:S02]  /*1a60*/  FFMA.FTZ R103, R103, R9, R8 ;  /* 0x0000000967677223 */ /* 0x000fe40000010008 */
[----:B------:R-:W-:Y:S02]  /*1a70*/  FADD.FTZ R107, R107, -R106 ;  /* 0x8000006a6b6b7221 */ /* 0x000fe40000010000 */
[----:B------:R-:W-:Y:S02]  /*1a80*/  FADD.FTZ R103, R110, -R103 ;  /* 0x800000676e677221 */ /* 0x000fe40000010000 */
[----:B------:R-:W-:-:S02]  /*1a90*/  FMUL.FTZ R107, R102, R107 ;  /* 0x0000006b666b7220 */ /* 0x000fc40000410000 */
[----:B------:R-:W-:Y:S02]  /*1aa0*/  FFMA.FTZ R108, R108, R9, R8 ;  /* 0x000000096c6c7223 */ /* 0x000fe40000010008 */
[----:B------:R-:W-:Y:S02]  /*1ab0*/  @P1 FADD.FTZ R107, R107, R4 ;  /* 0x000000046b6b1221 */ /* 0x000fe40000010000 */
[----:B------:R-:W-:Y:S02]  /*1ac0*/  FMUL.FTZ R4, R102, R103 ;  /* 0x0000006766047220 */ /* 0x000fe40000410000 */
[----:B------:R-:W-:Y:S01]  /*1ad0*/  FADD.FTZ R111, R111, -R108 ;  /* 0x8000006c6f6f7221 */ /* 0x000fe20000010000 */
[----:B------:R0:W-:Y:S01]  /*1ae0*/  F2F.BF16.F32 R145, R107 ;  /* 0x0000006b00917304 */ /* 0x0001e20000202000 */
[----:B------:R-:W-:Y:S01]  /*1af0*/  @P1 FADD.FTZ R4, R4, R5 ;  /* 0x0000000504041221 */ /* 0x000fe20000010000 */
[----:B------:R-:W-:Y:S01]  /*1b00*/  @P1 MOV R5, R27 ;  /* 0x0000001b00051202 */ /* 0x000fe20000000f00 */
[----:B------:R-:W-:-:S02]  /*1b10*/  FMUL.FTZ R111, R102, R111 ;  /* 0x0000006f666f7220 */ /* 0x000fc40000410000 */
[-CC-:B------:R-:W-:Y:S01]  /*1b20*/  FFMA.FTZ R109, R109, R9.reuse, R8.reuse ;  /* 0x000000096d6d7223 */ /* 0x180fe20000010008 */
[----:B------:R-:W-:Y:S01]  /*1b30*/  @P1 PRMT R6, RZ, 0x5410, R5 ;  /* 0x00005410ff061816 */ /* 0x000fe20000000005 */
[----:B------:R-:W-:Y:S01]  /*1b40*/  FFMA.FTZ R114, R114, R9, R8 ;  /* 0x0000000972727223 */ /* 0x000fe20000010008 */
[----:B------:R-:W-:Y:S01]  /*1b50*/  F2F.BF16.F32 R10, R4 ;  /* 0x00000004000a7304 */ /* 0x000fe20000202000 */
[----:B------:R-:W-:Y:S01]  /*1b60*/  FADD.FTZ R109, R112, -R109 ;  /* 0x8000006d706d7221 */ /* 0x000fe20000010000 */
[----:B0-----:R-:W-:Y:S01]  /*1b70*/  @P0 F2FP.BF16.PACK_AB R107, RZ, R107 ;  /* 0x0000006bff6b023e */ /* 0x001fe200000010ff */
[----:B------:R-:W-:Y:S01]  /*1b80*/  @P1 FADD.FTZ R111, R111, R6 ;  /* 0x000000066f6f1221 */ /* 0x000fe20000010000 */
[----:B------:R-:W-:Y:S01]  /*1b90*/  @P1 SHF.R.U32.HI R6, RZ, 0x10, R27 ;  /* 0x00000010ff061819 */ /* 0x000fe2000001161b */
[C---:B------:R-:W-:Y:S01]  /*1ba0*/  FMUL.FTZ R17, R102.reuse, R109 ;  /* 0x0000006d66117220 */ /* 0x040fe20000410000 */
[----:B------:R-:W-:Y:S01]  /*1bb0*/  @P0 PRMT R89, R107, 0x7610, R89 ;  /* 0x000076106b590816 */ /* 0x000fe20000000059 */
[----:B------:R-:W-:Y:S01]  /*1bc0*/  @P1 IMAD.MOV.U32 R5, RZ, RZ, R24 ;  /* 0x000000ffff051224 */ /* 0x000fe200078e0018 */
[----:B------:R-:W-:Y:S01]  /*1bd0*/  @P1 PRMT R6, RZ, 0x5410, R6 ;  /* 0x00005410ff061816 */ /* 0x000fe20000000006 */
[----:B------:R-:W-:Y:S01]  /*1be0*/  FADD.FTZ R115, R115, -R114 ;  /* 0x8000007273737221 */ /* 0x000fe20000010000 */
[----:B------:R0:W1:Y:S01]  /*1bf0*/  F2F.BF16.F32 R12, R111 ;  /* 0x0000006f000c7304 */ /* 0x0000620000202000 */
[----:B------:R-:W-:Y:S01]  /*1c00*/  FFMA.FTZ R113, R113, R9, R8 ;  /* 0x0000000971717223 */ /* 0x000fe20000010008 */
[----:B------:R-:W-:Y:S01]  /*1c10*/  HFMA2.MMA R114, -RZ, RZ, 0, 4.76837158203125e-07 ;  /* 0x00000008ff727435 */ /* 0x000fe200000001ff */
[----:B------:R-:W-:Y:S01]  /*1c20*/  @P1 FADD.FTZ R17, R17, R6 ;  /* 0x0000000611111221 */ /* 0x000fe20000010000 */
[----:B------:R-:W-:Y:S01]  /*1c30*/  @P1 PRMT R6, RZ, 0x5410, R5 ;  /* 0x00005410ff061816 */ /* 0x000fe20000000005 */
[----:B------:R-:W-:Y:S01]  /*1c40*/  FMUL.FTZ R115, R102, R115 ;  /* 0x0000007366737220 */ /* 0x000fe20000410000 */
[----:B------:R-:W-:Y:S01]  /*1c50*/  @P1 MOV R5, R25 ;  /* 0x0000001900051202 */ /* 0x000fe20000000f00 */
[----:B------:R-:W-:Y:S01]  /*1c60*/  FADD.FTZ R113, R118, -R113 ;  /* 0x8000007176717221 */ /* 0x000fe20000010000 */
[----:B------:R-:W2:Y:S01]  /*1c70*/  F2F.BF16.F32 R13, R17 ;  /* 0x00000011000d7304 */ /* 0x000ea20000202000 */
[----:B------:R-:W-:Y:S01]  /*1c80*/  @P1 FADD.FTZ R115, R115, R6 ;  /* 0x0000000673731221 */ /* 0x000fe20000010000 */
[----:B------:R-:W-:Y:S01]  /*1c90*/  @P1 SHF.R.U64 R6, R24, 0x10, R25 ;  /* 0x0000001018061819 */ /* 0x000fe20000001219 */
[----:B------:R-:W-:Y:S01]  /*1ca0*/  FFMA.FTZ R116, R116, R9, R8 ;  /* 0x0000000974747223 */ /* 0x000fe20000010008 */
[----:B0-----:R-:W-:Y:S01]  /*1cb0*/  @P0 F2FP.BF16.PACK_AB R111, RZ, R111 ;  /* 0x0000006fff6f023e */ /* 0x001fe200000010ff */
[----:B------:R-:W-:Y:S01]  /*1cc0*/  FMUL.FTZ R113, R102, R113 ;  /* 0x0000007166717220 */ /* 0x000fe20000410000 */
[----:B------:R-:W-:Y:S01]  /*1cd0*/  @P1 PRMT R6, RZ, 0x5410, R6 ;  /* 0x00005410ff061816 */ /* 0x000fe20000000006 */
[----:B------:R-:W-:Y:S01]  /*1ce0*/  FADD.FTZ R121, R121, -R116 ;  /* 0x8000007479797221 */ /* 0x000fe20000010000 */
[----:B------:R0:W-:Y:S01]  /*1cf0*/  F2F.BF16.F32 R14, R115 ;  /* 0x00000073000e7304 */ /* 0x0001e20000202000 */
[----:B------:R-:W-:Y:S01]  /*1d00*/  FFMA.FTZ R117, R117, R9, R8 ;  /* 0x0000000975757223 */ /* 0x000fe20000010008 */
[----:B-1----:R-:W-:Y:S01]  /*1d10*/  @P4 PRMT R94, R12, 0x7610, R94 ;  /* 0x000076100c5e4816 */ /* 0x002fe2000000005e */
[----:B------:R-:W-:Y:S01]  /*1d20*/  @P1 FADD.FTZ R113, R113, R6 ;  /* 0x0000000671711221 */ /* 0x000fe20000010000 */
[----:B------:R-:W-:Y:S01]  /*1d30*/  @P1 PRMT R6, RZ, 0x5410, R5 ;  /* 0x00005410ff061816 */ /* 0x000fe20000000005 */
[----:B------:R-:W-:Y:S01]  /*1d40*/  FMUL.FTZ R121, R102, R121 ;  /* 0x0000007966797220 */ /* 0x000fe20000410000 */
[----:B------:R-:W-:Y:S01]  /*1d50*/  @P4 PRMT R90, R10, 0x7610, R90 ;  /* 0x000076100a5a4816 */ /* 0x000fe2000000005a */
[----:B------:R-:W-:Y:S01]  /*1d60*/  FADD.FTZ R117, R122, -R117 ;  /* 0x800000757a757221 */ /* 0x000fe20000010000 */
[----:B------:R-:W-:Y:S01]  /*1d70*/  F2F.BF16.F32 R16, R113 ;  /* 0x0000007100107304 */ /* 0x000fe20000202000 */
[----:B------:R-:W-:Y:S01]  /*1d80*/  @P1 FADD.FTZ R121, R121, R6 ;  /* 0x0000000679791221 */ /* 0x000fe20000010000 */
[----:B------:R-:W-:Y:S01]  /*1d90*/  @P1 SHF.R.U32.HI R6, RZ, 0x10, R25 ;  /* 0x00000010ff061819 */ /* 0x000fe20000011619 */
[----:B------:R-:W-:Y:S01]  /*1da0*/  FFMA.FTZ R120, R120, R9, R8 ;  /* 0x0000000978787223 */ /* 0x000fe20000010008 */
[----:B--2---:R-:W-:Y:S01]  /*1db0*/  @P4 PRMT R91, R13, 0x7610, R91 ;  /* 0x000076100d5b4816 */ /* 0x004fe2000000005b */
[C---:B------:R-:W-:Y:S01]  /*1dc0*/  FMUL.FTZ R19, R102.reuse, R117 ;  /* 0x0000007566137220 */ /* 0x040fe20000410000 */
[----:B------:R-:W-:Y:S01]  /*1dd0*/  @P1 PRMT R6, RZ, 0x5410, R6 ;  /* 0x00005410ff061816 */ /* 0x000fe20000000006 */
[----:B------:R-:W-:Y:S01]  /*1de0*/  @P1 IMAD.MOV.U32 R5, RZ, RZ, R22 ;  /* 0x000000ffff051224 */ /* 0x000fe200078e0016 */
[----:B------:R-:W-:Y:S01]  /*1df0*/  F2F.BF16.F32 R104, R121 ;  /* 0x0000007900687304 */ /* 0x000fe20000202000 */
[----:B------:R-:W-:Y:S01]  /*1e00*/  FADD.FTZ R123, R123, -R120 ;  /* 0x800000787b7b7221 */ /* 0x000fe20000010000 */
[----:B------:R-:W-:Y:S01]  /*1e10*/  @P0 PRMT R93, R111, 0x7610, R93 ;  /* 0x000076106f5d0816 */ /* 0x000fe2000000005d */
[----:B------:R-:W-:Y:S01]  /*1e20*/  @P1 FADD.FTZ R19, R19, R6 ;  /* 0x0000000613131221 */ /* 0x000fe20000010000 */
[----:B------:R-:W-:Y:S01]  /*1e30*/  @P1 PRMT R6, RZ, 0x5410, R5 ;  /* 0x00005410ff061816 */ /* 0x000fe20000000005 */
[----:B------:R-:W-:Y:S01]  /*1e40*/  FMUL.FTZ R123, R102, R123 ;  /* 0x0000007b667b7220 */ /* 0x000fe20000410000 */
[----:B------:R-:W-:Y:S01]  /*1e50*/  @P1 MOV R5, R23 ;  /* 0x0000001700051202 */ /* 0x000fe20000000f00 */
[----:B------:R-:W-:Y:S01]  /*1e60*/  FFMA.FTZ R119, R119, R9, R8 ;  /* 0x0000000977777223 */ /* 0x000fe20000010008 */
[----:B------:R-:W1:Y:S01]  /*1e70*/  F2F.BF16.F32 R116, R19 ;  /* 0x0000001300747304 */ /* 0x000e620000202000 */
[----:B------:R-:W-:Y:S01]  /*1e80*/  @P1 FADD.FTZ R123, R123, R6 ;  /* 0x000000067b7b1221 */ /* 0x000fe20000010000 */
[----:B------:R-:W-:Y:S01]  /*1e90*/  @P1 SHF.R.U64 R6, R22, 0x10, R23 ;  /* 0x0000001016061819 */ /* 0x000fe20000001217 */
[----:B------:R-:W-:Y:S01]  /*1ea0*/  FADD.FTZ R119, R126, -R119 ;  /* 0x800000777e777221 */ /* 0x000fe20000010000 */
[----:B------:R-:W-:Y:S01]  /*1eb0*/  @P0 F2FP.BF16.PACK_AB R17, RZ, R17 ;  /* 0x00000011ff11023e */ /* 0x000fe200000010ff */
[----:B------:R-:W-:Y:S01]  /*1ec0*/  FFMA.FTZ R124, R124, R9, R8 ;  /* 0x000000097c7c7223 */ /* 0x000fe20000010008 */
[----:B------:R-:W-:Y:S01]  /*1ed0*/  @P1 PRMT R6, RZ, 0x5410, R6 ;  /* 0x00005410ff061816 */ /* 0x000fe20000000006 */
[C---:B------:R-:W-:Y:S01]  /*1ee0*/  FMUL.FTZ R119, R102.reuse, R119 ;  /* 0x0000007766777220 */ /* 0x040fe20000410000 */
[----:B------:R-:W-:Y:S01]  /*1ef0*/  F2F.BF16.F32 R15, R123 ;  /* 0x0000007b000f7304 */ /* 0x000fe20000202000 */
[----:B------:R-:W-:Y:S01]  /*1f00*/  FADD.FTZ R125, R125, -R124 ;  /* 0x8000007c7d7d7221 */ /* 0x000fe20000010000 */
[----:B------:R-:W-:Y:S01]  /*1f10*/  @P4 PRMT R95, R145, 0x7610, R95 ;  /* 0x00007610915f4816 */ /* 0x000fe2000000005f */
[----:B------:R-:W-:Y:S01]  /*1f20*/  @P1 FADD.FTZ R119, R119, R6 ;  /* 0x0000000677771221 */ /* 0x000fe20000010000 */
[----:B------:R-:W-:Y:S01]  /*1f30*/  @P1 PRMT R6, RZ, 0x5410, R5 ;  /* 0x00005410ff061816 */ /* 0x000fe20000000005 */
[----:B------:R-:W-:Y:S01]  /*1f40*/  FMUL.FTZ R125, R102, R125 ;  /* 0x0000007d667d7220 */ /* 0x000fe20000410000 */
[----:B0-----:R-:W-:Y:S01]  /*1f50*/  @P0 F2FP.BF16.PACK_AB R115, RZ, R115 ;  /* 0x00000073ff73023e */ /* 0x001fe200000010ff */
[-C--:B------:R-:W-:Y:S01]  /*1f60*/  FFMA.FTZ R127, R127, R9.reuse, R8 ;  /* 0x000000097f7f7223 */ /* 0x080fe20000010008 */
[----:B------:R-:W-:Y:S01]  /*1f70*/  F2F.BF16.F32 R18, R119 ;  /* 0x0000007700127304 */ /* 0x000fe20000202000 */
[----:B------:R-:W-:Y:S01]  /*1f80*/  @P1 FADD.FTZ R125, R125, R6 ;  /* 0x000000067d7d1221 */ /* 0x000fe20000010000 */
[----:B------:R-:W-:Y:S01]  /*1f90*/  @P1 SHF.R.U32.HI R6, RZ, 0x10, R23 ;  /* 0x00000010ff061819 */ /* 0x000fe20000011617 */
[----:B------:R-:W-:Y:S01]  /*1fa0*/  FADD.FTZ R127, R128, -R127 ;  /* 0x8000007f807f7221 */ /* 0x000fe20000010000 */
[----:B-1----:R-:W-:Y:S01]  /*1fb0*/  SHF.L.U32 R11, R116, 0x10, RZ ;  /* 0x00000010740b7819 */ /* 0x002fe200000006ff */
[----:B------:R-:W-:Y:S01]  /*1fc0*/  FFMA.FTZ R130, R130, R9, R8 ;  /* 0x0000000982827223 */ /* 0x000fe20000010008 */
[----:B------:R-:W-:Y:S01]  /*1fd0*/  @P1 PRMT R6, RZ, 0x5410, R6 ;  /* 0x00005410ff061816 */ /* 0x000fe20000000006 */
[----:B------:R-:W-:Y:S01]  /*1fe0*/  FMUL.FTZ R127, R102, R127 ;  /* 0x0000007f667f7220 */ /* 0x000fe20000410000 */
[----:B------:R-:W-:Y:S01]  /*1ff0*/  F2F.BF16.F32 R117, R125 ;  /* 0x0000007d00757304 */ /* 0x000fe20000202000 */
[----:B------:R-:W-:Y:S01]  /*2000*/  @P1 IMAD.MOV.U32 R5, RZ, RZ, R20 ;  /* 0x000000ffff051224 */ /* 0x000fe200078e0014 */
[----:B------:R-:W-:Y:S01]  /*2010*/  @P0 F2FP.BF16.PACK_AB R121, RZ, R121 ;  /* 0x00000079ff79023e */ /* 0x000fe200000010ff */
[----:B------:R-:W-:Y:S01]  /*2020*/  FADD.FTZ R129, R129, -R130 ;  /* 0x8000008281817221 */ /* 0x000fe20000010000 */
[----:B------:R-:W-:Y:S01]  /*2030*/  @P0 PRMT R96, R17, 0x7610, R96 ;  /* 0x0000761011600816 */ /* 0x000fe20000000060 */
[----:B------:R-:W-:-:S02]  /*2040*/  FFMA.FTZ R131, R131, R9, R8 ;  /* 0x0000000983837223 */ /* 0x000fc40000010008 */
[----:B------:R-:W-:Y:S01]  /*2050*/  @P1 FADD.FTZ R127, R127, R6 ;  /* 0x000000067f7f1221 */ /* 0x000fe20000010000 */
[----:B------:R-:W-:Y:S01]  /*2060*/  @P1 PRMT R6, RZ, 0x5410, R5 ;  /* 0x00005410ff061816 */ /* 0x000fe20000000005 */
[----:B------:R-:W-:Y:S01]  /*2070*/  FMUL.FTZ R129, R102, R129 ;  /* 0x0000008166817220 */ /* 0x000fe20000410000 */
[----:B------:R-:W-:Y:S01]  /*2080*/  @P1 MOV R5, R21 ;  /* 0x0000001500051202 */ /* 0x000fe20000000f00 */
[----:B------:R-:W-:Y:S01]  /*2090*/  FADD.FTZ R131, R132, -R131 ;  /* 0x8000008384837221 */ /* 0x000fe20000010000 */
[----:B------:R-:W-:Y:S01]  /*20a0*/  F2F.BF16.F32 R118, R127 ;  /* 0x0000007f00767304 */ /* 0x000fe20000202000 */
[----:B------:R-:W-:Y:S02]  /*20b0*/  FFMA.FTZ R134, R134, R9, R8 ;  /* 0x0000000986867223 */ /* 0x000fe40000010008 */
[----:B------:R-:W-:Y:S01]  /*20c0*/  @P1 FADD.FTZ R129, R129, R6 ;  /* 0x0000000681811221 */ /* 0x000fe20000010000 */
[----:B------:R-:W-:Y:S01]  /*20d0*/  @P1 PRMT R6, RZ, 0x5410, R7 ;  /* 0x00005410ff061816 */ /* 0x000fe20000000007 */
[C---:B------:R-:W-:Y:S01]  /*20e0*/  FMUL.FTZ R131, R102.reuse, R131 ;  /* 0x0000008366837220 */ /* 0x040fe20000410000 */
[----:B------:R-:W-:Y:S01]  /*20f0*/  @P1 SHF.R.U32.HI R7, RZ, 0x10, R3 ;  /* 0x00000010ff071819 */ /* 0x000fe20000011603 */
[----:B------:R-:W-:Y:S01]  /*2100*/  FADD.FTZ R133, R133, -R134 ;  /* 0x8000008685857221 */ /* 0x000fe20000010000 */
[----:B------:R-:W-:Y:S01]  /*2110*/  F2F.BF16.F32 R105, R129 ;  /* 0x0000008100697304 */ /* 0x000fe20000202000 */
[----:B------:R-:W-:Y:S01]  /*2120*/  @P1 FADD.FTZ R131, R131, R6 ;  /* 0x0000000683831221 */ /* 0x000fe20000010000 */
[----:B------:R-:W-:Y:S01]  /*2130*/  @P1 PRMT R6, RZ, 0x5410, R5 ;  /* 0x00005410ff061816 */ /* 0x000fe20000000005 */
[----:B------:R-:W-:-:S02]  /*2140*/  FMUL.FTZ R133, R102, R133 ;  /* 0x0000008566857220 */ /* 0x000fc40000410000 */
[-C--:B------:R-:W-:Y:S02]  /*2150*/  FFMA.FTZ R135, R135, R9.reuse, R8 ;  /* 0x0000000987877223 */ /* 0x080fe40000010008 */
[----:B------:R-:W-:Y:S01]  /*2160*/  @P1 FADD.FTZ R133, R133, R6 ;  /* 0x0000000685851221 */ /* 0x000fe20000010000 */
[----:B------:R-:W-:Y:S01]  /*2170*/  @P1 SHF.R.U32.HI R6, RZ, 0x10, R21 ;  /* 0x00000010ff061819 */ /* 0x000fe20000011615 */
[----:B------:R-:W-:Y:S01]  /*2180*/  FADD.FTZ R135, R136, -R135 ;  /* 0x8000008788877221 */ /* 0x000fe20000010000 */
[----:B------:R-:W-:Y:S01]  /*2190*/  F2F.BF16.F32 R120, R131 ;  /* 0x0000008300787304 */ /* 0x000fe20000202000 */
[----:B------:R-:W-:Y:S01]  /*21a0*/  FFMA.FTZ R139, R139, R9, R8 ;  /* 0x000000098b8b7223 */ /* 0x000fe20000010008 */
[----:B------:R-:W-:Y:S01]  /*21b0*/  @P1 PRMT R6, RZ, 0x5410, R6 ;  /* 0x00005410ff061816 */ /* 0x000fe20000000006 */
[----:B------:R-:W-:Y:S02]  /*21c0*/  FMUL.FTZ R135, R102, R135 ;  /* 0x0000008766877220 */ /* 0x000fe40000410000 */
[----:B------:R-:W-:-:S02]  /*21d0*/  FADD.FTZ R139, R140, -R139 ;  /* 0x8000008b8c8b7221 */ /* 0x000fc40000010000 */
[----:B------:R-:W-:Y:S01]  /*21e0*/  @P1 FADD.FTZ R135, R135, R6 ;  /* 0x0000000687871221 */ /* 0x000fe20000010000 */
[--C-:B------:R-:W-:Y:S01]  /*21f0*/  @P1 SHF.R.U64 R6, R2, 0x10, R3.reuse ;  /* 0x0000001002061819 */ /* 0x100fe20000001203 */
[----:B------:R-:W-:Y:S01]  /*2200*/  FFMA.FTZ R142, R142, R9, R8 ;  /* 0x000000098e8e7223 */ /* 0x000fe20000010008 */
[----:B------:R-:W-:Y:S01]  /*2210*/  F2F.BF16.F32 R122, R133 ;  /* 0x00000085007a7304 */ /* 0x000fe20000202000 */
[----:B------:R-:W-:Y:S01]  /*2220*/  FMUL.FTZ R139, R102, R139 ;  /* 0x0000008b668b7220 */ /* 0x000fe20000410000 */
[----:B------:R-:W-:Y:S01]  /*2230*/  @P1 PRMT R6, RZ, 0x5410, R6 ;  /* 0x00005410ff061816 */ /* 0x000fe20000000006 */
[----:B------:R-:W-:Y:S02]  /*2240*/  @P1 IMAD.MOV.U32 R5, RZ, RZ, R3 ;  /* 0x000000ffff051224 */ /* 0x000fe400078e0003 */
[----:B------:R-:W-:Y:S02]  /*2250*/  FADD.FTZ R141, R141, -R142 ;  /* 0x8000008e8d8d7221 */ /* 0x000fe40000010000 */
[----:B------:R-:W-:Y:S01]  /*2260*/  FFMA.FTZ R138, R138, R9, R8 ;  /* 0x000000098a8a7223 */ /* 0x000fe20000010008 */
[----:B------:R-:W0:Y:S01]  /*2270*/  F2F.BF16.F32 R124, R135 ;  /* 0x00000087007c7304 */ /* 0x000e220000202000 */
[----:B------:R-:W-:Y:S01]  /*2280*/  @P1 FADD.FTZ R139, R139, R6 ;  /* 0x000000068b8b1221 */ /* 0x000fe20000010000 */
[----:B------:R-:W-:Y:S01]  /*2290*/  @P1 PRMT R6, RZ, 0x5410, R5 ;  /* 0x00005410ff061816 */ /* 0x000fe20000000005 */
[----:B------:R-:W-:Y:S01]  /*22a0*/  FMUL.FTZ R141, R102, R141 ;  /* 0x0000008d668d7220 */ /* 0x000fe20000410000 */
[----:B------:R-:W-:Y:S01]  /*22b0*/  @P1 MOV R5, R2 ;  /* 0x0000000200051202 */ /* 0x000fe20000000f00 */
[----:B------:R-:W-:-:S02]  /*22c0*/  FADD.FTZ R137, R137, -R138 ;  /* 0x8000008a89897221 */ /* 0x000fc40000010000 */
[----:B------:R-:W-:Y:S01]  /*22d0*/  FFMA.FTZ R144, R144, R9, R8 ;  /* 0x0000000990907223 */ /* 0x000fe20000010008 */
[----:B------:R-:W-:Y:S01]  /*22e0*/  F2F.BF16.F32 R103, R139 ;  /* 0x0000008b00677304 */ /* 0x000fe20000202000 */
[----:B------:R-:W-:Y:S01]  /*22f0*/  @P1 FADD.FTZ R141, R141, R6 ;  /* 0x000000068d8d1221 */ /* 0x000fe20000010000 */
[----:B------:R-:W-:Y:S01]  /*2300*/  @P1 PRMT R6, RZ, 0x5410, R5 ;  /* 0x00005410ff061816 */ /* 0x000fe20000000005 */
[C---:B------:R-:W-:Y:S02]  /*2310*/  FMUL.FTZ R137, R102.reuse, R137 ;  /* 0x0000008966897220 */ /* 0x040fe40000410000 */
[----:B------:R-:W-:Y:S02]  /*2320*/  FADD.FTZ R143, R143, -R144 ;  /* 0x800000908f8f7221 */ /* 0x000fe40000010000 */
[----:B------:R-:W-:Y:S01]  /*2330*/  @P1 FADD.FTZ R137, R137, R6 ;  /* 0x0000000689891221 */ /* 0x000fe20000010000 */
[----:B------:R-:W-:Y:S01]  /*2340*/  @P1 PRMT R6, RZ, 0x5410, R7 ;  /* 0x00005410ff061816 */ /* 0x000fe20000000007 */
[----:B------:R-:W-:Y:S01]  /*2350*/  FMUL.FTZ R143, R102, R143 ;  /* 0x0000008f668f7220 */ /* 0x000fe20000410000 */
[----:B0-----:R-:W-:Y:S01]  /*2360*/  SHF.L.U32 R109, R124, 0x10, RZ ;  /* 0x000000107c6d7819 */ /* 0x001fe200000006ff */
[----:B------:R-:W-:Y:S01]  /*2370*/  F2F.BF16.F32 R102, R141 ;  /* 0x0000008d00667304 */ /* 0x000fe20000202000 */
[----:B------:R-:W-:-:S02]  /*2380*/  IMAD.U32 R13, R13, 0x10000, RZ ;  /* 0x000100000d0d7824 */ /* 0x000fc400078e00ff */
[----:B------:R-:W-:Y:S01]  /*2390*/  @P1 FADD.FTZ R143, R143, R6 ;  /* 0x000000068f8f1221 */ /* 0x000fe20000010000 */
[----:B------:R-:W-:Y:S01]  /*23a0*/  @P0 F2FP.BF16.PACK_AB R6, RZ, R4 ;  /* 0x00000004ff06023e */ /* 0x000fe200000010ff */
[----:B------:R-:W-:-:S03]  /*23b0*/  IMAD.WIDE.U32 R4, R10, 0x10000, RZ ;  /* 0x000100000a047825 */ /* 0x000fc600078e00ff */
[----:B------:R-:W0:Y:S01]  /*23c0*/  F2F.BF16.F32 R108, R143 ;  /* 0x0000008f006c7304 */ /* 0x000e220000202000 */
[----:B------:R-:W-:Y:S01]  /*23d0*/  @P0 PRMT R92, R6, 0x7610, R92 ;  /* 0x00007610065c0816 */ /* 0x000fe2000000005c */
[----:B------:R-:W-:Y:S01]  /*23e0*/  IMAD.WIDE.U32 R6, R16, 0x10000, RZ ;  /* 0x0001000010067825 */ /* 0x000fe200078e00ff */
[----:B------:R-:W-:Y:S02]  /*23f0*/  LOP3.LUT R13, R5, R13, R12, 0xfe, !PT ;  /* 0x0000000d050d7212 */ /* 0x000fe400078efe0c */
[----:B------:R-:W-:Y:S01]  /*2400*/  LOP3.LUT R12, R4, R145, RZ, 0xfc, !PT ;  /* 0x00000091040c7212 */ /* 0x000fe200078efcff */
[----:B------:R-:W-:Y:S01]  /*2410*/  IMAD.U32 R9, R118, 0x10000, RZ ;  /* 0x0001000076097824 */ /* 0x000fe200078e00ff */
[----:B------:R-:W-:Y:S01]  /*2420*/  LOP3.LUT R11, R7, R11, R104, 0xfe, !PT ;  /* 0x0000000b070b7212 */ /* 0x000fe200078efe68 */
[----:B------:R-:W1:Y:S01]  /*2430*/  F2F.BF16.F32 R147, R137 ;  /* 0x0000008900937304 */ /* 0x000e620000202000 */
[----:B------:R-:W-:Y:S01]  /*2440*/  LOP3.LUT R10, R6, R14, RZ, 0xfc, !PT ;  /* 0x0000000e060a7212 */ /* 0x000fe200078efcff */
[----:B------:R-:W-:-:S04]  /*2450*/  IMAD.WIDE.U32 R4, R18, 0x10000, RZ ;  /* 0x0001000012047825 */ /* 0x000fc800078e00ff */
[----:B------:R-:W-:Y:S01]  /*2460*/  IMAD.WIDE.U32 R6, R120, 0x10000, RZ ;  /* 0x0001000078067825 */ /* 0x000fe200078e00ff */
[----:B------:R-:W-:Y:S02]  /*2470*/  LOP3.LUT R9, R5, R9, R117, 0xfe, !PT ;  /* 0x0000000905097212 */ /* 0x000fe400078efe75 */
[----:B------:R-:W-:Y:S01]  /*2480*/  LOP3.LUT R8, R4, R15, RZ, 0xfc, !PT ;  /* 0x0000000f04087212 */ /* 0x000fe200078efcff */
[----:B0-----:R-:W-:Y:S01]  /*2490*/  IMAD.U32 R111, R108, 0x10000, RZ ;  /* 0x000100006c6f7824 */ /* 0x001fe200078e00ff */
[----:B------:R-:W-:Y:S01]  /*24a0*/  LOP3.LUT R7, R7, R109, R122, 0xfe, !PT ;  /* 0x0000006d07077212 */ /* 0x000fe200078efe7a */
[----:B------:R-:W-:Y:S01]  /*24b0*/  IMAD.WIDE.U32 R106, R103, 0x10000, RZ ;  /* 0x00010000676a7825 */ /* 0x000fe200078e00ff */
[----:B------:R-:W-:Y:S02]  /*24c0*/  LOP3.LUT R6, R6, R105, RZ, 0xfc, !PT ;  /* 0x0000006906067212 */ /* 0x000fe400078efcff */
[----:B------:R-:W-:Y:S02]  /*24d0*/  @P0 F2FP.BF16.PACK_AB R109, RZ, R113 ;  /* 0x00000071ff6d023e */ /* 0x000fe400000010ff */
[----:B------:R-:W-:-:S02]  /*24e0*/  LOP3.LUT R5, R107, R111, R102, 0xfe, !PT ;  /* 0x0000006f6b057212 */ /* 0x000fc400078efe66 */
[----:B-1----:R-:W-:Y:S01]  /*24f0*/  LOP3.LUT R4, R106, R147, RZ, 0xfc, !PT ;  /* 0x000000936a047212 */ /* 0x002fe200078efcff */
[----:B------:R-:W-:Y:S01]  /*2500*/  IMAD.WIDE.U32 R106, R98, R114, c[0x0][0x248] ;  /* 0x00009200626a7625 */ /* 0x000fe200078e0072 */
        /* <DEDUP_REMOVED lines=9> */
.L_x_103:
        /* <DEDUP_REMOVED lines=8> */
[----:B------:R-:W-:Y:S02]  /*2620*/  LOP3.LUT R107, R107, R13, RZ, 0xfc, !PT ;  /* 0x0000000d6b6b7212 */ /* 0x000fe400078efcff */
[----:B------:R-:W-:Y:S01]  /*2630*/  LOP3.LUT R106, R12, 0xffff, R95, 0xf8, !PT ;  /* 0x0000ffff0c6a7812 */ /* 0x000fe200078ef85f */
[----:B------:R-:W-:-:S05]  /*2640*/  IMAD.WIDE.U32 R12, R98, R114, c[0x0][0x250] ;  /* 0x00009400620c7625 */ /* 0x000fca00078e0072 */
[----:B------:R1:W-:Y:S02]  /*2650*/  STG.E.64 [R12.64], R106 ;  /* 0x0000006a0c007986 */ /* 0x0003e4000c101b04 */
.L_x_104:
[----:B------:R-:W-:Y:S02]  /*2660*/  IADD3 R17, R98, 0x100, RZ ;  /* 0x0000010062117810 */ /* 0x000fe40007ffe0ff */
        /* <DEDUP_REMOVED lines=18> */
.L_x_105:
[----:B------:R2:W-:Y:S01]  /*2790*/  STG.E.64 [R16.64], R10 ;  /* 0x0000000a10007986 */ /* 0x0005e2000c101b04 */
[----:B------:R-:W-:Y:S02]  /*27a0*/  @P0 PRMT R89, R123, 0x7610, R89 ;  /* 0x000076107b590816 */ /* 0x000fe40000000059 */
[----:B------:R-:W-:Y:S02]  /*27b0*/  @P0 PRMT R92, R119, 0x7610, R92 ;  /* 0x00007610775c0816 */ /* 0x000fe4000000005c */
[----:B------:R-:W-:Y:S01]  /*27c0*/  @P0 PRMT R93, R125, 0x7610, R93 ;  /* 0x000076107d5d0816 */ /* 0x000fe2000000005d */
[----:B------:R-:W-:Y:S05]  /*27d0*/  @!P4 BRA `(.L_x_106) ;  /* 0x000000700000c947 */ /* 0x000fea0003800000 */
[----:B--2---:R-:W-:Y:S02]  /*27e0*/  LOP3.LUT R10, R90, 0xffff, RZ, 0xc0, !PT ;  /* 0x0000ffff5a0a7812 */ /* 0x004fe400078ec0ff */
[----:B-1----:R-:W-:-:S03]  /*27f0*/  PRMT R13, R94, 0x5410, R91 ;  /* 0x000054105e0d7816 */ /* 0x002fc6000000005b */
[----:B------:R-:W-:-:S05]  /*2800*/  IMAD.WIDE.U32 R10, R10, 0x10000, RZ ;  /* 0x000100000a0a7825 */ /* 0x000fca00078e00ff */
[----:B------:R-:W-:Y:S02]  /*2810*/  LOP3.LUT R13, R13, R11, RZ, 0xfc, !PT ;  /* 0x0000000b0d0d7212 */ /* 0x000fe400078efcff */
[----:B------:R-:W-:Y:S01]  /*2820*/  LOP3.LUT R12, R10, 0xffff, R95, 0xf8, !PT ;  /* 0x0000ffff0a0c7812 */ /* 0x000fe200078ef85f */
[----:B------:R-:W-:-:S05]  /*2830*/  IMAD.WIDE.U32 R10, R101, R114, c[0x0][0x250] ;  /* 0x00009400650a7625 */ /* 0x000fca00078e0072 */
[----:B------:R1:W-:Y:S02]  /*2840*/  STG.E.64 [R10.64], R12 ;  /* 0x0000000c0a007986 */ /* 0x0003e4000c101b04 */
.L_x_106:
        /* <DEDUP_REMOVED lines=12> */
[----:B--2---:R-:W-:Y:S02]  /*2910*/  LOP3.LUT R10, R92, 0xffff, RZ, 0xc0, !PT ;  /* 0x0000ffff5c0a7812 */ /* 0x004fe400078ec0ff */
[----:B------:R-:W-:-:S03]  /*2920*/  PRMT R15, R93, 0x5410, R96 ;  /* 0x000054105d0f7816 */ /* 0x000fc60000000060 */
[----:B------:R-:W-:-:S05]  /*2930*/  IMAD.WIDE.U32 R10, R10, 0x10000, RZ ;  /* 0x000100000a0a7825 */ /* 0x000fca00078e00ff */
[----:B------:R-:W-:Y:S02]  /*2940*/  LOP3.LUT R15, R15, R11, RZ, 0xfc, !PT ;  /* 0x0000000b0f0f7212 */ /* 0x000fe400078efcff */
[----:B------:R-:W-:Y:S01]  /*2950*/  LOP3.LUT R14, R10, 0xffff, R89, 0xf8, !PT ;  /* 0x0000ffff0a0e7812 */ /* 0x000fe200078ef859 */
[----:B------:R-:W-:-:S05]  /*2960*/  IMAD.WIDE.U32 R10, R100, R114, c[0x0][0x258] ;  /* 0x00009600640a7625 */ /* 0x000fca00078e0072 */
[----:B------:R1:W-:Y:S02]  /*2970*/  STG.E.64 [R10.64], R14 ;  /* 0x0000000e0a007986 */ /* 0x0003e4000c101b04 */
.L_x_107:
[----:B------:R3:W-:Y:S01]  /*2980*/  STG.E.64 [R12.64], R8 ;  /* 0x000000080c007986 */ /* 0x0007e2000c101b04 */
[----:B------:R-:W-:Y:S02]  /*2990*/  @P0 PRMT R89, R129, 0x7610, R89 ;  /* 0x0000761081590816 */ /* 0x000fe40000000059 */
[----:B------:R-:W-:Y:S02]  /*29a0*/  @P0 PRMT R92, R131, 0x7610, R92 ;  /* 0x00007610835c0816 */ /* 0x000fe4000000005c */
[----:B------:R-:W-:Y:S01]  /*29b0*/  @P0 PRMT R93, R133, 0x7610, R93 ;  /* 0x00007610855d0816 */ /* 0x000fe2000000005d */
[----:B------:R-:W-:Y:S05]  /*29c0*/  @!P4 BRA `(.L_x_108) ;  /* 0x000000700000c947 */ /* 0x000fea0003800000 */
[----:B---3--:R-:W-:Y:S01]  /*29d0*/  LOP3.LUT R8, R90, 0xffff, RZ, 0xc0, !PT ;  /* 0x0000ffff5a087812 */ /* 0x008fe200078ec0ff */
[----:B------:R-:W-:Y:S01]  /*29e0*/  IMAD.WIDE.U32 R100, R100, R114, c[0x0][0x250] ;  /* 0x0000940064647625 */ /* 0x000fe200078e0072 */
[----:B-12---:R-:W-:-:S03]  /*29f0*/  PRMT R11, R94, 0x5410, R91 ;  /* 0x000054105e0b7816 */ /* 0x006fc6000000005b */
[----:B------:R-:W-:-:S05]  /*2a00*/  IMAD.WIDE.U32 R8, R8, 0x10000, RZ ;  /* 0x0001000008087825 */ /* 0x000fca00078e00ff */
[----:B------:R-:W-:Y:S02]  /*2a10*/  LOP3.LUT R9, R11, R9, RZ, 0xfc, !PT ;  /* 0x000000090b097212 */ /* 0x000fe400078efcff */
[----:B------:R-:W-:-:S05]  /*2a20*/  LOP3.LUT R8, R8, 0xffff, R95, 0xf8, !PT ;  /* 0x0000ffff08087812 */ /* 0x000fca00078ef85f */
[----:B------:R1:W-:Y:S02]  /*2a30*/  STG.E.64 [R100.64], R8 ;  /* 0x0000000864007986 */ /* 0x0003e4000c101b04 */
.L_x_108:
[----:B------:R-:W-:Y:S02]  /*2a40*/  @P0 F2FP.BF16.PACK_AB R135, RZ, R135 ;  /* 0x00000087ff87023e */ /* 0x000fe400000010ff */
[----:B------:R-:W-:Y:S02]  /*2a50*/  @P4 PRMT R95, R105, 0x7610, R95 ;  /* 0x00007610695f4816 */ /* 0x000fe4000000005f */
[----:B------:R-:W-:Y:S02]  /*2a60*/  @P4 PRMT R90, R120, 0x7610, R90 ;  /* 0x00007610785a4816 */ /* 0x000fe4000000005a */
[----:B------:R-:W-:Y:S02]  /*2a70*/  @P4 PRMT R94, R122, 0x7610, R94 ;  /* 0x000076107a5e4816 */ /* 0x000fe4000000005e */
[----:B------:R-:W-:Y:S02]  /*2a80*/  @P4 PRMT R91, R124, 0x7610, R91 ;  /* 0x000076107c5b4816 */ /* 0x000fe4000000005b */
[----:B------:R-:W-:-:S02]  /*2a90*/  @P0 F2FP.BF16.PACK_AB R137, RZ, R137 ;  /* 0x00000089ff89023e */ /* 0x000fc400000010ff */
[----:B------:R-:W-:Y:S02]  /*2aa0*/  @P0 F2FP.BF16.PACK_AB R139, RZ, R139 ;  /* 0x0000008bff8b023e */ /* 0x000fe400000010ff */
[----:B---3--:R-:W-:Y:S02]  /*2ab0*/  IADD3 R13, R98, 0x300, RZ ;  /* 0x00000300620d7810 */ /* 0x008fe40007ffe0ff */
[----:B------:R-:W-:Y:S01]  /*2ac0*/  @P0 PRMT R96, R135, 0x7610, R96 ;  /* 0x0000761087600816 */ /* 0x000fe20000000060 */
[----:B------:R-:W-:Y:S05]  /*2ad0*/  @!P0 BRA `(.L_x_109) ;  /* 0x0000007000008947 */ /* 0x000fea0003800000 */
[----:B-1----:R-:W-:Y:S02]  /*2ae0*/  LOP3.LUT R8, R92, 0xffff, RZ, 0xc0, !PT ;  /* 0x0000ffff5c087812 */ /* 0x002fe400078ec0ff */
[----:B--2---:R-:W-:-:S03]  /*2af0*/  PRMT R11, R93, 0x5410, R96 ;  /* 0x000054105d0b7816 */ /* 0x004fc60000000060 */
[----:B------:R-:W-:-:S05]  /*2b00*/  IMAD.WIDE.U32 R8, R8, 0x10000, RZ ;  /* 0x0001000008087825 */ /* 0x000fca00078e00ff */
[----:B------:R-:W-:Y:S02]  /*2b10*/  LOP3.LUT R11, R11, R9, RZ, 0xfc, !PT ;  /* 0x000000090b0b7212 */ /* 0x000fe400078efcff */
[----:B------:R-:W-:Y:S01]  /*2b20*/  LOP3.LUT R10, R8, 0xffff, R89, 0xf8, !PT ;  /* 0x0000ffff080a7812 */ /* 0x000fe200078ef859 */
[----:B------:R-:W-:-:S05]  /*2b30*/  IMAD.WIDE.U32 R8, R99, R114, c[0x0][0x258] ;  /* 0x0000960063087625 */ /* 0x000fca00078e0072 */
[----:B------:R1:W-:Y:S02]  /*2b40*/  STG.E.64 [R8.64], R10 ;  /* 0x0000000a08007986 */ /* 0x0003e4000c101b04 */
.L_x_109:
[----:B-1----:R-:W-:Y:S01]  /*2b50*/  IMAD.WIDE.U32 R8, R114, R13, c[0x0][0x248] ;  /* 0x0000920072087625 */ /* 0x002fe200078e000d */
[----:B------:R-:W-:Y:S02]  /*2b60*/  @P0 F2FP.BF16.PACK_AB R141, RZ, R141 ;  /* 0x0000008dff8d023e */ /* 0x000fe400000010ff */
[----:B------:R-:W-:Y:S02]  /*2b70*/  @P0 F2FP.BF16.PACK_AB R143, RZ, R143 ;  /* 0x0000008fff8f023e */ /* 0x000fe400000010ff */
[----:B------:R1:W-:Y:S01]  /*2b80*/  STG.E.64 [R8.64], R6 ;  /* 0x0000000608007986 */ /* 0x0003e2000c101b04 */
[----:B------:R-:W-:Y:S02]  /*2b90*/  @P0 PRMT R89, R137, 0x7610, R89 ;  /* 0x0000761089590816 */ /* 0x000fe40000000059 */
[----:B------:R-:W-:Y:S02]  /*2ba0*/  @P0 PRMT R92, R139, 0x7610, R92 ;  /* 0x000076108b5c0816 */ /* 0x000fe4000000005c */
[----:B------:R-:W-:-:S02]  /*2bb0*/  @P0 PRMT R93, R141, 0x7610, R93 ;  /* 0x000076108d5d0816 */ /* 0x000fc4000000005d */
[----:B------:R-:W-:Y:S02]  /*2bc0*/  @P0 PRMT R96, R143, 0x7610, R96 ;  /* 0x000076108f600816 */ /* 0x000fe40000000060 */
[----:B--2---:R-:W-:Y:S01]  /*2bd0*/  IADD3 R11, R98, 0x400, RZ ;  /* 0x00000400620b7810 */ /* 0x004fe20007ffe0ff */
        /* <DEDUP_REMOVED lines=8> */
.L_x_110:
[----:B-1----:R-:W-:Y:S01]  /*2c60*/  IMAD.WIDE.U32 R8, R114, R11, c[0x0][0x248] ;  /* 0x0000920072087625 */ /* 0x002fe200078e000b */
[----:B------:R-:W-:Y:S05]  /*2c70*/  @!P0 BRA `(.L_x_111) ;  /* 0x0000007000008947 */ /* 0x000fea0003800000 */
[----:B------:R-:W-:Y:S02]  /*2c80*/  LOP3.LUT R6, R92, 0xffff, RZ, 0xc0, !PT ;  /* 0x0000ffff5c067812 */ /* 0x000fe400078ec0ff */
[----:B------:R-:W-:-:S03]  /*2c90*/  PRMT R11, R93, 0x5410, R96 ;  /* 0x000054105d0b7816 */ /* 0x000fc60000000060 */
[----:B------:R-:W-:-:S05]  /*2ca0*/  IMAD.WIDE.U32 R6, R6, 0x10000, RZ ;  /* 0x0001000006067825 */ /* 0x000fca00078e00ff */
[----:B------:R-:W-:Y:S02]  /*2cb0*/  LOP3.LUT R11, R11, R7, RZ, 0xfc, !PT ;  /* 0x000000070b0b7212 */ /* 0x000fe400078efcff */
[----:B------:R-:W-:Y:S01]  /*2cc0*/  LOP3.LUT R10, R6, 0xffff, R89, 0xf8, !PT ;  /* 0x0000ffff060a7812 */ /* 0x000fe200078ef859 */
[----:B------:R-:W-:-:S05]  /*2cd0*/  IMAD.WIDE.U32 R6, R97, R114, c[0x0][0x258] ;  /* 0x0000960061067625 */ /* 0x000fca00078e0072 */
[----:B------:R1:W-:Y:S02]  /*2ce0*/  STG.E.64 [R6.64], R10 ;  /* 0x0000000a06007986 */ /* 0x0003e4000c101b04 */
.L_x_111:
[----:B------:R2:W-:Y:S01]  /*2cf0*/  STG.E.64 [R8.64], R4 ;  /* 0x0000000408007986 */ /* 0x0005e2000c101b04 */
[----:B------:R-:W-:Y:S02]  /*2d00*/  @P4 PRMT R95, R147, 0x7610, R95 ;  /* 0x00007610935f4816 */ /* 0x000fe4000000005f */
        /* <DEDUP_REMOVED lines=11> */
.L_x_112:
[----:B-12---:R-:W-:Y:S01]  /*2dc0*/  SEL R4, RZ, 0x1, P2 ;  /* 0x00000001ff047807 */ /* 0x006fe20001000000 */
[----:B0-----:R-:W-:Y:S01]  /*2dd0*/  @P3 CALL.REL.NOINC `(.L_x_113) ;  /* 0x0000001000003944 */ /* 0x001fe20003c00000 */
[----:B------:R-:W-:Y:S05]  /*2de0*/  BRA `(.L_x_114) ;  /* 0xffffd7a000007947 */ /* 0x000fea000383ffff */
.L_x_113:
        /* <DEDUP_REMOVED lines=40> */
.L_x_100:
[----:B------:R-:W0:Y:S01]  /*3070*/  S2UR UR6, SR_CTAID.X ;  /* 0x00000000000679c3 */ /* 0x000e220000002500 */
[C---:B------:R-:W-:Y:S01]  /*3080*/  LOP3.LUT R3, R0.reuse, 0xff, RZ, 0xc0, !PT ;  /* 0x000000ff00037812 */ /* 0x040fe200078ec0ff */
[----:B------:R-:W-:Y:S01]  /*3090*/  IMAD.MOV.U32 R5, RZ, RZ, 0x10 ;  /* 0x00000010ff057424 */ /* 0x000fe200078e00ff */
[----:B0-----:R-:W-:-:S05]  /*30a0*/  LEA.HI R2, R0, UR6, RZ, 0x18 ;  /* 0x0000000600027c11 */ /* 0x001fca000f8fc0ff */
[----:B------:R-:W-:-:S05]  /*30b0*/  IMAD R2, R2, c[0x0][0x168], RZ ;  /* 0x00005a0002027a24 */ /* 0x000fca00078e02ff */
[----:B------:R-:W-:-:S05]  /*30c0*/  LEA.HI R4, R2, R3, RZ, 0x1e ;  /* 0x0000000302047211 */ /* 0x000fca00078ff0ff */
[----:B------:R-:W-:-:S04]  /*30d0*/  IMAD.WIDE.U32 R2, R4, R5, c[0x0][0x220] ;  /* 0x0000880004027625 */ /* 0x000fc800078e0005 */
        /* <DEDUP_REMOVED lines=12> */
.L_x_101:
[----:B------:R-:W-:Y:S01]  /*31a0*/  HFMA2.MMA R13, -RZ, RZ, 0, 9.5367431640625e-07 ;  /* 0x00000010ff0d7435 */ /* 0x000fe200000001ff */
[----:B------:R-:W-:Y:S01]  /*31b0*/  MOV R8, R12 ;  /* 0x0000000c00087202 */ /* 0x000fe20000000f00 */
[----:B------:R-:W-:Y:S01]  /*31c0*/  IMAD.MOV.U32 R10, RZ, RZ, 0x1f ;  /* 0x0000001fff0a7424 */ /* 0x000fe200078e00ff */
[----:B------:R-:W-:-:S02]  /*31d0*/  MOV R15, 0xffffffff ;  /* 0xffffffff000f7802 */ /* 0x000fc40000000f00 */
[----:B------:R-:W-:Y:S02]  /*31e0*/  MOV R6, 0x3200 ;  /* 0x0000320000067802 */ /* 0x000fe40000000f00 */
[----:B-----5:R-:W-:Y:S05]  /*31f0*/  CALL.REL.NOINC `($__internal_3_$__cuda_sm70_shflsync_down_p) ;  /* 0x0000046000007944 */ /* 0x020fea0003c00000 */
[----:B-1----:R-:W-:Y:S01]  /*3200*/  MOV R5, R8 ;  /* 0x0000000800057202 */ /* 0x002fe20000000f00 */
[----:B0-----:R-:W-:Y:S05]  /*3210*/  BRA `(.L_x_115) ;  /* 0xffffe40000007947 */ /* 0x001fea000383ffff */
.L_x_102:
[----:B------:R-:W-:Y:S01]  /*3220*/  HFMA2.MMA R13, -RZ, RZ, 0, 9.5367431640625e-07 ;  /* 0x00000010ff0d7435 */ /* 0x000fe200000001ff */
[----:B------:R-:W-:Y:S01]  /*3230*/  IMAD.MOV.U32 R8, RZ, RZ, R9 ;  /* 0x000000ffff087224 */ /* 0x000fe200078e0009 */
[----:B------:R-:W-:Y:S01]  /*3240*/  MOV R10, 0x1f ;  /* 0x0000001f000a7802 */ /* 0x000fe20000000f00 */
[----:B------:R-:W-:Y:S01]  /*3250*/  IMAD.MOV.U32 R15, RZ, RZ, -0x1 ;  /* 0xffffffffff0f7424 */ /* 0x000fe200078e00ff */
[----:B------:R-:W-:Y:S02]  /*3260*/  MOV R6, 0x3280 ;  /* 0x0000328000067802 */ /* 0x000fe40000000f00 */
[----:B01---5:R-:W-:Y:S05]  /*3270*/  CALL.REL.NOINC `($__internal_3_$__cuda_sm70_shflsync_down_p) ;  /* 0x000003e000007944 */ /* 0x023fea0003c00000 */
[----:B------:R-:W-:Y:S01]  /*3280*/  FADD.FTZ R12, R12, R5 ;  /* 0x000000050c0c7221 */ /* 0x000fe20000010000 */
[----:B0-----:R-:W-:Y:S01]  /*3290*/  HFMA2.MMA R13, -RZ, RZ, 0, 4.76837158203125e-07 ;  /* 0x00000008ff0d7435 */ /* 0x001fe200000001ff */
[----:B-1----:R-:W-:Y:S01]  /*32a0*/  FADD.FTZ R9, R9, R8 ;  /* 0x0000000809097221 */ /* 0x002fe20000010000 */
[----:B------:R-:W-:Y:S01]  /*32b0*/  MOV R10, 0x1f ;  /* 0x0000001f000a7802 */ /* 0x000fe20000000f00 */
[----:B------:R-:W-:Y:S01]  /*32c0*/  IMAD.MOV.U32 R15, RZ, RZ, -0x1 ;  /* 0xffffffffff0f7424 */ /* 0x000fe200078e00ff */
[----:B------:R-:W-:-:S02]  /*32d0*/  MOV R8, R12 ;  /* 0x0000000c00087202 */ /* 0x000fc40000000f00 */
[----:B------:R-:W-:Y:S02]  /*32e0*/  MOV R6, 0x3300 ;  /* 0x0000330000067802 */ /* 0x000fe40000000f00 */
[----:B------:R-:W-:Y:S05]  /*32f0*/  CALL.REL.NOINC `($__internal_3_$__cuda_sm70_shflsync_down_p) ;  /* 0x0000036000007944 */ /* 0x000fea0003c00000 */
[----:B0-----:R-:W-:Y:S01]  /*3300*/  HFMA2.MMA R13, -RZ, RZ, 0, 4.76837158203125e-07 ;  /* 0x00000008ff0d7435 */ /* 0x001fe200000001ff */
[----:B-1----:R-:W-:Y:S01]  /*3310*/  MOV R5, R8 ;  /* 0x0000000800057202 */ /* 0x002fe20000000f00 */
[----:B------:R-:W-:Y:S01]  /*3320*/  IMAD.MOV.U32 R8, RZ, RZ, R9 ;  /* 0x000000ffff087224 */ /* 0x000fe200078e0009 */
[----:B------:R-:W-:Y:S01]  /*3330*/  MOV R10, 0x1f ;  /* 0x0000001f000a7802 */ /* 0x000fe20000000f00 */
[----:B------:R-:W-:Y:S01]  /*3340*/  IMAD.MOV.U32 R15, RZ, RZ, -0x1 ;  /* 0xffffffffff0f7424 */ /* 0x000fe200078e00ff */
[----:B------:R-:W-:Y:S02]  /*3350*/  MOV R6, 0x3370 ;  /* 0x0000337000067802 */ /* 0x000fe40000000f00 */
[----:B------:R-:W-:Y:S05]  /*3360*/  CALL.REL.NOINC `($__internal_3_$__cuda_sm70_shflsync_down_p) ;  /* 0x000002f000007944 */ /* 0x000fea0003c00000 */
[----:B------:R-:W-:Y:S01]  /*3370*/  FADD.FTZ R12, R5, R12 ;  /* 0x0000000c050c7221 */ /* 0x000fe20000010000 */
[----:B0-----:R-:W-:Y:S01]  /*3380*/  HFMA2.MMA R13, -RZ, RZ, 0, 2.384185791015625e-07 ;  /* 0x00000004ff0d7435 */ /* 0x001fe200000001ff */
[----:B-1----:R-:W-:Y:S01]  /*3390*/  FADD.FTZ R9, R9, R8 ;  /* 0x0000000809097221 */ /* 0x002fe20000010000 */
[----:B------:R-:W-:Y:S01]  /*33a0*/  MOV R10, 0x1f ;  /* 0x0000001f000a7802 */ /* 0x000fe20000000f00 */
[----:B------:R-:W-:Y:S01]  /*33b0*/  IMAD.MOV.U32 R15, RZ, RZ, -0x1 ;  /* 0xffffffffff0f7424 */ /* 0x000fe200078e00ff */
[----:B------:R-:W-:-:S02]  /*33c0*/  MOV R8, R12 ;  /* 0x0000000c00087202 */ /* 0x000fc40000000f00 */
[----:B------:R-:W-:Y:S02]  /*33d0*/  MOV R6, 0x33f0 ;  /* 0x000033f000067802 */ /* 0x000fe40000000f00 */
[----:B------:R-:W-:Y:S05]  /*33e0*/  CALL.REL.NOINC `($__internal_3_$__cuda_sm70_shflsync_down_p) ;  /* 0x0000027000007944 */ /* 0x000fea0003c00000 */
[----:B0-----:R-:W-:Y:S01]  /*33f0*/  HFMA2.MMA R13, -RZ, RZ, 0, 2.384185791015625e-07 ;  /* 0x00000004ff0d7435 */ /* 0x001fe200000001ff */
[----:B-1----:R-:W-:Y:S01]  /*3400*/  MOV R5, R8 ;  /* 0x0000000800057202 */ /* 0x002fe20000000f00 */
[----:B------:R-:W-:Y:S01]  /*3410*/  IMAD.MOV.U32 R8, RZ, RZ, R9 ;  /* 0x000000ffff087224 */ /* 0x000fe200078e0009 */
[----:B------:R-:W-:Y:S01]  /*3420*/  MOV R10, 0x1f ;  /* 0x0000001f000a7802 */ /* 0x000fe20000000f00 */
[----:B------:R-:W-:Y:S01]  /*3430*/  IMAD.MOV.U32 R15, RZ, RZ, -0x1 ;  /* 0xffffffffff0f7424 */ /* 0x000fe200078e00ff */
[----:B------:R-:W-:Y:S02]  /*3440*/  MOV R6, 0x3460 ;  /* 0x0000346000067802 */ /* 0x000fe40000000f00 */
[----:B------:R-:W-:Y:S05]  /*3450*/  CALL.REL.NOINC `($__internal_3_$__cuda_sm70_shflsync_down_p) ;  /* 0x0000020000007944 */ /* 0x000fea0003c00000 */
[----:B------:R-:W-:Y:S01]  /*3460*/  FADD.FTZ R12, R5, R12 ;  /* 0x0000000c050c7221 */ /* 0x000fe20000010000 */
[----:B0-----:R-:W-:Y:S01]  /*3470*/  HFMA2.MMA R13, -RZ, RZ, 0, 1.1920928955078125e-07 ;  /* 0x00000002ff0d7435 */ /* 0x001fe200000001ff */
[----:B-1----:R-:W-:Y:S01]  /*3480*/  FADD.FTZ R11, R9, R8 ;  /* 0x00000008090b7221 */ /* 0x002fe20000010000 */
[----:B------:R-:W-:Y:S01]  /*3490*/  MOV R10, 0x1f ;  /* 0x0000001f000a7802 */ /* 0x000fe20000000f00 */
[----:B------:R-:W-:Y:S01]  /*34a0*/  IMAD.MOV.U32 R15, RZ, RZ, -0x1 ;  /* 0xffffffffff0f7424 */ /* 0x000fe200078e00ff */
[----:B------:R-:W-:-:S02]  /*34b0*/  MOV R8, R12 ;  /* 0x0000000c00087202 */ /* 0x000fc40000000f00 */
[----:B------:R-:W-:Y:S02]  /*34c0*/  MOV R6, 0x34e0 ;  /* 0x000034e000067802 */ /* 0x000fe40000000f00 */
[----:B------:R-:W-:Y:S05]  /*34d0*/  CALL.REL.NOINC `($__internal_3_$__cuda_sm70_shflsync_down_p) ;  /* 0x0000018000007944 */ /* 0x000fea0003c00000 */
[----:B0-----:R-:W-:Y:S01]  /*34e0*/  HFMA2.MMA R13, -RZ, RZ, 0, 1.1920928955078125e-07 ;  /* 0x00000002ff0d7435 */ /* 0x001fe200000001ff */
[----:B-1----:R-:W-:Y:S01]  /*34f0*/  MOV R5, R8 ;  /* 0x0000000800057202 */ /* 0x002fe20000000f00 */
[----:B------:R-:W-:Y:S01]  /*3500*/  IMAD.MOV.U32 R8, RZ, RZ, R11 ;  /* 0x000000ffff087224 */ /* 0x000fe200078e000b */
[----:B------:R-:W-:Y:S01]  /*3510*/  MOV R10, 0x1f ;  /* 0x0000001f000a7802 */ /* 0x000fe20000000f00 */
[----:B------:R-:W-:Y:S01]  /*3520*/  IMAD.MOV.U32 R15, RZ, RZ, -0x1 ;  /* 0xffffffffff0f7424 */ /* 0x000fe200078e00ff */
[----:B------:R-:W-:Y:S02]  /*3530*/  MOV R6, 0x3550 ;  /* 0x0000355000067802 */ /* 0x000fe40000000f00 */
[----:B------:R-:W-:Y:S05]  /*3540*/  CALL.REL.NOINC `($__internal_3_$__cuda_sm70_shflsync_down_p) ;  /* 0x0000011000007944 */ /* 0x000fea0003c00000 */
[----:B------:R-:W-:Y:S01]  /*3550*/  FADD.FTZ R9, R5, R12 ;  /* 0x0000000c05097221 */ /* 0x000fe20000010000 */
[----:B0-----:R-:W-:Y:S01]  /*3560*/  HFMA2.MMA R13, -RZ, RZ, 0, 5.9604644775390625e-08 ;  /* 0x00000001ff0d7435 */ /* 0x001fe200000001ff */
[----:B-1----:R-:W-:Y:S01]  /*3570*/  FADD.FTZ R11, R11, R8 ;  /* 0x000000080b0b7221 */ /* 0x002fe20000010000 */
[----:B------:R-:W-:Y:S01]  /*3580*/  MOV R10, 0x1f ;  /* 0x0000001f000a7802 */ /* 0x000fe20000000f00 */
[----:B------:R-:W-:Y:S01]  /*3590*/  IMAD.MOV.U32 R15, RZ, RZ, -0x1 ;  /* 0xffffffffff0f7424 */ /* 0x000fe200078e00ff */
[----:B------:R-:W-:-:S02]  /*35a0*/  MOV R8, R9 ;  /* 0x0000000900087202 */ /* 0x000fc40000000f00 */
[----:B------:R-:W-:Y:S02]  /*35b0*/  MOV R6, 0x35d0 ;  /* 0x000035d000067802 */ /* 0x000fe40000000f00 */
[----:B------:R-:W-:Y:S05]  /*35c0*/  CALL.REL.NOINC `($__internal_3_$__cuda_sm70_shflsync_down_p) ;  /* 0x0000009000007944 */ /* 0x000fea0003c00000 */
[----:B0-----:R-:W-:Y:S01]  /*35d0*/  HFMA2.MMA R13, -RZ, RZ, 0, 5.9604644775390625e-08 ;  /* 0x00000001ff0d7435 */ /* 0x001fe200000001ff */
[----:B-1----:R-:W-:Y:S01]  /*35e0*/  MOV R104, R8 ;  /* 0x0000000800687202 */ /* 0x002fe20000000f00 */
[----:B------:R-:W-:Y:S01]  /*35f0*/  IMAD.MOV.U32 R8, RZ, RZ, R11 ;  /* 0x000000ffff087224 */ /* 0x000fe200078e000b */
[----:B------:R-:W-:Y:S01]  /*3600*/  MOV R10, 0x1f ;  /* 0x0000001f000a7802 */ /* 0x000fe20000000f00 */
[----:B------:R-:W-:Y:S01]  /*3610*/  IMAD.MOV.U32 R15, RZ, RZ, -0x1 ;  /* 0xffffffffff0f7424 */ /* 0x000fe200078e00ff */
[----:B------:R-:W-:Y:S02]  /*3620*/  MOV R6, 0x3640 ;  /* 0x0000364000067802 */ /* 0x000fe40000000f00 */
[----:B------:R-:W-:Y:S05]  /*3630*/  CALL.REL.NOINC `($__internal_3_$__cuda_sm70_shflsync_down_p) ;  /* 0x0000002000007944 */ /* 0x000fea0003c00000 */
[----:B-1----:R-:W-:Y:S01]  /*3640*/  MOV R6, R8 ;  /* 0x0000000800067202 */ /* 0x002fe20000000f00 */
[----:B0-----:R-:W-:Y:S05]  /*3650*/  BRA `(.L_x_116) ;  /* 0xffffe0e000007947 */ /* 0x001fea000383ffff */
        .weak           $__internal_3_$__cuda_sm70_shflsync_down_p
        .type           $__internal_3_$__cuda_sm70_shflsync_down_p,@function
        .size           $__internal_3_$__cuda_sm70_shflsync_down_p,(.L_x_2750 - $__internal_3_$__cuda_sm70_shflsync_down_p)
$__internal_3_$__cuda_sm70_shflsync_down_p:
[----:B------:R-:W-:Y:S01]  /*3660*/  HFMA2.MMA R7, -RZ, RZ, 0, 0 ;  /* 0x00000000ff077435 */ /* 0x000fe200000001ff */
[----:B------:R-:W-:Y:S04]  /*3670*/  WARPSYNC R15 ;  /* 0x0000000f00007348 */ /* 0x000fe80003800000 */
[----:B------:R0:W1:Y:S01]  /*3680*/  SHFL.DOWN PT, R8, R8, R13, R10 ;  /* 0x0800000d08087389 */ /* 0x00006200000e000a */
[----:B------:R-:W-:Y:S05]  /*3690*/  RET.REL.NODEC R6 `(_ZN10layer_norm31ln_parallel_residual_bwd_kernelINS_13Kernel_traitsI13__nv_bfloat16S2_S2_S2_fjLj5120ELj1ELj1ELj8ELj8ENS_18Kernel_traits_baseILj5120ES2_S2_S2_S2_fjLj256EEEEELb0ELb1ELb1EEEvNS_9BwdParamsE) ;  /* 0xffffc96006007950 */ /* 0x000fea0003c3ffff */
.L_x_117:
        /* <DEDUP_REMOVED lines=14> */
.L_x_2750:


//--------------------- .text._ZN10layer_norm31ln_parallel_residual_bwd_kernelINS_13Kernel_traitsI13__nv_bfloat16S2_S2_S2_fjLj5120ELj1ELj1ELj8ELj8ENS_18Kernel_traits_baseILj5120ES2_S2_S2_S2_fjLj256EEEEELb1ELb0ELb0EEEvNS_9BwdParamsE --------------------------
	.section	.text._ZN10layer_norm31ln_parallel_residual_bwd_kernelINS_13Kernel_traitsI13__nv_bfloat16S2_S2_S2_fjLj5120ELj1ELj1ELj8ELj8ENS_18Kernel_traits_baseILj5120ES2_S2_S2_S2_fjLj256EEEEELb1ELb0ELb0EEEvNS_9BwdParamsE,"ax",@progbits
	.sectioninfo	@"SHI_REGISTERS=220"
	.align	128
        .global         _ZN10layer_norm31ln_parallel_residual_bwd_kernelINS_13Kernel_traitsI13__nv_bfloat16S2_S2_S2_fjLj5120ELj1ELj1ELj8ELj8ENS_18Kernel_traits_baseILj5120ES2_S2_S2_S2_fjLj256EEEEELb1ELb0ELb0EEEvNS_9BwdParamsE
        .type           _ZN10layer_norm31ln_parallel_residual_bwd_kernelINS_13Kernel_traitsI13__nv_bfloat16S2_S2_S2_fjLj5120ELj1ELj1ELj8ELj8ENS_18Kernel_traits_baseILj5120ES2_S2_S2_S2_fjLj256EEEEELb1ELb0ELb0EEEvNS_9BwdParamsE,@function
        .size           _ZN10layer_norm31ln_parallel_residual_bwd_kernelINS_13Kernel_traitsI13__nv_bfloat16S2_S2_S2_fjLj5120ELj1ELj1ELj8ELj8ENS_18Kernel_traits_baseILj5120ES2_S2_S2_S2_fjLj256EEEEELb1ELb0ELb0EEEvNS_9BwdParamsE,(.L_x_2751 - _ZN10layer_norm31ln_parallel_residual_bwd_kernelINS_13Kernel_traitsI13__nv_bfloat16S2_S2_S2_fjLj5120ELj1ELj1ELj8ELj8ENS_18Kernel_traits_baseILj5120ES2_S2_S2_S2_fjLj256EEEEELb1ELb0ELb0EEEvNS_9BwdParamsE)
        .other          _ZN10layer_norm31ln_parallel_residual_bwd_kernelINS_13Kernel_traitsI13__nv_bfloat16S2_S2_S2_fjLj5120ELj1ELj1ELj8ELj8ENS_18Kernel_traits_baseILj5120ES2_S2_S2_S2_fjLj256EEEEELb1ELb0ELb0EEEvNS_9BwdParamsE,@"STO_CUDA_ENTRY STV_DEFAULT"
_ZN10layer_norm31ln_parallel_residual_bwd_kernelINS_13Kernel_traitsI13__nv_bfloat16S2_S2_S2_fjLj5120ELj1ELj1ELj8ELj8ENS_18Kernel_traits_baseILj5120ES2_S2_S2_S2_fjLj256EEEEELb1ELb0ELb0EEEvNS_9BwdParamsE:
.text._ZN10layer_norm31ln_parallel_residual_bwd_kernelINS_13Kernel_traitsI13__nv_bfloat16S2_S2_S2_fjLj5120ELj1ELj1ELj8ELj8ENS_18Kernel_traits_baseILj5120ES2_S2_S2_S2_fjLj256EEEEELb1ELb0ELb0EEEvNS_9BwdParamsE:
        /* <DEDUP_REMOVED lines=12> */
[C---:B------:R-:W-:Y:S01]  /*00c0*/  ISETP.GE.U32.AND P4, PT, R195.reuse, 0x400, PT ;  /* 0x00000400c300780c */ /* 0x040fe20003f86070 */
[----:B------:R-:W0:Y:S01]  /*00d0*/  S2UR UR6, SR_CTAID.X ;  /* 0x00000000000679c3 */ /* 0x000e220000002500 */
[----:B------:R-:W-:-:S04]  /*00e0*/  ISETP.GE.U32.AND P0, PT, R195, 0x500, PT ;  /* 0x00000500c300780c */ /* 0x000fc80003f06070 */
[----:B------:R-:W-:Y:S01]  /*00f0*/  P2R R22, PR, RZ, 0x1 ;  /* 0x00000001ff167803 */ /* 0x000fe20000000000 */
[----:B------:R-:W-:Y:S02]  /*0100*/  @P1 IMAD.MOV.U32 R7, RZ, RZ, 0x8 ;  /* 0x00000008ff071424 */ /* 0x000fe400078e00ff */
[----:B------:R-:W-:Y:S02]  /*0110*/  @P2 IMAD.MOV.U32 R33, RZ, RZ, 0x8 ;  /* 0x00000008ff212424 */ /* 0x000fe400078e00ff */
        /* <DEDUP_REMOVED lines=17> */
[----:B------:R1:W5:Y:S04]  /*0230*/  @P3 LDG.E.64 R16, [R36.64] ;  /* 0x0000000424103981 */ /* 0x000368000c1e1b00 */
[----:B------:R1:W5:Y:S01]  /*0240*/  @P4 LDG.E.64 R18, [R38.64] ;  /* 0x0000000426124981 */ /* 0x000362000c1e1b00 */
[C---:B------:R-:W-:Y:S01]  /*0250*/  @P4 IMAD.WIDE.U32 R40, R26.reuse, R41, c[0x0][0x1b8] ;  /* 0x00006e001a284625 */ /* 0x040fe200078e0029 */
[----:B------:R-:W-:-:S03]  /*0260*/  @P4 IADD3 R26, R26, 0x100, RZ ;  /* 0x000001001a1a4810 */ /* 0x000fc60007ffe0ff */
[----:B------:R-:W-:Y:S01]  /*0270*/  @P0 IMAD.MOV.U32 R27, RZ, RZ, 0x8 ;  /* 0x00000008ff1b0424 */ /* 0x000fe200078e00ff */
[----:B0-----:R-:W-:Y:S01]  /*0280*/  LEA.HI R2, R0, UR6, RZ, 0x18 ;  /* 0x0000000600027c11 */ /* 0x001fe2000f8fc0ff */
[----:B------:R0:W5:Y:S02]  /*0290*/  @P4 LDG.E.64 R20, [R40.64] ;  /* 0x0000000428144981 */ /* 0x000164000c1e1b00 */
[----:B------:R-:W-:-:S04]  /*02a0*/  @P0 IMAD.WIDE.U32 R22, R26, R27, c[0x0][0x1b0] ;  /* 0x00006c001a160625 */ /* 0x000fc800078e001b */
[----:B------:R-:W-:Y:S01]  /*02b0*/  @P0 IMAD.WIDE.U32 R26, R26, R27, c[0x0][0x1b8] ;  /* 0x00006e001a1a0625 */ /* 0x000fe200078e001b */
[----:B------:R1:W5:Y:S04]  /*02c0*/  @P0 LDG.E.64 R24, [R22.64] ;  /* 0x0000000416180981 */ /* 0x000368000c1e1b00 */
[----:B------:R1:W5:Y:S01]  /*02d0*/  @P0 LDG.E.64 R28, [R26.64] ;  /* 0x000000041a1c0981 */ /* 0x000362000c1e1b00 */
        /* <DEDUP_REMOVED lines=39> */
[----:B0-----:R-:W-:Y:S01]  /*0550*/  CS2R R40, SRZ ;  /* 0x0000000000287805 */ /* 0x001fe2000001ff00 */
[----:B------:R-:W-:Y:S01]  /*0560*/  CS2R R42, SRZ ;  /* 0x00000000002a7805 */ /* 0x000fe2000001ff00 */
[----:B------:R-:W-:Y:S05]  /*0570*/  @P0 BRA `(.L_x_118) ;  /* 0x0000470000000947 */ /* 0x000fea0003800000 */
[----:B-1----:R-:W0:Y:S01]  /*0580*/  LDC.U8 R3, c[0x0][0x1f0] ;  /* 0x00007c00ff037b82 */ /* 0x002e220000000000 */
[----:B-----5:R-:W-:Y:S01]  /*0590*/  IMAD.MOV.U32 R22, RZ, RZ, R8 ;  /* 0x000000ffff167224 */ /* 0x020fe200078e0008 */
[--C-:B------:R-:W-:Y:S01]  /*05a0*/  SHF.R.U64 R143, R4, 0x10, R5.reuse ;  /* 0x00000010048f7819 */ /* 0x100fe20000001205 */
        /* <DEDUP_REMOVED lines=19> */
[--C-:B------:R-:W-:Y:S01]  /*06e0*/  SHF.R.U64 R129, R16, 0x10, R17.reuse ;  /* 0x0000001010817819 */ /* 0x100fe20000001211 */
[--C-:B------:R-:W-:Y:S01]  /*06f0*/  IMAD.MOV.U32 R35, RZ, RZ, R17.reuse ;  /* 0x000000ffff237224 */ /* 0x100fe200078e0011 */
        /* <DEDUP_REMOVED lines=17> */
[----:B------:R-:W-:Y:S01]  /*0810*/  IMAD.MOV.U32 R144, RZ, RZ, 0x1 ;  /* 0x00000001ff907424 */ /* 0x000fe200078e00ff */
[----:B------:R-:W-:Y:S01]  /*0820*/  PRMT R8, RZ, 0x5410, R22 ;  /* 0x00005410ff087816 */ /* 0x000fe20000000016 */
[----:B------:R-:W-:Y:S01]  /*0830*/  IMAD.MOV.U32 R117, RZ, RZ, RZ ;  /* 0x000000ffff757224 */ /* 0x000fe200078e00ff */
        /* <DEDUP_REMOVED lines=32> */
[----:B------:R-:W-:Y:S02]  /*0a40*/  PRMT R37, R144, 0x7610, R37 ;  /* 0x0000761090257816 */ /* 0x000fe40000000025 */
[----:B------:R-:W-:Y:S02]  /*0a50*/  PRMT R38, RZ, 0x5410, R122 ;  /* 0x00005410ff267816 */ /* 0x000fe4000000007a */
[----:B------:R-:W-:Y:S02]  /*0a60*/  PRMT R39, RZ, 0x5410, R121 ;  /* 0x00005410ff277816 */ /* 0x000fe40000000079 */
[----:B------:R-:W-:Y:S02]  /*0a70*/  PRMT R136, RZ, 0x5410, R136 ;  /* 0x00005410ff887816 */ /* 0x000fe40000000088 */
[----:B------:R-:W-:-:S02]  /*0a80*/  PRMT R137, RZ, 0x5410, R137 ;  /* 0x00005410ff897816 */ /* 0x000fc40000000089 */
[----:B------:R-:W-:Y:S02]  /*0a90*/  PRMT R138, RZ, 0x5410, R138 ;  /* 0x00005410ff8a7816 */ /* 0x000fe4000000008a */
[----:B------:R-:W-:Y:S02]  /*0aa0*/  PRMT R139, RZ, 0x5410, R139 ;  /* 0x00005410ff8b7816 */ /* 0x000fe4000000008b */
[----:B0-----:R-:W-:Y:S02]  /*0ab0*/  PRMT R140, RZ, 0x5410, R140 ;  /* 0x00005410ff8c7816 */ /* 0x001fe4000000008c */
.L_x_150:
[----:B------:R-:W-:-:S04]  /*0ac0*/  IMAD.MOV.U32 R121, RZ, RZ, 0x4 ;  /* 0x00000004ff797424 */ /* 0x000fc800078e00ff */
[----:B------:R-:W-:-:S04]  /*0ad0*/  IMAD.WIDE R122, R2, R121, c[0x0][0x1a0] ;  /* 0x00006800027a7625 */ /* 0x000fc800078e0279 */
[C---:B------:R-:W-:Y:S01]  /*0ae0*/  IMAD.WIDE R120, R2.reuse, R121, c[0x0][0x1a8] ;  /* 0x00006a0002787625 */ /* 0x040fe200078e0279 */
[----:B------:R0:W5:Y:S04]  /*0af0*/  LDG.E R134, [R122.64] ;  /* 0x000000047a867981 */ /* 0x000168000c1e1900 */
[----:B------:R0:W5:Y:S01]  /*0b00*/  LDG.E R141, [R120.64] ;  /* 0x00000004788d7981 */ /* 0x000162000c1e1900 */
[----:B------:R-:W-:Y:S01]  /*0b10*/  IMAD R124, R2, c[0x0][0x168], RZ ;  /* 0x00005a00027c7a24 */ /* 0x000fe200078e02ff */
[----:B------:R-:W-:Y:S01]  /*0b20*/  LOP3.LUT R142, R0, 0xff, RZ, 0xc0, !PT ;  /* 0x000000ff008e7812 */ /* 0x000fe200078ec0ff */
[----:B------:R-:W-:Y:S01]  /*0b30*/  BSSY B0, `(.L_x_119) ;  /* 0x0000061000007945 */ /* 0x000fe20003800000 */
[----:B------:R-:W-:Y:S02]  /*0b40*/  CS2R R132, SRZ ;  /* 0x0000000000847805 */ /* 0x000fe4000001ff00 */
[----:B------:R-:W-:-:S04]  /*0b50*/  SHF.R.S32.HI R125, RZ, 0x1f, R124 ;  /* 0x0000001fff7d7819 */ /* 0x000fc8000001147c */
[----:B------:R-:W-:-:S04]  /*0b60*/  LEA.HI R125, R125, R124, RZ, 0x2 ;  /* 0x0000007c7d7d7211 */ /* 0x000fc800078f10ff */
[----:B------:R-:W-:-:S05]  /*0b70*/  LEA.HI.SX32 R142, R125, R142, 0x1e ;  /* 0x0000008e7d8e7211 */ /* 0x000fca00078ff2ff */
[----:B------:R-:W-:Y:S01]  /*0b80*/  IMAD.MOV.U32 R135, RZ, RZ, R142 ;  /* 0x000000ffff877224 */ /* 0x000fe200078e008e */
[----:B------:R-:W-:Y:S05]  /*0b90*/  @!P1 BRA `(.L_x_120) ;  /* 0x000005a000009947 */ /* 0x000fea0003800000 */
[----:B0-----:R-:W-:-:S04]  /*0ba0*/  LEA R120, P0, R142, c[0x0][0x188], 0x3 ;  /* 0x000062008e787a11 */ /* 0x001fc800078018ff */
[----:B------:R-:W-:Y:S01]  /*0bb0*/  LEA.HI.X R121, R142, c[0x0][0x18c], RZ, 0x3, P0 ;  /* 0x000063008e797a11 */ /* 0x000fe200000f1cff */
[----:B------:R-:W-:-:S05]  /*0bc0*/  IMAD.MOV.U32 R123, RZ, RZ, 0x8 ;  /* 0x00000008ff7b7424 */ /* 0x000fca00078e00ff */
[----:B------:R-:W2:Y:S01]  /*0bd0*/  LDG.E.64 R120, [R120.64] ;  /* 0x0000000478787981 */ /* 0x000ea2000c1e1b00 */
[----:B------:R-:W-:-:S04]  /*0be0*/  IMAD.WIDE.U32 R124, R142, R123, c[0x0][0x208] ;  /* 0x000082008e7c7625 */ /* 0x000fc800078e007b */
[C---:B------:R-:W-:Y:S02]  /*0bf0*/  IMAD.WIDE.U32 R122, R142.reuse, R123, c[0x0][0x210] ;  /* 0x000084008e7a7625 */ /* 0x040fe400078e007b */
[----:B------:R-:W3:Y:S04]  /*0c00*/  LDG.E.64 R124, [R124.64] ;  /* 0x000000047c7c7981 */ /* 0x000ee8000c1e1b00 */
[----:B------:R-:W4:Y:S01]  /*0c10*/  LDG.E.64 R122, [R122.64] ;  /* 0x000000047a7a7981 */ /* 0x000f22000c1e1b00 */
[----:B------:R-:W-:Y:S01]  /*0c20*/  ISETP.NE.U32.AND P0, PT, RZ, c[0x0][0x250], PT ;  /* 0x00009400ff007a0c */ /* 0x000fe20003f05070 */
[C---:B------:R-:W-:Y:S01]  /*0c30*/  IMAD.SHL.U32 R128, R142.reuse, 0x4, RZ ;  /* 0x000000048e807824 */ /* 0x040fe200078e00ff */
[----:B------:R-:W-:Y:S02]  /*0c40*/  SHF.L.U64.HI R126, R142, 0x2, RZ ;  /* 0x000000028e7e7819 */ /* 0x000fe400000102ff */
[----:B------:R-:W-:-:S02]  /*0c50*/  ISETP.NE.AND.EX P0, PT, RZ, c[0x0][0x254], PT, P0 ;  /* 0x00009500ff007a0c */ /* 0x000fc40003f05300 */
[----:B------:R-:W-:-:S04]  /*0c60*/  IADD3 R144, P5, R128, c[0x0][0x190], RZ ;  /* 0x0000640080907a10 */ /* 0x000fc80007fbe0ff */
[----:B------:R-:W-:-:S05]  /*0c70*/  IADD3.X R145, R126, c[0x0][0x194], RZ, P5, !PT ;  /* 0x000065007e917a10 */ /* 0x000fca0002ffe4ff */
[----:B------:R0:W5:Y:S02]  /*0c80*/  LDG.E R144, [R144.64] ;  /* 0x0000000490907981 */ /* 0x000164000c1e1900 */
[----:B------:R-:W-:-:S04]  /*0c90*/  @P0 IADD3 R128, P5, R128, c[0x0][0x198], RZ ;  /* 0x0000660080800a10 */ /* 0x000fc80007fbe0ff */
[----:B------:R-:W-:Y:S02]  /*0ca0*/  @P0 IADD3.X R129, R126, c[0x0][0x19c], RZ, P5, !PT ;  /* 0x000067007e810a10 */ /* 0x000fe40002ffe4ff */
[----:B------:R-:W-:-:S03]  /*0cb0*/  ISETP.NE.U32.AND P5, PT, RZ, c[0x0][0x218], PT ;  /* 0x00008600ff007a0c */ /* 0x000fc60003fa5070 */
[----:B------:R1:W5:Y:S01]  /*0cc0*/  @P0 LDG.E R143, [R128.64] ;  /* 0x00000004808f0981 */ /* 0x000362000c1e1900 */
[----:B------:R-:W-:-:S13]  /*0cd0*/  ISETP.NE.AND.EX P5, PT, RZ, c[0x0][0x21c], PT, P5 ;  /* 0x00008700ff007a0c */ /* 0x000fda0003fa5350 */
[----:B------:R-:W-:-:S04]  /*0ce0*/  @P5 LEA R126, P0, R142, c[0x0][0x218], 0x3 ;  /* 0x000086008e7e5a11 */ /* 0x000fc800078018ff */
[----:B------:R-:W-:Y:S02]  /*0cf0*/  @P5 LEA.HI.X R127, R142, c[0x0][0x21c], RZ, 0x3, P0 ;  /* 0x000087008e7f5a11 */ /* 0x000fe400000f1cff */
[----:B------:R-:W-:-:S03]  /*0d00*/  ISETP.NE.AND P0, PT, R3, RZ, PT ;  /* 0x000000ff0300720c */ /* 0x000fc60003f05270 */
[----:B------:R0:W5:Y:S01]  /*0d10*/  @P5 LDG.E.64 R174, [R126.64] ;  /* 0x000000047eae5981 */ /* 0x000162000c1e1b00 */
[----:B------:R-:W-:Y:S01]  /*0d20*/  IADD3 R135, R142, 0x100, RZ ;  /* 0x000001008e877810 */ /* 0x000fe20007ffe0ff */
[----:B--2---:R-:W-:Y:S01]  /*0d30*/  IMAD.MOV.U32 R130, RZ, RZ, R120 ;  /* 0x000000ffff827224 */ /* 0x004fe200078e0078 */
[--C-:B------:R-:W-:Y:S01]  /*0d40*/  SHF.R.U64 R133, R120, 0x10, R121.reuse ;  /* 0x0000001078857819 */ /* 0x100fe20000001279 */
[--C-:B------:R-:W-:Y:S01]  /*0d50*/  IMAD.MOV.U32 R131, RZ, RZ, R121.reuse ;  /* 0x000000ffff837224 */ /* 0x100fe200078e0079 */
[----:B------:R-:W-:Y:S02]  /*0d60*/  SHF.R.U32.HI R132, RZ, 0x10, R121 ;  /* 0x00000010ff847819 */ /* 0x000fe40000011679 */
[----:B-----5:R-:W-:Y:S02]  /*0d70*/  FSEL R120, R134, RZ, !P0 ;  /* 0x000000ff86787208 */ /* 0x020fe40004000000 */
[----:B------:R-:W-:Y:S02]  /*0d80*/  PRMT R121, RZ, 0x5410, R130 ;  /* 0x00005410ff797816 */ /* 0x000fe40000000082 */
[----:B0-----:R-:W-:-:S02]  /*0d90*/  PRMT R127, RZ, 0x5410, R133 ;  /* 0x00005410ff7f7816 */ /* 0x001fc40000000085 */
[----:B------:R-:W-:Y:S02]  /*0da0*/  PRMT R131, RZ, 0x5410, R131 ;  /* 0x00005410ff837816 */ /* 0x000fe40000000083 */
[----:B-1----:R-:W-:Y:S01]  /*0db0*/  PRMT R129, RZ, 0x5410, R132 ;  /* 0x00005410ff817816 */ /* 0x002fe20000000084 */
[C---:B------:R-:W-:Y:S02]  /*0dc0*/  FADD.FTZ R126, -R120.reuse, R121 ;  /* 0x00000079787e7221 */ /* 0x040fe40000010100 */
[C---:B------:R-:W-:Y:S02]  /*0dd0*/  FADD.FTZ R148, -R120.reuse, R127 ;  /* 0x0000007f78947221 */ /* 0x040fe40000010100 */
[----:B------:R-:W-:Y:S01]  /*0de0*/  FADD.FTZ R128, -R120, R131 ;  /* 0x0000008378807221 */ /* 0x000fe20000010100 */
[----:B---3--:R-:W-:Y:S01]  /*0df0*/  SHF.R.U64 R131, R124, 0x10, R125 ;  /* 0x000000107c837819 */ /* 0x008fe2000000127d */
[----:B------:R-:W-:Y:S02]  /*0e00*/  FADD.FTZ R152, -R120, R129 ;  /* 0x0000008178987221 */ /* 0x000fe40000010100 */
[----:B------:R-:W-:-:S02]  /*0e10*/  IMAD.MOV.U32 R120, RZ, RZ, R124 ;  /* 0x000000ffff787224 */ /* 0x000fc400078e007c */
[----:B----4-:R-:W-:Y:S01]  /*0e20*/  IMAD.MOV.U32 R124, RZ, RZ, R122 ;  /* 0x000000ffff7c7224 */ /* 0x010fe200078e007a */
[----:B------:R-:W-:Y:S01]  /*0e30*/  SHF.R.U64 R122, R122, 0x10, R123 ;  /* 0x000000107a7a7819 */ /* 0x000fe2000000127b */
[--C-:B------:R-:W-:Y:S01]  /*0e40*/  IMAD.MOV.U32 R121, RZ, RZ, R125.reuse ;  /* 0x000000ffff797224 */ /* 0x100fe200078e007d */
[----:B------:R-:W-:Y:S01]  /*0e50*/  SHF.R.U32.HI R130, RZ, 0x10, R125 ;  /* 0x00000010ff827819 */ /* 0x000fe2000001167d */
[--C-:B------:R-:W-:Y:S01]  /*0e60*/  IMAD.MOV.U32 R125, RZ, RZ, R123.reuse ;  /* 0x000000ffff7d7224 */ /* 0x100fe200078e007b */
[----:B------:R-:W-:Y:S02]  /*0e70*/  PRMT R122, RZ, 0x5410, R122 ;  /* 0x00005410ff7a7816 */ /* 0x000fe4000000007a */
[----:B------:R-:W-:Y:S02]  /*0e80*/  SHF.R.U32.HI R129, RZ, 0x10, R123 ;  /* 0x00000010ff817819 */ /* 0x000fe4000001167b */
[----:B------:R-:W-:Y:S02]  /*0e90*/  PRMT R127, RZ, 0x5410, R124 ;  /* 0x00005410ff7f7816 */ /* 0x000fe4000000007c */
[----:B------:R-:W-:Y:S01]  /*0ea0*/  PRMT R123, RZ, 0x5410, R120 ;  /* 0x00005410ff7b7816 */ /* 0x000fe20000000078 */
[----:B------:R-:W-:Y:S01]  /*0eb0*/  FMUL.FTZ R147, R9, R122 ;  /* 0x0000007a09937220 */ /* 0x000fe20000410000 */
[----:B------:R-:W-:Y:S01]  /*0ec0*/  PRMT R120, RZ, 0x5410, R131 ;  /* 0x00005410ff787816 */ /* 0x000fe20000000083 */
[----:B------:R-:W-:Y:S01]  /*0ed0*/  FMUL.FTZ R148, R141, R148 ;  /* 0x000000948d947220 */ /* 0x000fe20000410000 */
[----:B------:R-:W-:-:S02]  /*0ee0*/  PRMT R125, RZ, 0x5410, R125 ;  /* 0x00005410ff7d7816 */ /* 0x000fc4000000007d */
[----:B------:R-:W-:Y:S01]  /*0ef0*/  PRMT R124, RZ, 0x5410, R129 ;  /* 0x00005410ff7c7816 */ /* 0x000fe20000000081 */
[----:B------:R-:W-:Y:S01]  /*0f00*/  FMUL.FTZ R146, R8, R127 ;  /* 0x0000007f08927220 */ /* 0x000fe20000410000 */
[----:B------:R-:W-:Y:S01]  /*0f10*/  PRMT R121, RZ, 0x5410, R121 ;  /* 0x00005410ff797816 */ /* 0x000fe20000000079 */
[----:B------:R-:W-:Y:S02]  /*0f20*/  FADD.FTZ R97, R97, R120 ;  /* 0x0000007861617221 */ /* 0x000fe40000010000 */
[-C--:B------:R-:W-:Y:S02]  /*0f30*/  FFMA.FTZ R147, R5, R120.reuse, R147 ;  /* 0x0000007805937223 */ /* 0x080fe40000010093 */
[----:B------:R-:W-:Y:S01]  /*0f40*/  FFMA.FTZ R117, R148, R120, R117 ;  /* 0x0000007894757223 */ /* 0x000fe20000010075 */
[----:B------:R-:W-:Y:S01]  /*0f50*/  PRMT R120, RZ, 0x5410, R130 ;  /* 0x00005410ff787816 */ /* 0x000fe20000000082 */
[----:B------:R-:W-:Y:S02]  /*0f60*/  FMUL.FTZ R150, R10, R125 ;  /* 0x0000007d0a967220 */ /* 0x000fe40000410000 */
[----:B------:R-:W-:-:S02]  /*0f70*/  FMUL.FTZ R149, R141, R128 ;  /* 0x000000808d957220 */ /* 0x000fc40000410000 */
[----:B------:R-:W-:Y:S02]  /*0f80*/  FMUL.FTZ R151, R11, R124 ;  /* 0x0000007c0b977220 */ /* 0x000fe40000410000 */
[C---:B------:R-:W-:Y:S02]  /*0f90*/  FMUL.FTZ R152, R141.reuse, R152 ;  /* 0x000000988d987220 */ /* 0x040fe40000410000 */
[----:B------:R-:W-:Y:S02]  /*0fa0*/  FMUL.FTZ R145, R141, R126 ;  /* 0x0000007e8d917220 */ /* 0x000fe40000410000 */
[----:B------:R-:W-:Y:S02]  /*0fb0*/  FFMA.FTZ R146, R4, R123, R146 ;  /* 0x0000007b04927223 */ /* 0x000fe40000010092 */
[----:B------:R-:W-:Y:S02]  /*0fc0*/  FADD.FTZ R98, R98, R121 ;  /* 0x0000007962627221 */ /* 0x000fe40000010000 */
[----:B------:R-:W-:-:S02]  /*0fd0*/  FFMA.FTZ R150, R6, R121, R150 ;  /* 0x0000007906967223 */ /* 0x000fc40000010096 */
[----:B------:R-:W-:Y:S02]  /*0fe0*/  FFMA.FTZ R118, R149, R121, R118 ;  /* 0x0000007995767223 */ /* 0x000fe40000010076 */
[----:B------:R-:W-:Y:S02]  /*0ff0*/  FADD.FTZ R99, R99, R120 ;  /* 0x0000007863637221 */ /* 0x000fe40000010000 */
[-C--:B------:R-:W-:Y:S02]  /*1000*/  FFMA.FTZ R151, R7, R120.reuse, R151 ;  /* 0x0000007807977223 */ /* 0x080fe40000010097 */
[----:B------:R-:W-:Y:S02]  /*1010*/  FFMA.FTZ R119, R152, R120, R119 ;  /* 0x0000007898777223 */ /* 0x000fe40000010077 */
[----:B------:R-:W-:Y:S02]  /*1020*/  FADD.FTZ R120, RZ, R146 ;  /* 0x00000092ff787221 */ /* 0x000fe40000010000 */
[----:B------:R-:W-:-:S02]  /*1030*/  FFMA.FTZ R121, R145, R146, RZ ;  /* 0x0000009291797223 */ /* 0x000fc400000100ff */
        /* <DEDUP_REMOVED lines=16> */
.L_x_120:
[----:B0-----:R-:W-:Y:S05]  /*1140*/  BSYNC B0 ;  /* 0x0000000000007941 */ /* 0x001fea0003800000 */
.L_x_119:
[----:B------:R-:W-:Y:S01]  /*1150*/  BSSY B0, `(.L_x_121) ;  /* 0x000005c000007945 */ /* 0x000fe20003800000 */
[----:B------:R-:W-:Y:S05]  /*1160*/  @!P2 BRA `(.L_x_122) ;  /* 0x000005a00000a947 */ /* 0x000fea0003800000 */
[----:B------:R-:W-:-:S04]  /*1170*/  LEA R120, P0, R135, c[0x0][0x188], 0x3 ;  /* 0x0000620087787a11 */ /* 0x000fc800078018ff */
        /* <DEDUP_REMOVED lines=22> */
[----:B------:R0:W5:Y:S02]  /*12e0*/  @P5 LDG.E.64 R172, [R126.64] ;  /* 0x000000047eac5981 */ /* 0x000164000c1e1b00 */
[----:B-----5:R-:W-:Y:S02]  /*12f0*/  FSEL R162, R134, RZ, !P0 ;  /* 0x000000ff86a27208 */ /* 0x020fe40004000000 */
[----:B------:R-:W-:Y:S01]  /*1300*/  IADD3 R135, R135, 0x100, RZ ;  /* 0x0000010087877810 */ /* 0x000fe20007ffe0ff */
[----:B--2---:R-:W-:Y:S01]  /*1310*/  IMAD.MOV.U32 R130, RZ, RZ, R120 ;  /* 0x000000ffff827224 */ /* 0x004fe200078e0078 */
[--C-:B------:R-:W-:Y:S01]  /*1320*/  SHF.R.U64 R120, R120, 0x10, R121.reuse ;  /* 0x0000001078787819 */ /* 0x100fe20000001279 */
[----:B------:R-:W-:-:S03]  /*1330*/  IMAD.MOV.U32 R131, RZ, RZ, R121 ;  /* 0x000000ffff837224 */ /* 0x000fc600078e0079 */
[----:B------:R-:W-:Y:S02]  /*1340*/  PRMT R120, RZ, 0x5410, R120 ;  /* 0x00005410ff787816 */ /* 0x000fe40000000078 */
[----:B------:R-:W-:Y:S02]  /*1350*/  PRMT R131, RZ, 0x5410, R131 ;  /* 0x00005410ff837816 */ /* 0x000fe40000000083 */
[----:B------:R-:W-:Y:S01]  /*1360*/  SHF.R.U32.HI R121, RZ, 0x10, R121 ;  /* 0x00000010ff797819 */ /* 0x000fe20000011679 */
[C---:B------:R-:W-:Y:S01]  /*1370*/  FADD.FTZ R158, -R162.reuse, R120 ;  /* 0x00000078a29e7221 */ /* 0x040fe20000010100 */
[----:B------:R-:W-:Y:S01]  /*1380*/  PRMT R130, RZ, 0x5410, R130 ;  /* 0x00005410ff827816 */ /* 0x000fe20000000082 */
[----:B0-----:R-:W-:Y:S01]  /*1390*/  FADD.FTZ R126, -R162, R131 ;  /* 0x00000083a27e7221 */ /* 0x001fe20000010100 */
[----:B---3--:R-:W-:Y:S01]  /*13a0*/  SHF.R.U64 R131, R124, 0x10, R125 ;  /* 0x000000107c837819 */ /* 0x008fe2000000127d */
[----:B------:R-:W-:Y:S01]  /*13b0*/  IMAD.MOV.U32 R120, RZ, RZ, R124 ;  /* 0x000000ffff787224 */ /* 0x000fe200078e007c */
[----:B------:R-:W-:Y:S01]  /*13c0*/  PRMT R121, RZ, 0x5410, R121 ;  /* 0x00005410ff797816 */ /* 0x000fe20000000079 */
[----:B----4-:R-:W-:Y:S01]  /*13d0*/  IMAD.MOV.U32 R124, RZ, RZ, R122 ;  /* 0x000000ffff7c7224 */ /* 0x010fe200078e007a */
[----:B------:R-:W-:Y:S01]  /*13e0*/  SHF.R.U64 R122, R122, 0x10, R123 ;  /* 0x000000107a7a7819 */ /* 0x000fe2000000127b */
[C---:B------:R-:W-:Y:S01]  /*13f0*/  FADD.FTZ R130, -R162.reuse, R130 ;  /* 0x00000082a2827221 */ /* 0x040fe20000010100 */
[----:B-1----:R-:W-:Y:S01]  /*1400*/  SHF.R.U32.HI R129, RZ, 0x10, R125 ;  /* 0x00000010ff817819 */ /* 0x002fe2000001167d */
[----:B------:R-:W-:Y:S01]  /*1410*/  FADD.FTZ R162, -R162, R121 ;  /* 0x00000079a2a27221 */ /* 0x000fe20000010100 */
[----:B------:R-:W-:Y:S01]  /*1420*/  PRMT R122, RZ, 0x5410, R122 ;  /* 0x00005410ff7a7816 */ /* 0x000fe2000000007a */
[----:B------:R-:W-:Y:S01]  /*1430*/  IMAD.MOV.U32 R121, RZ, RZ, R125 ;  /* 0x000000ffff797224 */ /* 0x000fe200078e007d */
[--C-:B------:R-:W-:Y:S01]  /*1440*/  SHF.R.U32.HI R128, RZ, 0x10, R123.reuse ;  /* 0x00000010ff807819 */ /* 0x100fe2000001167b */
[----:B------:R-:W-:Y:S01]  /*1450*/  IMAD.MOV.U32 R125, RZ, RZ, R123 ;  /* 0x000000ffff7d7224 */ /* 0x000fe200078e007b */
[----:B------:R-:W-:-:S02]  /*1460*/  PRMT R127, RZ, 0x5410, R124 ;  /* 0x00005410ff7f7816 */ /* 0x000fc4000000007c */
[----:B------:R-:W-:Y:S01]  /*1470*/  PRMT R123, RZ, 0x5410, R120 ;  /* 0x00005410ff7b7816 */ /* 0x000fe20000000078 */
[----:B------:R-:W-:Y:S01]  /*1480*/  FMUL.FTZ R157, R17, R122 ;  /* 0x0000007a119d7220 */ /* 0x000fe20000410000 */
[----:B------:R-:W-:Y:S01]  /*1490*/  PRMT R120, RZ, 0x5410, R131 ;  /* 0x00005410ff787816 */ /* 0x000fe20000000083 */
[----:B------:R-:W-:Y:S01]  /*14a0*/  FMUL.FTZ R158, R141, R158 ;  /* 0x0000009e8d9e7220 */ /* 0x000fe20000410000 */
[----:B------:R-:W-:Y:S01]  /*14b0*/  PRMT R124, RZ, 0x5410, R128 ;  /* 0x00005410ff7c7816 */ /* 0x000fe20000000080 */
[----:B------:R-:W-:Y:S01]  /*14c0*/  FMUL.FTZ R156, R16, R127 ;  /* 0x0000007f109c7220 */ /* 0x000fe20000410000 */
[----:B------:R-:W-:Y:S01]  /*14d0*/  PRMT R125, RZ, 0x5410, R125 ;  /* 0x00005410ff7d7816 */ /* 0x000fe2000000007d */
[----:B------:R-:W-:Y:S02]  /*14e0*/  FADD.FTZ R93, R93, R120 ;  /* 0x000000785d5d7221 */ /* 0x000fe40000010000 */
[-C--:B------:R-:W-:Y:S02]  /*14f0*/  FFMA.FTZ R157, R13, R120.reuse, R157 ;  /* 0x000000780d9d7223 */ /* 0x080fe4000001009d */
[----:B------:R-:W-:Y:S01]  /*1500*/  FFMA.FTZ R113, R158, R120, R113 ;  /* 0x000000789e717223 */ /* 0x000fe20000010071 */
[----:B------:R-:W-:Y:S01]  /*1510*/  PRMT R120, RZ, 0x5410, R129 ;  /* 0x00005410ff787816 */ /* 0x000fe20000000081 */
[----:B------:R-:W-:-:S02]  /*1520*/  FMUL.FTZ R161, R19, R124 ;  /* 0x0000007c13a17220 */ /* 0x000fc40000410000 */
[C---:B------:R-:W-:Y:S02]  /*1530*/  FMUL.FTZ R162, R141.reuse, R162 ;  /* 0x000000a28da27220 */ /* 0x040fe40000410000 */
[C---:B------:R-:W-:Y:S02]  /*1540*/  FMUL.FTZ R155, R141.reuse, R130 ;  /* 0x000000828d9b7220 */ /* 0x040fe40000410000 */
[----:B------:R-:W-:Y:S01]  /*1550*/  FFMA.FTZ R156, R12, R123, R156 ;  /* 0x0000007b0c9c7223 */ /* 0x000fe2000001009c */
[----:B------:R-:W-:Y:S01]  /*1560*/  PRMT R121, RZ, 0x5410, R121 ;  /* 0x00005410ff797816 */ /* 0x000fe20000000079 */
        /* <DEDUP_REMOVED lines=26> */
.L_x_122:
[----:B------:R-:W-:Y:S05]  /*1710*/  BSYNC B0 ;  /* 0x0000000000007941 */ /* 0x000fea0003800000 */
.L_x_121:
        /* <DEDUP_REMOVED lines=34> */
[C---:B------:R-:W-:Y:S02]  /*1940*/  FADD.FTZ R168, -R182.reuse, R124 ;  /* 0x0000007cb6a87221 */ /* 0x040fe40000010100 */
[----:B0-----:R-:W-:Y:S01]  /*1950*/  FADD.FTZ R126, -R182, R131 ;  /* 0x00000083b67e7221 */ /* 0x001fe20000010100 */
[----:B---3--:R-:W-:Y:S01]  /*1960*/  SHF.R.U64 R131, R122, 0x10, R123 ;  /* 0x000000107a837819 */ /* 0x008fe2000000127b */
[----:B------:R-:W-:Y:S02]  /*1970*/  IMAD.MOV.U32 R124, RZ, RZ, R122 ;  /* 0x000000ffff7c7224 */ /* 0x000fe400078e007a */
[----:B----4-:R-:W-:Y:S01]  /*1980*/  IMAD.MOV.U32 R122, RZ, RZ, R120 ;  /* 0x000000ffff7a7224 */ /* 0x010fe200078e0078 */
[----:B------:R-:W-:-:S02]  /*1990*/  PRMT R130, RZ, 0x5410, R130 ;  /* 0x00005410ff827816 */ /* 0x000fc40000000082 */
[----:B------:R-:W-:Y:S02]  /*19a0*/  SHF.R.U64 R120, R120, 0x10, R121 ;  /* 0x0000001078787819 */ /* 0x000fe40000001279 */
[----:B------:R-:W-:Y:S02]  /*19b0*/  PRMT R125, RZ, 0x5410, R125 ;  /* 0x00005410ff7d7816 */ /* 0x000fe4000000007d */
[----:B------:R-:W-:Y:S01]  /*19c0*/  PRMT R127, RZ, 0x5410, R122 ;  /* 0x00005410ff7f7816 */ /* 0x000fe2000000007a */
[C---:B------:R-:W-:Y:S01]  /*19d0*/  FADD.FTZ R130, -R182.reuse, R130 ;  /* 0x00000082b6827221 */ /* 0x040fe20000010100 */
[----:B------:R-:W-:Y:S01]  /*19e0*/  PRMT R122, RZ, 0x5410, R120 ;  /* 0x00005410ff7a7816 */ /* 0x000fe20000000078 */
[----:B------:R-:W-:Y:S01]  /*19f0*/  FADD.FTZ R182, -R182, R125 ;  /* 0x0000007db6b67221 */ /* 0x000fe20000010100 */
[----:B-1----:R-:W-:Y:S01]  /*1a00*/  SHF.R.U32.HI R128, RZ, 0x10, R121 ;  /* 0x00000010ff807819 */ /* 0x002fe20000011679 */
[--C-:B------:R-:W-:Y:S01]  /*1a10*/  IMAD.MOV.U32 R125, RZ, RZ, R123.reuse ;  /* 0x000000ffff7d7224 */ /* 0x100fe200078e007b */
[----:B------:R-:W-:Y:S01]  /*1a20*/  SHF.R.U32.HI R129, RZ, 0x10, R123 ;  /* 0x00000010ff817819 */ /* 0x000fe2000001167b */
[----:B------:R-:W-:Y:S01]  /*1a30*/  IMAD.MOV.U32 R123, RZ, RZ, R121 ;  /* 0x000000ffff7b7224 */ /* 0x000fe200078e0079 */
[----:B------:R-:W-:Y:S01]  /*1a40*/  PRMT R120, RZ, 0x5410, R131 ;  /* 0x00005410ff787816 */ /* 0x000fe20000000083 */
[----:B------:R-:W-:Y:S01]  /*1a50*/  FMUL.FTZ R167, R25, R122 ;  /* 0x0000007a19a77220 */ /* 0x000fe20000410000 */
[----:B------:R-:W-:Y:S01]  /*1a60*/  PRMT R121, RZ, 0x5410, R124 ;  /* 0x00005410ff797816 */ /* 0x000fe2000000007c */
[----:B------:R-:W-:Y:S01]  /*1a70*/  FMUL.FTZ R168, R141, R168 ;  /* 0x000000a88da87220 */ /* 0x000fe20000410000 */
[----:B------:R-:W-:Y:S01]  /*1a80*/  PRMT R124, RZ, 0x5410, R128 ;  /* 0x00005410ff7c7816 */ /* 0x000fe20000000080 */
[----:B------:R-:W-:-:S02]  /*1a90*/  FMUL.FTZ R166, R24, R127 ;  /* 0x0000007f18a67220 */ /* 0x000fc40000410000 */
[----:B------:R-:W-:Y:S02]  /*1aa0*/  FADD.FTZ R89, R89, R120 ;  /* 0x0000007859597221 */ /* 0x000fe40000010000 */
[-C--:B------:R-:W-:Y:S02]  /*1ab0*/  FFMA.FTZ R167, R21, R120.reuse, R167 ;  /* 0x0000007815a77223 */ /* 0x080fe400000100a7 */
[----:B------:R-:W-:Y:S01]  /*1ac0*/  FFMA.FTZ R109, R168, R120, R109 ;  /* 0x00000078a86d7223 */ /* 0x000fe2000001006d */
[----:B------:R-:W-:Y:S01]  /*1ad0*/  PRMT R120, RZ, 0x5410, R129 ;  /* 0x00005410ff787816 */ /* 0x000fe20000000081 */
[----:B------:R-:W-:Y:S01]  /*1ae0*/  FMUL.FTZ R181, R27, R124 ;  /* 0x0000007c1bb57220 */ /* 0x000fe20000410000 */
[----:B------:R-:W-:Y:S01]  /*1af0*/  PRMT R123, RZ, 0x5410, R123 ;  /* 0x00005410ff7b7816 */ /* 0x000fe2000000007b */
[C---:B------:R-:W-:Y:S02]  /*1b00*/  FMUL.FTZ R182, R141.reuse, R182 ;  /* 0x000000b68db67220 */ /* 0x040fe40000410000 */
[----:B------:R-:W-:-:S02]  /*1b10*/  FMUL.FTZ R165, R141, R130 ;  /* 0x000000828da57220 */ /* 0x000fc40000410000 */
[----:B------:R-:W-:Y:S01]  /*1b20*/  FFMA.FTZ R166, R20, R121, R166 ;  /* 0x0000007914a67223 */ /* 0x000fe200000100a6 */
[----:B------:R-:W-:Y:S01]  /*1b30*/  PRMT R125, RZ, 0x5410, R125 ;  /* 0x00005410ff7d7816 */ /* 0x000fe2000000007d */
[----:B------:R-:W-:Y:S02]  /*1b40*/  FADD.FTZ R91, R91, R120 ;  /* 0x000000785b5b7221 */ /* 0x000fe40000010000 */
[-C--:B------:R-:W-:Y:S02]  /*1b50*/  FFMA.FTZ R181, R23, R120.reuse, R181 ;  /* 0x0000007817b57223 */ /* 0x080fe400000100b5 */
[----:B------:R-:W-:Y:S02]  /*1b60*/  FFMA.FTZ R111, R182, R120, R111 ;  /* 0x00000078b66f7223 */ /* 0x000fe4000001006f */
[----:B------:R-:W-:Y:S02]  /*1b70*/  FMUL.FTZ R180, R26, R123 ;  /* 0x0000007b1ab47220 */ /* 0x000fe40000410000 */
[----:B------:R-:W-:-:S02]  /*1b80*/  FADD.FTZ R120, R133, R166 ;  /* 0x000000a685787221 */ /* 0x000fc40000010000 */
[C---:B------:R-:W-:Y:S02]  /*1b90*/  FFMA.FTZ R132, R165.reuse, R166, R132 ;  /* 0x000000a6a5847223 */ /* 0x040fe40000010084 */
[----:B------:R-:W-:Y:S02]  /*1ba0*/  FADD.FTZ R88, R88, R121 ;  /* 0x0000007958587221 */ /* 0x000fe40000010000 */
[----:B------:R-:W-:Y:S02]  /*1bb0*/  FFMA.FTZ R108, R165, R121, R108 ;  /* 0x00000079a56c7223 */ /* 0x000fe4000001006c */
[----:B------:R-:W-:Y:S02]  /*1bc0*/  FMUL.FTZ R169, R141, R126 ;  /* 0x0000007e8da97220 */ /* 0x000fe40000410000 */
[----:B------:R-:W-:Y:S02]  /*1bd0*/  FFMA.FTZ R180, R22, R125, R180 ;  /* 0x0000007d16b47223 */ /* 0x000fe400000100b4 */
[----:B------:R-:W-:-:S02]  /*1be0*/  FADD.FTZ R121, R120, R167 ;  /* 0x000000a778797221 */ /* 0x000fc40000010000 */
[----:B------:R-:W-:Y:S02]  /*1bf0*/  FFMA.FTZ R132, R168, R167, R132 ;  /* 0x000000a7a8847223 */ /* 0x000fe40000010084 */
[----:B------:R-:W-:Y:S02]  /*1c00*/  FADD.FTZ R120, R121, R180 ;  /* 0x000000b479787221 */ /* 0x000fe40000010000 */
[C---:B------:R-:W-:Y:S02]  /*1c10*/  FFMA.FTZ R132, R169.reuse, R180, R132 ;  /* 0x000000b4a9847223 */ /* 0x040fe40000010084 */
        /* <DEDUP_REMOVED lines=12> */
.L_x_124:
[----:B------:R-:W-:Y:S05]  /*1ce0*/  BSYNC B0 ;  /* 0x0000000000007941 */ /* 0x000fea0003800000 */
.L_x_123:
        /* <DEDUP_REMOVED lines=92> */
.L_x_126:
[----:B------:R-:W-:Y:S05]  /*22b0*/  BSYNC B0 ;  /* 0x0000000000007941 */ /* 0x000fea0003800000 */
.L_x_125:
[----:B------:R-:W-:Y:S01]  /*22c0*/  ISETP.GE.U32.AND P0, PT, R195, 0x500, PT ;  /* 0x00000500c300780c */ /* 0x000fe20003f06070 */
[----:B------:R-:W-:-:S12]  /*22d0*/  BSSY B0, `(.L_x_127) ;  /* 0x000005b000007945 */ /* 0x000fd80003800000 */
        /* <DEDUP_REMOVED lines=10> */
[----:B------:R-:W-:-:S03]  /*2380*/  IMAD.SHL.U32 R126, R135, 0x4, RZ ;  /* 0x00000004877e7824 */ /* 0x000fc600078e00ff */
[----:B------:R-:W-:-:S13]  /*2390*/  ISETP.NE.AND.EX P0, PT, RZ, c[0x0][0x21c], PT, P0 ;  /* 0x00008700ff007a0c */ /* 0x000fda0003f05300 */
[----:B------:R-:W-:-:S04]  /*23a0*/  @P0 LEA R130, P5, R135, c[0x0][0x218], 0x3 ;  /* 0x0000860087820a11 */ /* 0x000fc800078a18ff */
[----:B------:R-:W-:Y:S02]  /*23b0*/  @P0 LEA.HI.X R131, R135, c[0x0][0x21c], RZ, 0x3, P5 ;  /* 0x0000870087830a11 */ /* 0x000fe400028f1cff */
[----:B------:R-:W-:Y:S02]  /*23c0*/  ISETP.NE.U32.AND P5, PT, RZ, c[0x0][0x250], PT ;  /* 0x00009400ff007a0c */ /* 0x000fe40003fa5070 */
[----:B------:R-:W-:Y:S01]  /*23d0*/  SHF.R.U32.HI R127, RZ, 0x1e, R135 ;  /* 0x0000001eff7f7819 */ /* 0x000fe20000011687 */
[----:B------:R0:W5:Y:S01]  /*23e0*/  @P0 LDG.E.64 R178, [R130.64] ;  /* 0x0000000482b20981 */ /* 0x000162000c1e1b00 */
[----:B------:R-:W-:Y:S02]  /*23f0*/  ISETP.NE.AND.EX P5, PT, RZ, c[0x0][0x254], PT, P5 ;  /* 0x00009500ff007a0c */ /* 0x000fe40003fa5350 */
[----:B------:R-:W-:-:S04]  /*2400*/  IADD3 R128, P0, R126, c[0x0][0x190], RZ ;  /* 0x000064007e807a10 */ /* 0x000fc80007f1e0ff */
[----:B------:R-:W-:-:S05]  /*2410*/  IADD3.X R129, R127, c[0x0][0x194], RZ, P0, !PT ;  /* 0x000065007f817a10 */ /* 0x000fca00007fe4ff */
[----:B------:R3:W5:Y:S02]  /*2420*/  LDG.E R196, [R128.64] ;  /* 0x0000000480c47981 */ /* 0x000764000c1e1900 */
[----:B------:R-:W-:-:S04]  /*2430*/  @P5 IADD3 R126, P0, R126, c[0x0][0x198], RZ ;  /* 0x000066007e7e5a10 */ /* 0x000fc80007f1e0ff */
[----:B------:R-:W-:Y:S02]  /*2440*/  @P5 IADD3.X R127, R127, c[0x0][0x19c], RZ, P0, !PT ;  /* 0x000067007f7f5a10 */ /* 0x000fe400007fe4ff */
[----:B------:R-:W-:-:S03]  /*2450*/  ISETP.NE.AND P0, PT, R3, RZ, PT ;  /* 0x000000ff0300720c */ /* 0x000fc60003f05270 */
[----:B------:R1:W5:Y:S02]  /*2460*/  @P5 LDG.E R197, [R126.64] ;  /* 0x000000047ec55981 */ /* 0x000364000c1e1900 */
[----:B-----5:R-:W-:Y:S01]  /*2470*/  FSEL R134, R134, RZ, !P0 ;  /* 0x000000ff86867208 */ /* 0x020fe20004000000 */
[----:B--2---:R-:W-:Y:S01]  /*2480*/  IMAD.MOV.U32 R135, RZ, RZ, R120 ;  /* 0x000000ffff877224 */ /* 0x004fe200078e0078 */
[--C-:B------:R-:W-:Y:S01]  /*2490*/  SHF.R.U64 R120, R120, 0x10, R121.reuse ;  /* 0x0000001078787819 */ /* 0x100fe20000001279 */
[----:B0-----:R-:W-:-:S03]  /*24a0*/  IMAD.MOV.U32 R130, RZ, RZ, R121 ;  /* 0x000000ffff827224 */ /* 0x001fc600078e0079 */
[----:B------:R-:W-:Y:S02]  /*24b0*/  PRMT R120, RZ, 0x5410, R120 ;  /* 0x00005410ff787816 */ /* 0x000fe40000000078 */
[----:B------:R-:W-:Y:S02]  /*24c0*/  SHF.R.U32.HI R121, RZ, 0x10, R121 ;  /* 0x00000010ff797819 */ /* 0x000fe40000011679 */
[----:B---3--:R-:W-:Y:S01]  /*24d0*/  SHF.R.U64 R129, R124, 0x10, R125 ;  /* 0x000000107c817819 */ /* 0x008fe2000000127d */
[----:B------:R-:W-:Y:S02]  /*24e0*/  FADD.FTZ R200, -R134, R120 ;  /* 0x0000007886c87221 */ /* 0x000fe40000010100 */
[----:B------:R-:W-:Y:S01]  /*24f0*/  IMAD.MOV.U32 R120, RZ, RZ, R124 ;  /* 0x000000ffff787224 */ /* 0x000fe200078e007c */
[----:B------:R-:W-:Y:S01]  /*2500*/  PRMT R135, RZ, 0x5410, R135 ;  /* 0x00005410ff877816 */ /* 0x000fe20000000087 */
[----:B----4-:R-:W-:Y:S01]  /*2510*/  IMAD.MOV.U32 R124, RZ, RZ, R122 ;  /* 0x000000ffff7c7224 */ /* 0x010fe200078e007a */
[----:B------:R-:W-:-:S02]  /*2520*/  PRMT R121, RZ, 0x5410, R121 ;  /* 0x00005410ff797816 */ /* 0x000fc40000000079 */
[----:B------:R-:W-:Y:S01]  /*2530*/  SHF.R.U64 R122, R122, 0x10, R123 ;  /* 0x000000107a7a7819 */ /* 0x000fe2000000127b */
[C---:B-1----:R-:W-:Y:S01]  /*2540*/  FADD.FTZ R126, -R134.reuse, R135 ;  /* 0x00000087867e7221 */ /* 0x042fe20000010100 */
[----:B------:R-:W-:Y:S01]  /*2550*/  PRMT R124, RZ, 0x5410, R124 ;  /* 0x00005410ff7c7816 */ /* 0x000fe2000000007c */
[----:B------:R-:W-:Y:S01]  /*2560*/  FADD.FTZ R204, -R134, R121 ;  /* 0x0000007986cc7221 */ /* 0x000fe20000010100 */
[--C-:B------:R-:W-:Y:S01]  /*2570*/  SHF.R.U32.HI R128, RZ, 0x10, R125.reuse ;  /* 0x00000010ff807819 */ /* 0x100fe2000001167d */
[----:B------:R-:W-:Y:S01]  /*2580*/  IMAD.MOV.U32 R121, RZ, RZ, R125 ;  /* 0x000000ffff797224 */ /* 0x000fe200078e007d */
[--C-:B------:R-:W-:Y:S01]  /*2590*/  SHF.R.U32.HI R127, RZ, 0x10, R123.reuse ;  /* 0x00000010ff7f7819 */ /* 0x100fe2000001167b */
[----:B------:R-:W-:Y:S01]  /*25a0*/  IMAD.MOV.U32 R125, RZ, RZ, R123 ;  /* 0x000000ffff7d7224 */ /* 0x000fe200078e007b */
        /* <DEDUP_REMOVED lines=11> */
[----:B------:R-:W-:Y:S01]  /*2660*/  FMUL.FTZ R200, R141, R200 ;  /* 0x000000c88dc87220 */ /* 0x000fe20000410000 */
[----:B------:R-:W-:Y:S01]  /*2670*/  PRMT R125, RZ, 0x5410, R125 ;  /* 0x00005410ff7d7816 */ /* 0x000fe2000000007d */
[----:B------:R-:W-:Y:S02]  /*2680*/  FADD.FTZ R81, R81, R120 ;  /* 0x0000007851517221 */ /* 0x000fe40000010000 */
[-C--:B------:R-:W-:Y:S02]  /*2690*/  FFMA.FTZ R201, R38, R120.reuse, R201 ;  /* 0x0000007826c97223 */ /* 0x080fe400000100c9 */
[----:B------:R-:W-:Y:S01]  /*26a0*/  FFMA.FTZ R101, R200, R120, R101 ;  /* 0x00000078c8657223 */ /* 0x000fe20000010065 */
[----:B------:R-:W-:Y:S01]  /*26b0*/  PRMT R120, RZ, 0x5410, R128 ;  /* 0x00005410ff787816 */ /* 0x000fe20000000080 */
[----:B------:R-:W-:-:S02]  /*26c0*/  FADD.FTZ R130, -R134, R130 ;  /* 0x0000008286827221 */ /* 0x000fc40000010100 */
[----:B------:R-:W-:Y:S02]  /*26d0*/  FMUL.FTZ R205, R140, R123 ;  /* 0x0000007b8ccd7220 */ /* 0x000fe40000410000 */
[----:B------:R-:W-:Y:S01]  /*26e0*/  FMUL.FTZ R204, R141, R204 ;  /* 0x000000cc8dcc7220 */ /* 0x000fe20000410000 */
[----:B------:R-:W-:Y:S01]  /*26f0*/  PRMT R121, RZ, 0x5410, R121 ;  /* 0x00005410ff797816 */ /* 0x000fe20000000079 */
[----:B------:R-:W-:Y:S02]  /*2700*/  FMUL.FTZ R202, R139, R125 ;  /* 0x0000007d8bca7220 */ /* 0x000fe40000410000 */
        /* <DEDUP_REMOVED lines=23> */
.L_x_128:
[----:B------:R-:W-:Y:S05]  /*2880*/  BSYNC B0 ;  /* 0x0000000000007941 */ /* 0x000fea0003800000 */
.L_x_127:
[----:B------:R-:W-:Y:S02]  /*2890*/  LOP3.LUT P5, RZ, R37, 0xff, RZ, 0xc0, !PT ;  /* 0x000000ff25ff7812 */ /* 0x000fe400078ac0ff */
[----:B------:R-:W-:Y:S02]  /*28a0*/  SHF.R.U32.HI R122, RZ, 0x5, R0 ;  /* 0x00000005ff7a7819 */ /* 0x000fe40000011600 */
[----:B------:R-:W-:Y:S02]  /*28b0*/  LOP3.LUT P0, RZ, R0, 0x1f, RZ, 0xc0, !PT ;  /* 0x0000001f00ff7812 */ /* 0x000fe4000780c0ff */
[----:B------:R-:W-:-:S07]  /*28c0*/  LOP3.LUT R214, R122, 0x7fffff8, RZ, 0xc0, !PT ;  /* 0x07fffff87ad67812 */ /* 0x000fce00078ec0ff */
[----:B------:R-:W-:Y:S01]  /*28d0*/  @!P5 IADD3 R214, R214, 0x8, RZ ;  /* 0x00000008d6d6d810 */ /* 0x000fe20007ffe0ff */
[----:B------:R-:W-:Y:S05]  /*28e0*/  BRA.DIV ~URZ, `(.L_x_129) ;  /* 0x000027f27f007947 */ /* 0x000fea000b800000 */
[----:B------:R0:W1:Y:S02]  /*28f0*/  SHFL.DOWN PT, R124, R133, 0x10, 0x1f ;  /* 0x0a001f00857c7f89 */ /* 0x00006400000e0000 */
.L_x_159:
        /* <DEDUP_REMOVED lines=18> */
.L_x_160:
[----:B------:R-:W-:Y:S01]  /*2a20*/  @!P0 LOP3.LUT R121, R122, 0x7, RZ, 0xc0, !PT ;  /* 0x000000077a798812 */ /* 0x000fe200078ec0ff */
[----:B--2---:R-:W-:Y:S01]  /*2a30*/  FADD.FTZ R186, R127, R126 ;  /* 0x0000007e7fba7221 */ /* 0x004fe20000010000 */
[----:B------:R-:W-:Y:S01]  /*2a40*/  WARPSYNC 0xffffffff ;  /* 0xffffffff00007948 */ /* 0x000fe20003800000 */
[----:B-1----:R-:W-:Y:S01]  /*2a50*/  FADD.FTZ R187, R187, R128 ;  /* 0x00000080bbbb7221 */ /* 0x002fe20000010000 */
[----:B------:R-:W-:Y:S01]  /*2a60*/  BSSY B0, `(.L_x_131) ;  /* 0x000007f000007945 */ /* 0x000fe20003800000 */
[----:B------:R-:W-:-:S05]  /*2a70*/  @!P0 IMAD.IADD R215, R214, 0x1, R121 ;  /* 0x00000001d6d78824 */ /* 0x000fca00078e0279 */
[----:B------:R-:W-:Y:S04]  /*2a80*/  @!P0 STS.64 [R215.X8+0x5000], R186 ;  /* 0x005000bad7008388 */ /* 0x000fe80000008a00 */
[----:B------:R-:W-:Y:S06]  /*2a90*/  BAR.SYNC.DEFER_BLOCKING 0x0 ;  /* 0x0000000000007b1d */ /* 0x000fec0000010000 */
[----:B------:R-:W1:Y:S04]  /*2aa0*/  LDS.128 R120, [R214.X8+0x5000] ;  /* 0x00500000d6787984 */ /* 0x000e680000008c00 */
[----:B0-----:R-:W0:Y:S04]  /*2ab0*/  LDS.128 R124, [R214.X8+0x5010] ;  /* 0x00501000d67c7984 */ /* 0x001e280000008c00 */
[----:B------:R-:W2:Y:S04]  /*2ac0*/  LDS.128 R128, [R214.X8+0x5020] ;  /* 0x00502000d6807984 */ /* 0x000ea80000008c00 */
[----:B-----5:R-:W3:Y:S01]  /*2ad0*/  LDS.128 R132, [R214.X8+0x5030] ;  /* 0x00503000d6847984 */ /* 0x020ee20000008c00 */
        /* <DEDUP_REMOVED lines=17> */
[----:B------:R-:W-:Y:S01]  /*2bf0*/  FMUL.FTZ R129, R120, c[0x0][0x1e0] ;  /* 0x0000780078817a20 */ /* 0x000fe20000410000 */
[----:B------:R-:W-:Y:S05]  /*2c00*/  @!P1 BRA `(.L_x_132) ;  /* 0x0000064000009947 */ /* 0x000fea0003800000 */
[----:B------:R-:W-:Y:S02]  /*2c10*/  ISETP.NE.U32.AND P0, PT, RZ, c[0x0][0x218], PT ;  /* 0x00008600ff007a0c */ /* 0x000fe40003f05070 */
[----:B------:R-:W-:-:S02]  /*2c20*/  ISETP.NE.AND P5, PT, R3, RZ, PT ;  /* 0x000000ff0300720c */ /* 0x000fc40003fa5270 */
[----:B------:R-:W-:Y:S02]  /*2c30*/  ISETP.NE.AND.EX P0, PT, RZ, c[0x0][0x21c], PT, P0 ;  /* 0x00008700ff007a0c */ /* 0x000fe40003f05300 */
[----:B------:R-:W-:Y:S02]  /*2c40*/  FSEL R132, R128, RZ, !P5 ;  /* 0x000000ff80847208 */ /* 0x000fe40006800000 */
[----:B------:R-:W-:-:S03]  /*2c50*/  LOP3.LUT P5, RZ, R144, 0xff, RZ, 0xc0, !PT ;  /* 0x000000ff90ff7812 */ /* 0x000fc600078ac0ff */
[-CC-:B------:R-:W-:Y:S02]  /*2c60*/  FFMA.FTZ R121, R145, R129.reuse, R132.reuse ;  /* 0x0000008191797223 */ /* 0x180fe40000010084 */
[-C--:B------:R-:W-:Y:S02]  /*2c70*/  FFMA.FTZ R123, R149, R129.reuse, R132 ;  /* 0x00000081957b7223 */ /* 0x080fe40000010084 */
[----:B------:R-:W-:Y:S02]  /*2c80*/  FADD.FTZ R120, R146, -R121 ;  /* 0x8000007992787221 */ /* 0x000fe40000010000 */
[----:B------:R-:W-:Y:S01]  /*2c90*/  @P0 IMAD.MOV.U32 R121, RZ, RZ, R174 ;  /* 0x000000ffff790224 */ /* 0x000fe200078e00ae */
[----:B------:R-:W-:Y:S01]  /*2ca0*/  @P0 SHF.R.U32.HI R127, RZ, 0x10, R175 ;  /* 0x00000010ff7f0819 */ /* 0x000fe200000116af */
[----:B------:R-:W-:Y:S02]  /*2cb0*/  FMUL.FTZ R120, R141, R120 ;  /* 0x000000788d787220 */ /* 0x000fe40000410000 */
[----:B------:R-:W-:Y:S01]  /*2cc0*/  FFMA.FTZ R124, R148, R129, R132 ;  /* 0x00000081947c7223 */ /* 0x000fe20000010084 */
[----:B------:R-:W-:Y:S01]  /*2cd0*/  @P0 PRMT R121, RZ, 0x5410, R121 ;  /* 0x00005410ff790816 */ /* 0x000fe20000000079 */
[----:B------:R-:W-:-:S02]  /*2ce0*/  FADD.FTZ R126, R150, -R123 ;  /* 0x8000007b967e7221 */ /* 0x000fc40000010000 */
[----:B------:R-:W-:Y:S02]  /*2cf0*/  @P0 IMAD.MOV.U32 R123, RZ, RZ, R175 ;  /* 0x000000ffff7b0224 */ /* 0x000fe400078e00af */
[----:B------:R-:W-:Y:S01]  /*2d00*/  @P0 FADD.FTZ R120, R120, R121 ;  /* 0x0000007978780221 */ /* 0x000fe20000010000 */
[----:B------:R-:W-:Y:S01]  /*2d10*/  @P0 SHF.R.U64 R121, R174, 0x10, R175 ;  /* 0x00000010ae790819 */ /* 0x000fe200000012af */
[----:B------:R-:W-:Y:S01]  /*2d20*/  FFMA.FTZ R132, R152, R129, R132 ;  /* 0x0000008198847223 */ /* 0x000fe20000010084 */
[----:B------:R-:W-:Y:S01]  /*2d30*/  @P0 PRMT R123, RZ, 0x5410, R123 ;  /* 0x00005410ff7b0816 */ /* 0x000fe2000000007b */
[----:B------:R-:W-:Y:S01]  /*2d40*/  FMUL.FTZ R130, R120, c[0x0][0x1e8] ;  /* 0x00007a0078827a20 */ /* 0x000fe20000410000 */
[----:B------:R-:W-:Y:S01]  /*2d50*/  @P0 PRMT R121, RZ, 0x5410, R121 ;  /* 0x00005410ff790816 */ /* 0x000fe20000000079 */
[----:B------:R-:W-:Y:S02]  /*2d60*/  FADD.FTZ R132, R151, -R132 ;  /* 0x8000008497847221 */ /* 0x000fe40000010000 */
[----:B------:R-:W-:Y:S01]  /*2d70*/  FADD.FTZ R124, R147, -R124 ;  /* 0x8000007c937c7221 */ /* 0x000fe20000010000 */
[----:B------:R-:W-:Y:S01]  /*2d80*/  FSEL R122, R130, RZ, P5 ;  /* 0x000000ff827a7208 */ /* 0x000fe20002800000 */
[C---:B------:R-:W-:Y:S01]  /*2d90*/  FMUL.FTZ R126, R141.reuse, R126 ;  /* 0x0000007e8d7e7220 */ /* 0x040fe20000410000 */
[----:B------:R-:W-:Y:S01]  /*2da0*/  ISETP.NE.U32.AND P5, PT, RZ, c[0x0][0x250], PT ;  /* 0x00009400ff007a0c */ /* 0x000fe20003fa5070 */
[C---:B------:R-:W-:Y:S01]  /*2db0*/  FMUL.FTZ R125, R141.reuse, R132 ;  /* 0x000000848d7d7220 */ /* 0x040fe20000410000 */
[----:B------:R-:W-:Y:S01]  /*2dc0*/  @P0 PRMT R132, RZ, 0x5410, R127 ;  /* 0x00005410ff840816 */ /* 0x000fe2000000007f */
[----:B------:R-:W-:Y:S01]  /*2dd0*/  FMUL.FTZ R124, R141, R124 ;  /* 0x0000007c8d7c7220 */ /* 0x000fe20000410000 */
[----:B------:R-:W-:Y:S01]  /*2de0*/  ISETP.NE.AND.EX P5, PT, RZ, c[0x0][0x254], PT, P5 ;  /* 0x00009500ff007a0c */ /* 0x000fe20003fa5350 */
[----:B------:R-:W-:-:S02]  /*2df0*/  @P0 FADD.FTZ R126, R126, R123 ;  /* 0x0000007b7e7e0221 */ /* 0x000fc40000010000 */
[----:B------:R-:W-:Y:S02]  /*2e00*/  @P0 FADD.FTZ R124, R124, R121 ;  /* 0x000000797c7c0221 */ /* 0x000fe40000010000 */
[----:B------:R-:W-:Y:S02]  /*2e10*/  FMUL.FTZ R133, R126, c[0x0][0x1e8] ;  /* 0x00007a007e857a20 */ /* 0x000fe40000410000 */
[----:B------:R-:W-:Y:S02]  /*2e20*/  @P0 FADD.FTZ R125, R125, R132 ;  /* 0x000000847d7d0221 */ /* 0x000fe40000010000 */
[----:B------:R-:W-:Y:S02]  /*2e30*/  FMUL.FTZ R131, R124, c[0x0][0x1e8] ;  /* 0x00007a007c837a20 */ /* 0x000fe40000410000 */
[----:B------:R-:W-:Y:S02]  /*2e40*/  FMUL.FTZ R135, R125, c[0x0][0x1e8] ;  /* 0x00007a007d877a20 */ /* 0x000fe40000410000 */
[----:B------:R-:W-:-:S02]  /*2e50*/  @P5 LOP3.LUT P0, RZ, R143, 0xff0000, RZ, 0xc0, !PT ;  /* 0x00ff00008fff5812 */ /* 0x000fc4000780c0ff */
[----:B------:R-:W-:Y:S02]  /*2e60*/  @P5 LOP3.LUT P6, RZ, R143, 0xff, RZ, 0xc0, !PT ;  /* 0x000000ff8fff5812 */ /* 0x000fe400078cc0ff */
[----:B------:R-:W-:Y:S02]  /*2e70*/  @P5 FSEL R132, R133, RZ, P0 ;  /* 0x000000ff85845208 */ /* 0x000fe40000000000 */
[----:B------:R-:W-:Y:S02]  /*2e80*/  LOP3.LUT P0, RZ, R144, 0xff000000, RZ, 0xc0, !PT ;  /* 0xff00000090ff7812 */ /* 0x000fe4000780c0ff */
[----:B------:R-:W-:Y:S02]  /*2e90*/  @P5 FSEL R130, R130, RZ, P6 ;  /* 0x000000ff82825208 */ /* 0x000fe40003000000 */
[----:B------:R-:W-:Y:S02]  /*2ea0*/  FSEL R127, R135, RZ, P0 ;  /* 0x000000ff877f7208 */ /* 0x000fe40000000000 */
[----:B------:R-:W-:-:S02]  /*2eb0*/  ISETP.NE.U32.AND P0, PT, RZ, c[0x0][0x258], PT ;  /* 0x00009600ff007a0c */ /* 0x000fc40003f05070 */
[----:B------:R-:W-:Y:S02]  /*2ec0*/  LOP3.LUT P6, RZ, R144, 0xff00, RZ, 0xc0, !PT ;  /* 0x0000ff0090ff7812 */ /* 0x000fe400078cc0ff */
[----:B------:R-:W-:Y:S01]  /*2ed0*/  ISETP.NE.AND.EX P0, PT, RZ, c[0x0][0x25c], PT, P0 ;  /* 0x00009700ff007a0c */ /* 0x000fe20003f05300 */
[----:B------:R-:W-:Y:S01]  /*2ee0*/  F2F.BF16.F32 R127, R127 ;  /* 0x0000007f007f7304 */ /* 0x000fe20000202000 */
[----:B------:R-:W-:Y:S02]  /*2ef0*/  FSEL R121, R131, RZ, P6 ;  /* 0x000000ff83797208 */ /* 0x000fe40003000000 */
[----:B------:R-:W-:-:S04]  /*2f00*/  @P5 LOP3.LUT P6, RZ, R143, 0xff00, RZ, 0xc0, !PT ;  /* 0x0000ff008fff5812 */ /* 0x000fc800078cc0ff */
[----:B------:R-:W-:Y:S01]  /*2f10*/  @P5 FSEL R131, R131, RZ, P6 ;  /* 0x000000ff83835208 */ /* 0x000fe20003000000 */
[----:B------:R-:W0:Y:S01]  /*2f20*/  F2F.BF16.F32 R121, R121 ;  /* 0x0000007900797304 */ /* 0x000e220000202000 */
[----:B------:R-:W-:-:S03]  /*2f30*/  LOP3.LUT P6, RZ, R144, 0xff0000, RZ, 0xc0, !PT ;  /* 0x00ff000090ff7812 */ /* 0x000fc600078cc0ff */
[----:B------:R-:W-:Y:S02]  /*2f40*/  @P0 F2FP.BF16.PACK_AB R120, RZ, R120 ;  /* 0x00000078ff78023e */ /* 0x000fe400000010ff */
[----:B------:R-:W-:Y:S02]  /*2f50*/  @P0 F2FP.BF16.PACK_AB R124, RZ, R124 ;  /* 0x0000007cff7c023e */ /* 0x000fe400000010ff */
[----:B------:R-:W-:Y:S02]  /*2f60*/  @P0 F2FP.BF16.PACK_AB R126, RZ, R126 ;  /* 0x0000007eff7e023e */ /* 0x000fe400000010ff */
[----:B------:R-:W-:Y:S02]  /*2f70*/  @P0 F2FP.BF16.PACK_AB R125, RZ, R125 ;  /* 0x0000007dff7d023e */ /* 0x000fe400000010ff */
[----:B------:R-:W-:Y:S02]  /*2f80*/  FSEL R123, R133, RZ, P6 ;  /* 0x000000ff857b7208 */ /* 0x000fe40003000000 */
[----:B------:R-:W-:Y:S01]  /*2f90*/  @P0 PRMT R207, R120, 0x7610, R207 ;  /* 0x0000761078cf0816 */ /* 0x000fe200000000cf */
[----:B------:R-:W1:Y:S01]  /*2fa0*/  F2F.BF16.F32 R133, R122 ;  /* 0x0000007a00857304 */ /* 0x000e620000202000 */
[----:B------:R-:W-:Y:S01]  /*2fb0*/  @P0 PRMT R206, R124, 0x7610, R206 ;  /* 0x000076107cce0816 */ /* 0x000fe200000000ce */
[----:B0-----:R-:W-:Y:S01]  /*2fc0*/  IMAD.WIDE.U32 R120, R121, 0x10000, RZ ;  /* 0x0001000079787825 */ /* 0x001fe200078e00ff */
[----:B------:R-:W-:-:S02]  /*2fd0*/  @P0 PRMT R208, R126, 0x7610, R208 ;  /* 0x000076107ed00816 */ /* 0x000fc400000000d0 */
[----:B------:R-:W-:Y:S01]  /*2fe0*/  @P0 PRMT R209, R125, 0x7610, R209 ;  /* 0x000076107dd10816 */ /* 0x000fe200000000d1 */
[----:B------:R-:W-:Y:S01]  /*2ff0*/  IMAD.MOV.U32 R125, RZ, RZ, 0x8 ;  /* 0x00000008ff7d7424 */ /* 0x000fe200078e00ff */
[----:B------:R-:W-:Y:S01]  /*3000*/  ISETP.NE.U32.AND P0, PT, RZ, c[0x0][0x258], PT ;  /* 0x00009600ff007a0c */ /* 0x000fe20003f05070 */
[----:B------:R0:W2:Y:S01]  /*3010*/  F2F.BF16.F32 R134, R123 ;  /* 0x0000007b00867304 */ /* 0x0000a20000202000 */
[----:B------:R-:W-:Y:S02]  /*3020*/  @P5 LOP3.LUT P6, RZ, R143, 0xff000000, RZ, 0xc0, !PT ;  /* 0xff0000008fff5812 */ /* 0x000fe400078cc0ff */
[----:B------:R-:W-:Y:S02]  /*3030*/  ISETP.NE.AND.EX P0, PT, RZ, c[0x0][0x25c], PT, P0 ;  /* 0x00009700ff007a0c */ /* 0x000fe40003f05300 */
[----:B-1----:R-:W-:Y:S01]  /*3040*/  LOP3.LUT R120, R120, R133, RZ, 0xfc, !PT ;  /* 0x0000008578787212 */ /* 0x002fe200078efcff */
[----:B0-----:R-:W-:-:S05]  /*3050*/  IMAD.U32 R123, R127, 0x10000, RZ ;  /* 0x000100007f7b7824 */ /* 0x001fca00078e00ff */
[----:B--2---:R-:W-:Y:S01]  /*3060*/  LOP3.LUT R121, R121, R123, R134, 0xfe, !PT ;  /* 0x0000007b79797212 */ /* 0x004fe200078efe86 */
[----:B------:R-:W-:-:S04]  /*3070*/  IMAD.WIDE.U32 R122, R142, R125, c[0x0][0x248] ;  /* 0x000092008e7a7625 */ /* 0x000fc800078e007d */
        /* <DEDUP_REMOVED lines=9> */
.L_x_133:
[----:B------:R1:W-:Y:S01]  /*3110*/  STG.E.64 [R122.64], R120 ;  /* 0x000000787a007986 */ /* 0x0003e2000c101b04 */
[----:B0-----:R-:W-:Y:S02]  /*3120*/  @P5 FSEL R124, R135, RZ, P6 ;  /* 0x000000ff877c5208 */ /* 0x001fe40003000000 */
[----:B------:R-:W-:Y:S02]  /*3130*/  @P5 F2FP.BF16.PACK_AB R130, RZ, R130 ;  /* 0x00000082ff82523e */ /* 0x000fe400000010ff */
[----:B------:R-:W-:Y:S02]  /*3140*/  @P5 F2FP.BF16.PACK_AB R131, RZ, R131 ;  /* 0x00000083ff83523e */ /* 0x000fe400000010ff */
[----:B------:R-:W-:Y:S02]  /*3150*/  @P5 F2FP.BF16.PACK_AB R132, RZ, R132 ;  /* 0x00000084ff84523e */ /* 0x000fe400000010ff */
[----:B------:R-:W-:Y:S02]  /*3160*/  @P5 F2FP.BF16.PACK_AB R124, RZ, R124 ;  /* 0x0000007cff7c523e */ /* 0x000fe400000010ff */
[----:B------:R-:W-:-:S02]  /*3170*/  @P5 PRMT R210, R130, 0x7610, R210 ;  /* 0x0000761082d25816 */ /* 0x000fc400000000d2 */
[----:B------:R-:W-:Y:S02]  /*3180*/  @P5 PRMT R211, R131, 0x7610, R211 ;  /* 0x0000761083d35816 */ /* 0x000fe400000000d3 */
[----:B------:R-:W-:Y:S02]  /*3190*/  @P5 PRMT R212, R132, 0x7610, R212 ;  /* 0x0000761084d45816 */ /* 0x000fe400000000d4 */
[----:B------:R-:W-:Y:S01]  /*31a0*/  @P5 PRMT R213, R124, 0x7610, R213 ;  /* 0x000076107cd55816 */ /* 0x000fe200000000d5 */
[----:B------:R-:W-:Y:S05]  /*31b0*/  @!P5 BRA `(.L_x_134) ;  /* 0x000000800000d947 */ /* 0x000fea0003800000 */
[----:B-1----:R-:W-:Y:S02]  /*31c0*/  LOP3.LUT R122, R211, 0xffff, RZ, 0xc0, !PT ;  /* 0x0000ffffd37a7812 */ /* 0x002fe400078ec0ff */
[----:B------:R-:W-:Y:S02]  /*31d0*/  LEA R120, P0, R142, c[0x0][0x250], 0x3 ;  /* 0x000094008e787a11 */ /* 0x000fe400078018ff */
[----:B------:R-:W-:Y:S01]  /*31e0*/  PRMT R125, R212, 0x5410, R213 ;  /* 0x00005410d47d7816 */ /* 0x000fe200000000d5 */
[----:B------:R-:W-:Y:S01]  /*31f0*/  IMAD.WIDE.U32 R122, R122, 0x10000, RZ ;  /* 0x000100007a7a7825 */ /* 0x000fe200078e00ff */
[----:B------:R-:W-:-:S04]  /*3200*/  LEA.HI.X R121, R142, c[0x0][0x254], RZ, 0x3, P0 ;  /* 0x000095008e797a11 */ /* 0x000fc800000f1cff */
[----:B------:R-:W-:Y:S02]  /*3210*/  LOP3.LUT R123, R125, R123, RZ, 0xfc, !PT ;  /* 0x0000007b7d7b7212 */ /* 0x000fe400078efcff */
[----:B------:R-:W-:-:S05]  /*3220*/  LOP3.LUT R122, R122, 0xffff, R210, 0xf8, !PT ;  /* 0x0000ffff7a7a7812 */ /* 0x000fca00078ef8d2 */
[----:B------:R0:W-:Y:S02]  /*3230*/  STG.E.64 [R120.64], R122 ;  /* 0x0000007a78007986 */ /* 0x0001e4000c101b04 */
.L_x_134:
[----:B-1----:R-:W-:Y:S02]  /*3240*/  IADD3 R142, R142, 0x100, RZ ;  /* 0x000001008e8e7810 */ /* 0x002fe40007ffe0ff */
.L_x_132:
[----:B------:R-:W-:Y:S05]  /*3250*/  BSYNC B0 ;  /* 0x0000000000007941 */ /* 0x000fea0003800000 */
.L_x_131:
[----:B------:R-:W-:Y:S01]  /*3260*/  BSSY B0, `(.L_x_135) ;  /* 0x0000066000007945 */ /* 0x000fe20003800000 */
[----:B------:R-:W-:Y:S05]  /*3270*/  @!P2 BRA `(.L_x_136) ;  /* 0x000006400000a947 */ /* 0x000fea0003800000 */
[----:B------:R-:W-:Y:S02]  /*3280*/  ISETP.NE.U32.AND P0, PT, RZ, c[0x0][0x218], PT ;  /* 0x00008600ff007a0c */ /* 0x000fe40003f05070 */
[----:B------:R-:W-:Y:S02]  /*3290*/  ISETP.NE.AND P5, PT, R3, RZ, PT ;  /* 0x000000ff0300720c */ /* 0x000fe40003fa5270 */
[----:B------:R-:W-:Y:S02]  /*32a0*/  ISETP.NE.AND.EX P0, PT, RZ, c[0x0][0x21c], PT, P0 ;  /* 0x00008700ff007a0c */ /* 0x000fe40003f05300 */
[----:B------:R-:W-:Y:S02]  /*32b0*/  FSEL R132, R128, RZ, !P5 ;  /* 0x000000ff80847208 */ /* 0x000fe40006800000 */
[----:B------:R-:W-:-:S03]  /*32c0*/  LOP3.LUT P5, RZ, R154, 0xff, RZ, 0xc0, !PT ;  /* 0x000000ff9aff7812 */ /* 0x000fc600078ac0ff */
[-CC-:B0-----:R-:W-:Y:S02]  /*32d0*/  FFMA.FTZ R121, R155, R129.reuse, R132.reuse ;  /* 0x000000819b797223 */ /* 0x181fe40000010084 */
        /* <DEDUP_REMOVED lines=74> */
.L_x_137:
        /* <DEDUP_REMOVED lines=19> */
.L_x_138:
[----:B-1----:R-:W-:Y:S02]  /*38b0*/  IADD3 R142, R142, 0x100, RZ ;  /* 0x000001008e8e7810 */ /* 0x002fe40007ffe0ff */
.L_x_136:
[----:B------:R-:W-:Y:S05]  /*38c0*/  BSYNC B0 ;  /* 0x0000000000007941 */ /* 0x000fea0003800000 */
.L_x_135:
        /* <DEDUP_REMOVED lines=82> */
.L_x_141:
        /* <DEDUP_REMOVED lines=19> */
.L_x_142:
[----:B-1----:R-:W-:Y:S02]  /*3f20*/  IADD3 R142, R142, 0x100, RZ ;  /* 0x000001008e8e7810 */ /* 0x002fe40007ffe0ff */
.L_x_140:
[----:B------:R-:W-:Y:S05]  /*3f30*/  BSYNC B0 ;  /* 0x0000000000007941 */ /* 0x000fea0003800000 */
.L_x_139:
        /* <DEDUP_REMOVED lines=82> */
.L_x_145:
        /* <DEDUP_REMOVED lines=19> */
.L_x_146:
[----:B-1----:R-:W-:Y:S02]  /*4590*/  IADD3 R142, R142, 0x100, RZ ;  /* 0x000001008e8e7810 */ /* 0x002fe40007ffe0ff */
.L_x_144:
[----:B------:R-:W-:Y:S05]  /*45a0*/  BSYNC B0 ;  /* 0x0000000000007941 */ /* 0x000fea0003800000 */
.L_x_143:
[----:B------:R-:W-:Y:S01]  /*45b0*/  ISETP.GE.U32.AND P0, PT, R195, 0x500, PT ;  /* 0x00000500c300780c */ /* 0x000fe20003f06070 */
[----:B------:R-:W-:-:S12]  /*45c0*/  BSSY B0, `(.L_x_147) ;  /* 0x0000065000007945 */ /* 0x000fd80003800000 */
[----:B------:R-:W-:Y:S05]  /*45d0*/  @!P0 BRA `(.L_x_148) ;  /* 0x0000063000008947 */ /* 0x000fea0003800000 */
[----:B------:R-:W-:Y:S01]  /*45e0*/  ISETP.NE.U32.AND P5, PT, RZ, c[0x0][0x218], PT ;  /* 0x00008600ff007a0c */ /* 0x000fe20003fa5070 */
[----:B------:R-:W-:Y:S01]  /*45f0*/  IMAD.MOV.U32 R127, RZ, RZ, 0x8 ;  /* 0x00000008ff7f7424 */ /* 0x000fe200078e00ff */
[----:B------:R-:W-:Y:S02]  /*4600*/  ISETP.NE.AND P0, PT, R3, RZ, PT ;  /* 0x000000ff0300720c */ /* 0x000fe40003f05270 */
[----:B------:R-:W-:Y:S02]  /*4610*/  ISETP.NE.AND.EX P5, PT, RZ, c[0x0][0x21c], PT, P5 ;  /* 0x00008700ff007a0c */ /* 0x000fe40003fa5350 */
[----:B------:R-:W-:Y:S02]  /*4620*/  FSEL R128, R128, RZ, !P0 ;  /* 0x000000ff80807208 */ /* 0x000fe40004000000 */
[----:B------:R-:W-:-:S03]  /*4630*/  ISETP.NE.U32.AND P0, PT, RZ, c[0x0][0x258], PT ;  /* 0x00009600ff007a0c */ /* 0x000fc60003f05070 */
[-CC-:B0-----:R-:W-:Y:S01]  /*4640*/  FFMA.FTZ R121, R199, R129.reuse, R128.reuse ;  /* 0x00000081c7797223 */ /* 0x181fe20000010080 */
[----:B------:R-:W-:Y:S01]  /*4650*/  ISETP.NE.AND.EX P0, PT, RZ, c[0x0][0x25c], PT, P0 ;  /* 0x00009700ff007a0c */ /* 0x000fe20003f05300 */
[-C--:B------:R-:W-:Y:S02]  /*4660*/  FFMA.FTZ R124, R200, R129.reuse, R128 ;  /* 0x00000081c87c7223 */ /* 0x080fe40000010080 */
[----:B------:R-:W-:Y:S02]  /*4670*/  FADD.FTZ R120, R198, -R121 ;  /* 0x80000079c6787221 */ /* 0x000fe40000010000 */
[----:B------:R-:W-:Y:S01]  /*4680*/  @P5 IMAD.MOV.U32 R122, RZ, RZ, R178 ;  /* 0x000000ffff7a5224 */ /* 0x000fe200078e00b2 */
[--C-:B------:R-:W-:Y:S01]  /*4690*/  @P5 SHF.R.U64 R125, R178, 0x10, R179.reuse ;  /* 0x00000010b27d5819 */ /* 0x100fe200000012b3 */
[----:B------:R-:W-:Y:S02]  /*46a0*/  FMUL.FTZ R120, R141, R120 ;  /* 0x000000788d787220 */ /* 0x000fe40000410000 */
[----:B------:R-:W-:Y:S01]  /*46b0*/  FFMA.FTZ R123, R203, R129, R128 ;  /* 0x00000081cb7b7223 */ /* 0x000fe20000010080 */
[----:B------:R-:W-:Y:S01]  /*46c0*/  @P5 PRMT R121, RZ, 0x5410, R122 ;  /* 0x00005410ff795816 */ /* 0x000fe2000000007a */
[----:B------:R-:W-:Y:S01]  /*46d0*/  FADD.FTZ R124, R201, -R124 ;  /* 0x8000007cc97c7221 */ /* 0x000fe20000010000 */
[----:B------:R-:W-:Y:S01]  /*46e0*/  @P5 SHF.R.U32.HI R122, RZ, 0x10, R179 ;  /* 0x00000010ff7a5819 */ /* 0x000fe200000116b3 */
[----:B------:R-:W-:-:S02]  /*46f0*/  FADD.FTZ R126, R202, -R123 ;  /* 0x8000007bca7e7221 */ /* 0x000fc40000010000 */
[----:B------:R-:W-:Y:S01]  /*4700*/  @P5 FADD.FTZ R120, R120, R121 ;  /* 0x0000007978785221 */ /* 0x000fe20000010000 */
[----:B------:R-:W-:Y:S01]  /*4710*/  @P5 PRMT R121, RZ, 0x5410, R125 ;  /* 0x00005410ff795816 */ /* 0x000fe2000000007d */
[C---:B------:R-:W-:Y:S02]  /*4720*/  FMUL.FTZ R124, R141.reuse, R124 ;  /* 0x0000007c8d7c7220 */ /* 0x040fe40000410000 */
[----:B------:R-:W-:Y:S02]  /*4730*/  @P5 IMAD.MOV.U32 R123, RZ, RZ, R179 ;  /* 0x000000ffff7b5224 */ /* 0x000fe400078e00b3 */
[----:B------:R-:W-:Y:S02]  /*4740*/  FFMA.FTZ R128, R204, R129, R128 ;  /* 0x00000081cc807223 */ /* 0x000fe40000010080 */
[----:B------:R-:W-:Y:S01]  /*4750*/  @P5 FADD.FTZ R124, R124, R121 ;  /* 0x000000797c7c5221 */ /* 0x000fe20000010000 */
[----:B------:R-:W-:Y:S01]  /*4760*/  @P5 PRMT R121, RZ, 0x5410, R123 ;  /* 0x00005410ff795816 */ /* 0x000fe2000000007b */
[----:B------:R-:W-:Y:S01]  /*4770*/  FMUL.FTZ R126, R141, R126 ;  /* 0x0000007e8d7e7220 */ /* 0x000fe20000410000 */
[----:B------:R-:W-:Y:S01]  /*4780*/  @P0 F2FP.BF16.PACK_AB R123, RZ, R120 ;  /* 0x00000078ff7b023e */ /* 0x000fe200000010ff */
[----:B------:R-:W-:Y:S01]  /*4790*/  FADD.FTZ R128, R205, -R128 ;  /* 0x80000080cd807221 */ /* 0x000fe20000010000 */
[----:B------:R-:W-:Y:S01]  /*47a0*/  @P0 F2FP.BF16.PACK_AB R125, RZ, R124 ;  /* 0x0000007cff7d023e */ /* 0x000fe200000010ff */
[----:B------:R-:W-:Y:S01]  /*47b0*/  @P5 FADD.FTZ R126, R126, R121 ;  /* 0x000000797e7e5221 */ /* 0x000fe20000010000 */
[----:B------:R-:W-:Y:S01]  /*47c0*/  @P5 PRMT R121, RZ, 0x5410, R122 ;  /* 0x00005410ff795816 */ /* 0x000fe2000000007a */
[----:B------:R-:W-:Y:S01]  /*47d0*/  FMUL.FTZ R128, R141, R128 ;  /* 0x000000808d807220 */ /* 0x000fe20000410000 */
[----:B------:R-:W-:Y:S01]  /*47e0*/  @P0 PRMT R207, R123, 0x7610, R207 ;  /* 0x000076107bcf0816 */ /* 0x000fe200000000cf */
[----:B------:R-:W-:Y:S01]  /*47f0*/  FMUL.FTZ R130, R124, c[0x0][0x1e8] ;  /* 0x00007a007c827a20 */ /* 0x000fe20000410000 */
[----:B------:R-:W-:Y:S01]  /*4800*/  @P0 PRMT R206, R125, 0x7610, R206 ;  /* 0x000076107dce0816 */ /* 0x000fe200000000ce */
[----:B------:R-:W-:Y:S01]  /*4810*/  @P5 FADD.FTZ R128, R128, R121 ;  /* 0x0000007980805221 */ /* 0x000fe20000010000 */
[----:B------:R-:W-:Y:S01]  /*4820*/  @P0 F2FP.BF16.PACK_AB R121, RZ, R126 ;  /* 0x0000007eff79023e */ /* 0x000fe200000010ff */
[----:B------:R-:W-:Y:S01]  /*4830*/  FMUL.FTZ R131, R126, c[0x0][0x1e8] ;  /* 0x00007a007e837a20 */ /* 0x000fe20000410000 */
[----:B------:R-:W-:Y:S01]  /*4840*/  LOP3.LUT P5, RZ, R196, 0xff000000, RZ, 0xc0, !PT ;  /* 0xff000000c4ff7812 */ /* 0x000fe200078ac0ff */
[----:B------:R-:W-:Y:S01]  /*4850*/  FMUL.FTZ R129, R128, c[0x0][0x1e8] ;  /* 0x00007a0080817a20 */ /* 0x000fe20000410000 */
[----:B------:R-:W-:Y:S01]  /*4860*/  @P0 F2FP.BF16.PACK_AB R122, RZ, R128 ;  /* 0x00000080ff7a023e */ /* 0x000fe200000010ff */
[----:B------:R-:W-:Y:S01]  /*4870*/  FMUL.FTZ R120, R120, c[0x0][0x1e8] ;  /* 0x00007a0078787a20 */ /* 0x000fe20000410000 */
[----:B------:R-:W-:-:S02]  /*4880*/  @P0 PRMT R208, R121, 0x7610, R208 ;  /* 0x0000761079d00816 */ /* 0x000fc400000000d0 */
[----:B------:R-:W-:Y:S02]  /*4890*/  @P0 PRMT R209, R122, 0x7610, R209 ;  /* 0x000076107ad10816 */ /* 0x000fe400000000d1 */
[----:B------:R-:W-:Y:S02]  /*48a0*/  ISETP.NE.U32.AND P0, PT, RZ, c[0x0][0x250], PT ;  /* 0x00009400ff007a0c */ /* 0x000fe40003f05070 */
[----:B------:R-:W-:Y:S02]  /*48b0*/  FSEL R123, R129, RZ, P5 ;  /* 0x000000ff817b7208 */ /* 0x000fe40002800000 */
[----:B------:R-:W-:Y:S02]  /*48c0*/  LOP3.LUT P5, RZ, R196, 0xff00, RZ, 0xc0, !PT ;  /* 0x0000ff00c4ff7812 */ /* 0x000fe400078ac0ff */
[----:B------:R-:W-:Y:S02]  /*48d0*/  ISETP.NE.AND.EX P0, PT, RZ, c[0x0][0x254], PT, P0 ;  /* 0x00009500ff007a0c */ /* 0x000fe40003f05300 */
[----:B------:R-:W-:Y:S01]  /*48e0*/  FSEL R121, R130, RZ, P5 ;  /* 0x000000ff82797208 */ /* 0x000fe20002800000 */
[----:B------:R-:W0:Y:S01]  /*48f0*/  F2F.BF16.F32 R123, R123 ;  /* 0x0000007b007b7304 */ /* 0x000e220000202000 */
[----:B------:R-:W-:-:S04]  /*4900*/  LOP3.LUT P5, RZ, R196, 0xff0000, RZ, 0xc0, !PT ;  /* 0x00ff0000c4ff7812 */ /* 0x000fc800078ac0ff */
[----:B------:R-:W-:Y:S02]  /*4910*/  FSEL R122, R131, RZ, P5 ;  /* 0x000000ff837a7208 */ /* 0x000fe40002800000 */
[----:B------:R-:W-:Y:S01]  /*4920*/  LOP3.LUT P5, RZ, R196, 0xff, RZ, 0xc0, !PT ;  /* 0x000000ffc4ff7812 */ /* 0x000fe200078ac0ff */
[----:B------:R-:W1:Y:S03]  /*4930*/  F2F.BF16.F32 R121, R121 ;  /* 0x0000007900797304 */ /* 0x000e660000202000 */
[----:B------:R-:W-:Y:S02]  /*4940*/  FSEL R126, R120, RZ, P5 ;  /* 0x000000ff787e7208 */ /* 0x000fe40002800000 */
[----:B------:R-:W-:-:S03]  /*4950*/  @P0 LOP3.LUT P5, RZ, R197, 0xff, RZ, 0xc0, !PT ;  /* 0x000000ffc5ff0812 */ /* 0x000fc600078ac0ff */
[----:B------:R-:W2:Y:S01]  /*4960*/  F2F.BF16.F32 R122, R122 ;  /* 0x0000007a007a7304 */ /* 0x000ea20000202000 */
[----:B------:R-:W-:Y:S01]  /*4970*/  @P0 FSEL R128, R120, RZ, P5 ;  /* 0x000000ff78800208 */ /* 0x000fe20002800000 */
[----:B0-----:R-:W-:Y:S01]  /*4980*/  IMAD.U32 R123, R123, 0x10000, RZ ;  /* 0x000100007b7b7824 */ /* 0x001fe200078e00ff */
[----:B------:R-:W-:-:S04]  /*4990*/  @P0 LOP3.LUT P5, RZ, R197, 0xff000000, RZ, 0xc0, !PT ;  /* 0xff000000c5ff0812 */ /* 0x000fc800078ac0ff */
[----:B------:R-:W-:Y:S01]  /*49a0*/  @P0 FSEL R129, R129, RZ, P5 ;  /* 0x000000ff81810208 */ /* 0x000fe20002800000 */
[----:B------:R-:W0:Y:S01]  /*49b0*/  F2F.BF16.F32 R125, R126 ;  /* 0x0000007e007d7304 */ /* 0x000e220000202000 */
[----:B------:R-:W-:Y:S01]  /*49c0*/  ISETP.NE.U32.AND P5, PT, RZ, c[0x0][0x258], PT ;  /* 0x00009600ff007a0c */ /* 0x000fe20003fa5070 */
[----:B-1----:R-:W-:-:S03]  /*49d0*/  IMAD.WIDE.U32 R120, R121, 0x10000, RZ ;  /* 0x0001000079787825 */ /* 0x002fc600078e00ff */
[----:B------:R-:W-:Y:S02]  /*49e0*/  ISETP.NE.AND.EX P5, PT, RZ, c[0x0][0x25c], PT, P5 ;  /* 0x00009700ff007a0c */ /* 0x000fe40003fa5350 */
[----:B--2---:R-:W-:Y:S02]  /*49f0*/  LOP3.LUT R123, R121, R123, R122, 0xfe, !PT ;  /* 0x0000007b797b7212 */ /* 0x004fe400078efe7a */
[----:B0-----:R-:W-:Y:S01]  /*4a00*/  LOP3.LUT R122, R120, R125, RZ, 0xfc, !PT ;  /* 0x0000007d787a7212 */ /* 0x001fe200078efcff */
[----:B------:R-:W-:-:S08]  /*4a10*/  IMAD.WIDE.U32 R124, R142, R127, c[0x0][0x248] ;  /* 0x000092008e7c7625 */ /* 0x000fd000078e007f */
        /* <DEDUP_REMOVED lines=9> */
.L_x_149:
[----:B------:R1:W-:Y:S01]  /*4ab0*/  STG.E.64 [R124.64], R122 ;  /* 0x0000007a7c007986 */ /* 0x0003e2000c101b04 */
[C---:B------:R-:W-:Y:S02]  /*4ac0*/  @P0 LOP3.LUT P5, RZ, R197.reuse, 0xff00, RZ, 0xc0, !PT ;  /* 0x0000ff00c5ff0812 */ /* 0x040fe400078ac0ff */
[----:B------:R-:W-:Y:S02]  /*4ad0*/  @P0 F2FP.BF16.PACK_AB R128, RZ, R128 ;  /* 0x00000080ff80023e */ /* 0x000fe400000010ff */
[----:B0-----:R-:W-:Y:S02]  /*4ae0*/  @P0 FSEL R120, R130, RZ, P5 ;  /* 0x000000ff82780208 */ /* 0x001fe40002800000 */
[----:B------:R-:W-:Y:S02]  /*4af0*/  @P0 LOP3.LUT P5, RZ, R197, 0xff0000, RZ, 0xc0, !PT ;  /* 0x00ff0000c5ff0812 */ /* 0x000fe400078ac0ff */
[----:B------:R-:W-:Y:S02]  /*4b00*/  @P0 F2FP.BF16.PACK_AB R129, RZ, R129 ;  /* 0x00000081ff81023e */ /* 0x000fe400000010ff */
[----:B------:R-:W-:-:S02]  /*4b10*/  @P0 FSEL R121, R131, RZ, P5 ;  /* 0x000000ff83790208 */ /* 0x000fc40002800000 */
[----:B------:R-:W-:Y:S02]  /*4b20*/  @P0 F2FP.BF16.PACK_AB R120, RZ, R120 ;  /* 0x00000078ff78023e */ /* 0x000fe400000010ff */
[----:B------:R-:W-:Y:S02]  /*4b30*/  @P0 F2FP.BF16.PACK_AB R121, RZ, R121 ;  /* 0x00000079ff79023e */ /* 0x000fe400000010ff */
[----:B------:R-:W-:Y:S02]  /*4b40*/  @P0 PRMT R210, R128, 0x7610, R210 ;  /* 0x0000761080d20816 */ /* 0x000fe400000000d2 */
[----:B------:R-:W-:Y:S02]  /*4b50*/  @P0 PRMT R213, R129, 0x7610, R213 ;  /* 0x0000761081d50816 */ /* 0x000fe400000000d5 */
[----:B------:R-:W-:Y:S02]  /*4b60*/  @P0 PRMT R211, R120, 0x7610, R211 ;  /* 0x0000761078d30816 */ /* 0x000fe400000000d3 */
[----:B------:R-:W-:Y:S01]  /*4b70*/  @P0 PRMT R212, R121, 0x7610, R212 ;  /* 0x0000761079d40816 */ /* 0x000fe200000000d4 */
[----:B------:R-:W-:Y:S05]  /*4b80*/  @!P0 BRA `(.L_x_148) ;  /* 0x0000008000008947 */ /* 0x000fea0003800000 */
[----:B-1----:R-:W-:Y:S02]  /*4b90*/  LOP3.LUT R120, R211, 0xffff, RZ, 0xc0, !PT ;  /* 0x0000ffffd3787812 */ /* 0x002fe400078ec0ff */
[----:B------:R-:W-:-:S02]  /*4ba0*/  LEA R122, P0, R142, c[0x0][0x250], 0x3 ;  /* 0x000094008e7a7a11 */ /* 0x000fc400078018ff */
[----:B------:R-:W-:Y:S01]  /*4bb0*/  PRMT R125, R212, 0x5410, R213 ;  /* 0x00005410d47d7816 */ /* 0x000fe200000000d5 */
[----:B------:R-:W-:Y:S01]  /*4bc0*/  IMAD.WIDE.U32 R120, R120, 0x10000, RZ ;  /* 0x0001000078787825 */ /* 0x000fe200078e00ff */
[----:B------:R-:W-:-:S04]  /*4bd0*/  LEA.HI.X R123, R142, c[0x0][0x254], RZ, 0x3, P0 ;  /* 0x000095008e7b7a11 */ /* 0x000fc800000f1cff */
[----:B------:R-:W-:Y:S02]  /*4be0*/  LOP3.LUT R121, R125, R121, RZ, 0xfc, !PT ;  /* 0x000000797d797212 */ /* 0x000fe400078efcff */
[----:B------:R-:W-:-:S05]  /*4bf0*/  LOP3.LUT R120, R120, 0xffff, R210, 0xf8, !PT ;  /* 0x0000ffff78787812 */ /* 0x000fca00078ef8d2 */
[----:B------:R0:W-:Y:S02]  /*4c00*/  STG.E.64 [R122.64], R120 ;  /* 0x000000787a007986 */ /* 0x0001e4000c101b04 */
.L_x_148:
[----:B-1----:R-:W-:Y:S05]  /*4c10*/  BSYNC B0 ;  /* 0x0000000000007941 */ /* 0x002fea0003800000 */
.L_x_147:
[----:B------:R-:W-:Y:S02]  /*4c20*/  IADD3 R2, R2, c[0x0][0x160], RZ ;  /* 0x0000580002027a10 */ /* 0x000fe40007ffe0ff */
[----:B------:R-:W-:Y:S02]  /*4c30*/  LOP3.LUT P5, RZ, R37, 0xff, RZ, 0xc0, !PT ;  /* 0x000000ff25ff7812 */ /* 0x000fe400078ac0ff */
[----:B------:R-:W-:Y:S02]  /*4c40*/  ISETP.GE.AND P0, PT, R2, c[0x0][0x164], PT ;  /* 0x0000590002007a0c */ /* 0x000fe40003f06270 */
[----:B------:R-:W-:-:S11]  /*4c50*/  SEL R37, RZ, 0x1, P5 ;  /* 0x00000001ff257807 */ /* 0x000fd60002800000 */
[----:B0-----:R-:W-:Y:S01]  /*4c60*/  @P0 CALL.REL.NOINC `(.L_x_118) ;  /* 0x0000001000000944 */ /* 0x001fe20003c00000 */
[----:B------:R-:W-:Y:S05]  /*4c70*/  BRA `(.L_x_150) ;  /* 0xffffbe4000007947 */ /* 0x000fea000383ffff */
.L_x_118:
[----:B-1----:R-:W0:Y:S01]  /*4c80*/  S2UR UR6, SR_CTAID.X ;  /* 0x00000000000679c3 */ /* 0x002e220000002500 */
        /* <DEDUP_REMOVED lines=17> */
.L_x_152:
[----:B------:R-:W-:Y:S05]  /*4da0*/  BSYNC B0 ;  /* 0x0000000000007941 */ /* 0x000fea0003800000 */
.L_x_151:
        /* <DEDUP_REMOVED lines=12> */
.L_x_154:
[----:B------:R-:W-:Y:S05]  /*4e70*/  BSYNC B0 ;  /* 0x0000000000007941 */ /* 0x000fea0003800000 */
.L_x_153:
        /* <DEDUP_REMOVED lines=12> */
.L_x_156:
[----:B------:R-:W-:Y:S05]  /*4f40*/  BSYNC B0 ;  /* 0x0000000000007941 */ /* 0x000fea0003800000 */
.L_x_155:
        /* <DEDUP_REMOVED lines=12> */
.L_x_158:
[----:B------:R-:W-:Y:S05]  /*5010*/  BSYNC B0 ;  /* 0x0000000000007941 */ /* 0x000fea0003800000 */
.L_x_157:
[----:B------:R-:W-:-:S13]  /*5020*/  ISETP.GE.U32.AND P0, PT, R195, 0x500, PT ;  /* 0x00000500c300780c */ /* 0x000fda0003f06070 */
[----:B------:R-:W-:Y:S05]  /*5030*/  @!P0 EXIT ;  /* 0x000000000000894d */ /* 0x000fea0003800000 */
[----:B0----5:R-:W-:-:S04]  /*5040*/  IMAD.MOV.U32 R9, RZ, RZ, 0x10 ;  /* 0x00000010ff097424 */ /* 0x021fc800078e00ff */
        /* <DEDUP_REMOVED lines=9> */
.L_x_129:
[----:B------:R-:W-:Y:S01]  /*50e0*/  IMAD.MOV.U32 R125, RZ, RZ, R133 ;  /* 0x000000ffff7d7224 */ /* 0x000fe200078e0085 */
[----:B------:R-:W-:Y:S01]  /*50f0*/  MOV R120, 0x5140 ;  /* 0x0000514000787802 */ /* 0x000fe20000000f00 */
[----:B------:R-:W-:-:S02]  /*5100*/  IMAD.MOV.U32 R130, RZ, RZ, 0x10 ;  /* 0x00000010ff827424 */ /* 0x000fc400078e00ff */
[----:B------:R-:W-:Y:S02]  /*5110*/  IMAD.MOV.U32 R187, RZ, RZ, 0x1f ;  /* 0x0000001fffbb7424 */ /* 0x000fe400078e00ff */
[----:B-----5:R-:W-:Y:S02]  /*5120*/  IMAD.MOV.U32 R134, RZ, RZ, -0x1 ;  /* 0xffffffffff867424 */ /* 0x020fe400078e00ff */
[----:B------:R-:W-:Y:S05]  /*5130*/  CALL.REL.NOINC `($__internal_4_$__cuda_sm70_shflsync_down_p) ;  /* 0x0000045000007944 */ /* 0x000fea0003c00000 */
[----:B-1----:R-:W-:Y:S01]  /*5140*/  IMAD.MOV.U32 R124, RZ, RZ, R187 ;  /* 0x000000ffff7c7224 */ /* 0x002fe200078e00bb */
[----:B0-----:R-:W-:Y:S05]  /*5150*/  BRA `(.L_x_159) ;  /* 0xffffd7a000007947 */ /* 0x001fea000383ffff */
.L_x_130:
[----:B------:R-:W-:Y:S01]  /*5160*/  IMAD.MOV.U32 R125, RZ, RZ, R132 ;  /* 0x000000ffff7d7224 */ /* 0x000fe200078e0084 */
[----:B------:R-:W-:Y:S01]  /*5170*/  MOV R120, 0x51c0 ;  /* 0x000051c000787802 */ /* 0x000fe20000000f00 */
[----:B------:R-:W-:Y:S02]  /*5180*/  IMAD.MOV.U32 R130, RZ, RZ, 0x10 ;  /* 0x00000010ff827424 */ /* 0x000fe400078e00ff */
[----:B------:R-:W-:Y:S02]  /*5190*/  IMAD.MOV.U32 R187, RZ, RZ, 0x1f ;  /* 0x0000001fffbb7424 */ /* 0x000fe400078e00ff */
[----:B-----5:R-:W-:Y:S02]  /*51a0*/  IMAD.MOV.U32 R134, RZ, RZ, -0x1 ;  /* 0xffffffffff867424 */ /* 0x020fe400078e00ff */
[----:B01----:R-:W-:Y:S05]  /*51b0*/  CALL.REL.NOINC `($__internal_4_$__cuda_sm70_shflsync_down_p) ;  /* 0x000003d000007944 */ /* 0x003fea0003c00000 */
[----:B------:R-:W-:Y:S01]  /*51c0*/  FADD.FTZ R124, R124, R133 ;  /* 0x000000857c7c7221 */ /* 0x000fe20000010000 */
[----:B------:R-:W-:Y:S01]  /*51d0*/  MOV R120, 0x5240 ;  /* 0x0000524000787802 */ /* 0x000fe20000000f00 */
[----:B-1----:R-:W-:-:S02]  /*51e0*/  FADD.FTZ R132, R132, R187 ;  /* 0x000000bb84847221 */ /* 0x002fc40000010000 */
[----:B0-----:R-:W-:Y:S02]  /*51f0*/  IMAD.MOV.U32 R130, RZ, RZ, 0x8 ;  /* 0x00000008ff827424 */ /* 0x001fe400078e00ff */
[----:B------:R-:W-:Y:S02]  /*5200*/  IMAD.MOV.U32 R187, RZ, RZ, 0x1f ;  /* 0x0000001fffbb7424 */ /* 0x000fe400078e00ff */
[----:B------:R-:W-:Y:S02]  /*5210*/  IMAD.MOV.U32 R134, RZ, RZ, -0x1 ;  /* 0xffffffffff867424 */ /* 0x000fe400078e00ff */
[----:B------:R-:W-:Y:S02]  /*5220*/  IMAD.MOV.U32 R125, RZ, RZ, R124 ;  /* 0x000000ffff7d7224 */ /* 0x000fe400078e007c */
[----:B------:R-:W-:Y:S05]  /*5230*/  CALL.REL.NOINC `($__internal_4_$__cuda_sm70_shflsync_down_p) ;  /* 0x0000035000007944 */ /* 0x000fea0003c00000 */
[----:B-1----:R-:W-:Y:S01]  /*5240*/  IMAD.MOV.U32 R123, RZ, RZ, R187 ;  /* 0x000000ffff7b7224 */ /* 0x002fe200078e00bb */
[----:B------:R-:W-:Y:S01]  /*5250*/  MOV R120, 0x52b0 ;  /* 0x000052b000787802 */ /* 0x000fe20000000f00 */
[----:B0-----:R-:W-:Y:S02]  /*5260*/  IMAD.MOV.U32 R125, RZ, RZ, R132 ;  /* 0x000000ffff7d7224 */ /* 0x001fe400078e0084 */
[----:B------:R-:W-:-:S02]  /*5270*/  IMAD.MOV.U32 R130, RZ, RZ, 0x8 ;  /* 0x00000008ff827424 */ /* 0x000fc400078e00ff */
[----:B------:R-:W-:Y:S02]  /*5280*/  IMAD.MOV.U32 R187, RZ, RZ, 0x1f ;  /* 0x0000001fffbb7424 */ /* 0x000fe400078e00ff */
[----:B------:R-:W-:Y:S02]  /*5290*/  IMAD.MOV.U32 R134, RZ, RZ, -0x1 ;  /* 0xffffffffff867424 */ /* 0x000fe400078e00ff */
[----:B------:R-:W-:Y:S05]  /*52a0*/  CALL.REL.NOINC `($__internal_4_$__cuda_sm70_shflsync_down_p) ;  /* 0x000002e000007944 */ /* 0x000fea0003c00000 */
[----:B------:R-:W-:Y:S01]  /*52b0*/  FADD.FTZ R124, R123, R124 ;  /* 0x0000007c7b7c7221 */ /* 0x000fe20000010000 */
[----:B------:R-:W-:Y:S01]  /*52c0*/  MOV R120, 0x5330 ;  /* 0x0000533000787802 */ /* 0x000fe20000000f00 */
[----:B-1----:R-:W-:Y:S02]  /*52d0*/  FADD.FTZ R132, R132, R187 ;  /* 0x000000bb84847221 */ /* 0x002fe40000010000 */
[----:B0-----:R-:W-:Y:S02]  /*52e0*/  IMAD.MOV.U32 R130, RZ, RZ, 0x4 ;  /* 0x00000004ff827424 */ /* 0x001fe400078e00ff */
[----:B------:R-:W-:Y:S02]  /*52f0*/  IMAD.MOV.U32 R187, RZ, RZ, 0x1f ;  /* 0x0000001fffbb7424 */ /* 0x000fe400078e00ff */
[----:B------:R-:W-:-:S02]  /*5300*/  IMAD.MOV.U32 R134, RZ, RZ, -0x1 ;  /* 0xffffffffff867424 */ /* 0x000fc400078e00ff */
[----:B------:R-:W-:Y:S02]  /*5310*/  IMAD.MOV.U32 R125, RZ, RZ, R124 ;  /* 0x000000ffff7d7224 */ /* 0x000fe400078e007c */
[----:B------:R-:W-:Y:S05]  /*5320*/  CALL.REL.NOINC `($__internal_4_$__cuda_sm70_shflsync_down_p) ;  /* 0x0000026000007944 */ /* 0x000fea0003c00000 */
[----:B-1----:R-:W-:Y:S01]  /*5330*/  IMAD.MOV.U32 R123, RZ, RZ, R187 ;  /* 0x000000ffff7b7224 */ /* 0x002fe200078e00bb */
[----:B------:R-:W-:Y:S01]  /*5340*/  MOV R120, 0x53a0 ;  /* 0x000053a000787802 */ /* 0x000fe20000000f00 */
[----:B0-----:R-:W-:Y:S02]  /*5350*/  IMAD.MOV.U32 R125, RZ, RZ, R132 ;  /* 0x000000ffff7d7224 */ /* 0x001fe400078e0084 */
[----:B------:R-:W-:Y:S02]  /*5360*/  IMAD.MOV.U32 R130, RZ, RZ, 0x4 ;  /* 0x00000004ff827424 */ /* 0x000fe400078e00ff */
[----:B------:R-:W-:Y:S02]  /*5370*/  IMAD.MOV.U32 R187, RZ, RZ, 0x1f ;  /* 0x0000001fffbb7424 */ /* 0x000fe400078e00ff */
[----:B------:R-:W-:Y:S02]  /*5380*/  IMAD.MOV.U32 R134, RZ, RZ, -0x1 ;  /* 0xffffffffff867424 */ /* 0x000fe400078e00ff */
[----:B------:R-:W-:Y:S05]  /*5390*/  CALL.REL.NOINC `($__internal_4_$__cuda_sm70_shflsync_down_p) ;  /* 0x000001f000007944 */ /* 0x000fea0003c00000 */
        /* <DEDUP_REMOVED lines=30> */
[----:B01----:R-:W-:Y:S05]  /*5580*/  BRA `(.L_x_160) ;  /* 0xffffd49000007947 */ /* 0x003fea000383ffff */
        .weak           $__internal_4_$__cuda_sm70_shflsync_down_p
        .type           $__internal_4_$__cuda_sm70_shflsync_down_p,@function
        .size           $__internal_4_$__cuda_sm70_shflsync_down_p,(.L_x_2751 - $__internal_4_$__cuda_sm70_shflsync_down_p)
$__internal_4_$__cuda_sm70_shflsync_down_p:
[----:B------:R-:W-:Y:S01]  /*5590*/  IMAD.MOV.U32 R121, RZ, RZ, 0x0 ;  /* 0x00000000ff797424 */ /* 0x000fe200078e00ff */
[----:B------:R-:W-:Y:S04]  /*55a0*/  WARPSYNC R134 ;  /* 0x0000008600007348 */ /* 0x000fe80003800000 */
[----:B------:R0:W1:Y:S01]  /*55b0*/  SHFL.DOWN PT, R187, R125, R130, R187 ;  /* 0x080000827dbb7389 */ /* 0x00006200000e00bb */
[----:B------:R-:W-:Y:S05]  /*55c0*/  RET.REL.NODEC R120 `(_ZN10layer_norm31ln_parallel_residual_bwd_kernelINS_13Kernel_traitsI13__nv_bfloat16S2_S2_S2_fjLj5120ELj1ELj1ELj8ELj8ENS_18Kernel_traits_baseILj5120ES2_S2_S2_S2_fjLj256EEEEELb1ELb0ELb0EEEvNS_9BwdParamsE) ;  /* 0xffffaa3078007950 */ /* 0x000fea0003c3ffff */
.L_x_161:
        /* <DEDUP_REMOVED lines=11> */
.L_x_2751:


//--------------------- .text._ZN10layer_norm31ln_parallel_residual_bwd_kernelINS_13Kernel_traitsI13__nv_bfloat16S2_S2_S2_fjLj5120ELj1ELj1ELj8ELj8ENS_18Kernel_traits_baseILj5120ES2_S2_S2_S2_fjLj256EEEEELb1ELb0ELb1EEEvNS_9BwdParamsE --------------------------
	.section	.text._ZN10layer_norm31ln_parallel_residual_bwd_kernelINS_13Kernel_traitsI13__nv_bfloat16S2_S2_S2_fjLj5120ELj1ELj1ELj8ELj8ENS_18Kernel_traits_baseILj5120ES2_S2_S2_S2_fjLj256EEEEELb1ELb0ELb1EEEvNS_9BwdParamsE,"ax",@progbits
	.sectioninfo	@"SHI_REGISTERS=225"
	.align	128
        .global         _ZN10layer_norm31ln_parallel_residual_bwd_kernelINS_13Kernel_traitsI13__nv_bfloat16S2_S2_S2_fjLj5120ELj1ELj1ELj8ELj8ENS_18Kernel_traits_baseILj5120ES2_S2_S2_S2_fjLj256EEEEELb1ELb0ELb1EEEvNS_9BwdParamsE
        .type           _ZN10layer_norm31ln_parallel_residual_bwd_kernelINS_13Kernel_traitsI13__nv_bfloat16S2_S2_S2_fjLj5120ELj1ELj1ELj8ELj8ENS_18Kernel_traits_baseILj5120ES2_S2_S2_S2_fjLj256EEEEELb1ELb0ELb1EEEvNS_9BwdParamsE,@function
        .size           _ZN10layer_norm31ln_parallel_residual_bwd_kernelINS_13Kernel_traitsI13__nv_bfloat16S2_S2_S2_fjLj5120ELj1ELj1ELj8ELj8ENS_18Kernel_traits_baseILj5120ES2_S2_S2_S2_fjLj256EEEEELb1ELb0ELb1EEEvNS_9BwdParamsE,(.L_x_2752 - _ZN10layer_norm31ln_parallel_residual_bwd_kernelINS_13Kernel_traitsI13__nv_bfloat16S2_S2_S2_fjLj5120ELj1ELj1ELj8ELj8ENS_18Kernel_traits_baseILj5120ES2_S2_S2_S2_fjLj256EEEEELb1ELb0ELb1EEEvNS_9BwdParamsE)
        .other          _ZN10layer_norm31ln_parallel_residual_bwd_kernelINS_13Kernel_traitsI13__nv_bfloat16S2_S2_S2_fjLj5120ELj1ELj1ELj8ELj8ENS_18Kernel_traits_baseILj5120ES2_S2_S2_S2_fjLj256EEEEELb1ELb0ELb1EEEvNS_9BwdParamsE,@"STO_CUDA_ENTRY STV_DEFAULT"
_ZN10layer_norm31ln_parallel_residual_bwd_kernelINS_13Kernel_traitsI13__nv_bfloat16S2_S2_S2_fjLj5120ELj1ELj1ELj8ELj8ENS_18Kernel_traits_baseILj5120ES2_S2_S2_S2_fjLj256EEEEELb1ELb0ELb1EEEvNS_9BwdParamsE:
.text._ZN10layer_norm31ln_parallel_residual_bwd_kernelINS_13Kernel_traitsI13__nv_bfloat16S2_S2_S2_fjLj5120ELj1ELj1ELj8ELj8ENS_18Kernel_traits_baseILj5120ES2_S2_S2_S2_fjLj256EEEEELb1ELb0ELb1EEEvNS_9BwdParamsE:
[----:B------:R-:W-:Y:S02]  /*0000*/  IMAD.MOV.U32 R1, RZ, RZ, c[0x0][0x28] ;  /* 0x00000a00ff017624 */ /* 0x000fe400078e00ff */
        /* <DEDUP_REMOVED lines=47> */
.L_x_162:
[----:B------:R-:W-:-:S05]  /*0300*/  IMAD.SHL.U32 R0, R50, 0x8, RZ ;  /* 0x0000000832007824 */ /* 0x000fca00078e00ff */
[----:B------:R-:W-:-:S04]  /*0310*/  LOP3.LUT R0, R0, 0x7f8, RZ, 0xc0, !PT ;  /* 0x000007f800007812 */ /* 0x000fc800078ec0ff */
[----:B------:R-:W-:-:S05]  /*0320*/  IADD3 R2, P0, R0, c[0x0][0x1b0], RZ ;  /* 0x00006c0000027a10 */ /* 0x000fca0007f1e0ff */
[----:B------:R-:W-:Y:S01]  /*0330*/  IMAD.X R3, RZ, RZ, c[0x0][0x1b4], P0 ;  /* 0x00006d00ff037624 */ /* 0x000fe200000e06ff */
[----:B------:R-:W-:-:S04]  /*0340*/  IADD3 R4, P0, R0, c[0x0][0x1b8], RZ ;  /* 0x00006e0000047a10 */ /* 0x000fc80007f1e0ff */
[----:B------:R0:W2:Y:S01]  /*0350*/  LDG.E.64 R6, [R2.64] ;  /* 0x0000000402067981 */ /* 0x0000a2000c1e1b00 */
[----:B------:R-:W-:-:S03]  /*0360*/  IMAD.X R5, RZ, RZ, c[0x0][0x1bc], P0 ;  /* 0x00006f00ff057624 */ /* 0x000fc600000e06ff */
        /* <DEDUP_REMOVED lines=9> */
[----:B------:R-:W-:Y:S01]  /*0400*/  IMAD.MOV.U32 R86, RZ, RZ, 0x1 ;  /* 0x00000001ff567424 */ /* 0x000fe200078e00ff */
        /* <DEDUP_REMOVED lines=27> */
[----:B-1----:R-:W-:Y:S01]  /*05c0*/  CS2R R4, SRZ ;  /* 0x0000000000047805 */ /* 0x002fe2000001ff00 */
[----:B0-----:R-:W-:Y:S01]  /*05d0*/  CS2R R2, SRZ ;  /* 0x0000000000027805 */ /* 0x001fe2000001ff00 */
[----:B------:R-:W-:Y:S01]  /*05e0*/  IMAD.MOV.U32 R0, RZ, RZ, RZ ;  /* 0x000000ffff007224 */ /* 0x000fe200078e00ff */
        /* <DEDUP_REMOVED lines=12> */
[--C-:B------:R-:W-:Y:S02]  /*06b0*/  SHF.R.U64 R166, R8, 0x10, R9.reuse ;  /* 0x0000001008a67819 */ /* 0x100fe40000001209 */
[----:B------:R-:W-:Y:S02]  /*06c0*/  SHF.R.U32.HI R165, RZ, 0x10, R9 ;  /* 0x00000010ffa57819 */ /* 0x000fe40000011609 */
[----:B------:R-:W-:-:S02]  /*06d0*/  SHF.R.U64 R164, R12, 0x10, R13 ;  /* 0x000000100ca47819 */ /* 0x000fc4000000120d */
[----:B------:R-:W-:Y:S02]  /*06e0*/  SHF.R.U32.HI R163, RZ, 0x10, R13 ;  /* 0x00000010ffa37819 */ /* 0x000fe4000001160d */
[--C-:B------:R-:W-:Y:S02]  /*06f0*/  SHF.R.U64 R162, R16, 0x10, R17.reuse ;  /* 0x0000001010a27819 */ /* 0x100fe40000001211 */
[----:B------:R-:W-:Y:S02]  /*0700*/  SHF.R.U32.HI R161, RZ, 0x10, R17 ;  /* 0x00000010ffa17819 */ /* 0x000fe40000011611 */
[--C-:B------:R-:W-:Y:S02]  /*0710*/  SHF.R.U64 R160, R20, 0x10, R21.reuse ;  /* 0x0000001014a07819 */ /* 0x100fe40000001215 */
[----:B------:R-:W-:Y:S02]  /*0720*/  SHF.R.U32.HI R153, RZ, 0x10, R21 ;  /* 0x00000010ff997819 */ /* 0x000fe40000011615 */
[----:B------:R-:W-:-:S02]  /*0730*/  SHF.R.U64 R152, R24, 0x10, R25 ;  /* 0x0000001018987819 */ /* 0x000fc40000001219 */
[----:B------:R-:W-:Y:S02]  /*0740*/  SHF.R.U32.HI R117, RZ, 0x10, R25 ;  /* 0x00000010ff757819 */ /* 0x000fe40000011619 */
[----:B------:R-:W-:Y:S02]  /*0750*/  PRMT R197, RZ, 0x5410, R6 ;  /* 0x00005410ffc57816 */ /* 0x000fe40000000006 */
[----:B------:R-:W-:Y:S02]  /*0760*/  PRMT R196, RZ, 0x5410, R7 ;  /* 0x00005410ffc47816 */ /* 0x000fe40000000007 */
[----:B------:R-:W-:Y:S01]  /*0770*/  PRMT R195, RZ, 0x5410, R10 ;  /* 0x00005410ffc37816 */ /* 0x000fe2000000000a */
[----:B------:R-:W-:Y:S01]  /*0780*/  CS2R R6, SRZ ;  /* 0x0000000000067805 */ /* 0x000fe2000001ff00 */
[----:B------:R-:W-:Y:S02]  /*0790*/  PRMT R194, RZ, 0x5410, R11 ;  /* 0x00005410ffc27816 */ /* 0x000fe4000000000b */
[----:B------:R-:W-:Y:S01]  /*07a0*/  PRMT R193, RZ, 0x5410, R14 ;  /* 0x00005410ffc17816 */ /* 0x000fe2000000000e */
[----:B------:R-:W-:Y:S01]  /*07b0*/  CS2R R10, SRZ ;  /* 0x00000000000a7805 */ /* 0x000fe2000001ff00 */
[----:B------:R-:W-:-:S02]  /*07c0*/  PRMT R192, RZ, 0x5410, R15 ;  /* 0x00005410ffc07816 */ /* 0x000fc4000000000f */
[----:B------:R-:W-:Y:S01]  /*07d0*/  PRMT R191, RZ, 0x5410, R18 ;  /* 0x00005410ffbf7816 */ /* 0x000fe20000000012 */
[----:B------:R-:W-:Y:S01]  /*07e0*/  CS2R R14, SRZ ;  /* 0x00000000000e7805 */ /* 0x000fe2000001ff00 */
        /* <DEDUP_REMOVED lines=19> */
[----:B------:R-:W-:Y:S01]  /*0920*/  CS2R R24, SRZ ;  /* 0x0000000000187805 */ /* 0x000fe2000001ff00 */
        /* <DEDUP_REMOVED lines=20> */
.L_x_177:
[----:B------:R-:W-:Y:S01]  /*0a70*/  IMAD R56, R198, c[0x0][0x168], RZ ;  /* 0x00005a00c6387a24 */ /* 0x000fe200078e02ff */
[----:B------:R-:W-:Y:S01]  /*0a80*/  LOP3.LUT R58, R50, 0xff, RZ, 0xc0, !PT ;  /* 0x000000ff323a7812 */ /* 0x000fe200078ec0ff */
[----:B------:R-:W-:Y:S01]  /*0a90*/  HFMA2.MMA R203, -RZ, RZ, 0, 2.384185791015625e-07 ;  /* 0x00000004ffcb7435 */ /* 0x000fe200000001ff */
[----:B------:R-:W-:Y:S02]  /*0aa0*/  IMAD.MOV.U32 R87, RZ, RZ, 0x8 ;  /* 0x00000008ff577424 */ /* 0x000fe400078e00ff */
[----:B------:R-:W-:-:S04]  /*0ab0*/  SHF.R.S32.HI R57, RZ, 0x1f, R56 ;  /* 0x0000001fff397819 */ /* 0x000fc80000011438 */
[----:B------:R-:W-:-:S04]  /*0ac0*/  LEA.HI R57, R57, R56, RZ, 0x2 ;  /* 0x0000003839397211 */ /* 0x000fc800078f10ff */
[----:B------:R-:W-:-:S04]  /*0ad0*/  LEA.HI.SX32 R128, R57, R58, 0x1e ;  /* 0x0000003a39807211 */ /* 0x000fc800078ff2ff */
[----:B------:R-:W-:Y:S01]  /*0ae0*/  SHF.R.U32.HI R115, RZ, 0x1d, R128 ;  /* 0x0000001dff737819 */ /* 0x000fe20000011680 */
[C---:B------:R-:W-:Y:S02]  /*0af0*/  IMAD.SHL.U32 R116, R128.reuse, 0x8, RZ ;  /* 0x0000000880747824 */ /* 0x040fe400078e00ff */
[----:B------:R-:W-:-:S03]  /*0b00*/  IMAD.WIDE.U32 R74, R128, R87, c[0x0][0x208] ;  /* 0x00008200804a7625 */ /* 0x000fc600078e0057 */
[----:B------:R-:W-:Y:S01]  /*0b10*/  IADD3 R130, P0, R116, c[0x0][0x188], RZ ;  /* 0x0000620074827a10 */ /* 0x000fe20007f1e0ff */
[----:B------:R-:W-:Y:S02]  /*0b20*/  IMAD.WIDE.U32 R132, R128, R87, c[0x0][0x210] ;  /* 0x0000840080847625 */ /* 0x000fe400078e0057 */
[----:B------:R-:W2:Y:S01]  /*0b30*/  LDG.E.64 R74, [R74.64] ;  /* 0x000000044a4a7981 */ /* 0x000ea2000c1e1b00 */
[----:B------:R-:W-:Y:S01]  /*0b40*/  IADD3.X R131, R115, c[0x0][0x18c], RZ, P0, !PT ;  /* 0x0000630073837a10 */ /* 0x000fe200007fe4ff */
[CC--:B------:R-:W-:Y:S02]  /*0b50*/  IMAD.WIDE R56, R198.reuse, R203.reuse, c[0x0][0x1a0] ;  /* 0x00006800c6387625 */ /* 0x0c0fe400078e02cb */
[----:B------:R-:W3:Y:S04]  /*0b60*/  LDG.E.64 R132, [R132.64] ;  /* 0x0000000484847981 */ /* 0x000ee8000c1e1b00 */
[----:B------:R-:W4:Y:S01]  /*0b70*/  LDG.E.64 R130, [R130.64] ;  /* 0x0000000482827981 */ /* 0x000f22000c1e1b00 */
[----:B------:R-:W-:-:S03]  /*0b80*/  IMAD.WIDE R202, R198, R203, c[0x0][0x1a8] ;  /* 0x00006a00c6ca7625 */ /* 0x000fc600078e02cb */
[----:B------:R0:W4:Y:S04]  /*0b90*/  LDG.E R204, [R56.64] ;  /* 0x0000000438cc7981 */ /* 0x000128000c1e1900 */
[----:B------:R1:W4:Y:S01]  /*0ba0*/  LDG.E R202, [R202.64] ;  /* 0x00000004caca7981 */ /* 0x000322000c1e1900 */
[----:B------:R-:W-:-:S05]  /*0bb0*/  IADD3 R158, R128, 0x100, RZ ;  /* 0x00000100809e7810 */ /* 0x000fca0007ffe0ff */
[----:B------:R-:W-:Y:S01]  /*0bc0*/  IMAD.SHL.U32 R114, R158, 0x8, RZ ;  /* 0x000000089e727824 */ /* 0x000fe200078e00ff */
[----:B------:R-:W-:-:S04]  /*0bd0*/  SHF.R.U32.HI R113, RZ, 0x1d, R158 ;  /* 0x0000001dff717819 */ /* 0x000fc8000001169e */
[----:B------:R-:W-:-:S04]  /*0be0*/  IADD3 R134, P0, R114, c[0x0][0x188], RZ ;  /* 0x0000620072867a10 */ /* 0x000fc80007f1e0ff */
[----:B------:R-:W-:-:S06]  /*0bf0*/  IADD3.X R135, R113, c[0x0][0x18c], RZ, P0, !PT ;  /* 0x0000630071877a10 */ /* 0x000fcc00007fe4ff */
[----:B------:R-:W4:Y:S01]  /*0c00*/  LDG.E.64 R134, [R134.64] ;  /* 0x0000000486867981 */ /* 0x000f22000c1e1b00 */
[----:B------:R-:W-:-:S04]  /*0c10*/  IMAD.WIDE.U32 R72, R158, R87, c[0x0][0x208] ;  /* 0x000082009e487625 */ /* 0x000fc800078e0057 */
[----:B------:R-:W-:Y:S02]  /*0c20*/  IMAD.WIDE.U32 R136, R158, R87, c[0x0][0x210] ;  /* 0x000084009e887625 */ /* 0x000fe400078e0057 */
[----:B------:R-:W4:Y:S01]  /*0c30*/  LDG.E.64 R72, [R72.64] ;  /* 0x0000000448487981 */ /* 0x000f22000c1e1b00 */
[----:B------:R-:W-:-:S03]  /*0c40*/  IADD3 R208, R128, 0x200, RZ ;  /* 0x0000020080d07810 */ /* 0x000fc60007ffe0ff */
[----:B------:R-:W4:Y:S02]  /*0c50*/  LDG.E.64 R136, [R136.64] ;  /* 0x0000000488887981 */ /* 0x000f24000c1e1b00 */
[----:B------:R-:W-:Y:S01]  /*0c60*/  IMAD.SHL.U32 R112, R208, 0x8, RZ ;  /* 0x00000008d0707824 */ /* 0x000fe200078e00ff */
[----:B------:R-:W-:-:S04]  /*0c70*/  SHF.R.U32.HI R111, RZ, 0x1d, R208 ;  /* 0x0000001dff6f7819 */ /* 0x000fc800000116d0 */
[----:B------:R-:W-:-:S04]  /*0c80*/  IADD3 R138, P0, R112, c[0x0][0x188], RZ ;  /* 0x00006200708a7a10 */ /* 0x000fc80007f1e0ff */
[----:B------:R-:W-:Y:S01]  /*0c90*/  IADD3.X R139, R111, c[0x0][0x18c], RZ, P0, !PT ;  /* 0x000063006f8b7a10 */ /* 0x000fe200007fe4ff */
[----:B------:R-:W-:-:S04]  /*0ca0*/  IMAD.WIDE.U32 R66, R208, R87, c[0x0][0x208] ;  /* 0x00008200d0427625 */ /* 0x000fc800078e0057 */
[----:B------:R-:W-:Y:S01]  /*0cb0*/  IMAD.WIDE.U32 R140, R208, R87, c[0x0][0x210] ;  /* 0x00008400d08c7625 */ /* 0x000fe200078e0057 */
[----:B------:R-:W4:Y:S04]  /*0cc0*/  LDG.E.64 R138, [R138.64] ;  /* 0x000000048a8a7981 */ /* 0x000f28000c1e1b00 */
[----:B------:R-:W4:Y:S04]  /*0cd0*/  LDG.E.64 R66, [R66.64] ;  /* 0x0000000442427981 */ /* 0x000f28000c1e1b00 */
[----:B------:R-:W4:Y:S01]  /*0ce0*/  LDG.E.64 R140, [R140.64] ;  /* 0x000000048c8c7981 */ /* 0x000f22000c1e1b00 */
[----:B------:R-:W-:-:S05]  /*0cf0*/  IADD3 R210, R128, 0x300, RZ ;  /* 0x0000030080d27810 */ /* 0x000fca0007ffe0ff */
[----:B------:R-:W-:Y:S01]  /*0d00*/  IMAD.SHL.U32 R110, R210, 0x8, RZ ;  /* 0x00000008d26e7824 */ /* 0x000fe200078e00ff */
[----:B------:R-:W-:-:S04]  /*0d10*/  SHF.R.U32.HI R109, RZ, 0x1d, R210 ;  /* 0x0000001dff6d7819 */ /* 0x000fc800000116d2 */
[----:B------:R-:W-:Y:S01]  /*0d20*/  IADD3 R84, P0, R110, c[0x0][0x188], RZ ;  /* 0x000062006e547a10 */ /* 0x000fe20007f1e0ff */
[----:B------:R-:W-:-:S03]  /*0d30*/  IMAD.WIDE.U32 R64, R210, R87, c[0x0][0x208] ;  /* 0x00008200d2407625 */ /* 0x000fc600078e0057 */
[----:B------:R-:W-:Y:S01]  /*0d40*/  IADD3.X R85, R109, c[0x0][0x18c], RZ, P0, !PT ;  /* 0x000063006d557a10 */ /* 0x000fe200007fe4ff */
[----:B------:R-:W-:Y:S02]  /*0d50*/  IMAD.WIDE.U32 R58, R210, R87, c[0x0][0x210] ;  /* 0x00008400d23a7625 */ /* 0x000fe400078e0057 */
[----:B------:R-:W4:Y:S04]  /*0d60*/  LDG.E.64 R64, [R64.64] ;  /* 0x0000000440407981 */ /* 0x000f28000c1e1b00 */
[----:B------:R-:W4:Y:S04]  /*0d70*/  LDG.E.64 R84, [R84.64] ;  /* 0x0000000454547981 */ /* 0x000f28000c1e1b00 */
[----:B------:R-:W4:Y:S01]  /*0d80*/  LDG.E.64 R58, [R58.64] ;  /* 0x000000043a3a7981 */ /* 0x000f22000c1e1b00 */
[----:B------:R-:W-:-:S02]  /*0d90*/  IADD3 R212, R128, 0x400, RZ ;  /* 0x0000040080d47810 */ /* 0x000fc40007ffe0ff */
[----:B------:R-:W-:Y:S02]  /*0da0*/  ISETP.NE.U32.AND P2, PT, RZ, c[0x0][0x218], PT ;  /* 0x00008600ff007a0c */ /* 0x000fe40003f45070 */
[----:B------:R-:W-:Y:S01]  /*0db0*/  ISETP.NE.U32.AND P1, PT, RZ, c[0x0][0x250], PT ;  /* 0x00009400ff007a0c */ /* 0x000fe20003f25070 */
[----:B------:R-:W-:Y:S01]  /*0dc0*/  IMAD.SHL.U32 R199, R212, 0x8, RZ ;  /* 0x00000008d4c77824 */ /* 0x000fe200078e00ff */
[----:B------:R-:W-:Y:S02]  /*0dd0*/  ISETP.NE.AND.EX P2, PT, RZ, c[0x0][0x21c], PT, P2 ;  /* 0x00008700ff007a0c */ /* 0x000fe40003f45320 */
[----:B------:R-:W-:Y:S02]  /*0de0*/  ISETP.NE.AND.EX P1, PT, RZ, c[0x0][0x254], PT, P1 ;  /* 0x00009500ff007a0c */ /* 0x000fe40003f25310 */
[----:B------:R-:W-:Y:S02]  /*0df0*/  SHF.R.U32.HI R201, RZ, 0x1d, R212 ;  /* 0x0000001dffc97819 */ /* 0x000fe400000116d4 */
[----:B0-----:R-:W-:Y:S01]  /*0e00*/  IADD3 R56, P0, R199, c[0x0][0x188], RZ ;  /* 0x00006200c7387a10 */ /* 0x001fe20007f1e0ff */
[----:B------:R-:W-:-:S03]  /*0e10*/  IMAD.SHL.U32 R143, R128, 0x4, RZ ;  /* 0x00000004808f7824 */ /* 0x000fc600078e00ff */
[----:B------:R-:W-:Y:S02]  /*0e20*/  IADD3.X R57, R201, c[0x0][0x18c], RZ, P0, !PT ;  /* 0x00006300c9397a10 */ /* 0x000fe400007fe4ff */
[----:B------:R-:W-:Y:S02]  /*0e30*/  SHF.R.U32.HI R156, RZ, 0x1e, R128 ;  /* 0x0000001eff9c7819 */ /* 0x000fe40000011680 */
[C---:B------:R-:W-:Y:S02]  /*0e40*/  @P2 LEA R154, P0, R128.reuse, c[0x0][0x218], 0x3 ;  /* 0x00008600809a2a11 */ /* 0x040fe400078018ff */
[----:B------:R-:W4:Y:S01]  /*0e50*/  LDG.E.64 R56, [R56.64] ;  /* 0x0000000438387981 */ /* 0x000f22000c1e1b00 */
[----:B------:R-:W-:Y:S02]  /*0e60*/  @P1 IADD3 R150, P3, R143, c[0x0][0x198], RZ ;  /* 0x000066008f961a10 */ /* 0x000fe40007f7e0ff */
[----:B------:R-:W-:Y:S01]  /*0e70*/  @P2 LEA.HI.X R155, R128, c[0x0][0x21c], RZ, 0x3, P0 ;  /* 0x00008700809b2a11 */ /* 0x000fe200000f1cff */
[----:B------:R-:W-:Y:S01]  /*0e80*/  IMAD.WIDE.U32 R128, R212, R87, c[0x0][0x208] ;  /* 0x00008200d4807625 */ /* 0x000fe200078e0057 */
[----:B------:R-:W-:-:S02]  /*0e90*/  @P1 IADD3.X R151, R156, c[0x0][0x19c], RZ, P3, !PT ;  /* 0x000067009c971a10 */ /* 0x000fc40001ffe4ff */
[----:B------:R-:W-:Y:S01]  /*0ea0*/  LOP3.LUT P3, RZ, R86, 0xff, RZ, 0xc0, !PT ;  /* 0x000000ff56ff7812 */ /* 0x000fe2000786c0ff */
[----:B------:R-:W-:Y:S01]  /*0eb0*/  IMAD.WIDE.U32 R86, R212, R87, c[0x0][0x210] ;  /* 0x00008400d4567625 */ /* 0x000fe200078e0057 */
[----:B------:R-:W-:Y:S01]  /*0ec0*/  @P2 LEA R148, P0, R158, c[0x0][0x218], 0x3 ;  /* 0x000086009e942a11 */ /* 0x000fe200078018ff */
[----:B------:R-:W4:Y:S04]  /*0ed0*/  LDG.E.64 R128, [R128.64] ;  /* 0x0000000480807981 */ /* 0x000f28000c1e1b00 */
[----:B------:R-:W4:Y:S01]  /*0ee0*/  LDG.E.64 R86, [R86.64] ;  /* 0x0000000456567981 */ /* 0x000f22000c1e1b00 */
[----:B------:R-:W-:Y:S01]  /*0ef0*/  @P2 LEA R142, P6, R212, c[0x0][0x218], 0x3 ;  /* 0x00008600d48e2a11 */ /* 0x000fe200078c18ff */
[C---:B------:R-:W-:Y:S01]  /*0f00*/  IMAD.SHL.U32 R205, R158.reuse, 0x4, RZ ;  /* 0x000000049ecd7824 */ /* 0x040fe200078e00ff */
[----:B------:R-:W-:Y:S01]  /*0f10*/  @P2 LEA.HI.X R149, R158, c[0x0][0x21c], RZ, 0x3, P0 ;  /* 0x000087009e952a11 */ /* 0x000fe200000f1cff */
[----:B------:R0:W5:Y:S01]  /*0f20*/  @P1 LDG.E R108, [R150.64] ;  /* 0x00000004966c1981 */ /* 0x000162000c1e1900 */
[C---:B------:R-:W-:Y:S01]  /*0f30*/  @P2 LEA R146, P4, R208.reuse, c[0x0][0x218], 0x3 ;  /* 0x00008600d0922a11 */ /* 0x040fe200078818ff */
[----:B------:R-:W-:Y:S01]  /*0f40*/  IMAD.SHL.U32 R207, R208, 0x4, RZ ;  /* 0x00000004d0cf7824 */ /* 0x000fe200078e00ff */
[----:B------:R-:W-:Y:S01]  /*0f50*/  SHF.R.U32.HI R206, RZ, 0x1e, R158 ;  /* 0x0000001effce7819 */ /* 0x000fe2000001169e */
[C---:B------:R-:W-:Y:S01]  /*0f60*/  IMAD.SHL.U32 R209, R210.reuse, 0x4, RZ ;  /* 0x00000004d2d17824 */ /* 0x040fe200078e00ff */
[----:B------:R-:W-:Y:S01]  /*0f70*/  @P2 LEA R144, P5, R210, c[0x0][0x218], 0x3 ;  /* 0x00008600d2902a11 */ /* 0x000fe200078a18ff */
[----:B------:R1:W5:Y:S01]  /*0f80*/  @P2 LDG.E.64 R126, [R154.64] ;  /* 0x000000049a7e2981 */ /* 0x000362000c1e1b00 */
[----:B0-----:R-:W-:-:S03]  /*0f90*/  IADD3 R150, P0, R143, c[0x0][0x190], RZ ;  /* 0x000064008f967a10 */ /* 0x001fc60007f1e0ff */
[----:B------:R0:W5:Y:S01]  /*0fa0*/  @P2 LDG.E.64 R124, [R148.64] ;  /* 0x00000004947c2981 */ /* 0x000162000c1e1b00 */
[----:B------:R-:W-:Y:S02]  /*0fb0*/  @P2 LEA.HI.X R143, R212, c[0x0][0x21c], RZ, 0x3, P6 ;  /* 0x00008700d48f2a11 */ /* 0x000fe400030f1cff */
[----:B------:R-:W-:Y:S02]  /*0fc0*/  IADD3.X R151, R156, c[0x0][0x194], RZ, P0, !PT ;  /* 0x000065009c977a10 */ /* 0x000fe400007fe4ff */
[----:B------:R-:W-:Y:S01]  /*0fd0*/  @P1 IADD3 R158, P0, R205, c[0x0][0x198], RZ ;  /* 0x00006600cd9e1a10 */ /* 0x000fe20007f1e0ff */
[----:B------:R0:W5:Y:S01]  /*0fe0*/  @P2 LDG.E.64 R118, [R142.64] ;  /* 0x000000048e762981 */ /* 0x000162000c1e1b00 */
[----:B------:R-:W-:Y:S02]  /*0ff0*/  @P2 LEA.HI.X R147, R208, c[0x0][0x21c], RZ, 0x3, P4 ;  /* 0x00008700d0932a11 */ /* 0x000fe400020f1cff */
[----:B------:R-:W-:Y:S01]  /*1000*/  SHF.R.U32.HI R208, RZ, 0x1e, R208 ;  /* 0x0000001effd07819 */ /* 0x000fe200000116d0 */
[----:B-1----:R1:W5:Y:S01]  /*1010*/  LDG.E R203, [R150.64] ;  /* 0x0000000496cb7981 */ /* 0x002362000c1e1900 */
[----:B------:R-:W-:-:S02]  /*1020*/  @P1 IADD3 R156, P4, R207, c[0x0][0x198], RZ ;  /* 0x00006600cf9c1a10 */ /* 0x000fc40007f9e0ff */
[----:B------:R-:W-:Y:S01]  /*1030*/  @P2 LEA.HI.X R145, R210, c[0x0][0x21c], RZ, 0x3, P5 ;  /* 0x00008700d2912a11 */ /* 0x000fe200028f1cff */
[----:B------:R1:W5:Y:S01]  /*1040*/  @P2 LDG.E.64 R122, [R146.64] ;  /* 0x00000004927a2981 */ /* 0x000362000c1e1b00 */
[----:B0-----:R-:W-:Y:S01]  /*1050*/  IMAD.SHL.U32 R143, R212, 0x4, RZ ;  /* 0x00000004d48f7824 */ /* 0x001fe200078e00ff */
[----:B------:R-:W-:Y:S02]  /*1060*/  @P1 IADD3.X R159, R206, c[0x0][0x19c], RZ, P0, !PT ;  /* 0x00006700ce9f1a10 */ /* 0x000fe400007fe4ff */
[----:B------:R0:W5:Y:S01]  /*1070*/  @P2 LDG.E.64 R120, [R144.64] ;  /* 0x0000000490782981 */ /* 0x000162000c1e1b00 */
[----:B------:R-:W-:Y:S02]  /*1080*/  SHF.R.U32.HI R210, RZ, 0x1e, R210 ;  /* 0x0000001effd27819 */ /* 0x000fe400000116d2 */
[----:B------:R-:W-:Y:S01]  /*1090*/  @P1 IADD3 R154, P0, R209, c[0x0][0x198], RZ ;  /* 0x00006600d19a1a10 */ /* 0x000fe20007f1e0ff */
[----:B------:R-:W-:Y:S01]  /*10a0*/  ULDC.U8 UR6, c[0x0][0x1f0] ;  /* 0x00007c0000067ab9 */ /* 0x000fe20000000000 */
[----:B------:R-:W-:Y:S01]  /*10b0*/  @P1 IADD3.X R157, R208, c[0x0][0x19c], RZ, P4, !PT ;  /* 0x00006700d09d1a10 */ /* 0x000fe200027fe4ff */
[----:B------:R0:W5:Y:S01]  /*10c0*/  @P1 LDG.E R107, [R158.64] ;  /* 0x000000049e6b1981 */ /* 0x000162000c1e1900 */
[----:B------:R-:W-:-:S02]  /*10d0*/  SHF.R.U32.HI R212, RZ, 0x1e, R212 ;  /* 0x0000001effd47819 */ /* 0x000fc400000116d4 */
[----:B------:R-:W-:Y:S01]  /*10e0*/  @P1 IADD3 R148, P4, R143, c[0x0][0x198], RZ ;  /* 0x000066008f941a10 */ /* 0x000fe20007f9e0ff */
[----:B------:R2:W5:Y:S01]  /*10f0*/  @P1 LDG.E R106, [R156.64] ;  /* 0x000000049c6a1981 */ /* 0x000562000c1e1900 */
[----:B------:R-:W-:Y:S02]  /*1100*/  @P1 IADD3.X R155, R210, c[0x0][0x19c], RZ, P0, !PT ;  /* 0x00006700d29b1a10 */ /* 0x000fe400007fe4ff */
[----:B-1----:R-:W-:Y:S02]  /*1110*/  IADD3 R146, P0, R205, c[0x0][0x190], RZ ;  /* 0x00006400cd927a10 */ /* 0x002fe40007f1e0ff */
[----:B------:R-:W-:Y:S01]  /*1120*/  @P1 IADD3.X R149, R212, c[0x0][0x19c], RZ, P4, !PT ;  /* 0x00006700d4951a10 */ /* 0x000fe200027fe4ff */
[----:B------:R4:W5:Y:S01]  /*1130*/  @P1 LDG.E R105, [R154.64] ;  /* 0x000000049a691981 */ /* 0x000962000c1e1900 */
[----:B0-----:R-:W-:Y:S02]  /*1140*/  IADD3 R144, P4, R207, c[0x0][0x190], RZ ;  /* 0x00006400cf907a10 */ /* 0x001fe40007f9e0ff */
[----:B------:R-:W-:Y:S01]  /*1150*/  IADD3 R142, P5, R209, c[0x0][0x190], RZ ;  /* 0x00006400d18e7a10 */ /* 0x000fe20007fbe0ff */
[----:B------:R0:W5:Y:S01]  /*1160*/  @P1 LDG.E R104, [R148.64] ;  /* 0x0000000494681981 */ /* 0x000162000c1e1900 */
[----:B------:R-:W-:-:S02]  /*1170*/  IADD3.X R147, R206, c[0x0][0x194], RZ, P0, !PT ;  /* 0x00006500ce937a10 */ /* 0x000fc400007fe4ff */
[----:B------:R-:W-:Y:S02]  /*1180*/  IADD3 R150, P0, R143, c[0x0][0x190], RZ ;  /* 0x000064008f967a10 */ /* 0x000fe40007f1e0ff */
[----:B------:R-:W-:Y:S01]  /*1190*/  IADD3.X R145, R208, c[0x0][0x194], RZ, P4, !PT ;  /* 0x00006500d0917a10 */ /* 0x000fe200027fe4ff */
[----:B------:R2:W5:Y:S01]  /*11a0*/  LDG.E R146, [R146.64] ;  /* 0x0000000492927981 */ /* 0x000562000c1e1900 */
[----:B------:R-:W-:Y:S02]  /*11b0*/  IADD3.X R143, R210, c[0x0][0x194], RZ, P5, !PT ;  /* 0x00006500d28f7a10 */ /* 0x000fe40002ffe4ff */
[----:B------:R-:W-:Y:S01]  /*11c0*/  IADD3.X R151, R212, c[0x0][0x194], RZ, P0, !PT ;  /* 0x00006500d4977a10 */ /* 0x000fe200007fe4ff */
[----:B------:R1:W5:Y:S01]  /*11d0*/  LDG.E R144, [R144.64] ;  /* 0x0000000490907981 */ /* 0x000362000c1e1900 */
[----:B------:R-:W-:-:S03]  /*11e0*/  ISETP.NE.AND P0, PT, RZ, UR6, PT ;  /* 0x00000006ff007c0c */ /* 0x000fc6000bf05270 */
[----:B------:R3:W5:Y:S04]  /*11f0*/  LDG.E R142, [R142.64] ;  /* 0x000000048e8e7981 */ /* 0x000768000c1e1900 */
[----:B------:R0:W5:Y:S01]  /*1200*/  LDG.E R150, [R150.64] ;  /* 0x0000000496967981 */ /* 0x000162000c1e1900 */
[--C-:B--2---:R-:W-:Y:S02]  /*1210*/  SHF.R.U64 R147, R74, 0x10, R75.reuse ;  /* 0x000000104a937819 */ /* 0x104fe4000000124b */
[----:B-1----:R-:W-:Y:S02]  /*1220*/  SHF.R.U32.HI R145, RZ, 0x10, R75 ;  /* 0x00000010ff917819 */ /* 0x002fe4000001164b */
[----:B---3--:R-:W-:Y:S01]  /*1230*/  SHF.R.U64 R143, R132, 0x10, R133 ;  /* 0x00000010848f7819 */ /* 0x008fe20000001285 */
[----:B----4-:R-:W-:Y:S01]  /*1240*/  IMAD.MOV.U32 R154, RZ, RZ, R130 ;  /* 0x000000ffff9a7224 */ /* 0x010fe200078e0082 */
[--C-:B------:R-:W-:Y:S01]  /*1250*/  SHF.R.U64 R155, R130, 0x10, R131.reuse ;  /* 0x00000010829b7819 */ /* 0x100fe20000001283 */
[--C-:B0-----:R-:W-:Y:S01]  /*1260*/  IMAD.MOV.U32 R148, RZ, RZ, R131.reuse ;  /* 0x000000ffff947224 */ /* 0x101fe200078e0083 */
[----:B------:R-:W-:Y:S01]  /*1270*/  SHF.R.U32.HI R149, RZ, 0x10, R131 ;  /* 0x00000010ff957819 */ /* 0x000fe20000011683 */
[----:B------:R-:W-:Y:S01]  /*1280*/  IMAD.MOV.U32 R131, RZ, RZ, R75 ;  /* 0x000000ffff837224 */ /* 0x000fe200078e004b */
[----:B------:R-:W-:Y:S01]  /*1290*/  MOV R130, R74 ;  /* 0x0000004a00827202 */ /* 0x000fe20000000f00 */
[----:B------:R-:W-:Y:S01]  /*12a0*/  IMAD.MOV.U32 R74, RZ, RZ, R132 ;  /* 0x000000ffff4a7224 */ /* 0x000fe200078e0084 */
[--C-:B------:R-:W-:Y:S01]  /*12b0*/  SHF.R.U32.HI R132, RZ, 0x10, R133.reuse ;  /* 0x00000010ff847819 */ /* 0x100fe20000011685 */
[----:B------:R-:W-:Y:S01]  /*12c0*/  IMAD.MOV.U32 R75, RZ, RZ, R133 ;  /* 0x000000ffff4b7224 */ /* 0x000fe200078e0085 */
[----:B------:R-:W-:-:S02]  /*12d0*/  FSEL R204, R204, RZ, !P0 ;  /* 0x000000ffcccc7208 */ /* 0x000fc40004000000 */
[----:B------:R-:W-:-:S05]  /*12e0*/  PRMT R133, RZ, 0x5410, R154 ;  /* 0x00005410ff857816 */ /* 0x000fca000000009a */
[----:B------:R-:W-:-:S04]  /*12f0*/  FADD.FTZ R133, -R204, R133 ;  /* 0x00000085cc857221 */ /* 0x000fc80000010100 */
[----:B------:R-:W-:Y:S01]  /*1300*/  FMUL.FTZ R218, R202, R133 ;  /* 0x00000085cada7220 */ /* 0x000fe20000410000 */
[----:B------:R-:W-:-:S05]  /*1310*/  PRMT R133, RZ, 0x5410, R155 ;  /* 0x00005410ff857816 */ /* 0x000fca000000009b */
[----:B------:R-:W-:-:S04]  /*1320*/  FADD.FTZ R133, -R204, R133 ;  /* 0x00000085cc857221 */ /* 0x000fc80000010100 */
[----:B------:R-:W-:Y:S01]  /*1330*/  FMUL.FTZ R216, R202, R133 ;  /* 0x00000085cad87220 */ /* 0x000fe20000410000 */
[----:B------:R-:W-:Y:S02]  /*1340*/  PRMT R133, RZ, 0x5410, R148 ;  /* 0x00005410ff857816 */ /* 0x000fe40000000094 */
[----:B------:R-:W-:-:S03]  /*1350*/  PRMT R74, RZ, 0x5410, R74 ;  /* 0x00005410ff4a7816 */ /* 0x000fc6000000004a */
[----:B------:R-:W-:Y:S01]  /*1360*/  FADD.FTZ R133, -R204, R133 ;  /* 0x00000085cc857221 */ /* 0x000fe20000010100 */
[----:B------:R-:W-:Y:S01]  /*1370*/  PRMT R130, RZ, 0x5410, R130 ;  /* 0x00005410ff827816 */ /* 0x000fe20000000082 */
[----:B------:R-:W-:Y:S01]  /*1380*/  FMUL.FTZ R213, R187, R74 ;  /* 0x0000004abbd57220 */ /* 0x000fe20000410000 */
[----:B------:R-:W-:Y:S01]  /*1390*/  PRMT R143, RZ, 0x5410, R143 ;  /* 0x00005410ff8f7816 */ /* 0x000fe2000000008f */
[----:B------:R-:W-:Y:S01]  /*13a0*/  FMUL.FTZ R212, R202, R133 ;  /* 0x00000085cad47220 */ /* 0x000fe20000410000 */
[----:B------:R-:W-:Y:S01]  /*13b0*/  PRMT R133, RZ, 0x5410, R149 ;  /* 0x00005410ff857816 */ /* 0x000fe20000000095 */
[----:B------:R-:W-:Y:S01]  /*13c0*/  FADD.FTZ R96, R130, R96 ;  /* 0x0000006082607221 */ /* 0x000fe20000010000 */
[----:B------:R-:W-:Y:S01]  /*13d0*/  PRMT R151, RZ, 0x5410, R147 ;  /* 0x00005410ff977816 */ /* 0x000fe20000000093 */
[-C--:B------:R-:W-:Y:S02]  /*13e0*/  FFMA.FTZ R177, R218, R130.reuse, R177 ;  /* 0x00000082dab17223 */ /* 0x080fe400000100b1 */
[----:B------:R-:W-:Y:S01]  /*13f0*/  FFMA.FTZ R213, R197, R130, R213 ;  /* 0x00000082c5d57223 */ /* 0x000fe200000100d5 */
        /* <DEDUP_REMOVED lines=9> */
[----:B------:R-:W-:Y:S01]  /*1490*/  FMUL.FTZ R211, R165, R132 ;  /* 0x00000084a5d37220 */ /* 0x000fe20000410000 */
[----:B------:R-:W-:Y:S01]  /*14a0*/  PRMT R131, RZ, 0x5410, R131 ;  /* 0x00005410ff837816 */ /* 0x000fe20000000083 */
[----:B------:R-:W-:-:S02]  /*14b0*/  FADD.FTZ R71, R130, R71 ;  /* 0x0000004782477221 */ /* 0x000fc40000010000 */
[-C--:B------:R-:W-:Y:S02]  /*14c0*/  FFMA.FTZ R79, R214, R130.reuse, R79 ;  /* 0x00000082d64f7223 */ /* 0x080fe4000001004f */
[----:B------:R-:W-:Y:S02]  /*14d0*/  FFMA.FTZ R211, R175, R130, R211 ;  /* 0x00000082afd37223 */ /* 0x000fe400000100d3 */
[----:B------:R-:W-:Y:S02]  /*14e0*/  FMUL.FTZ R155, R186, R75 ;  /* 0x0000004bba9b7220 */ /* 0x000fe40000410000 */
[----:B------:R-:W-:Y:S02]  /*14f0*/  IMAD.MOV.U32 R130, RZ, RZ, R134 ;  /* 0x000000ffff827224 */ /* 0x000fe400078e0086 */
[----:B------:R-:W-:Y:S02]  /*1500*/  FADD.FTZ R88, R131, R88 ;  /* 0x0000005883587221 */ /* 0x000fe40000010000 */
[----:B------:R-:W-:-:S02]  /*1510*/  FFMA.FTZ R89, R212, R131, R89 ;  /* 0x00000083d4597223 */ /* 0x000fc40000010059 */
[----:B------:R-:W-:Y:S01]  /*1520*/  FFMA.FTZ R155, R196, R131, R155 ;  /* 0x00000083c49b7223 */ /* 0x000fe2000001009b */
[----:B------:R-:W-:Y:S02]  /*1530*/  PRMT R131, RZ, 0x5410, R130 ;  /* 0x00005410ff837816 */ /* 0x000fe40000000082 */
[----:B------:R-:W-:-:S03]  /*1540*/  SHF.R.U64 R134, R134, 0x10, R135 ;  /* 0x0000001086867819 */ /* 0x000fc60000001287 */
[----:B------:R-:W-:-:S04]  /*1550*/  FADD.FTZ R131, -R204, R131 ;  /* 0x00000083cc837221 */ /* 0x000fc80000010100 */
[----:B------:R-:W-:Y:S01]  /*1560*/  FMUL.FTZ R149, R202, R131 ;  /* 0x00000083ca957220 */ /* 0x000fe20000410000 */
[----:B------:R-:W-:Y:S01]  /*1570*/  PRMT R131, RZ, 0x5410, R134 ;  /* 0x00005410ff837816 */ /* 0x000fe20000000086 */
[----:B------:R-:W-:Y:S02]  /*1580*/  FADD.FTZ R55, R132, R55 ;  /* 0x0000003784377221 */ /* 0x000fe40000010000 */
[----:B------:R-:W-:Y:S02]  /*1590*/  FFMA.FTZ R63, R214, R132, R63 ;  /* 0x00000084d63f7223 */ /* 0x000fe4000001003f */
[----:B------:R-:W-:Y:S02]  /*15a0*/  IMAD.MOV.U32 R132, RZ, RZ, R135 ;  /* 0x000000ffff847224 */ /* 0x000fe400078e0087 */
[----:B------:R-:W-:Y:S02]  /*15b0*/  FADD.FTZ R131, -R204, R131 ;  /* 0x00000083cc837221 */ /* 0x000fe40000010100 */
[----:B------:R-:W-:-:S02]  /*15c0*/  FADD.FTZ R94, R74, R94 ;  /* 0x0000005e4a5e7221 */ /* 0x000fc40000010000 */
[----:B------:R-:W-:Y:S02]  /*15d0*/  FFMA.FTZ R95, R218, R74, R95 ;  /* 0x0000004ada5f7223 */ /* 0x000fe4000001005f */
[----:B------:R-:W-:Y:S02]  /*15e0*/  FADD.FTZ R90, R143, R90 ;  /* 0x0000005a8f5a7221 */ /* 0x000fe40000010000 */
[----:B------:R-:W-:Y:S01]  /*15f0*/  FFMA.FTZ R91, R216, R143, R91 ;  /* 0x0000008fd85b7223 */ /* 0x000fe2000001005b */
[--C-:B------:R-:W-:Y:S01]  /*1600*/  SHF.R.U64 R143, R72, 0x10, R73.reuse ;  /* 0x00000010488f7819 */ /* 0x100fe20000001249 */
[----:B------:R-:W-:Y:S02]  /*1610*/  IMAD.MOV.U32 R74, RZ, RZ, R72 ;  /* 0x000000ffff4a7224 */ /* 0x000fe400078e0048 */
[----:B------:R-:W-:Y:S02]  /*1620*/  IMAD.MOV.U32 R72, RZ, RZ, R136 ;  /* 0x000000ffff487224 */ /* 0x000fe400078e0088 */
[----:B------:R-:W-:Y:S01]  /*1630*/  FMUL.FTZ R222, R202, R131 ;  /* 0x00000083cade7220 */ /* 0x000fe20000410000 */
[----:B------:R-:W-:Y:S01]  /*1640*/  PRMT R131, RZ, 0x5410, R132 ;  /* 0x00005410ff837816 */ /* 0x000fe20000000084 */
[----:B------:R-:W-:Y:S01]  /*1650*/  FADD.FTZ R82, R75, R82 ;  /* 0x000000524b527221 */ /* 0x000fe20000010000 */
[----:B------:R-:W-:Y:S01]  /*1660*/  SHF.R.U32.HI R145, RZ, 0x10, R73 ;  /* 0x00000010ff917819 */ /* 0x000fe20000011649 */
[----:B------:R-:W-:Y:S01]  /*1670*/  FFMA.FTZ R83, R212, R75, R83 ;  /* 0x0000004bd4537223 */ /* 0x000fe20000010053 */
[----:B------:R-:W-:Y:S01]  /*1680*/  PRMT R72, RZ, 0x5410, R72 ;  /* 0x00005410ff487816 */ /* 0x000fe20000000048 */
[----:B------:R-:W-:-:S02]  /*1690*/  IMAD.MOV.U32 R75, RZ, RZ, R73 ;  /* 0x000000ffff4b7224 */ /* 0x000fc400078e0049 */
[----:B------:R-:W-:Y:S01]  /*16a0*/  IMAD.MOV.U32 R73, RZ, RZ, R137 ;  /* 0x000000ffff497224 */ /* 0x000fe200078e0089 */
[----:B------:R-:W-:Y:S01]  /*16b0*/  SHF.R.U32.HI R133, RZ, 0x10, R135 ;  /* 0x00000010ff857819 */ /* 0x000fe20000011687 */
[----:B------:R-:W-:Y:S01]  /*16c0*/  FADD.FTZ R131, -R204, R131 ;  /* 0x00000083cc837221 */ /* 0x000fe20000010100 */
[--C-:B------:R-:W-:Y:S01]  /*16d0*/  SHF.R.U64 R136, R136, 0x10, R137.reuse ;  /* 0x0000001088887819 */ /* 0x100fe20000001289 */
[----:B------:R-:W-:Y:S01]  /*16e0*/  FMUL.FTZ R156, R185, R72 ;  /* 0x00000048b99c7220 */ /* 0x000fe20000410000 */
[----:B------:R-:W-:Y:S02]  /*16f0*/  SHF.R.U32.HI R135, RZ, 0x10, R137 ;  /* 0x00000010ff877819 */ /* 0x000fe40000011689 */
[----:B------:R-:W-:Y:S02]  /*1700*/  PRMT R74, RZ, 0x5410, R74 ;  /* 0x00005410ff4a7816 */ /* 0x000fe4000000004a */
[----:B------:R-:W-:Y:S01]  /*1710*/  PRMT R137, RZ, 0x5410, R143 ;  /* 0x00005410ff897816 */ /* 0x000fe2000000008f */
[----:B------:R-:W-:Y:S01]  /*1720*/  FMUL.FTZ R143, R202, R131 ;  /* 0x00000083ca8f7220 */ /* 0x000fe20000410000 */
[----:B------:R-:W-:-:S02]  /*1730*/  PRMT R73, RZ, 0x5410, R73 ;  /* 0x00005410ff497816 */ /* 0x000fc40000000049 */
[----:B------:R-:W-:Y:S01]  /*1740*/  PRMT R131, RZ, 0x5410, R133 ;  /* 0x00005410ff837816 */ /* 0x000fe20000000085 */
[----:B------:R-:W-:Y:S01]  /*1750*/  FADD.FTZ R68, R74, R68 ;  /* 0x000000444a447221 */ /* 0x000fe20000010000 */
[----:B------:R-:W-:Y:S01]  /*1760*/  PRMT R75, RZ, 0x5410, R75 ;  /* 0x00005410ff4b7816 */ /* 0x000fe2000000004b */
[-C--:B------:R-:W-:Y:S02]  /*1770*/  FFMA.FTZ R60, R149, R74.reuse, R60 ;  /* 0x0000004a953c7223 */ /* 0x080fe4000001003c */
[----:B------:R-:W-:Y:S01]  /*1780*/  FFMA.FTZ R156, R195, R74, R156 ;  /* 0x0000004ac39c7223 */ /* 0x000fe2000001009c */
[----:B------:R-:W-:Y:S01]  /*1790*/  PRMT R74, RZ, 0x5410, R136 ;  /* 0x00005410ff4a7816 */ /* 0x000fe20000000088 */
[----:B------:R-:W-:Y:S02]  /*17a0*/  FMUL.FTZ R154, R184, R73 ;  /* 0x00000049b89a7220 */ /* 0x000fe40000410000 */
[----:B------:R-:W-:Y:S02]  /*17b0*/  FADD.FTZ R131, -R204, R131 ;  /* 0x00000083cc837221 */ /* 0x000fe40000010100 */
[----:B------:R-:W-:-:S02]  /*17c0*/  FADD.FTZ R70, R75, R70 ;  /* 0x000000464b467221 */ /* 0x000fc40000010000 */
[-C--:B------:R-:W-:Y:S02]  /*17d0*/  FFMA.FTZ R62, R143, R75.reuse, R62 ;  /* 0x0000004b8f3e7223 */ /* 0x080fe4000001003e */
[----:B------:R-:W-:Y:S01]  /*17e0*/  FFMA.FTZ R154, R194, R75, R154 ;  /* 0x0000004bc29a7223 */ /* 0x000fe2000001009a */
[----:B------:R-:W-:Y:S01]  /*17f0*/  PRMT R75, RZ, 0x5410, R135 ;  /* 0x00005410ff4b7816 */ /* 0x000fe20000000087 */
[-C--:B------:R-:W-:Y:S02]  /*1800*/  FMUL.FTZ R130, R164, R74.reuse ;  /* 0x0000004aa4827220 */ /* 0x080fe40000410000 */
[----:B------:R-:W-:Y:S02]  /*1810*/  FADD.FTZ R81, R74, R81 ;  /* 0x000000514a517221 */ /* 0x000fe40000010000 */
[----:B------:R-:W-:Y:S02]  /*1820*/  FFMA.FTZ R77, R222, R74, R77 ;  /* 0x0000004ade4d7223 */ /* 0x000fe4000001004d */
[----:B------:R-:W-:-:S02]  /*1830*/  FMUL.FTZ R148, R202, R131 ;  /* 0x00000083ca947220 */ /* 0x000fc40000410000 */
[----:B------:R-:W-:Y:S02]  /*1840*/  IMAD.MOV.U32 R74, RZ, RZ, R138 ;  /* 0x000000ffff4a7224 */ /* 0x000fe400078e008a */
[----:B------:R-:W-:Y:S02]  /*1850*/  FADD.FTZ R69, R137, R69 ;  /* 0x0000004589457221 */ /* 0x000fe40000010000 */
[-C--:B------:R-:W-:Y:S01]  /*1860*/  FFMA.FTZ R61, R222, R137.reuse, R61 ;  /* 0x00000089de3d7223 */ /* 0x080fe2000001003d */
[----:B------:R-:W-:Y:S01]  /*1870*/  SHF.R.U64 R220, R66, 0x10, R67 ;  /* 0x0000001042dc7819 */ /* 0x000fe20000001243 */
[----:B------:R-:W-:Y:S02]  /*1880*/  FFMA.FTZ R137, R174, R137, R130 ;  /* 0x00000089ae897223 */ /* 0x000fe40000010082 */
[----:B------:R-:W-:Y:S02]  /*1890*/  FADD.FTZ R80, R72, R80 ;  /* 0x0000005048507221 */ /* 0x000fe40000010000 */
[----:B------:R-:W-:Y:S01]  /*18a0*/  FFMA.FTZ R76, R149, R72, R76 ;  /* 0x00000048954c7223 */ /* 0x000fe2000001004c */
[----:B------:R-:W-:Y:S01]  /*18b0*/  MOV R72, R66 ;  /* 0x0000004200487202 */ /* 0x000fe20000000f00 */
[----:B------:R-:W-:-:S02]  /*18c0*/  FMUL.FTZ R130, R163, R75 ;  /* 0x0000004ba3827220 */ /* 0x000fc40000410000 */
[----:B------:R-:W-:Y:S02]  /*18d0*/  FADD.FTZ R44, R75, R44 ;  /* 0x0000002c4b2c7221 */ /* 0x000fe40000010000 */
[----:B------:R-:W-:Y:S01]  /*18e0*/  FFMA.FTZ R51, R148, R75, R51 ;  /* 0x0000004b94337223 */ /* 0x000fe20000010033 */
[----:B------:R-:W-:Y:S01]  /*18f0*/  PRMT R75, RZ, 0x5410, R74 ;  /* 0x00005410ff4b7816 */ /* 0x000fe2000000004a */
[----:B------:R-:W-:Y:S01]  /*1900*/  IMAD.MOV.U32 R66, RZ, RZ, R140 ;  /* 0x000000ffff427224 */ /* 0x000fe200078e008c */
[----:B------:R-:W-:Y:S01]  /*1910*/  PRMT R135, RZ, 0x5410, R145 ;  /* 0x00005410ff877816 */ /* 0x000fe20000000091 */
[----:B------:R-:W-:Y:S01]  /*1920*/  FADD.FTZ R54, R73, R54 ;  /* 0x0000003649367221 */ /* 0x000fe20000010000 */
[----:B------:R-:W-:Y:S01]  /*1930*/  SHF.R.U64 R133, R138, 0x10, R139 ;  /* 0x000000108a857819 */ /* 0x000fe2000000128b */
[----:B------:R-:W-:Y:S01]  /*1940*/  FADD.FTZ R75, -R204, R75 ;  /* 0x0000004bcc4b7221 */ /* 0x000fe20000010100 */
[----:B------:R-:W-:Y:S01]  /*1950*/  PRMT R66, RZ, 0x5410, R66 ;  /* 0x00005410ff427816 */ /* 0x000fe20000000042 */
[----:B------:R-:W-:Y:S01]  /*1960*/  FFMA.FTZ R78, R143, R73, R78 ;  /* 0x000000498f4e7223 */ /* 0x000fe2000001004e */
[--C-:B------:R-:W-:Y:S01]  /*1970*/  SHF.R.U32.HI R145, RZ, 0x10, R67.reuse ;  /* 0x00000010ff917819 */ /* 0x100fe20000011643 */
[----:B------:R-:W-:Y:S01]  /*1980*/  IMAD.MOV.U32 R73, RZ, RZ, R67 ;  /* 0x000000ffff497224 */ /* 0x000fe200078e0043 */
[--C-:B------:R-:W-:Y:S01]  /*1990*/  SHF.R.U64 R136, R140, 0x10, R141.reuse ;  /* 0x000000108c887819 */ /* 0x100fe2000000128d */
[--C-:B------:R-:W-:Y:S01]  /*19a0*/  IMAD.MOV.U32 R67, RZ, RZ, R141.reuse ;  /* 0x000000ffff437224 */ /* 0x100fe200078e008d */
[----:B------:R-:W-:Y:S01]  /*19b0*/  SHF.R.U32.HI R134, RZ, 0x10, R141 ;  /* 0x00000010ff867819 */ /* 0x000fe2000001168d */
[----:B------:R-:W-:Y:S01]  /*19c0*/  FMUL.FTZ R141, R202, R75 ;  /* 0x0000004bca8d7220 */ /* 0x000fe20000410000 */
[----:B------:R-:W-:Y:S01]  /*19d0*/  PRMT R72, RZ, 0x5410, R72 ;  /* 0x00005410ff487816 */ /* 0x000fe20000000048 */
[----:B------:R-:W-:Y:S01]  /*19e0*/  FMUL.FTZ R132, R183, R66 ;  /* 0x00000042b7847220 */ /* 0x000fe20000410000 */
[----:B------:R-:W-:-:S03]  /*19f0*/  PRMT R75, RZ, 0x5410, R133 ;  /* 0x00005410ff4b7816 */ /* 0x000fc60000000085 */
[----:B------:R-:W-:Y:S02]  /*1a00*/  FADD.FTZ R14, R72, R14 ;  /* 0x0000000e480e7221 */ /* 0x000fe40000010000 */
[-C--:B------:R-:W-:Y:S02]  /*1a10*/  FFMA.FTZ R2, R141, R72.reuse, R2 ;  /* 0x000000488d027223 */ /* 0x080fe40000010002 */
[----:B------:R-:W-:Y:S01]  /*1a20*/  FFMA.FTZ R132, R193, R72, R132 ;  /* 0x00000048c1847223 */ /* 0x000fe20000010084 */
[----:B------:R-:W-:Y:S01]  /*1a30*/  PRMT R72, RZ, 0x5410, R136 ;  /* 0x00005410ff487816 */ /* 0x000fe20000000088 */
[----:B------:R-:W-:Y:S01]  /*1a40*/  FADD.FTZ R75, -R204, R75 ;  /* 0x0000004bcc4b7221 */ /* 0x000fe20000010100 */
[----:B------:R-:W-:Y:S01]  /*1a50*/  PRMT R220, RZ, 0x5410, R220 ;  /* 0x00005410ffdc7816 */ /* 0x000fe200000000dc */
[----:B------:R-:W-:Y:S02]  /*1a60*/  FADD.FTZ R52, R135, R52 ;  /* 0x0000003487347221 */ /* 0x000fe40000010000 */
[----:B------:R-:W-:-:S02]  /*1a70*/  FFMA.FTZ R53, R148, R135, R53 ;  /* 0x0000008794357223 */ /* 0x000fc40000010035 */
[----:B------:R-:W-:Y:S02]  /*1a80*/  FFMA.FTZ R135, R173, R135, R130 ;  /* 0x00000087ad877223 */ /* 0x000fe40000010082 */
[----:B------:R-:W-:Y:S02]  /*1a90*/  FMUL.FTZ R215, R202, R75 ;  /* 0x0000004bcad77220 */ /* 0x000fe40000410000 */
[----:B------:R-:W-:Y:S02]  /*1aa0*/  IMAD.MOV.U32 R130, RZ, RZ, R139 ;  /* 0x000000ffff827224 */ /* 0x000fe400078e008b */
[----:B------:R-:W-:Y:S02]  /*1ab0*/  FMUL.FTZ R75, R162, R72 ;  /* 0x00000048a24b7220 */ /* 0x000fe40000410000 */
[----:B------:R-:W-:Y:S02]  /*1ac0*/  FADD.FTZ R13, R220, R13 ;  /* 0x0000000ddc0d7221 */ /* 0x000fe40000010000 */
[----:B------:R-:W-:-:S02]  /*1ad0*/  FFMA.FTZ R0, R215, R220, R0 ;  /* 0x000000dcd7007223 */ /* 0x000fc40000010000 */
[----:B------:R-:W-:Y:S01]  /*1ae0*/  FFMA.FTZ R220, R172, R220, R75 ;  /* 0x000000dcacdc7223 */ /* 0x000fe2000001004b */
[----:B------:R-:W-:Y:S02]  /*1af0*/  PRMT R75, RZ, 0x5410, R130 ;  /* 0x00005410ff4b7816 */ /* 0x000fe40000000082 */
[----:B------:R-:W-:-:S03]  /*1b00*/  SHF.R.U32.HI R131, RZ, 0x10, R139 ;  /* 0x00000010ff837819 */ /* 0x000fc6000001168b */
[----:B------:R-:W-:Y:S01]  /*1b10*/  FADD.FTZ R75, -R204, R75 ;  /* 0x0000004bcc4b7221 */ /* 0x000fe20000010100 */
[----:B------:R-:W-:-:S03]  /*1b20*/  PRMT R67, RZ, 0x5410, R67 ;  /* 0x00005410ff437816 */ /* 0x000fc60000000043 */
[----:B------:R-:W-:Y:S01]  /*1b30*/  FMUL.FTZ R139, R202, R75 ;  /* 0x0000004bca8b7220 */ /* 0x000fe20000410000 */
[----:B------:R-:W-:Y:S01]  /*1b40*/  PRMT R75, RZ, 0x5410, R131 ;  /* 0x00005410ff4b7816 */ /* 0x000fe20000000083 */
[----:B------:R-:W-:Y:S01]  /*1b50*/  FMUL.FTZ R140, R182, R67 ;  /* 0x00000043b68c7220 */ /* 0x000fe20000410000 */
[----:B------:R-:W-:Y:S02]  /*1b60*/  PRMT R73, RZ, 0x5410, R73 ;  /* 0x00005410ff497816 */ /* 0x000fe40000000049 */
[----:B------:R-:W-:Y:S01]  /*1b70*/  PRMT R74, RZ, 0x5410, R134 ;  /* 0x00005410ff4a7816 */ /* 0x000fe20000000086 */
[----:B------:R-:W-:Y:S01]  /*1b80*/  FADD.FTZ R75, -R204, R75 ;  /* 0x0000004bcc4b7221 */ /* 0x000fe20000010100 */
[----:B------:R-:W-:Y:S01]  /*1b90*/  PRMT R136, RZ, 0x5410, R145 ;  /* 0x00005410ff887816 */ /* 0x000fe20000000091 */
[----:B------:R-:W-:Y:S02]  /*1ba0*/  FADD.FTZ R16, R73, R16 ;  /* 0x0000001049107221 */ /* 0x000fe40000010000 */
[----:B------:R-:W-:-:S02]  /*1bb0*/  FFMA.FTZ R4, R139, R73, R4 ;  /* 0x000000498b047223 */ /* 0x000fc40000010004 */
[----:B------:R-:W-:Y:S02]  /*1bc0*/  FFMA.FTZ R140, R192, R73, R140 ;  /* 0x00000049c08c7223 */ /* 0x000fe4000001008c */
[----:B------:R-:W-:Y:S02]  /*1bd0*/  FMUL.FTZ R138, R202, R75 ;  /* 0x0000004bca8a7220 */ /* 0x000fe40000410000 */
[----:B------:R-:W-:Y:S02]  /*1be0*/  FMUL.FTZ R73, R161, R74 ;  /* 0x0000004aa1497220 */ /* 0x000fe40000410000 */
[----:B------:R-:W-:Y:S02]  /*1bf0*/  FADD.FTZ R43, R72, R43 ;  /* 0x0000002b482b7221 */ /* 0x000fe40000010000 */
[----:B------:R-:W-:Y:S02]  /*1c00*/  FFMA.FTZ R25, R215, R72, R25 ;  /* 0x00000048d7197223 */ /* 0x000fe40000010019 */
[----:B------:R-:W-:-:S02]  /*1c10*/  FADD.FTZ R15, R136, R15 ;  /* 0x0000000f880f7221 */ /* 0x000fc40000010000 */
[-C--:B------:R-:W-:Y:S02]  /*1c20*/  FFMA.FTZ R3, R138, R136.reuse, R3 ;  /* 0x000000888a037223 */ /* 0x080fe40000010003 */
[----:B------:R-:W-:Y:S01]  /*1c30*/  IMAD.MOV.U32 R72, RZ, RZ, R84 ;  /* 0x000000ffff487224 */ /* 0x000fe200078e0054 */
[----:B------:R-:W-:Y:S01]  /*1c40*/  SHF.R.U64 R75, R84, 0x10, R85 ;  /* 0x00000010544b7819 */ /* 0x000fe20000001255 */
[----:B------:R-:W-:Y:S01]  /*1c50*/  FFMA.FTZ R136, R171, R136, R73 ;  /* 0x00000088ab887223 */ /* 0x000fe20000010049 */
[----:B------:R-:W-:Y:S01]  /*1c60*/  SHF.R.U64 R209, R64, 0x10, R65 ;  /* 0x0000001040d17819 */ /* 0x000fe20000001241 */
[----:B------:R-:W-:Y:S02]  /*1c70*/  FADD.FTZ R42, R66, R42 ;  /* 0x0000002a422a7221 */ /* 0x000fe40000010000 */
[----:B------:R-:W-:Y:S02]  /*1c80*/  FFMA.FTZ R26, R141, R66, R26 ;  /* 0x000000428d1a7223 */ /* 0x000fe4000001001a */
[----:B------:R-:W-:-:S02]  /*1c90*/  FADD.FTZ R41, R74, R41 ;  /* 0x000000294a297221 */ /* 0x000fc40000010000 */
[----:B------:R-:W-:Y:S01]  /*1ca0*/  FFMA.FTZ R27, R138, R74, R27 ;  /* 0x0000004a8a1b7223 */ /* 0x000fe2000001001b */
[--C-:B------:R-:W-:Y:S01]  /*1cb0*/  SHF.R.U32.HI R74, RZ, 0x10, R85.reuse ;  /* 0x00000010ff4a7819 */ /* 0x100fe20000011655 */
[----:B------:R-:W-:Y:S02]  /*1cc0*/  FADD.FTZ R40, R67, R40 ;  /* 0x0000002843287221 */ /* 0x000fe40000010000 */
[----:B------:R-:W-:Y:S02]  /*1cd0*/  FFMA.FTZ R28, R139, R67, R28 ;  /* 0x000000438b1c7223 */ /* 0x000fe4000001001c */
[----:B------:R-:W-:Y:S01]  /*1ce0*/  IMAD.MOV.U32 R73, RZ, RZ, R85 ;  /* 0x000000ffff497224 */ /* 0x000fe200078e0055 */
[----:B------:R-:W-:Y:S01]  /*1cf0*/  SHF.R.U32.HI R85, RZ, 0x10, R65 ;  /* 0x00000010ff557819 */ /* 0x000fe20000011641 */
[----:B------:R-:W-:Y:S01]  /*1d00*/  IMAD.MOV.U32 R66, RZ, RZ, R64 ;  /* 0x000000ffff427224 */ /* 0x000fe200078e0040 */
[----:B------:R-:W-:Y:S01]  /*1d10*/  SHF.R.U32.HI R84, RZ, 0x10, R59 ;  /* 0x00000010ff547819 */ /* 0x000fe2000001163b */
[----:B------:R-:W-:-:S02]  /*1d20*/  IMAD.MOV.U32 R67, RZ, RZ, R65 ;  /* 0x000000ffff437224 */ /* 0x000fc400078e0041 */
[----:B------:R-:W-:Y:S01]  /*1d30*/  IMAD.MOV.U32 R64, RZ, RZ, R58 ;  /* 0x000000ffff407224 */ /* 0x000fe200078e003a */
[--C-:B------:R-:W-:Y:S01]  /*1d40*/  SHF.R.U64 R58, R58, 0x10, R59.reuse ;  /* 0x000000103a3a7819 */ /* 0x100fe2000000123b */
[----:B------:R-:W-:Y:S01]  /*1d50*/  IMAD.MOV.U32 R65, RZ, RZ, R59 ;  /* 0x000000ffff417224 */ /* 0x000fe200078e003b */
[----:B------:R-:W-:-:S05]  /*1d60*/  PRMT R59, RZ, 0x5410, R72 ;  /* 0x00005410ff3b7816 */ /* 0x000fca0000000048 */
[----:B------:R-:W-:-:S04]  /*1d70*/  FADD.FTZ R59, -R204, R59 ;  /* 0x0000003bcc3b7221 */ /* 0x000fc80000010100 */
[----:B------:R-:W-:Y:S01]  /*1d80*/  FMUL.FTZ R147, R202, R59 ;  /* 0x0000003bca937220 */ /* 0x000fe20000410000 */
[----:B------:R-:W-:Y:S02]  /*1d90*/  PRMT R59, RZ, 0x5410, R75 ;  /* 0x00005410ff3b7816 */ /* 0x000fe4000000004b */
[----:B------:R-:W-:-:S03]  /*1da0*/  PRMT R58, RZ, 0x5410, R58 ;  /* 0x00005410ff3a7816 */ /* 0x000fc6000000003a */
[----:B------:R-:W-:Y:S01]  /*1db0*/  FADD.FTZ R59, -R204, R59 ;  /* 0x0000003bcc3b7221 */ /* 0x000fe20000010100 */
[----:B------:R-:W-:-:S03]  /*1dc0*/  PRMT R209, RZ, 0x5410, R209 ;  /* 0x00005410ffd17816 */ /* 0x000fc600000000d1 */
[----:B------:R-:W-:Y:S01]  /*1dd0*/  FMUL.FTZ R210, R202, R59 ;  /* 0x0000003bcad27220 */ /* 0x000fe20000410000 */
[----:B------:R-:W-:Y:S01]  /*1de0*/  PRMT R73, RZ, 0x5410, R73 ;  /* 0x00005410ff497816 */ /* 0x000fe20000000049 */
[----:B------:R-:W-:Y:S02]  /*1df0*/  FMUL.FTZ R59, R160, R58 ;  /* 0x0000003aa03b7220 */ /* 0x000fe40000410000 */
[----:B------:R-:W-:Y:S02]  /*1e00*/  FADD.FTZ R17, R209, R17 ;  /* 0x00000011d1117221 */ /* 0x000fe40000010000 */
[-C--:B------:R-:W-:Y:S02]  /*1e10*/  FFMA.FTZ R5, R210, R209.reuse, R5 ;  /* 0x000000d1d2057223 */ /* 0x080fe40000010005 */
[----:B------:R-:W-:Y:S01]  /*1e20*/  FFMA.FTZ R209, R170, R209, R59 ;  /* 0x000000d1aad17223 */ /* 0x000fe2000001003b */
[----:B------:R-:W-:Y:S01]  /*1e30*/  PRMT R59, RZ, 0x5410, R74 ;  /* 0x00005410ff3b7816 */ /* 0x000fe2000000004a */
[----:B------:R-:W-:Y:S01]  /*1e40*/  FADD.FTZ R73, -R204, R73 ;  /* 0x00000049cc497221 */ /* 0x000fe20000010100 */
[----:B------:R-:W-:Y:S01]  /*1e50*/  PRMT R65, RZ, 0x5410, R65 ;  /* 0x00005410ff417816 */ /* 0x000fe20000000041 */
[----:B------:R-:W-:-:S02]  /*1e60*/  FADD.FTZ R39, R58, R39 ;  /* 0x000000273a277221 */ /* 0x000fc40000010000 */
[----:B------:R-:W-:Y:S02]  /*1e70*/  FMUL.FTZ R130, R202, R73 ;  /* 0x00000049ca827220 */ /* 0x000fe40000410000 */
[----:B------:R-:W-:Y:S02]  /*1e80*/  FADD.FTZ R59, -R204, R59 ;  /* 0x0000003bcc3b7221 */ /* 0x000fe40000010100 */
[----:B------:R-:W-:Y:S02]  /*1e90*/  FFMA.FTZ R29, R210, R58, R29 ;  /* 0x0000003ad21d7223 */ /* 0x000fe4000001001d */
[----:B------:R-:W-:Y:S01]  /*1ea0*/  IMAD.MOV.U32 R58, RZ, RZ, R56 ;  /* 0x000000ffff3a7224 */ /* 0x000fe200078e0038 */
[----:B------:R-:W-:Y:S01]  /*1eb0*/  PRMT R67, RZ, 0x5410, R67 ;  /* 0x00005410ff437816 */ /* 0x000fe20000000043 */
[----:B------:R-:W-:Y:S01]  /*1ec0*/  FMUL.FTZ R133, R180, R65 ;  /* 0x00000041b4857220 */ /* 0x000fe20000410000 */
[----:B------:R-:W-:Y:S01]  /*1ed0*/  SHF.R.U32.HI R73, RZ, 0x10, R57 ;  /* 0x00000010ff497819 */ /* 0x000fe20000011639 */
[----:B------:R-:W-:-:S02]  /*1ee0*/  FMUL.FTZ R134, R202, R59 ;  /* 0x0000003bca867220 */ /* 0x000fc40000410000 */
[----:B------:R-:W-:Y:S02]  /*1ef0*/  FADD.FTZ R36, R65, R36 ;  /* 0x0000002441247221 */ /* 0x000fe40000010000 */
[----:B------:R-:W-:Y:S01]  /*1f00*/  FFMA.FTZ R49, R130, R65, R49 ;  /* 0x0000004182317223 */ /* 0x000fe20000010031 */
[--C-:B------:R-:W-:Y:S01]  /*1f10*/  SHF.R.U64 R65, R56, 0x10, R57.reuse ;  /* 0x0000001038417819 */ /* 0x100fe20000001239 */
[----:B------:R-:W-:Y:S01]  /*1f20*/  IMAD.MOV.U32 R59, RZ, RZ, R57 ;  /* 0x000000ffff3b7224 */ /* 0x000fe200078e0039 */
[----:B------:R-:W-:Y:S02]  /*1f30*/  PRMT R64, RZ, 0x5410, R64 ;  /* 0x00005410ff407816 */ /* 0x000fe40000000040 */
[----:B------:R-:W-:Y:S01]  /*1f40*/  PRMT R57, RZ, 0x5410, R58 ;  /* 0x00005410ff397816 */ /* 0x000fe2000000003a */
[----:B------:R-:W-:Y:S02]  /*1f50*/  FADD.FTZ R20, R67, R20 ;  /* 0x0000001443147221 */ /* 0x000fe40000010000 */
[----:B------:R-:W-:-:S02]  /*1f60*/  FFMA.FTZ R8, R130, R67, R8 ;  /* 0x0000004382087223 */ /* 0x000fc40000010008 */
[----:B------:R-:W-:Y:S01]  /*1f70*/  FFMA.FTZ R133, R190, R67, R133 ;  /* 0x00000043be857223 */ /* 0x000fe20000010085 */
[----:B------:R-:W-:Y:S01]  /*1f80*/  PRMT R67, RZ, 0x5410, R59 ;  /* 0x00005410ff437816 */ /* 0x000fe2000000003b */
[-C--:B------:R-:W-:Y:S02]  /*1f90*/  FMUL.FTZ R145, R181, R64.reuse ;  /* 0x00000040b5917220 */ /* 0x080fe40000410000 */
[----:B------:R-:W-:Y:S02]  /*1fa0*/  FADD.FTZ R38, R64, R38 ;  /* 0x0000002640267221 */ /* 0x000fe40000010000 */
[----:B------:R-:W-:Y:S02]  /*1fb0*/  FFMA.FTZ R30, R147, R64, R30 ;  /* 0x00000040931e7223 */ /* 0x000fe4000001001e */
[----:B------:R-:W-:Y:S01]  /*1fc0*/  FADD.FTZ R59, -R204, R57 ;  /* 0x00000039cc3b7221 */ /* 0x000fe20000010100 */
[----:B------:R-:W-:Y:S01]  /*1fd0*/  MOV R56, R128 ;  /* 0x0000008000387202 */ /* 0x000fe20000000f00 */
[----:B------:R-:W-:-:S02]  /*1fe0*/  FADD.FTZ R64, RZ, R213 ;  /* 0x000000d5ff407221 */ /* 0x000fc40000010000 */
[----:B------:R-:W-:Y:S02]  /*1ff0*/  FFMA.FTZ R57, R218, R213, RZ ;  /* 0x000000d5da397223 */ /* 0x000fe400000100ff */
[----:B------:R-:W-:Y:S01]  /*2000*/  IMAD.MOV.U32 R58, RZ, RZ, R86 ;  /* 0x000000ffff3a7224 */ /* 0x000fe200078e0056 */
[----:B------:R-:W-:Y:S01]  /*2010*/  PRMT R205, RZ, 0x5410, R56 ;  /* 0x00005410ffcd7816 */ /* 0x000fe20000000038 */
[----:B------:R-:W-:Y:S02]  /*2020*/  FADD.FTZ R64, R151, R64 ;  /* 0x0000004097407221 */ /* 0x000fe40000010000 */
[----:B------:R-:W-:Y:S01]  /*2030*/  FFMA.FTZ R57, R216, R151, R57 ;  /* 0x00000097d8397223 */ /* 0x000fe20000010039 */
[----:B------:R-:W-:Y:S01]  /*2040*/  PRMT R56, RZ, 0x5410, R58 ;  /* 0x00005410ff387816 */ /* 0x000fe2000000003a */
[----:B------:R-:W-:Y:S02]  /*2050*/  FADD.FTZ R64, R155, R64 ;  /* 0x000000409b407221 */ /* 0x000fe40000010000 */
[----:B------:R-:W-:-:S02]  /*2060*/  FFMA.FTZ R57, R212, R155, R57 ;  /* 0x0000009bd4397223 */ /* 0x000fc40000010039 */
[----:B------:R-:W-:Y:S02]  /*2070*/  FMUL.FTZ R206, R202, R59 ;  /* 0x0000003bcace7220 */ /* 0x000fe40000410000 */
[----:B------:R-:W-:Y:S02]  /*2080*/  FMUL.FTZ R58, R179, R56 ;  /* 0x00000038b33a7220 */ /* 0x000fe40000410000 */
        /* <DEDUP_REMOVED lines=10> */
[----:B------:R-:W-:Y:S01]  /*2130*/  FFMA.FTZ R57, R143, R154, R57 ;  /* 0x0000009a8f397223 */ /* 0x000fe20000010039 */
[----:B------:R-:W-:Y:S01]  /*2140*/  PRMT R66, RZ, 0x5410, R66 ;  /* 0x00005410ff427816 */ /* 0x000fe20000000042 */
[----:B------:R-:W-:Y:S01]  /*2150*/  FADD.FTZ R59, R135, R58 ;  /* 0x0000003a873b7221 */ /* 0x000fe20000010000 */
[----:B------:R-:W-:Y:S01]  /*2160*/  PRMT R72, RZ, 0x5410, R84 ;  /* 0x00005410ff487816 */ /* 0x000fe20000000054 */
[----:B------:R-:W-:Y:S02]  /*2170*/  FFMA.FTZ R57, R148, R135, R57 ;  /* 0x0000008794397223 */ /* 0x000fe40000010039 */
[----:B------:R-:W-:Y:S02]  /*2180*/  FADD.FTZ R18, R66, R18 ;  /* 0x0000001242127221 */ /* 0x000fe40000010000 */
[-C--:B------:R-:W-:Y:S02]  /*2190*/  FFMA.FTZ R6, R147, R66.reuse, R6 ;  /* 0x0000004293067223 */ /* 0x080fe40000010006 */
[----:B------:R-:W-:Y:S01]  /*21a0*/  FFMA.FTZ R145, R191, R66, R145 ;  /* 0x00000042bf917223 */ /* 0x000fe20000010091 */
[----:B------:R-:W-:Y:S01]  /*21b0*/  PRMT R66, RZ, 0x5410, R85 ;  /* 0x00005410ff427816 */ /* 0x000fe20000000055 */
[----:B------:R-:W-:Y:S01]  /*21c0*/  FADD.FTZ R59, R132, R59 ;  /* 0x0000003b843b7221 */ /* 0x000fe20000010000 */
[----:B------:R-:W-:Y:S01]  /*21d0*/  PRMT R65, RZ, 0x5410, R65 ;  /* 0x00005410ff417816 */ /* 0x000fe20000000041 */
[----:B------:R-:W-:-:S02]  /*21e0*/  FFMA.FTZ R57, R141, R132, R57 ;  /* 0x000000848d397223 */ /* 0x000fc40000010039 */
[----:B------:R-:W-:Y:S01]  /*21f0*/  FMUL.FTZ R131, R153, R72 ;  /* 0x0000004899837220 */ /* 0x000fe20000410000 */
[----:B------:R-:W-:Y:S01]  /*2200*/  PRMT R73, RZ, 0x5410, R73 ;  /* 0x00005410ff497816 */ /* 0x000fe20000000049 */
[----:B------:R-:W-:Y:S02]  /*2210*/  FADD.FTZ R59, R220, R59 ;  /* 0x0000003bdc3b7221 */ /* 0x000fe40000010000 */
[----:B------:R-:W-:Y:S02]  /*2220*/  FFMA.FTZ R57, R215, R220, R57 ;  /* 0x000000dcd7397223 */ /* 0x000fe40000010039 */
[----:B------:R-:W-:Y:S02]  /*2230*/  FADD.FTZ R19, R66, R19 ;  /* 0x0000001342137221 */ /* 0x000fe40000010000 */
[-C--:B------:R-:W-:Y:S02]  /*2240*/  FFMA.FTZ R7, R134, R66.reuse, R7 ;  /* 0x0000004286077223 */ /* 0x080fe40000010007 */
[----:B------:R-:W-:-:S02]  /*2250*/  FFMA.FTZ R131, R169, R66, R131 ;  /* 0x00000042a9837223 */ /* 0x000fc40000010083 */
[----:B------:R-:W-:Y:S02]  /*2260*/  FADD.FTZ R65, -R204, R65 ;  /* 0x00000041cc417221 */ /* 0x000fe40000010100 */
[----:B------:R-:W-:Y:S02]  /*2270*/  IMAD.MOV.U32 R66, RZ, RZ, R129 ;  /* 0x000000ffff427224 */ /* 0x000fe400078e0081 */
[----:B------:R-:W-:Y:S02]  /*2280*/  FADD.FTZ R59, R140, R59 ;  /* 0x0000003b8c3b7221 */ /* 0x000fe40000010000 */
[----:B------:R-:W-:Y:S02]  /*2290*/  FFMA.FTZ R57, R139, R140, R57 ;  /* 0x0000008c8b397223 */ /* 0x000fe40000010039 */
[C---:B------:R-:W-:Y:S02]  /*22a0*/  FADD.FTZ R159, -R204.reuse, R67 ;  /* 0x00000043cc9f7221 */ /* 0x040fe40000010100 */
[----:B------:R-:W-:-:S02]  /*22b0*/  FADD.FTZ R73, -R204, R73 ;  /* 0x00000049cc497221 */ /* 0x000fc40000010100 */
[----:B------:R-:W-:Y:S01]  /*22c0*/  FMUL.FTZ R204, R202, R65 ;  /* 0x00000041cacc7220 */ /* 0x000fe20000410000 */
[----:B------:R-:W-:Y:S01]  /*22d0*/  PRMT R65, RZ, 0x5410, R66 ;  /* 0x00005410ff417816 */ /* 0x000fe20000000042 */
[----:B------:R-:W-:Y:S02]  /*22e0*/  FADD.FTZ R58, R136, R59 ;  /* 0x0000003b883a7221 */ /* 0x000fe40000010000 */
[----:B------:R-:W-:Y:S02]  /*22f0*/  FFMA.FTZ R66, R138, R136, R57 ;  /* 0x000000888a427223 */ /* 0x000fe40000010039 */
[----:B------:R-:W-:Y:S02]  /*2300*/  FADD.FTZ R37, R72, R37 ;  /* 0x0000002548257221 */ /* 0x000fe40000010000 */
[----:B------:R-:W-:Y:S02]  /*2310*/  FFMA.FTZ R31, R134, R72, R31 ;  /* 0x00000048861f7223 */ /* 0x000fe4000001001f */
[----:B------:R-:W-:-:S02]  /*2320*/  IMAD.MOV.U32 R72, RZ, RZ, R87 ;  /* 0x000000ffff487224 */ /* 0x000fc400078e0057 */
[----:B------:R-:W-:Y:S02]  /*2330*/  FADD.FTZ R58, R145, R58 ;  /* 0x0000003a913a7221 */ /* 0x000fe40000010000 */
[----:B------:R-:W-:Y:S01]  /*2340*/  FFMA.FTZ R57, R147, R145, R66 ;  /* 0x0000009193397223 */ /* 0x000fe20000010042 */
[----:B------:R-:W-:Y:S01]  /*2350*/  SHF.R.U64 R67, R86, 0x10, R87 ;  /* 0x0000001056437819 */ /* 0x000fe20000001257 */
[----:B------:R-:W-:Y:S01]  /*2360*/  FADD.FTZ R58, R209, R58 ;  /* 0x0000003ad13a7221 */ /* 0x000fe20000010000 */
[----:B------:R-:W-:Y:S01]  /*2370*/  PRMT R72, RZ, 0x5410, R72 ;  /* 0x00005410ff487816 */ /* 0x000fe20000000048 */
[----:B------:R-:W-:Y:S01]  /*2380*/  FFMA.FTZ R57, R210, R209, R57 ;  /* 0x000000d1d2397223 */ /* 0x000fe20000010039 */
[----:B------:R-:W-:Y:S01]  /*2390*/  SHF.R.U64 R157, R128, 0x10, R129 ;  /* 0x00000010809d7819 */ /* 0x000fe20000001281 */
[----:B------:R-:W-:Y:S01]  /*23a0*/  FADD.FTZ R58, R133, R58 ;  /* 0x0000003a853a7221 */ /* 0x000fe20000010000 */
[----:B------:R-:W-:Y:S01]  /*23b0*/  PRMT R67, RZ, 0x5410, R67 ;  /* 0x00005410ff437816 */ /* 0x000fe20000000043 */
[----:B------:R-:W-:Y:S01]  /*23c0*/  FFMA.FTZ R57, R130, R133, R57 ;  /* 0x0000008582397223 */ /* 0x000fe20000010039 */
[----:B------:R-:W-:Y:S01]  /*23d0*/  PRMT R157, RZ, 0x5410, R157 ;  /* 0x00005410ff9d7816 */ /* 0x000fe2000000009d */
[----:B------:R-:W-:Y:S01]  /*23e0*/  FMUL.FTZ R159, R202, R159 ;  /* 0x0000009fca9f7220 */ /* 0x000fe20000410000 */
[----:B------:R-:W-:Y:S01]  /*23f0*/  SHF.R.U32.HI R74, RZ, 0x10, R87 ;  /* 0x00000010ff4a7819 */ /* 0x000fe20000011657 */
[----:B------:R-:W-:-:S02]  /*2400*/  FMUL.FTZ R208, R178, R72 ;  /* 0x00000048b2d07220 */ /* 0x000fc40000410000 */
[----:B------:R-:W-:Y:S02]  /*2410*/  FADD.FTZ R34, R56, R34 ;  /* 0x0000002238227221 */ /* 0x000fe40000010000 */
[----:B------:R-:W-:Y:S02]  /*2420*/  FFMA.FTZ R47, R206, R56, R47 ;  /* 0x00000038ce2f7223 */ /* 0x000fe4000001002f */
[----:B------:R-:W-:Y:S02]  /*2430*/  FMUL.FTZ R64, R152, R67 ;  /* 0x0000004398407220 */ /* 0x000fe40000410000 */
[----:B------:R-:W-:Y:S02]  /*2440*/  FADD.FTZ R58, R131, R58 ;  /* 0x0000003a833a7221 */ /* 0x000fe40000010000 */
[----:B------:R-:W-:Y:S01]  /*2450*/  FFMA.FTZ R56, R134, R131, R57 ;  /* 0x0000008386387223 */ /* 0x000fe20000010039 */
[----:B------:R-:W-:Y:S01]  /*2460*/  SHF.R.U32.HI R75, RZ, 0x10, R129 ;  /* 0x00000010ff4b7819 */ /* 0x000fe20000011681 */
[----:B------:R-:W-:-:S02]  /*2470*/  FADD.FTZ R24, R65, R24 ;  /* 0x0000001841187221 */ /* 0x000fc40000010000 */
[-C--:B------:R-:W-:Y:S02]  /*2480*/  FFMA.FTZ R12, R159, R65.reuse, R12 ;  /* 0x000000419f0c7223 */ /* 0x080fe4000001000c */
[----:B------:R-:W-:Y:S01]  /*2490*/  FFMA.FTZ R208, R188, R65, R208 ;  /* 0x00000041bcd07223 */ /* 0x000fe200000100d0 */
[----:B------:R-:W-:Y:S01]  /*24a0*/  PRMT R65, RZ, 0x5410, R74 ;  /* 0x00005410ff417816 */ /* 0x000fe2000000004a */
[----:B------:R-:W-:Y:S02]  /*24b0*/  FADD.FTZ R21, R157, R21 ;  /* 0x000000159d157221 */ /* 0x000fe40000010000 */
[-C--:B------:R-:W-:Y:S02]  /*24c0*/  FFMA.FTZ R9, R204, R157.reuse, R9 ;  /* 0x0000009dcc097223 */ /* 0x080fe40000010009 */
[----:B------:R-:W-:Y:S02]  /*24d0*/  FFMA.FTZ R157, R168, R157, R64 ;  /* 0x0000009da89d7223 */ /* 0x000fe40000010040 */
[----:B------:R-:W-:-:S02]  /*24e0*/  FADD.FTZ R58, R205, R58 ;  /* 0x0000003acd3a7221 */ /* 0x000fc40000010000 */
[----:B------:R-:W-:Y:S01]  /*24f0*/  FFMA.FTZ R56, R206, R205, R56 ;  /* 0x000000cdce387223 */ /* 0x000fe20000010038 */
[----:B------:R-:W-:Y:S01]  /*2500*/  PRMT R64, RZ, 0x5410, R75 ;  /* 0x00005410ff407816 */ /* 0x000fe2000000004b */
[----:B------:R-:W-:Y:S02]  /*2510*/  FMUL.FTZ R207, R117, R65 ;  /* 0x0000004175cf7220 */ /* 0x000fe40000410000 */
[----:B------:R-:W-:Y:S02]  /*2520*/  FADD.FTZ R57, R58, R157 ;  /* 0x0000009d3a397221 */ /* 0x000fe40000010000 */
[----:B------:R-:W-:Y:S01]  /*2530*/  FFMA.FTZ R56, R204, R157, R56 ;  /* 0x0000009dcc387223 */ /* 0x000fe20000010038 */
[----:B------:R-:W-:Y:S01]  /*2540*/  IADD3 R198, R198, c[0x0][0x160], RZ ;  /* 0x00005800c6c67a10 */ /* 0x000fe20007ffe0ff */
[----:B------:R-:W-:Y:S02]  /*2550*/  FMUL.FTZ R158, R202, R73 ;  /* 0x00000049ca9e7220 */ /* 0x000fe40000410000 */
[----:B------:R-:W-:-:S02]  /*2560*/  FFMA.FTZ R207, R167, R64, R207 ;  /* 0x00000040a7cf7223 */ /* 0x000fc400000100cf */
[----:B------:R-:W-:Y:S02]  /*2570*/  FADD.FTZ R58, R57, R208 ;  /* 0x000000d0393a7221 */ /* 0x000fe40000010000 */
[----:B------:R-:W-:Y:S01]  /*2580*/  FFMA.FTZ R56, R159, R208, R56 ;  /* 0x000000d09f387223 */ /* 0x000fe20000010038 */
[----:B------:R-:W-:Y:S01]  /*2590*/  LOP3.LUT P5, RZ, R50, 0x1f, RZ, 0xc0, !PT ;  /* 0x0000001f32ff7812 */ /* 0x000fe200078ac0ff */
[----:B------:R-:W-:Y:S01]  /*25a0*/  FADD.FTZ R35, R67, R35 ;  /* 0x0000002343237221 */ /* 0x000fe20000010000 */
[----:B------:R-:W-:Y:S01]  /*25b0*/  ISETP.GE.AND P4, PT, R198, c[0x0][0x164], PT ;  /* 0x00005900c6007a0c */ /* 0x000fe20003f86270 */
        /* <DEDUP_REMOVED lines=8> */
[----:B------:R-:W-:Y:S01]  /*2640*/  FFMA.FTZ R67, R158, R207, R56 ;  /* 0x000000cf9e437223 */ /* 0x000fe20000010038 */
[----:B------:R-:W-:Y:S05]  /*2650*/  BRA.DIV ~URZ, `(.L_x_164) ;  /* 0x000025a27f007947 */ /* 0x000fea000b800000 */
[----:B------:R0:W1:Y:S02]  /*2660*/  SHFL.DOWN PT, R58, R65, 0x10, 0x1f ;  /* 0x0a001f00413a7f89 */ /* 0x00006400000e0000 */
.L_x_178:
        /* <DEDUP_REMOVED lines=18> */
.L_x_179:
[----:B------:R-:W-:Y:S01]  /*2790*/  PLOP3.LUT P0, PT, PT, PT, PT, 0x80, 0x0 ;  /* 0x000000000000781c */ /* 0x000fe20003f0f070 */
[----:B-1----:R-:W-:Y:S01]  /*27a0*/  FADD.FTZ R129, R56, R67 ;  /* 0x0000004338817221 */ /* 0x002fe20000010000 */
[----:B------:R-:W-:Y:S01]  /*27b0*/  @!P5 PLOP3.LUT P0, PT, P3, PT, PT, 0x80, 0x0 ;  /* 0x000000000000d81c */ /* 0x000fe20001f0f070 */
[----:B--2---:R-:W-:Y:S01]  /*27c0*/  FADD.FTZ R128, R128, R65 ;  /* 0x0000004180807221 */ /* 0x004fe20000010000 */
[----:B------:R-:W-:Y:S01]  /*27d0*/  SHF.R.U32.HI R57, RZ, 0x5, R50 ;  /* 0x00000005ff397819 */ /* 0x000fe20000011632 */
[----:B------:R-:W-:Y:S01]  /*27e0*/  ULDC.U8 UR6, c[0x0][0x1f0] ;  /* 0x00007c0000067ab9 */ /* 0x000fe20000000000 */
[----:B-----5:R-:W-:Y:S02]  /*27f0*/  @P1 LOP3.LUT P6, RZ, R108, 0xff, RZ, 0xc0, !PT ;  /* 0x000000ff6cff1812 */ /* 0x020fe400078cc0ff */
        /* <DEDUP_REMOVED lines=8> */
[----:B------:R1:W-:Y:S04]  /*2880*/  @!P5 STS.64 [R217.X8+0x5000], R128 ;  /* 0x00500080d900d388 */ /* 0x0003e80000008a00 */
[----:B------:R-:W-:Y:S01]  /*2890*/  BAR.SYNC.DEFER_BLOCKING 0x0 ;  /* 0x0000000000007b1d */ /* 0x000fe20000010000 */
[----:B------:R-:W-:Y:S01]  /*28a0*/  LOP3.LUT P5, RZ, R203, 0xff00, RZ, 0xc0, !PT ;  /* 0x0000ff00cbff7812 */ /* 0x000fe200078ac0ff */
[----:B-1----:R-:W-:Y:S02]  /*28b0*/  @P2 IMAD.MOV.U32 R129, RZ, RZ, R125 ;  /* 0x000000ffff812224 */ /* 0x002fe400078e007d */
[----:B------:R-:W-:Y:S02]  /*28c0*/  @P2 IMAD.MOV.U32 R128, RZ, RZ, R124 ;  /* 0x000000ffff802224 */ /* 0x000fe400078e007c */
[----:B------:R-:W1:Y:S04]  /*28d0*/  LDS.128 R56, [R219+0x5000] ;  /* 0x00500000db387984 */ /* 0x000e680000000c00 */
[----:B0-----:R-:W0:Y:S04]  /*28e0*/  LDS.128 R64, [R219+0x5010] ;  /* 0x00501000db407984 */ /* 0x001e280000000c00 */
[----:B------:R-:W2:Y:S04]  /*28f0*/  LDS.128 R72, [R219+0x5020] ;  /* 0x00502000db487984 */ /* 0x000ea80000000c00 */
[----:B------:R-:W3:Y:S01]  /*2900*/  LDS.128 R84, [R219+0x5030] ;  /* 0x00503000db547984 */ /* 0x000ee20000000c00 */
[----:B-1----:R-:W-:-:S02]  /*2910*/  FADD.FTZ R221, RZ, R56 ;  /* 0x00000038ffdd7221 */ /* 0x002fc40000010000 */
[----:B------:R-:W-:Y:S02]  /*2920*/  FADD.FTZ R56, RZ, R57 ;  /* 0x00000039ff387221 */ /* 0x000fe40000010000 */
[----:B------:R-:W-:Y:S02]  /*2930*/  FADD.FTZ R221, R58, R221 ;  /* 0x000000dd3add7221 */ /* 0x000fe40000010000 */
[----:B------:R-:W-:Y:S02]  /*2940*/  FADD.FTZ R56, R59, R56 ;  /* 0x000000383b387221 */ /* 0x000fe40000010000 */
[----:B0-----:R-:W-:Y:S02]  /*2950*/  FADD.FTZ R221, R221, R64 ;  /* 0x00000040dddd7221 */ /* 0x001fe40000010000 */
[----:B------:R-:W-:Y:S02]  /*2960*/  FADD.FTZ R56, R56, R65 ;  /* 0x0000004138387221 */ /* 0x000fe40000010000 */
[----:B------:R-:W-:-:S02]  /*2970*/  FADD.FTZ R221, R66, R221 ;  /* 0x000000dd42dd7221 */ /* 0x000fc40000010000 */
[----:B------:R-:W-:Y:S01]  /*2980*/  FADD.FTZ R56, R67, R56 ;  /* 0x0000003843387221 */ /* 0x000fe20000010000 */
[--C-:B------:R-:W-:Y:S01]  /*2990*/  @P2 SHF.R.U64 R67, R126, 0x10, R127.reuse ;  /* 0x000000107e432819 */ /* 0x100fe2000000127f */
[----:B--2---:R-:W-:Y:S01]  /*29a0*/  FADD.FTZ R221, R221, R72 ;  /* 0x00000048dddd7221 */ /* 0x004fe20000010000 */
[----:B------:R-:W-:Y:S01]  /*29b0*/  @P2 SHF.R.U32.HI R72, RZ, 0x10, R127 ;  /* 0x00000010ff482819 */ /* 0x000fe2000001167f */
[----:B------:R-:W-:Y:S01]  /*29c0*/  FADD.FTZ R56, R56, R73 ;  /* 0x0000004938387221 */ /* 0x000fe20000010000 */
[----:B------:R-:W-:Y:S01]  /*29d0*/  @P2 PRMT R67, RZ, 0x5410, R67 ;  /* 0x00005410ff432816 */ /* 0x000fe20000000043 */
        /* <DEDUP_REMOVED lines=9> */
[----:B------:R-:W-:Y:S01]  /*2a70*/  FSEL R59, R59, RZ, !P0 ;  /* 0x000000ff3b3b7208 */ /* 0x000fe20004000000 */
[----:B------:R-:W-:Y:S01]  /*2a80*/  @P2 IMAD.MOV.U32 R66, RZ, RZ, R127 ;  /* 0x000000ffff422224 */ /* 0x000fe200078e007f */
[----:B------:R-:W-:-:S02]  /*2a90*/  LOP3.LUT P0, RZ, R203, 0xff, RZ, 0xc0, !PT ;  /* 0x000000ffcbff7812 */ /* 0x000fc4000780c0ff */
[----:B------:R-:W-:Y:S01]  /*2aa0*/  @P2 PRMT R57, RZ, 0x5410, R57 ;  /* 0x00005410ff392816 */ /* 0x000fe20000000039 */
[-CC-:B------:R-:W-:Y:S01]  /*2ab0*/  FFMA.FTZ R216, R216, R58.reuse, R59.reuse ;  /* 0x0000003ad8d87223 */ /* 0x180fe2000001003b */
[----:B------:R-:W-:Y:S01]  /*2ac0*/  @P2 PRMT R66, RZ, 0x5410, R66 ;  /* 0x00005410ff422816 */ /* 0x000fe20000000042 */
[-CC-:B------:R-:W-:Y:S02]  /*2ad0*/  FFMA.FTZ R218, R218, R58.reuse, R59.reuse ;  /* 0x0000003adada7223 */ /* 0x180fe4000001003b */
[----:B------:R-:W-:Y:S02]  /*2ae0*/  FFMA.FTZ R212, R212, R58, R59 ;  /* 0x0000003ad4d47223 */ /* 0x000fe4000001003b */
[----:B------:R-:W-:Y:S02]  /*2af0*/  FADD.FTZ R151, R151, -R216 ;  /* 0x800000d897977221 */ /* 0x000fe40000010000 */
[----:B------:R-:W-:Y:S02]  /*2b00*/  FADD.FTZ R213, R213, -R218 ;  /* 0x800000dad5d57221 */ /* 0x000fe40000010000 */
[----:B------:R-:W-:-:S02]  /*2b10*/  FADD.FTZ R65, R155, -R212 ;  /* 0x800000d49b417221 */ /* 0x000fc40000010000 */
[C---:B------:R-:W-:Y:S02]  /*2b20*/  FMUL.FTZ R64, R202.reuse, R151 ;  /* 0x00000097ca407220 */ /* 0x040fe40000410000 */
[----:B------:R-:W-:Y:S02]  /*2b30*/  FMUL.FTZ R56, R202, R213 ;  /* 0x000000d5ca387220 */ /* 0x000fe40000410000 */
[-CC-:B------:R-:W-:Y:S02]  /*2b40*/  FFMA.FTZ R214, R214, R58.reuse, R59.reuse ;  /* 0x0000003ad6d67223 */ /* 0x180fe4000001003b */
[----:B------:R-:W-:Y:S02]  /*2b50*/  FFMA.FTZ R222, R222, R58, R59 ;  /* 0x0000003adede7223 */ /* 0x000fe4000001003b */
[----:B------:R-:W-:Y:S02]  /*2b60*/  FMUL.FTZ R65, R202, R65 ;  /* 0x00000041ca417220 */ /* 0x000fe40000410000 */
[----:B------:R-:W-:Y:S01]  /*2b70*/  @P2 FADD.FTZ R64, R64, R67 ;  /* 0x0000004340402221 */ /* 0x000fe20000010000 */
[----:B------:R-:W-:Y:S01]  /*2b80*/  @P2 SHF.R.U64 R67, R124, 0x10, R125 ;  /* 0x000000107c432819 */ /* 0x000fe2000000127d */
[----:B------:R-:W-:-:S02]  /*2b90*/  @P2 FADD.FTZ R56, R56, R57 ;  /* 0x0000003938382221 */ /* 0x000fc40000010000 */
[----:B------:R-:W-:Y:S01]  /*2ba0*/  FADD.FTZ R73, R211, -R214 ;  /* 0x800000d6d3497221 */ /* 0x000fe20000010000 */
[----:B------:R-:W-:Y:S01]  /*2bb0*/  @P2 PRMT R67, RZ, 0x5410, R67 ;  /* 0x00005410ff432816 */ /* 0x000fe20000000043 */
[----:B------:R-:W-:Y:S02]  /*2bc0*/  FADD.FTZ R137, R137, -R222 ;  /* 0x800000de89897221 */ /* 0x000fe40000010000 */
[----:B------:R-:W-:Y:S01]  /*2bd0*/  @P2 FADD.FTZ R65, R65, R66 ;  /* 0x0000004241412221 */ /* 0x000fe20000010000 */
[----:B------:R-:W-:Y:S01]  /*2be0*/  @P2 PRMT R66, RZ, 0x5410, R72 ;  /* 0x00005410ff422816 */ /* 0x000fe20000000048 */
[----:B------:R-:W-:Y:S02]  /*2bf0*/  FMUL.FTZ R75, R64, c[0x0][0x1e8] ;  /* 0x00007a00404b7a20 */ /* 0x000fe40000410000 */
[----:B------:R-:W-:Y:S02]  /*2c00*/  FMUL.FTZ R57, R56, c[0x0][0x1e8] ;  /* 0x00007a0038397a20 */ /* 0x000fe40000410000 */
[C---:B------:R-:W-:Y:S01]  /*2c10*/  FMUL.FTZ R73, R202.reuse, R73 ;  /* 0x00000049ca497220 */ /* 0x040fe20000410000 */
[----:B------:R-:W-:Y:S01]  /*2c20*/  FSEL R74, R75, RZ, P5 ;  /* 0x000000ff4b4a7208 */ /* 0x000fe20002800000 */
[----:B------:R-:W-:Y:S01]  /*2c30*/  FMUL.FTZ R84, R202, R137 ;  /* 0x00000089ca547220 */ /* 0x000fe20000410000 */
[----:B------:R-:W-:Y:S01]  /*2c40*/  FSEL R87, R57, RZ, P0 ;  /* 0x000000ff39577208 */ /* 0x000fe20000000000 */
[----:B------:R-:W-:Y:S01]  /*2c50*/  @P2 FADD.FTZ R73, R73, R66 ;  /* 0x0000004249492221 */ /* 0x000fe20000010000 */
[----:B------:R-:W-:Y:S01]  /*2c60*/  @P1 LOP3.LUT P5, RZ, R108, 0xff00, RZ, 0xc0, !PT ;  /* 0x0000ff006cff1812 */ /* 0x000fe200078ac0ff */
[----:B------:R-:W-:Y:S01]  /*2c70*/  FMUL.FTZ R66, R65, c[0x0][0x1e8] ;  /* 0x00007a0041427a20 */ /* 0x000fe20000410000 */
[----:B------:R-:W-:Y:S01]  /*2c80*/  LOP3.LUT P0, RZ, R203, 0xff0000, RZ, 0xc0, !PT ;  /* 0x00ff0000cbff7812 */ /* 0x000fe2000780c0ff */
[----:B------:R-:W-:Y:S01]  /*2c90*/  @P2 FADD.FTZ R84, R84, R67 ;  /* 0x0000004354542221 */ /* 0x000fe20000010000 */
[----:B------:R-:W-:Y:S01]  /*2ca0*/  @P1 FSEL R72, R75, RZ, P5 ;  /* 0x000000ff4b481208 */ /* 0x000fe20002800000 */
[----:B------:R-:W-:Y:S01]  /*2cb0*/  FMUL.FTZ R67, R73, c[0x0][0x1e8] ;  /* 0x00007a0049437a20 */ /* 0x000fe20000410000 */
[----:B------:R-:W-:Y:S01]  /*2cc0*/  @P1 FSEL R57, R57, RZ, P6 ;  /* 0x000000ff39391208 */ /* 0x000fe20003000000 */
[----:B------:R-:W-:Y:S01]  /*2cd0*/  FMUL.FTZ R137, R84, c[0x0][0x1e8] ;  /* 0x00007a0054897a20 */ /* 0x000fe20000410000 */
[----:B------:R-:W-:Y:S01]  /*2ce0*/  FSEL R75, R66, RZ, P0 ;  /* 0x000000ff424b7208 */ /* 0x000fe20000000000 */
[-CC-:B------:R-:W-:Y:S01]  /*2cf0*/  FFMA.FTZ R149, R149, R58.reuse, R59.reuse ;  /* 0x0000003a95957223 */ /* 0x180fe2000001003b */
[----:B------:R-:W-:Y:S01]  /*2d00*/  LOP3.LUT P6, RZ, R203, 0xff000000, RZ, 0xc0, !PT ;  /* 0xff000000cbff7812 */ /* 0x000fe200078cc0ff */
[-C--:B------:R-:W-:Y:S01]  /*2d10*/  FFMA.FTZ R215, R215, R58.reuse, R59 ;  /* 0x0000003ad7d77223 */ /* 0x080fe2000001003b */
[----:B------:R-:W-:Y:S01]  /*2d20*/  @P1 LOP3.LUT P5, RZ, R108, 0xff0000, RZ, 0xc0, !PT ;  /* 0x00ff00006cff1812 */ /* 0x000fe200078ac0ff */
[----:B------:R-:W-:Y:S01]  /*2d30*/  FADD.FTZ R149, R156, -R149 ;  /* 0x800000959c957221 */ /* 0x000fe20000010000 */
[----:B------:R-:W-:Y:S01]  /*2d40*/  LOP3.LUT P0, RZ, R146, 0xff00, RZ, 0xc0, !PT ;  /* 0x0000ff0092ff7812 */ /* 0x000fe2000780c0ff */
[-C--:B------:R-:W-:Y:S01]  /*2d50*/  FFMA.FTZ R148, R148, R58.reuse, R59 ;  /* 0x0000003a94947223 */ /* 0x080fe2000001003b */
[----:B------:R-:W-:Y:S01]  /*2d60*/  @P1 FSEL R66, R66, RZ, P5 ;  /* 0x000000ff42421208 */ /* 0x000fe20002800000 */
[----:B------:R-:W-:Y:S01]  /*2d70*/  FMUL.FTZ R156, R202, R149 ;  /* 0x00000095ca9c7220 */ /* 0x000fe20000410000 */
[----:B------:R-:W-:Y:S01]  /*2d80*/  FSEL R86, R67, RZ, P6 ;  /* 0x000000ff43567208 */ /* 0x000fe20003000000 */
[----:B------:R-:W-:Y:S01]  /*2d90*/  FADD.FTZ R215, R220, -R215 ;  /* 0x800000d7dcd77221 */ /* 0x000fe20000010000 */
[----:B------:R-:W-:Y:S01]  /*2da0*/  FSEL R212, R137, RZ, P0 ;  /* 0x000000ff89d47208 */ /* 0x000fe20000000000 */
[----:B------:R-:W-:Y:S01]  /*2db0*/  FADD.FTZ R135, R135, -R148 ;  /* 0x8000009487877221 */ /* 0x000fe20000010000 */
[----:B------:R-:W-:Y:S01]  /*2dc0*/  LOP3.LUT P5, RZ, R146, 0xff0000, RZ, 0xc0, !PT ;  /* 0x00ff000092ff7812 */ /* 0x000fe200078ac0ff */
[----:B------:R-:W-:Y:S01]  /*2dd0*/  FMUL.FTZ R148, R202, R215 ;  /* 0x000000d7ca947220 */ /* 0x000fe20000410000 */
[C---:B------:R-:W-:Y:S01]  /*2de0*/  LOP3.LUT P6, RZ, R146.reuse, 0xff, RZ, 0xc0, !PT ;  /* 0x000000ff92ff7812 */ /* 0x040fe200078cc0ff */
[-CC-:B------:R-:W-:Y:S01]  /*2df0*/  FFMA.FTZ R143, R143, R58.reuse, R59.reuse ;  /* 0x0000003a8f8f7223 */ /* 0x180fe2000001003b */
[----:B------:R-:W-:Y:S01]  /*2e00*/  LOP3.LUT P0, RZ, R146, 0xff000000, RZ, 0xc0, !PT ;  /* 0xff00000092ff7812 */ /* 0x000fe2000780c0ff */
[-C--:B------:R-:W-:Y:S01]  /*2e10*/  FFMA.FTZ R139, R139, R58.reuse, R59 ;  /* 0x0000003a8b8b7223 */ /* 0x080fe2000001003b */
[----:B------:R-:W-:Y:S01]  /*2e20*/  @P2 PRMT R146, RZ, 0x5410, R129 ;  /* 0x00005410ff922816 */ /* 0x000fe20000000081 */
[----:B------:R-:W-:Y:S01]  /*2e30*/  FFMA.FTZ R141, R141, R58, R59 ;  /* 0x0000003a8d8d7223 */ /* 0x000fe2000001003b */
[----:B------:R-:W-:Y:S01]  /*2e40*/  @P2 PRMT R129, RZ, 0x5410, R128 ;  /* 0x00005410ff812816 */ /* 0x000fe20000000080 */
[----:B------:R-:W-:Y:S01]  /*2e50*/  FADD.FTZ R143, R154, -R143 ;  /* 0x8000008f9a8f7221 */ /* 0x000fe20000010000 */
[----:B------:R-:W-:Y:S01]  /*2e60*/  F2F.BF16.F32 R74, R74 ;  /* 0x0000004a004a7304 */ /* 0x000fe20000202000 */
[----:B------:R-:W-:Y:S01]  /*2e70*/  FADD.FTZ R139, R140, -R139 ;  /* 0x8000008b8c8b7221 */ /* 0x000fe20000010000 */
[----:B------:R-:W-:Y:S01]  /*2e80*/  @P1 F2FP.BF16.PACK_AB R72, RZ, R72 ;  /* 0x00000048ff48123e */ /* 0x000fe200000010ff */
[----:B------:R-:W-:Y:S01]  /*2e90*/  @P2 FADD.FTZ R156, R156, R129 ;  /* 0x000000819c9c2221 */ /* 0x000fe20000010000 */
[----:B------:R-:W-:Y:S01]  /*2ea0*/  @P2 SHF.R.U64 R129, R122, 0x10, R123 ;  /* 0x000000107a812819 */ /* 0x000fe2000000127b */
[----:B------:R-:W-:Y:S01]  /*2eb0*/  FADD.FTZ R141, R132, -R141 ;  /* 0x8000008d848d7221 */ /* 0x000fe20000010000 */
[----:B------:R-:W-:Y:S01]  /*2ec0*/  @P1 PRMT R99, R72, 0x7610, R99 ;  /* 0x0000761048631816 */ /* 0x000fe20000000063 */
[C---:B------:R-:W-:Y:S01]  /*2ed0*/  FMUL.FTZ R85, R202.reuse, R143 ;  /* 0x0000008fca557220 */ /* 0x040fe20000410000 */
[----:B------:R-:W-:Y:S01]  /*2ee0*/  @P2 PRMT R129, RZ, 0x5410, R129 ;  /* 0x00005410ff812816 */ /* 0x000fe20000000081 */
[----:B------:R-:W-:Y:S01]  /*2ef0*/  FMUL.FTZ R203, R202, R139 ;  /* 0x0000008bcacb7220 */ /* 0x000fe20000410000 */
[----:B------:R-:W-:Y:S01]  /*2f00*/  @P2 SHF.R.U32.HI R143, RZ, 0x10, R125 ;  /* 0x00000010ff8f2819 */ /* 0x000fe2000001167d */
[----:B------:R-:W-:Y:S01]  /*2f10*/  @P2 FADD.FTZ R85, R85, R146 ;  /* 0x0000009255552221 */ /* 0x000fe20000010000 */
[----:B------:R-:W0:Y:S01]  /*2f20*/  F2F.BF16.F32 R86, R86 ;  /* 0x0000005600567304 */ /* 0x000e220000202000 */
[----:B------:R-:W-:Y:S01]  /*2f30*/  @P2 FADD.FTZ R148, R148, R129 ;  /* 0x0000008194942221 */ /* 0x000fe20000010000 */
[----:B------:R-:W-:Y:S01]  /*2f40*/  @P2 PRMT R128, RZ, 0x5410, R143 ;  /* 0x00005410ff802816 */ /* 0x000fe2000000008f */
[-CC-:B------:R-:W-:Y:S01]  /*2f50*/  FFMA.FTZ R129, R138, R58.reuse, R59.reuse ;  /* 0x0000003a8a817223 */ /* 0x180fe2000001003b */
[----:B------:R-:W-:Y:S01]  /*2f60*/  @P1 F2FP.BF16.PACK_AB R57, RZ, R57 ;  /* 0x00000039ff39123e */ /* 0x000fe200000010ff */
[----:B------:R-:W-:-:S02]  /*2f70*/  FFMA.FTZ R210, R210, R58, R59 ;  /* 0x0000003ad2d27223 */ /* 0x000fc4000001003b */
[----:B------:R-:W-:Y:S01]  /*2f80*/  FADD.FTZ R215, R136, -R129 ;  /* 0x8000008188d77221 */ /* 0x000fe20000010000 */
[----:B------:R-:W-:Y:S01]  /*2f90*/  F2F.BF16.F32 R87, R87 ;  /* 0x0000005700577304 */ /* 0x000fe20000202000 */
[--C-:B------:R-:W-:Y:S01]  /*2fa0*/  @P2 IMAD.MOV.U32 R136, RZ, RZ, R123.reuse ;  /* 0x000000ffff882224 */ /* 0x100fe200078e007b */
[----:B------:R-:W-:Y:S01]  /*2fb0*/  @P1 PRMT R100, R57, 0x7610, R100 ;  /* 0x0000761039641816 */ /* 0x000fe20000000064 */
[----:B------:R-:W-:Y:S02]  /*2fc0*/  @P2 IMAD.MOV.U32 R129, RZ, RZ, R122 ;  /* 0x000000ffff812224 */ /* 0x000fe400078e007a */
[C---:B------:R-:W-:Y:S01]  /*2fd0*/  FMUL.FTZ R149, R202.reuse, R135 ;  /* 0x00000087ca957220 */ /* 0x040fe20000410000 */
[----:B------:R-:W-:Y:S01]  /*2fe0*/  @P2 PRMT R132, RZ, 0x5410, R136 ;  /* 0x00005410ff842816 */ /* 0x000fe20000000088 */
[----:B------:R-:W-:Y:S01]  /*2ff0*/  FMUL.FTZ R143, R202, R141 ;  /* 0x0000008dca8f7220 */ /* 0x000fe20000410000 */
[----:B------:R-:W-:Y:S01]  /*3000*/  @P2 SHF.R.U32.HI R136, RZ, 0x10, R123 ;  /* 0x00000010ff882819 */ /* 0x000fe2000001167b */
[----:B------:R-:W-:Y:S01]  /*3010*/  FMUL.FTZ R155, R85, c[0x0][0x1e8] ;  /* 0x00007a00559b7a20 */ /* 0x000fe20000410000 */
[----:B------:R-:W-:Y:S01]  /*3020*/  F2F.BF16.F32 R75, R75 ;  /* 0x0000004b004b7304 */ /* 0x000fe20000202000 */
[----:B------:R-:W-:Y:S01]  /*3030*/  @P2 FADD.FTZ R203, R203, R132 ;  /* 0x00000084cbcb2221 */ /* 0x000fe20000010000 */
[----:B------:R-:W-:Y:S01]  /*3040*/  @P2 PRMT R132, RZ, 0x5410, R129 ;  /* 0x00005410ff842816 */ /* 0x000fe20000000081 */
[----:B------:R-:W-:Y:S01]  /*3050*/  FADD.FTZ R217, R209, -R210 ;  /* 0x800000d2d1d97221 */ /* 0x000fe20000010000 */
[----:B------:R-:W-:Y:S01]  /*3060*/  @P2 SHF.R.U64 R129, R120, 0x10, R121 ;  /* 0x0000001078812819 */ /* 0x000fe20000001279 */
[----:B------:R-:W-:Y:S01]  /*3070*/  @P2 FADD.FTZ R149, R149, R128 ;  /* 0x0000008095952221 */ /* 0x000fe20000010000 */
[----:B------:R-:W-:Y:S01]  /*3080*/  FSEL R211, R155, RZ, P5 ;  /* 0x000000ff9bd37208 */ /* 0x000fe20002800000 */
[----:B------:R-:W-:Y:S01]  /*3090*/  FMUL.FTZ R154, R156, c[0x0][0x1e8] ;  /* 0x00007a009c9a7a20 */ /* 0x000fe20000410000 */
[----:B------:R-:W-:Y:S01]  /*30a0*/  @P2 PRMT R129, RZ, 0x5410, R129 ;  /* 0x00005410ff812816 */ /* 0x000fe20000000081 */
[----:B------:R-:W-:Y:S01]  /*30b0*/  @P2 FADD.FTZ R143, R143, R132 ;  /* 0x000000848f8f2221 */ /* 0x000fe20000010000 */
[----:B------:R-:W-:Y:S01]  /*30c0*/  @P2 PRMT R132, RZ, 0x5410, R136 ;  /* 0x00005410ff842816 */ /* 0x000fe20000000088 */
[----:B------:R-:W-:Y:S01]  /*30d0*/  FMUL.FTZ R141, R202, R215 ;  /* 0x000000d7ca8d7220 */ /* 0x000fe20000410000 */
[----:B------:R-:W-:Y:S01]  /*30e0*/  LOP3.LUT P5, RZ, R144, 0xff00, RZ, 0xc0, !PT ;  /* 0x0000ff0090ff7812 */ /* 0x000fe200078ac0ff */
[----:B------:R-:W-:Y:S01]  /*30f0*/  FMUL.FTZ R136, R202, R217 ;  /* 0x000000d9ca887220 */ /* 0x000fe20000410000 */
[----:B------:R-:W-:Y:S01]  /*3100*/  FSEL R213, R154, RZ, P6 ;  /* 0x000000ff9ad57208 */ /* 0x000fe20003000000 */
[----:B------:R-:W-:Y:S01]  /*3110*/  FMUL.FTZ R151, R149, c[0x0][0x1e8] ;  /* 0x00007a0095977a20 */ /* 0x000fe20000410000 */
[----:B------:R-:W-:Y:S01]  /*3120*/  LOP3.LUT P6, RZ, R144, 0xff0000, RZ, 0xc0, !PT ;  /* 0x00ff000090ff7812 */ /* 0x000fe200078cc0ff */
[----:B------:R-:W-:Y:S01]  /*3130*/  FMUL.FTZ R135, R148, c[0x0][0x1e8] ;  /* 0x00007a0094877a20 */ /* 0x000fe20000410000 */
[----:B------:R1:W-:Y:S01]  /*3140*/  F2F.BF16.F32 R209, R212 ;  /* 0x000000d400d17304 */ /* 0x0003e20000202000 */
[----:B------:R-:W-:Y:S01]  /*3150*/  FMUL.FTZ R140, R203, c[0x0][0x1e8] ;  /* 0x00007a00cb8c7a20 */ /* 0x000fe20000410000 */
[----:B------:R-:W-:Y:S01]  /*3160*/  FSEL R128, R151, RZ, P0 ;  /* 0x000000ff97807208 */ /* 0x000fe20000000000 */
[----:B------:R-:W-:Y:S01]  /*3170*/  @P2 FADD.FTZ R141, R141, R132 ;  /* 0x000000848d8d2221 */ /* 0x000fe20000010000 */
[----:B------:R-:W-:Y:S01]  /*3180*/  FSEL R146, R135, RZ, P5 ;  /* 0x000000ff87927208 */ /* 0x000fe20002800000 */
[----:B------:R-:W-:Y:S01]  /*3190*/  @P2 FADD.FTZ R136, R136, R129 ;  /* 0x0000008188882221 */ /* 0x000fe20000010000 */
[C---:B------:R-:W-:Y:S01]  /*31a0*/  LOP3.LUT P0, RZ, R144.reuse, 0xff, RZ, 0xc0, !PT ;  /* 0x000000ff90ff7812 */ /* 0x040fe2000780c0ff */
[----:B------:R-:W-:Y:S01]  /*31b0*/  FMUL.FTZ R139, R143, c[0x0][0x1e8] ;  /* 0x00007a008f8b7a20 */ /* 0x000fe20000410000 */
[----:B------:R-:W-:Y:S01]  /*31c0*/  LOP3.LUT P5, RZ, R144, 0xff000000, RZ, 0xc0, !PT ;  /* 0xff00000090ff7812 */ /* 0x000fe200078ac0ff */
[----:B------:R-:W-:Y:S01]  /*31d0*/  FMUL.FTZ R138, R141, c[0x0][0x1e8] ;  /* 0x00007a008d8a7a20 */ /* 0x000fe20000410000 */
[----:B------:R-:W-:Y:S01]  /*31e0*/  FSEL R144, R140, RZ, P6 ;  /* 0x000000ff8c907208 */ /* 0x000fe20003000000 */
[----:B------:R-:W-:Y:S01]  /*31f0*/  FMUL.FTZ R132, R136, c[0x0][0x1e8] ;  /* 0x00007a0088847a20 */ /* 0x000fe20000410000 */
[----:B------:R-:W-:Y:S01]  /*3200*/  LOP3.LUT P6, RZ, R142, 0xff00, RZ, 0xc0, !PT ;  /* 0x0000ff008eff7812 */ /* 0x000fe200078cc0ff */
[-CC-:B------:R-:W-:Y:S01]  /*3210*/  FFMA.FTZ R134, R134, R58.reuse, R59.reuse ;  /* 0x0000003a86867223 */ /* 0x180fe2000001003b */
[----:B------:R-:W-:Y:S01]  /*3220*/  FSEL R129, R139, RZ, P0 ;  /* 0x000000ff8b817208 */ /* 0x000fe20000000000 */
[-CC-:B------:R-:W-:Y:S01]  /*3230*/  FFMA.FTZ R216, R204, R58.reuse, R59.reuse ;  /* 0x0000003accd87223 */ /* 0x180fe2000001003b */
[----:B-1----:R-:W-:Y:S01]  /*3240*/  FSEL R212, R138, RZ, P5 ;  /* 0x000000ff8ad47208 */ /* 0x002fe20002800000 */
[-CC-:B------:R-:W-:Y:S01]  /*3250*/  FFMA.FTZ R206, R206, R58.reuse, R59.reuse ;  /* 0x0000003acece7223 */ /* 0x180fe2000001003b */
[----:B------:R-:W-:Y:S01]  /*3260*/  FSEL R214, R132, RZ, P6 ;  /* 0x000000ff84d67208 */ /* 0x000fe20003000000 */
[----:B------:R-:W-:Y:S01]  /*3270*/  FADD.FTZ R215, R157, -R216 ;  /* 0x800000d89dd77221 */ /* 0x000fe20000010000 */
[C---:B------:R-:W-:Y:S01]  /*3280*/  LOP3.LUT P0, RZ, R142.reuse, 0xff0000, RZ, 0xc0, !PT ;  /* 0x00ff00008eff7812 */ /* 0x040fe2000780c0ff */
[----:B------:R1:W2:Y:S01]  /*3290*/  F2F.BF16.F32 R210, R128 ;  /* 0x0000008000d27304 */ /* 0x0002a20000202000 */
[C---:B------:R-:W-:Y:S01]  /*32a0*/  LOP3.LUT P5, RZ, R142.reuse, 0xff, RZ, 0xc0, !PT ;  /* 0x000000ff8eff7812 */ /* 0x040fe200078ac0ff */
[----:B------:R-:W-:Y:S01]  /*32b0*/  FADD.FTZ R131, R131, -R134 ;  /* 0x8000008683837221 */ /* 0x000fe20000010000 */
[----:B------:R-:W-:Y:S01]  /*32c0*/  LOP3.LUT P6, RZ, R142, 0xff000000, RZ, 0xc0, !PT ;  /* 0xff0000008eff7812 */ /* 0x000fe200078cc0ff */
[----:B------:R-:W-:-:S02]  /*32d0*/  FFMA.FTZ R142, R130, R58, R59 ;  /* 0x0000003a828e7223 */ /* 0x000fc4000001003b */
[-CC-:B------:R-:W-:Y:S02]  /*32e0*/  FFMA.FTZ R130, R147, R58.reuse, R59.reuse ;  /* 0x0000003a93827223 */ /* 0x180fe4000001003b */
[-C--:B------:R-:W-:Y:S01]  /*32f0*/  FFMA.FTZ R147, R159, R58.reuse, R59 ;  /* 0x0000003a9f937223 */ /* 0x080fe2000001003b */
[----:B-1----:R-:W-:Y:S01]  /*3300*/  @P2 SHF.R.U32.HI R128, RZ, 0x10, R121 ;  /* 0x00000010ff802819 */ /* 0x002fe20000011679 */
[----:B------:R-:W-:Y:S01]  /*3310*/  FFMA.FTZ R58, R158, R58, R59 ;  /* 0x0000003a9e3a7223 */ /* 0x000fe2000001003b */
[----:B------:R-:W-:Y:S01]  /*3320*/  @P2 MOV R59, R121 ;  /* 0x00000079003b2202 */ /* 0x000fe20000000f00 */
[----:B------:R-:W-:Y:S01]  /*3330*/  FADD.FTZ R133, R133, -R142 ;  /* 0x8000008e85857221 */ /* 0x000fe20000010000 */
[----:B------:R1:W-:Y:S01]  /*3340*/  F2F.BF16.F32 R204, R146 ;  /* 0x0000009200cc7304 */ /* 0x0003e20000202000 */
[----:B------:R-:W-:Y:S01]  /*3350*/  FADD.FTZ R221, R207, -R58 ;  /* 0x8000003acfdd7221 */ /* 0x000fe20000010000 */
[----:B------:R-:W-:Y:S01]  /*3360*/  @P2 PRMT R59, RZ, 0x5410, R59 ;  /* 0x00005410ff3b2816 */ /* 0x000fe2000000003b */
[----:B------:R-:W-:-:S02]  /*3370*/  @P2 IMAD.MOV.U32 R58, RZ, RZ, R120 ;  /* 0x000000ffff3a2224 */ /* 0x000fc400078e0078 */
[----:B------:R-:W-:Y:S02]  /*3380*/  FMUL.FTZ R158, R202, R133 ;  /* 0x00000085ca9e7220 */ /* 0x000fe40000410000 */
[----:B------:R-:W-:Y:S01]  /*3390*/  FADD.FTZ R145, R145, -R130 ;  /* 0x8000008291917221 */ /* 0x000fe20000010000 */
[----:B------:R-:W-:Y:S01]  /*33a0*/  @P2 PRMT R58, RZ, 0x5410, R58 ;  /* 0x00005410ff3a2816 */ /* 0x000fe2000000003a */
[----:B------:R-:W-:Y:S01]  /*33b0*/  @P2 FADD.FTZ R158, R158, R59 ;  /* 0x0000003b9e9e2221 */ /* 0x000fe20000010000 */
[--C-:B------:R-:W-:Y:S01]  /*33c0*/  @P2 SHF.R.U64 R59, R118, 0x10, R119.reuse ;  /* 0x00000010763b2819 */ /* 0x100fe20000001277 */
[----:B------:R-:W-:Y:S01]  /*33d0*/  FMUL.FTZ R157, R202, R145 ;  /* 0x00000091ca9d7220 */ /* 0x000fe20000410000 */
[----:B------:R-:W-:Y:S01]  /*33e0*/  @P2 SHF.R.U32.HI R130, RZ, 0x10, R119 ;  /* 0x00000010ff822819 */ /* 0x000fe20000011677 */
[----:B------:R-:W-:Y:S01]  /*33f0*/  FMUL.FTZ R145, R158, c[0x0][0x1e8] ;  /* 0x00007a009e917a20 */ /* 0x000fe20000410000 */
[----:B------:R-:W-:Y:S01]  /*3400*/  @P2 PRMT R59, RZ, 0x5410, R59 ;  /* 0x00005410ff3b2816 */ /* 0x000fe2000000003b */
[----:B------:R-:W-:Y:S01]  /*3410*/  @P2 FADD.FTZ R157, R157, R58 ;  /* 0x0000003a9d9d2221 */ /* 0x000fe20000010000 */
[----:B------:R-:W-:Y:S01]  /*3420*/  @P2 PRMT R58, RZ, 0x5410, R128 ;  /* 0x00005410ff3a2816 */ /* 0x000fe20000000080 */
[----:B------:R-:W-:Y:S01]  /*3430*/  FADD.FTZ R219, R208, -R147 ;  /* 0x80000093d0db7221 */ /* 0x000fe20000010000 */
[----:B------:R3:W-:Y:S01]  /*3440*/  F2F.BF16.F32 R159, R144 ;  /* 0x00000090009f7304 */ /* 0x0007e20000202000 */
[----:B------:R-:W-:-:S02]  /*3450*/  FMUL.FTZ R147, R202, R131 ;  /* 0x00000083ca937220 */ /* 0x000fc40000410000 */
[----:B-1----:R-:W-:Y:S01]  /*3460*/  FMUL.FTZ R146, R202, R215 ;  /* 0x000000d7ca927220 */ /* 0x002fe20000410000 */
[----:B------:R-:W-:Y:S01]  /*3470*/  FSEL R215, R145, RZ, P0 ;  /* 0x000000ff91d77208 */ /* 0x000fe20000000000 */
[----:B------:R-:W-:Y:S01]  /*3480*/  @P2 FADD.FTZ R147, R147, R58 ;  /* 0x0000003a93932221 */ /* 0x000fe20000010000 */
[----:B------:R-:W-:Y:S01]  /*3490*/  ISETP.NE.U32.AND P0, PT, RZ, c[0x0][0x258], PT ;  /* 0x00009600ff007a0c */ /* 0x000fe20003f05070 */
[----:B------:R-:W-:Y:S01]  /*34a0*/  @P2 IMAD.MOV.U32 R58, RZ, RZ, R119 ;  /* 0x000000ffff3a2224 */ /* 0x000fe200078e0077 */
[----:B------:R-:W-:Y:S01]  /*34b0*/  F2F.BF16.F32 R208, R214 ;  /* 0x000000d600d07304 */ /* 0x000fe20000202000 */
[----:B------:R-:W-:Y:S01]  /*34c0*/  @P2 FADD.FTZ R146, R146, R59 ;  /* 0x0000003b92922221 */ /* 0x000fe20000010000 */
[----:B------:R-:W-:Y:S01]  /*34d0*/  ISETP.NE.AND.EX P0, PT, RZ, c[0x0][0x25c], PT, P0 ;  /* 0x00009700ff007a0c */ /* 0x000fe20003f05300 */
[----:B------:R-:W-:Y:S01]  /*34e0*/  FADD.FTZ R217, R205, -R206 ;  /* 0x800000cecdd97221 */ /* 0x000fe20000010000 */
[----:B------:R-:W-:Y:S01]  /*34f0*/  @P2 PRMT R59, RZ, 0x5410, R58 ;  /* 0x00005410ff3b2816 */ /* 0x000fe2000000003a */
[----:B------:R-:W-:-:S02]  /*3500*/  FMUL.FTZ R134, R202, R219 ;  /* 0x000000dbca867220 */ /* 0x000fc40000410000 */
[----:B---3--:R-:W-:Y:S01]  /*3510*/  FMUL.FTZ R144, R157, c[0x0][0x1e8] ;  /* 0x00007a009d907a20 */ /* 0x008fe20000410000 */
[----:B------:R1:W-:Y:S01]  /*3520*/  F2F.BF16.F32 R205, R129 ;  /* 0x0000008100cd7304 */ /* 0x0003e20000202000 */
[----:B------:R-:W-:Y:S02]  /*3530*/  @P2 FADD.FTZ R134, R134, R59 ;  /* 0x0000003b86862221 */ /* 0x000fe40000010000 */
[----:B------:R-:W-:Y:S01]  /*3540*/  FMUL.FTZ R142, R147, c[0x0][0x1e8] ;  /* 0x00007a00938e7a20 */ /* 0x000fe20000410000 */
[----:B------:R-:W-:Y:S01]  /*3550*/  FSEL R207, R144, RZ, P5 ;  /* 0x000000ff90cf7208 */ /* 0x000fe20002800000 */
[----:B------:R-:W-:Y:S01]  /*3560*/  FMUL.FTZ R133, R202, R217 ;  /* 0x000000d9ca857220 */ /* 0x000fe20000410000 */
[----:B------:R-:W-:Y:S01]  /*3570*/  @P2 PRMT R217, RZ, 0x5410, R130 ;  /* 0x00005410ffd92816 */ /* 0x000fe20000000082 */
[----:B------:R-:W-:Y:S01]  /*3580*/  @P2 IMAD.MOV.U32 R59, RZ, RZ, R118 ;  /* 0x000000ffff3b2224 */ /* 0x000fe200078e0076 */
[----:B------:R-:W-:Y:S01]  /*3590*/  FSEL R58, R142, RZ, P6 ;  /* 0x000000ff8e3a7208 */ /* 0x000fe20003000000 */
[----:B------:R-:W-:Y:S01]  /*35a0*/  FMUL.FTZ R202, R202, R221 ;  /* 0x000000ddcaca7220 */ /* 0x000fe20000410000 */
[----:B------:R-:W-:Y:S01]  /*35b0*/  @P0 F2FP.BF16.PACK_AB R130, RZ, R56 ;  /* 0x00000038ff82023e */ /* 0x000fe200000010ff */
[----:B------:R-:W-:Y:S01]  /*35c0*/  FMUL.FTZ R128, R146, c[0x0][0x1e8] ;  /* 0x00007a0092807a20 */ /* 0x000fe20000410000 */
[----:B------:R-:W-:Y:S01]  /*35d0*/  LOP3.LUT P5, RZ, R150, 0xff00, RZ, 0xc0, !PT ;  /* 0x0000ff0096ff7812 */ /* 0x000fe200078ac0ff */
[----:B-1----:R-:W-:Y:S01]  /*35e0*/  FMUL.FTZ R129, R134, c[0x0][0x1e8] ;  /* 0x00007a0086817a20 */ /* 0x002fe20000410000 */
[----:B------:R-:W-:Y:S01]  /*35f0*/  LOP3.LUT P6, RZ, R150, 0xff0000, RZ, 0xc0, !PT ;  /* 0x00ff000096ff7812 */ /* 0x000fe200078cc0ff */
[----:B------:R-:W-:Y:S01]  /*3600*/  @P2 FADD.FTZ R202, R202, R217 ;  /* 0x000000d9caca2221 */ /* 0x000fe20000010000 */
[----:B------:R-:W-:Y:S01]  /*3610*/  @P2 PRMT R56, RZ, 0x5410, R59 ;  /* 0x00005410ff382816 */ /* 0x000fe2000000003b */
[----:B------:R1:W3:Y:S01]  /*3620*/  F2F.BF16.F32 R206, R212 ;  /* 0x000000d400ce7304 */ /* 0x0002e20000202000 */
[----:B------:R-:W-:Y:S01]  /*3630*/  @P0 PRMT R103, R130, 0x7610, R103 ;  /* 0x0000761082670816 */ /* 0x000fe20000000067 */
[----:B------:R-:W-:Y:S01]  /*3640*/  FMUL.FTZ R130, R202, c[0x0][0x1e8] ;  /* 0x00007a00ca827a20 */ /* 0x000fe20000410000 */
[----:B------:R-:W-:Y:S01]  /*3650*/  FSEL R131, R128, RZ, P5 ;  /* 0x000000ff80837208 */ /* 0x000fe20002800000 */
[----:B------:R-:W-:Y:S01]  /*3660*/  @P2 FADD.FTZ R133, R133, R56 ;  /* 0x0000003885852221 */ /* 0x000fe20000010000 */
[----:B------:R-:W-:Y:S01]  /*3670*/  LOP3.LUT P5, RZ, R150, 0xff, RZ, 0xc0, !PT ;  /* 0x000000ff96ff7812 */ /* 0x000fe200078ac0ff */
[----:B0-----:R-:W-:Y:S01]  /*3680*/  IMAD.U32 R86, R86, 0x10000, RZ ;  /* 0x0001000056567824 */ /* 0x001fe200078e00ff */
[----:B------:R-:W-:Y:S01]  /*3690*/  @P0 F2FP.BF16.PACK_AB R64, RZ, R64 ;  /* 0x00000040ff40023e */ /* 0x000fe200000010ff */
[----:B------:R0:W-:Y:S01]  /*36a0*/  F2F.BF16.F32 R214, R131 ;  /* 0x0000008300d67304 */ /* 0x0001e20000202000 */
[----:B-1----:R-:W-:Y:S01]  /*36b0*/  FSEL R212, R129, RZ, P6 ;  /* 0x000000ff81d47208 */ /* 0x002fe20003000000 */
[----:B--2---:R-:W-:Y:S01]  /*36c0*/  IMAD.U32 R210, R210, 0x10000, RZ ;  /* 0x00010000d2d27824 */ /* 0x004fe200078e00ff */
[----:B------:R-:W-:-:S02]  /*36d0*/  LOP3.LUT P6, RZ, R150, 0xff000000, RZ, 0xc0, !PT ;  /* 0xff00000096ff7812 */ /* 0x000fc400078cc0ff */
[----:B------:R-:W-:Y:S02]  /*36e0*/  @P0 F2FP.BF16.PACK_AB R65, RZ, R65 ;  /* 0x00000041ff41023e */ /* 0x000fe400000010ff */
[----:B------:R-:W-:Y:S01]  /*36f0*/  @P1 F2FP.BF16.PACK_AB R56, RZ, R66 ;  /* 0x00000042ff38123e */ /* 0x000fe200000010ff */
[----:B------:R1:W2:Y:S01]  /*3700*/  F2F.BF16.F32 R150, R58 ;  /* 0x0000003a00967304 */ /* 0x0002a20000202000 */
[----:B0-----:R-:W-:Y:S01]  /*3710*/  FMUL.FTZ R131, R133, c[0x0][0x1e8] ;  /* 0x00007a0085837a20 */ /* 0x001fe20000410000 */
[----:B------:R-:W-:Y:S01]  /*3720*/  @P1 LOP3.LUT P2, RZ, R108, 0xff000000, RZ, 0xc0, !PT ;  /* 0xff0000006cff1812 */ /* 0x000fe2000784c0ff */
[----:B---3--:R-:W-:Y:S01]  /*3730*/  IMAD.U32 R206, R206, 0x10000, RZ ;  /* 0x00010000cece7824 */ /* 0x008fe200078e00ff */
[----:B------:R-:W-:Y:S02]  /*3740*/  @P0 PRMT R102, R64, 0x7610, R102 ;  /* 0x0000761040660816 */ /* 0x000fe40000000066 */
[----:B------:R-:W-:Y:S02]  /*3750*/  FSEL R66, R131, RZ, P5 ;  /* 0x000000ff83427208 */ /* 0x000fe40002800000 */
[----:B------:R-:W0:Y:S01]  /*3760*/  F2F.BF16.F32 R215, R215 ;  /* 0x000000d700d77304 */ /* 0x000e220000202000 */
[----:B-1----:R-:W-:-:S02]  /*3770*/  FSEL R58, R130, RZ, P6 ;  /* 0x000000ff823a7208 */ /* 0x002fc40003000000 */
[----:B------:R-:W-:Y:S01]  /*3780*/  @P0 PRMT R101, R65, 0x7610, R101 ;  /* 0x0000761041650816 */ /* 0x000fe20000000065 */
[----:B------:R-:W-:Y:S01]  /*3790*/  IMAD.WIDE.U32 R64, R74, 0x10000, RZ ;  /* 0x000100004a407825 */ /* 0x000fe200078e00ff */
[----:B------:R-:W-:Y:S02]  /*37a0*/  @P1 FSEL R67, R67, RZ, P2 ;  /* 0x000000ff43431208 */ /* 0x000fe40001000000 */
[----:B------:R-:W-:Y:S01]  /*37b0*/  @P1 PRMT R98, R56, 0x7610, R98 ;  /* 0x0000761038621816 */ /* 0x000fe20000000062 */
[----:B------:R1:W3:Y:S01]  /*37c0*/  F2F.BF16.F32 R216, R58 ;  /* 0x0000003a00d87304 */ /* 0x0002e20000202000 */
[----:B------:R-:W-:Y:S01]  /*37d0*/  LOP3.LUT R75, R65, R86, R75, 0xfe, !PT ;  /* 0x00000056414b7212 */ /* 0x000fe200078efe4b */
[----:B--2---:R-:W-:Y:S01]  /*37e0*/  IMAD.U32 R72, R150, 0x10000, RZ ;  /* 0x0001000096487824 */ /* 0x004fe200078e00ff */
[----:B------:R-:W-:Y:S01]  /*37f0*/  LOP3.LUT R74, R64, R87, RZ, 0xfc, !PT ;  /* 0x00000057404a7212 */ /* 0x000fe200078efcff */
[----:B------:R-:W-:Y:S01]  /*3800*/  IMAD.WIDE.U32 R64, R208, 0x10000, RZ ;  /* 0x00010000d0407825 */ /* 0x000fe200078e00ff */
[----:B------:R-:W-:-:S02]  /*3810*/  @P1 F2FP.BF16.PACK_AB R67, RZ, R67 ;  /* 0x00000043ff43123e */ /* 0x000fc400000010ff */
[----:B------:R-:W-:Y:S01]  /*3820*/  @P0 F2FP.BF16.PACK_AB R86, RZ, R73 ;  /* 0x00000049ff56023e */ /* 0x000fe200000010ff */
[----:B------:R-:W2:Y:S01]  /*3830*/  F2F.BF16.F32 R211, R211 ;  /* 0x000000d300d37304 */ /* 0x000ea20000202000 */
[----:B------:R-:W-:Y:S01]  /*3840*/  @P1 PRMT R97, R67, 0x7610, R97 ;  /* 0x0000761043611816 */ /* 0x000fe20000000061 */
[----:B------:R-:W-:Y:S01]  /*3850*/  IMAD.WIDE.U32 R56, R209, 0x10000, RZ ;  /* 0x00010000d1387825 */ /* 0x000fe200078e00ff */
[----:B0-----:R-:W-:Y:S02]  /*3860*/  LOP3.LUT R65, R65, R72, R215, 0xfe, !PT ;  /* 0x0000004841417212 */ /* 0x001fe400078efed7 */
[----:B------:R-:W-:Y:S01]  /*3870*/  IADD3 R72, P2, R116, c[0x0][0x248], RZ ;  /* 0x0000920074487a10 */ /* 0x000fe20007f5e0ff */
[----:B-1----:R-:W-:Y:S01]  /*3880*/  IMAD.WIDE.U32 R58, R204, 0x10000, RZ ;  /* 0x00010000cc3a7825 */ /* 0x002fe200078e00ff */
[----:B------:R-:W-:Y:S01]  /*3890*/  @P0 F2FP.BF16.PACK_AB R150, RZ, R84 ;  /* 0x00000054ff96023e */ /* 0x000fe200000010ff */
[----:B------:R-:W0:Y:S01]  /*38a0*/  F2F.BF16.F32 R213, R213 ;  /* 0x000000d500d57304 */ /* 0x000e220000202000 */
[----:B------:R-:W-:Y:S01]  /*38b0*/  @P0 F2FP.BF16.PACK_AB R204, RZ, R85 ;  /* 0x00000055ffcc023e */ /* 0x000fe200000010ff */
[----:B---3--:R-:W-:Y:S01]  /*38c0*/  IMAD.U32 R87, R216, 0x10000, RZ ;  /* 0x00010000d8577824 */ /* 0x008fe200078e00ff */
[----:B------:R-:W-:-:S02]  /*38d0*/  LOP3.LUT R59, R59, R206, R159, 0xfe, !PT ;  /* 0x000000ce3b3b7212 */ /* 0x000fc400078efe9f */
[----:B------:R-:W-:Y:S02]  /*38e0*/  LOP3.LUT R58, R58, R205, RZ, 0xfc, !PT ;  /* 0x000000cd3a3a7212 */ /* 0x000fe400078efcff */
[----:B------:R-:W-:Y:S01]  /*38f0*/  IADD3.X R73, R115, c[0x0][0x24c], RZ, P2, !PT ;  /* 0x0000930073497a10 */ /* 0x000fe200017fe4ff */
[----:B------:R-:W1:Y:S01]  /*3900*/  F2F.BF16.F32 R207, R207 ;  /* 0x000000cf00cf7304 */ /* 0x000e620000202000 */
[----:B--2---:R-:W-:Y:S02]  /*3910*/  LOP3.LUT R57, R57, R210, R211, 0xfe, !PT ;  /* 0x000000d239397212 */ /* 0x004fe400078efed3 */
[----:B------:R-:W-:-:S05]  /*3920*/  @P0 PRMT R200, R86, 0x7610, R200 ;  /* 0x0000761056c80816 */ /* 0x000fca00000000c8 */
[----:B------:R-:W2:Y:S01]  /*3930*/  F2F.BF16.F32 R212, R212 ;  /* 0x000000d400d47304 */ /* 0x000ea20000202000 */
[----:B0-----:R-:W-:-:S07]  /*3940*/  LOP3.LUT R56, R56, R213, RZ, 0xfc, !PT ;  /* 0x000000d538387212 */ /* 0x001fce00078efcff */
[----:B------:R0:W3:Y:S01]  /*3950*/  F2F.BF16.F32 R217, R66 ;  /* 0x0000004200d97304 */ /* 0x0000e20000202000 */
[----:B-1----:R-:W-:Y:S01]  /*3960*/  LOP3.LUT R64, R64, R207, RZ, 0xfc, !PT ;  /* 0x000000cf40407212 */ /* 0x002fe200078efcff */
[----:B0-----:R-:W-:-:S05]  /*3970*/  IMAD.WIDE.U32 R66, R214, 0x10000, RZ ;  /* 0x00010000d6427825 */ /* 0x001fca00078e00ff */
[----:B--2---:R-:W-:Y:S02]  /*3980*/  LOP3.LUT R67, R67, R87, R212, 0xfe, !PT ;  /* 0x0000005743437212 */ /* 0x004fe400078efed4 */
[----:B---3--:R-:W-:Y:S01]  /*3990*/  LOP3.LUT R66, R66, R217, RZ, 0xfc, !PT ;  /* 0x000000d942427212 */ /* 0x008fe200078efcff */
[----:B------:R-:W-:Y:S05]  /*39a0*/  @!P0 BRA `(.L_x_166) ;  /* 0x0000008000008947 */ /* 0x000fea0003800000 */
[----:B------:R-:W-:Y:S02]  /*39b0*/  LOP3.LUT R86, R102, 0xffff, RZ, 0xc0, !PT ;  /* 0x0000ffff66567812 */ /* 0x000fe400078ec0ff */
[----:B------:R-:W-:Y:S02]  /*39c0*/  IADD3 R84, P2, R116, c[0x0][0x258], RZ ;  /* 0x0000960074547a10 */ /* 0x000fe40007f5e0ff */
[----:B------:R-:W-:Y:S01]  /*39d0*/  PRMT R159, R101, 0x5410, R200 ;  /* 0x00005410659f7816 */ /* 0x000fe200000000c8 */
[----:B------:R-:W-:Y:S01]  /*39e0*/  IMAD.WIDE.U32 R86, R86, 0x10000, RZ ;  /* 0x0001000056567825 */ /* 0x000fe200078e00ff */
[----:B------:R-:W-:-:S04]  /*39f0*/  IADD3.X R85, R115, c[0x0][0x25c], RZ, P2, !PT ;  /* 0x0000970073557a10 */ /* 0x000fc800017fe4ff */
[----:B------:R-:W-:Y:S02]  /*3a00*/  LOP3.LUT R87, R159, R87, RZ, 0xfc, !PT ;  /* 0x000000579f577212 */ /* 0x000fe400078efcff */
[----:B------:R-:W-:-:S05]  /*3a10*/  LOP3.LUT R86, R86, 0xffff, R103, 0xf8, !PT ;  /* 0x0000ffff56567812 */ /* 0x000fca00078ef867 */
[----:B------:R0:W-:Y:S02]  /*3a20*/  STG.E.64 [R84.64], R86 ;  /* 0x0000005654007986 */ /* 0x0001e4000c101b04 */
.L_x_166:
[----:B------:R1:W-:Y:S01]  /*3a30*/  STG.E.64 [R72.64], R74 ;  /* 0x0000004a48007986 */ /* 0x0003e2000c101b04 */
[----:B------:R-:W-:Y:S02]  /*3a40*/  @P0 PRMT R102, R150, 0x7610, R102 ;  /* 0x0000761096660816 */ /* 0x000fe40000000066 */
[----:B------:R-:W-:Y:S01]  /*3a50*/  @P0 PRMT R101, R204, 0x7610, R101 ;  /* 0x00007610cc650816 */ /* 0x000fe20000000065 */
[----:B------:R-:W-:Y:S05]  /*3a60*/  @!P1 BRA `(.L_x_167) ;  /* 0x0000008000009947 */ /* 0x000fea0003800000 */
[----:B-1----:R-:W-:Y:S02]  /*3a70*/  LOP3.LUT R74, R99, 0xffff, RZ, 0xc0, !PT ;  /* 0x0000ffff634a7812 */ /* 0x002fe400078ec0ff */
[----:B------:R-:W-:Y:S02]  /*3a80*/  IADD3 R72, P2, R116, c[0x0][0x250], RZ ;  /* 0x0000940074487a10 */ /* 0x000fe40007f5e0ff */
[----:B0-----:R-:W-:Y:S01]  /*3a90*/  PRMT R85, R98, 0x5410, R97 ;  /* 0x0000541062557816 */ /* 0x001fe20000000061 */
[----:B------:R-:W-:Y:S01]  /*3aa0*/  IMAD.WIDE.U32 R74, R74, 0x10000, RZ ;  /* 0x000100004a4a7825 */ /* 0x000fe200078e00ff */
[----:B------:R-:W-:-:S04]  /*3ab0*/  IADD3.X R73, R115, c[0x0][0x254], RZ, P2, !PT ;  /* 0x0000950073497a10 */ /* 0x000fc800017fe4ff */
[----:B------:R-:W-:Y:S02]  /*3ac0*/  LOP3.LUT R75, R85, R75, RZ, 0xfc, !PT ;  /* 0x0000004b554b7212 */ /* 0x000fe400078efcff */
[----:B------:R-:W-:-:S05]  /*3ad0*/  LOP3.LUT R74, R74, 0xffff, R100, 0xf8, !PT ;  /* 0x0000ffff4a4a7812 */ /* 0x000fca00078ef864 */
[----:B------:R0:W-:Y:S02]  /*3ae0*/  STG.E.64 [R72.64], R74 ;  /* 0x0000004a48007986 */ /* 0x0001e4000c101b04 */
.L_x_167:
[C---:B------:R-:W-:Y:S02]  /*3af0*/  @P1 LOP3.LUT P6, RZ, R107.reuse, 0xff00, RZ, 0xc0, !PT ;  /* 0x0000ff006bff1812 */ /* 0x040fe400078cc0ff */
[----:B------:R-:W-:Y:S02]  /*3b00*/  @P1 LOP3.LUT P5, RZ, R107, 0xff0000, RZ, 0xc0, !PT ;  /* 0x00ff00006bff1812 */ /* 0x000fe400078ac0ff */
[----:B------:R-:W-:Y:S02]  /*3b10*/  @P1 FSEL R137, R137, RZ, P6 ;  /* 0x000000ff89891208 */ /* 0x000fe40003000000 */
[C---:B------:R-:W-:Y:S02]  /*3b20*/  @P1 LOP3.LUT P2, RZ, R107.reuse, 0xff, RZ, 0xc0, !PT ;  /* 0x000000ff6bff1812 */ /* 0x040fe4000784c0ff */
[----:B------:R-:W-:Y:S02]  /*3b30*/  @P1 LOP3.LUT P6, RZ, R107, 0xff000000, RZ, 0xc0, !PT ;  /* 0xff0000006bff1812 */ /* 0x000fe400078cc0ff */
[----:B------:R-:W-:-:S02]  /*3b40*/  @P1 FSEL R155, R155, RZ, P5 ;  /* 0x000000ff9b9b1208 */ /* 0x000fc40002800000 */
[----:B------:R-:W-:Y:S02]  /*3b50*/  @P1 FSEL R154, R154, RZ, P2 ;  /* 0x000000ff9a9a1208 */ /* 0x000fe40001000000 */
[----:B------:R-:W-:Y:S02]  /*3b60*/  @P1 FSEL R151, R151, RZ, P6 ;  /* 0x000000ff97971208 */ /* 0x000fe40003000000 */
[----:B------:R-:W-:Y:S02]  /*3b70*/  @P0 F2FP.BF16.PACK_AB R156, RZ, R156 ;  /* 0x0000009cff9c023e */ /* 0x000fe400000010ff */
[----:B------:R-:W-:Y:S02]  /*3b80*/  @P1 F2FP.BF16.PACK_AB R137, RZ, R137 ;  /* 0x00000089ff89123e */ /* 0x000fe400000010ff */
[----:B------:R-:W-:Y:S02]  /*3b90*/  @P1 F2FP.BF16.PACK_AB R155, RZ, R155 ;  /* 0x0000009bff9b123e */ /* 0x000fe400000010ff */
[----:B------:R-:W-:-:S02]  /*3ba0*/  @P1 F2FP.BF16.PACK_AB R154, RZ, R154 ;  /* 0x0000009aff9a123e */ /* 0x000fc400000010ff */
[----:B------:R-:W-:Y:S02]  /*3bb0*/  @P1 F2FP.BF16.PACK_AB R151, RZ, R151 ;  /* 0x00000097ff97123e */ /* 0x000fe400000010ff */
[----:B01----:R-:W-:Y:S02]  /*3bc0*/  IADD3 R74, P2, R114, c[0x0][0x248], RZ ;  /* 0x00009200724a7a10 */ /* 0x003fe40007f5e0ff */
[----:B------:R-:W-:Y:S02]  /*3bd0*/  @P0 F2FP.BF16.PACK_AB R149, RZ, R149 ;  /* 0x00000095ff95023e */ /* 0x000fe400000010ff */
[----:B------:R-:W-:Y:S02]  /*3be0*/  @P0 PRMT R103, R156, 0x7610, R103 ;  /* 0x000076109c670816 */ /* 0x000fe40000000067 */
[----:B------:R-:W-:Y:S02]  /*3bf0*/  @P1 PRMT R99, R137, 0x7610, R99 ;  /* 0x0000761089631816 */ /* 0x000fe40000000063 */
[----:B------:R-:W-:-:S02]  /*3c00*/  @P1 PRMT R98, R155, 0x7610, R98 ;  /* 0x000076109b621816 */ /* 0x000fc40000000062 */
[----:B------:R-:W-:Y:S02]  /*3c10*/  @P1 PRMT R100, R154, 0x7610, R100 ;  /* 0x000076109a641816 */ /* 0x000fe40000000064 */
[----:B------:R-:W-:Y:S02]  /*3c20*/  @P1 PRMT R97, R151, 0x7610, R97 ;  /* 0x0000761097611816 */ /* 0x000fe40000000061 */
[----:B------:R-:W-:Y:S02]  /*3c30*/  @P0 F2FP.BF16.PACK_AB R148, RZ, R148 ;  /* 0x00000094ff94023e */ /* 0x000fe400000010ff */
[----:B------:R-:W-:Y:S02]  /*3c40*/  @P0 F2FP.BF16.PACK_AB R203, RZ, R203 ;  /* 0x000000cbffcb023e */ /* 0x000fe400000010ff */
[----:B------:R-:W-:Y:S02]  /*3c50*/  IADD3.X R75, R113, c[0x0][0x24c], RZ, P2, !PT ;  /* 0x00009300714b7a10 */ /* 0x000fe400017fe4ff */
[----:B------:R-:W-:Y:S01]  /*3c60*/  @P0 PRMT R200, R149, 0x7610, R200 ;  /* 0x0000761095c80816 */ /* 0x000fe200000000c8 */
[----:B------:R-:W-:Y:S05]  /*3c70*/  @!P0 BRA `(.L_x_168) ;  /* 0x0000008000008947 */ /* 0x000fea0003800000 */
[----:B------:R-:W-:Y:S02]  /*3c80*/  LOP3.LUT R72, R102, 0xffff, RZ, 0xc0, !PT ;  /* 0x0000ffff66487812 */ /* 0x000fe400078ec0ff */
[----:B------:R-:W-:-:S02]  /*3c90*/  IADD3 R84, P2, R114, c[0x0][0x258], RZ ;  /* 0x0000960072547a10 */ /* 0x000fc40007f5e0ff */
[----:B------:R-:W-:Y:S01]  /*3ca0*/  PRMT R87, R101, 0x5410, R200 ;  /* 0x0000541065577816 */ /* 0x000fe200000000c8 */
[----:B------:R-:W-:Y:S01]  /*3cb0*/  IMAD.WIDE.U32 R72, R72, 0x10000, RZ ;  /* 0x0001000048487825 */ /* 0x000fe200078e00ff */
[----:B------:R-:W-:-:S04]  /*3cc0*/  IADD3.X R85, R113, c[0x0][0x25c], RZ, P2, !PT ;  /* 0x0000970071557a10 */ /* 0x000fc800017fe4ff */
[----:B------:R-:W-:Y:S02]  /*3cd0*/  LOP3.LUT R73, R87, R73, RZ, 0xfc, !PT ;  /* 0x0000004957497212 */ /* 0x000fe400078efcff */
[----:B------:R-:W-:-:S05]  /*3ce0*/  LOP3.LUT R72, R72, 0xffff, R103, 0xf8, !PT ;  /* 0x0000ffff48487812 */ /* 0x000fca00078ef867 */
[----:B------:R0:W-:Y:S02]  /*3cf0*/  STG.E.64 [R84.64], R72 ;  /* 0x0000004854007986 */ /* 0x0001e4000c101b04 */
.L_x_168:
        /* <DEDUP_REMOVED lines=12> */
.L_x_169:
[C---:B------:R-:W-:Y:S02]  /*3dc0*/  @P1 LOP3.LUT P6, RZ, R106.reuse, 0xff00, RZ, 0xc0, !PT ;  /* 0x0000ff006aff1812 */ /* 0x040fe400078cc0ff */
[C---:B------:R-:W-:Y:S02]  /*3dd0*/  @P1 LOP3.LUT P5, RZ, R106.reuse, 0xff0000, RZ, 0xc0, !PT ;  /* 0x00ff00006aff1812 */ /* 0x040fe400078ac0ff */
        /* <DEDUP_REMOVED lines=11> */
[----:B------:R-:W-:Y:S02]  /*3e90*/  @P0 F2FP.BF16.PACK_AB R141, RZ, R141 ;  /* 0x0000008dff8d023e */ /* 0x000fe400000010ff */
[----:B0-----:R-:W-:Y:S02]  /*3ea0*/  IADD3 R72, P2, R112, c[0x0][0x248], RZ ;  /* 0x0000920070487a10 */ /* 0x001fe40007f5e0ff */
[----:B------:R-:W-:Y:S02]  /*3eb0*/  @P0 PRMT R103, R143, 0x7610, R103 ;  /* 0x000076108f670816 */ /* 0x000fe40000000067 */
[----:B------:R-:W-:Y:S02]  /*3ec0*/  @P1 PRMT R99, R135, 0x7610, R99 ;  /* 0x0000761087631816 */ /* 0x000fe40000000063 */
[----:B------:R-:W-:-:S02]  /*3ed0*/  @P1 PRMT R98, R140, 0x7610, R98 ;  /* 0x000076108c621816 */ /* 0x000fc40000000062 */
[----:B------:R-:W-:Y:S02]  /*3ee0*/  @P1 PRMT R100, R139, 0x7610, R100 ;  /* 0x000076108b641816 */ /* 0x000fe40000000064 */
[----:B------:R-:W-:Y:S02]  /*3ef0*/  @P1 PRMT R97, R138, 0x7610, R97 ;  /* 0x000076108a611816 */ /* 0x000fe40000000061 */
[----:B------:R-:W-:Y:S02]  /*3f00*/  @P1 LOP3.LUT P5, RZ, R105, 0xff00, RZ, 0xc0, !PT ;  /* 0x0000ff0069ff1812 */ /* 0x000fe400078ac0ff */
[----:B------:R-:W-:Y:S02]  /*3f10*/  @P0 F2FP.BF16.PACK_AB R136, RZ, R136 ;  /* 0x00000088ff88023e */ /* 0x000fe400000010ff */
[----:B------:R-:W-:Y:S02]  /*3f20*/  @P0 F2FP.BF16.PACK_AB R158, RZ, R158 ;  /* 0x0000009eff9e023e */ /* 0x000fe400000010ff */
[----:B------:R-:W-:-:S02]  /*3f30*/  @P0 F2FP.BF16.PACK_AB R157, RZ, R157 ;  /* 0x0000009dff9d023e */ /* 0x000fc400000010ff */
[----:B------:R-:W-:Y:S02]  /*3f40*/  IADD3.X R73, R111, c[0x0][0x24c], RZ, P2, !PT ;  /* 0x000093006f497a10 */ /* 0x000fe400017fe4ff */
[----:B------:R-:W-:Y:S01]  /*3f50*/  @P0 PRMT R200, R141, 0x7610, R200 ;  /* 0x000076108dc80816 */ /* 0x000fe200000000c8 */
[----:B------:R-:W-:Y:S05]  /*3f60*/  @!P0 BRA `(.L_x_170) ;  /* 0x0000008000008947 */ /* 0x000fea0003800000 */
[----:B-1----:R-:W-:Y:S02]  /*3f70*/  LOP3.LUT R56, R102, 0xffff, RZ, 0xc0, !PT ;  /* 0x0000ffff66387812 */ /* 0x002fe400078ec0ff */
[----:B------:R-:W-:Y:S02]  /*3f80*/  IADD3 R74, P2, R112, c[0x0][0x258], RZ ;  /* 0x00009600704a7a10 */ /* 0x000fe40007f5e0ff */
[----:B------:R-:W-:Y:S01]  /*3f90*/  PRMT R85, R101, 0x5410, R200 ;  /* 0x0000541065557816 */ /* 0x000fe200000000c8 */
[----:B------:R-:W-:Y:S01]  /*3fa0*/  IMAD.WIDE.U32 R56, R56, 0x10000, RZ ;  /* 0x0001000038387825 */ /* 0x000fe200078e00ff */
[----:B------:R-:W-:-:S04]  /*3fb0*/  IADD3.X R75, R111, c[0x0][0x25c], RZ, P2, !PT ;  /* 0x000097006f4b7a10 */ /* 0x000fc800017fe4ff */
[----:B------:R-:W-:Y:S02]  /*3fc0*/  LOP3.LUT R57, R85, R57, RZ, 0xfc, !PT ;  /* 0x0000003955397212 */ /* 0x000fe400078efcff */
[----:B------:R-:W-:-:S05]  /*3fd0*/  LOP3.LUT R56, R56, 0xffff, R103, 0xf8, !PT ;  /* 0x0000ffff38387812 */ /* 0x000fca00078ef867 */
[----:B------:R0:W-:Y:S02]  /*3fe0*/  STG.E.64 [R74.64], R56 ;  /* 0x000000384a007986 */ /* 0x0001e4000c101b04 */
.L_x_170:
[----:B------:R2:W-:Y:S01]  /*3ff0*/  STG.E.64 [R72.64], R58 ;  /* 0x0000003a48007986 */ /* 0x0005e2000c101b04 */
[----:B------:R-:W-:Y:S02]  /*4000*/  @P0 PRMT R102, R136, 0x7610, R102 ;  /* 0x0000761088660816 */ /* 0x000fe40000000066 */
[----:B------:R-:W-:Y:S02]  /*4010*/  @P0 PRMT R101, R158, 0x7610, R101 ;  /* 0x000076109e650816 */ /* 0x000fe40000000065 */
[----:B------:R-:W-:Y:S01]  /*4020*/  @P0 PRMT R103, R157, 0x7610, R103 ;  /* 0x000076109d670816 */ /* 0x000fe20000000067 */
[----:B------:R-:W-:Y:S05]  /*4030*/  @!P1 BRA `(.L_x_171) ;  /* 0x0000008000009947 */ /* 0x000fea0003800000 */
[----:B01----:R-:W-:Y:S02]  /*4040*/  LOP3.LUT R56, R99, 0xffff, RZ, 0xc0, !PT ;  /* 0x0000ffff63387812 */ /* 0x003fe400078ec0ff */
[----:B------:R-:W-:Y:S02]  /*4050*/  IADD3 R112, P2, R112, c[0x0][0x250], RZ ;  /* 0x0000940070707a10 */ /* 0x000fe40007f5e0ff */
[----:B--2---:R-:W-:Y:S01]  /*4060*/  PRMT R59, R98, 0x5410, R97 ;  /* 0x00005410623b7816 */ /* 0x004fe20000000061 */
[----:B------:R-:W-:Y:S01]  /*4070*/  IMAD.WIDE.U32 R56, R56, 0x10000, RZ ;  /* 0x0001000038387825 */ /* 0x000fe200078e00ff */
[----:B------:R-:W-:-:S04]  /*4080*/  IADD3.X R113, R111, c[0x0][0x254], RZ, P2, !PT ;  /* 0x000095006f717a10 */ /* 0x000fc800017fe4ff */
[----:B------:R-:W-:Y:S02]  /*4090*/  LOP3.LUT R57, R59, R57, RZ, 0xfc, !PT ;  /* 0x000000393b397212 */ /* 0x000fe400078efcff */
[----:B------:R-:W-:-:S05]  /*40a0*/  LOP3.LUT R56, R56, 0xffff, R100, 0xf8, !PT ;  /* 0x0000ffff38387812 */ /* 0x000fca00078ef864 */
[----:B------:R0:W-:Y:S02]  /*40b0*/  STG.E.64 [R112.64], R56 ;  /* 0x0000003870007986 */ /* 0x0001e4000c101b04 */
.L_x_171:
[----:B------:R-:W-:Y:S02]  /*40c0*/  @P1 FSEL R132, R132, RZ, P5 ;  /* 0x000000ff84841208 */ /* 0x000fe40002800000 */
[C---:B------:R-:W-:Y:S02]  /*40d0*/  @P1 LOP3.LUT P2, RZ, R105.reuse, 0xff0000, RZ, 0xc0, !PT ;  /* 0x00ff000069ff1812 */ /* 0x040fe4000784c0ff */
[C---:B------:R-:W-:Y:S02]  /*40e0*/  @P1 LOP3.LUT P5, RZ, R105.reuse, 0xff, RZ, 0xc0, !PT ;  /* 0x000000ff69ff1812 */ /* 0x040fe400078ac0ff */
[----:B------:R-:W-:Y:S02]  /*40f0*/  @P1 LOP3.LUT P6, RZ, R105, 0xff000000, RZ, 0xc0, !PT ;  /* 0xff00000069ff1812 */ /* 0x000fe400078cc0ff */
[----:B------:R-:W-:Y:S02]  /*4100*/  @P1 FSEL R145, R145, RZ, P2 ;  /* 0x000000ff91911208 */ /* 0x000fe40001000000 */
[----:B------:R-:W-:-:S02]  /*4110*/  @P1 FSEL R144, R144, RZ, P5 ;  /* 0x000000ff90901208 */ /* 0x000fc40002800000 */
[----:B------:R-:W-:Y:S02]  /*4120*/  @P1 FSEL R142, R142, RZ, P6 ;  /* 0x000000ff8e8e1208 */ /* 0x000fe40003000000 */
[----:B------:R-:W-:Y:S02]  /*4130*/  @P1 F2FP.BF16.PACK_AB R132, RZ, R132 ;  /* 0x00000084ff84123e */ /* 0x000fe400000010ff */
[----:B------:R-:W-:Y:S02]  /*4140*/  @P1 F2FP.BF16.PACK_AB R145, RZ, R145 ;  /* 0x00000091ff91123e */ /* 0x000fe400000010ff */
[----:B------:R-:W-:Y:S02]  /*4150*/  @P1 F2FP.BF16.PACK_AB R144, RZ, R144 ;  /* 0x00000090ff90123e */ /* 0x000fe400000010ff */
[----:B------:R-:W-:Y:S02]  /*4160*/  @P1 F2FP.BF16.PACK_AB R142, RZ, R142 ;  /* 0x0000008eff8e123e */ /* 0x000fe400000010ff */
[----:B------:R-:W-:-:S02]  /*4170*/  @P0 F2FP.BF16.PACK_AB R147, RZ, R147 ;  /* 0x00000093ff93023e */ /* 0x000fc400000010ff */
[----:B------:R-:W-:Y:S02]  /*4180*/  @P1 PRMT R99, R132, 0x7610, R99 ;  /* 0x0000761084631816 */ /* 0x000fe40000000063 */
[----:B------:R-:W-:Y:S02]  /*4190*/  @P1 PRMT R98, R145, 0x7610, R98 ;  /* 0x0000761091621816 */ /* 0x000fe40000000062 */
[----:B------:R-:W-:Y:S02]  /*41a0*/  @P1 PRMT R100, R144, 0x7610, R100 ;  /* 0x0000761090641816 */ /* 0x000fe40000000064 */
[----:B------:R-:W-:Y:S02]  /*41b0*/  @P1 PRMT R97, R142, 0x7610, R97 ;  /* 0x000076108e611816 */ /* 0x000fe40000000061 */
[----:B------:R-:W-:Y:S02]  /*41c0*/  @P0 F2FP.BF16.PACK_AB R146, RZ, R146 ;  /* 0x00000092ff92023e */ /* 0x000fe400000010ff */
[----:B------:R-:W-:Y:S01]  /*41d0*/  @P0 PRMT R200, R147, 0x7610, R200 ;  /* 0x0000761093c80816 */ /* 0x000fe200000000c8 */
[----:B------:R-:W-:Y:S05]  /*41e0*/  @!P0 BRA `(.L_x_172) ;  /* 0x0000008000008947 */ /* 0x000fea0003800000 */
[----:B01----:R-:W-:Y:S02]  /*41f0*/  LOP3.LUT R56, R102, 0xffff, RZ, 0xc0, !PT ;  /* 0x0000ffff66387812 */ /* 0x003fe400078ec0ff */
[----:B--2---:R-:W-:-:S02]  /*4200*/  IADD3 R58, P2, R110, c[0x0][0x258], RZ ;  /* 0x000096006e3a7a10 */ /* 0x004fc40007f5e0ff */
[----:B------:R-:W-:Y:S01]  /*4210*/  PRMT R73, R101, 0x5410, R200 ;  /* 0x0000541065497816 */ /* 0x000fe200000000c8 */
[----:B------:R-:W-:Y:S01]  /*4220*/  IMAD.WIDE.U32 R56, R56, 0x10000, RZ ;  /* 0x0001000038387825 */ /* 0x000fe200078e00ff */
[----:B------:R-:W-:-:S04]  /*4230*/  IADD3.X R59, R109, c[0x0][0x25c], RZ, P2, !PT ;  /* 0x000097006d3b7a10 */ /* 0x000fc800017fe4ff */
[----:B------:R-:W-:Y:S02]  /*4240*/  LOP3.LUT R57, R73, R57, RZ, 0xfc, !PT ;  /* 0x0000003949397212 */ /* 0x000fe400078efcff */
[----:B------:R-:W-:-:S05]  /*4250*/  LOP3.LUT R56, R56, 0xffff, R103, 0xf8, !PT ;  /* 0x0000ffff38387812 */ /* 0x000fca00078ef867 */
[----:B------:R0:W-:Y:S02]  /*4260*/  STG.E.64 [R58.64], R56 ;  /* 0x000000383a007986 */ /* 0x0001e4000c101b04 */
.L_x_172:
[----:B0-2---:R-:W-:Y:S02]  /*4270*/  IADD3 R58, P2, R110, c[0x0][0x248], RZ ;  /* 0x000092006e3a7a10 */ /* 0x005fe40007f5e0ff */
[----:B------:R-:W-:Y:S02]  /*4280*/  @P0 F2FP.BF16.PACK_AB R134, RZ, R134 ;  /* 0x00000086ff86023e */ /* 0x000fe400000010ff */
[----:B------:R-:W-:Y:S02]  /*4290*/  IADD3.X R59, R109, c[0x0][0x24c], RZ, P2, !PT ;  /* 0x000093006d3b7a10 */ /* 0x000fe400017fe4ff */
[----:B------:R-:W-:Y:S02]  /*42a0*/  @P0 F2FP.BF16.PACK_AB R133, RZ, R133 ;  /* 0x00000085ff85023e */ /* 0x000fe400000010ff */
[----:B------:R-:W-:Y:S01]  /*42b0*/  @P0 F2FP.BF16.PACK_AB R202, RZ, R202 ;  /* 0x000000caffca023e */ /* 0x000fe200000010ff */
[----:B------:R0:W-:Y:S01]  /*42c0*/  STG.E.64 [R58.64], R64 ;  /* 0x000000403a007986 */ /* 0x0001e2000c101b04 */
[----:B-1----:R-:W-:-:S02]  /*42d0*/  IADD3 R56, P5, R199, c[0x0][0x248], RZ ;  /* 0x00009200c7387a10 */ /* 0x002fc40007fbe0ff */
[----:B------:R-:W-:Y:S02]  /*42e0*/  @P0 PRMT R102, R146, 0x7610, R102 ;  /* 0x0000761092660816 */ /* 0x000fe40000000066 */
[----:B------:R-:W-:Y:S02]  /*42f0*/  @P0 PRMT R101, R134, 0x7610, R101 ;  /* 0x0000761086650816 */ /* 0x000fe40000000065 */
[----:B------:R-:W-:Y:S02]  /*4300*/  @P0 PRMT R103, R133, 0x7610, R103 ;  /* 0x0000761085670816 */ /* 0x000fe40000000067 */
[----:B------:R-:W-:Y:S02]  /*4310*/  @P0 PRMT R200, R202, 0x7610, R200 ;  /* 0x00007610cac80816 */ /* 0x000fe400000000c8 */
[----:B------:R-:W-:Y:S01]  /*4320*/  IADD3.X R57, R201, c[0x0][0x24c], RZ, P5, !PT ;  /* 0x00009300c9397a10 */ /* 0x000fe20002ffe4ff */
[----:B------:R-:W-:Y:S05]  /*4330*/  @!P1 BRA `(.L_x_173) ;  /* 0x0000008000009947 */ /* 0x000fea0003800000 */
[----:B0-----:R-:W-:Y:S02]  /*4340*/  LOP3.LUT R58, R99, 0xffff, RZ, 0xc0, !PT ;  /* 0x0000ffff633a7812 */ /* 0x001fe400078ec0ff */
[----:B------:R-:W-:-:S02]  /*4350*/  IADD3 R110, P2, R110, c[0x0][0x250], RZ ;  /* 0x000094006e6e7a10 */ /* 0x000fc40007f5e0ff */
[----:B------:R-:W-:Y:S01]  /*4360*/  PRMT R65, R98, 0x5410, R97 ;  /* 0x0000541062417816 */ /* 0x000fe20000000061 */
[----:B------:R-:W-:Y:S01]  /*4370*/  IMAD.WIDE.U32 R58, R58, 0x10000, RZ ;  /* 0x000100003a3a7825 */ /* 0x000fe200078e00ff */
[----:B------:R-:W-:-:S04]  /*4380*/  IADD3.X R111, R109, c[0x0][0x254], RZ, P2, !PT ;  /* 0x000095006d6f7a10 */ /* 0x000fc800017fe4ff */
[----:B------:R-:W-:Y:S02]  /*4390*/  LOP3.LUT R59, R65, R59, RZ, 0xfc, !PT ;  /* 0x0000003b413b7212 */ /* 0x000fe400078efcff */
[----:B------:R-:W-:-:S05]  /*43a0*/  LOP3.LUT R58, R58, 0xffff, R100, 0xf8, !PT ;  /* 0x0000ffff3a3a7812 */ /* 0x000fca00078ef864 */
[----:B------:R0:W-:Y:S02]  /*43b0*/  STG.E.64 [R110.64], R58 ;  /* 0x0000003a6e007986 */ /* 0x0001e4000c101b04 */
.L_x_173:
[----:B------:R-:W-:Y:S05]  /*43c0*/  @!P0 BRA `(.L_x_174) ;  /* 0x0000008000008947 */ /* 0x000fea0003800000 */
[----:B0-----:R-:W-:Y:S02]  /*43d0*/  LOP3.LUT R58, R102, 0xffff, RZ, 0xc0, !PT ;  /* 0x0000ffff663a7812 */ /* 0x001fe400078ec0ff */
[----:B------:R-:W-:Y:S02]  /*43e0*/  IADD3 R64, P0, R199, c[0x0][0x258], RZ ;  /* 0x00009600c7407a10 */ /* 0x000fe40007f1e0ff */
[----:B------:R-:W-:Y:S01]  /*43f0*/  PRMT R73, R101, 0x5410, R200 ;  /* 0x0000541065497816 */ /* 0x000fe200000000c8 */
[----:B------:R-:W-:Y:S01]  /*4400*/  IMAD.WIDE.U32 R58, R58, 0x10000, RZ ;  /* 0x000100003a3a7825 */ /* 0x000fe200078e00ff */
[----:B------:R-:W-:-:S04]  /*4410*/  IADD3.X R65, R201, c[0x0][0x25c], RZ, P0, !PT ;  /* 0x00009700c9417a10 */ /* 0x000fc800007fe4ff */
[----:B------:R-:W-:Y:S02]  /*4420*/  LOP3.LUT R59, R73, R59, RZ, 0xfc, !PT ;  /* 0x0000003b493b7212 */ /* 0x000fe400078efcff */
[----:B------:R-:W-:-:S05]  /*4430*/  LOP3.LUT R58, R58, 0xffff, R103, 0xf8, !PT ;  /* 0x0000ffff3a3a7812 */ /* 0x000fca00078ef867 */
[----:B------:R0:W-:Y:S02]  /*4440*/  STG.E.64 [R64.64], R58 ;  /* 0x0000003a40007986 */ /* 0x0001e4000c101b04 */
.L_x_174:
[----:B------:R1:W-:Y:S01]  /*4450*/  STG.E.64 [R56.64], R66 ;  /* 0x0000004238007986 */ /* 0x0003e2000c101b04 */
[C---:B------:R-:W-:Y:S02]  /*4460*/  @P1 LOP3.LUT P2, RZ, R104.reuse, 0xff00, RZ, 0xc0, !PT ;  /* 0x0000ff0068ff1812 */ /* 0x040fe4000784c0ff */
[C---:B------:R-:W-:Y:S02]  /*4470*/  @P1 LOP3.LUT P5, RZ, R104.reuse, 0xff0000, RZ, 0xc0, !PT ;  /* 0x00ff000068ff1812 */ /* 0x040fe400078ac0ff */
[C---:B------:R-:W-:Y:S02]  /*4480*/  @P1 LOP3.LUT P0, RZ, R104.reuse, 0xff, RZ, 0xc0, !PT ;  /* 0x000000ff68ff1812 */ /* 0x040fe4000780c0ff */
[----:B------:R-:W-:Y:S02]  /*4490*/  @P1 LOP3.LUT P6, RZ, R104, 0xff000000, RZ, 0xc0, !PT ;  /* 0xff00000068ff1812 */ /* 0x000fe400078cc0ff */
[----:B------:R-:W-:Y:S02]  /*44a0*/  @P1 FSEL R128, R128, RZ, P2 ;  /* 0x000000ff80801208 */ /* 0x000fe40001000000 */
[----:B------:R-:W-:-:S02]  /*44b0*/  @P1 FSEL R129, R129, RZ, P5 ;  /* 0x000000ff81811208 */ /* 0x000fc40002800000 */
[----:B------:R-:W-:Y:S02]  /*44c0*/  @P1 FSEL R131, R131, RZ, P0 ;  /* 0x000000ff83831208 */ /* 0x000fe40000000000 */
[----:B------:R-:W-:Y:S02]  /*44d0*/  @P1 FSEL R130, R130, RZ, P6 ;  /* 0x000000ff82821208 */ /* 0x000fe40003000000 */
[----:B------:R-:W-:Y:S02]  /*44e0*/  @P1 F2FP.BF16.PACK_AB R128, RZ, R128 ;  /* 0x00000080ff80123e */ /* 0x000fe400000010ff */
[----:B------:R-:W-:Y:S02]  /*44f0*/  @P1 F2FP.BF16.PACK_AB R129, RZ, R129 ;  /* 0x00000081ff81123e */ /* 0x000fe400000010ff */
[----:B------:R-:W-:Y:S02]  /*4500*/  @P1 F2FP.BF16.PACK_AB R131, RZ, R131 ;  /* 0x00000083ff83123e */ /* 0x000fe400000010ff */
[----:B------:R-:W-:-:S02]  /*4510*/  @P1 F2FP.BF16.PACK_AB R130, RZ, R130 ;  /* 0x00000082ff82123e */ /* 0x000fc400000010ff */
[----:B------:R-:W-:Y:S02]  /*4520*/  @P1 PRMT R99, R128, 0x7610, R99 ;  /* 0x0000761080631816 */ /* 0x000fe40000000063 */
[----:B------:R-:W-:Y:S02]  /*4530*/  @P1 PRMT R98, R129, 0x7610, R98 ;  /* 0x0000761081621816 */ /* 0x000fe40000000062 */
[----:B------:R-:W-:Y:S02]  /*4540*/  @P1 PRMT R100, R131, 0x7610, R100 ;  /* 0x0000761083641816 */ /* 0x000fe40000000064 */
[----:B------:R-:W-:Y:S01]  /*4550*/  @P1 PRMT R97, R130, 0x7610, R97 ;  /* 0x0000761082611816 */ /* 0x000fe20000000061 */
[----:B------:R-:W-:Y:S05]  /*4560*/  @!P1 BRA `(.L_x_175) ;  /* 0x0000008000009947 */ /* 0x000fea0003800000 */
[----:B-1----:R-:W-:Y:S02]  /*4570*/  LOP3.LUT R56, R99, 0xffff, RZ, 0xc0, !PT ;  /* 0x0000ffff63387812 */ /* 0x002fe400078ec0ff */
[----:B0-----:R-:W-:Y:S02]  /*4580*/  IADD3 R58, P0, R199, c[0x0][0x250], RZ ;  /* 0x00009400c73a7a10 */ /* 0x001fe40007f1e0ff */
[----:B------:R-:W-:Y:S01]  /*4590*/  PRMT R65, R98, 0x5410, R97 ;  /* 0x0000541062417816 */ /* 0x000fe20000000061 */
[----:B------:R-:W-:Y:S01]  /*45a0*/  IMAD.WIDE.U32 R56, R56, 0x10000, RZ ;  /* 0x0001000038387825 */ /* 0x000fe200078e00ff */
[----:B------:R-:W-:-:S04]  /*45b0*/  IADD3.X R59, R201, c[0x0][0x254], RZ, P0, !PT ;  /* 0x00009500c93b7a10 */ /* 0x000fc800007fe4ff */
[----:B------:R-:W-:Y:S02]  /*45c0*/  LOP3.LUT R57, R65, R57, RZ, 0xfc, !PT ;  /* 0x0000003941397212 */ /* 0x000fe400078efcff */
[----:B------:R-:W-:-:S05]  /*45d0*/  LOP3.LUT R56, R56, 0xffff, R100, 0xf8, !PT ;  /* 0x0000ffff38387812 */ /* 0x000fca00078ef864 */
[----:B------:R0:W-:Y:S02]  /*45e0*/  STG.E.64 [R58.64], R56 ;  /* 0x000000383a007986 */ /* 0x0001e4000c101b04 */
.L_x_175:
[----:B-1----:R-:W-:Y:S01]  /*45f0*/  SEL R86, RZ, 0x1, P3 ;  /* 0x00000001ff567807 */ /* 0x002fe20001800000 */
[----:B0-----:R-:W-:Y:S01]  /*4600*/  @P4 CALL.REL.NOINC `(.L_x_176) ;  /* 0x0000001000004944 */ /* 0x001fe20003c00000 */
[----:B------:R-:W-:Y:S05]  /*4610*/  BRA `(.L_x_177) ;  /* 0xffffc45000007947 */ /* 0x000fea000383ffff */
.L_x_176:
        /* <DEDUP_REMOVED lines=10> */
[----:B------:R-:W-:-:S02]  /*46c0*/  IMAD.MOV.U32 R86, RZ, RZ, R82 ;  /* 0x000000ffff567224 */ /* 0x000fc400078e0052 */
[----:B------:R-:W-:Y:S02]  /*46d0*/  IMAD.MOV.U32 R75, RZ, RZ, R63 ;  /* 0x000000ffff4b7224 */ /* 0x000fe400078e003f */
[----:B------:R-:W-:Y:S02]  /*46e0*/  IMAD.MOV.U32 R94, RZ, RZ, R28 ;  /* 0x000000ffff5e7224 */ /* 0x000fe400078e001c */
[----:B------:R-:W-:Y:S02]  /*46f0*/  IMAD.MOV.U32 R18, RZ, RZ, R20 ;  /* 0x000000ffff127224 */ /* 0x000fe400078e0014 */
[----:B------:R-:W-:Y:S02]  /*4700*/  IMAD.MOV.U32 R57, RZ, RZ, R93 ;  /* 0x000000ffff397224 */ /* 0x000fe400078e005d */
[----:B------:R-:W-:Y:S02]  /*4710*/  IMAD.MOV.U32 R65, RZ, RZ, R92 ;  /* 0x000000ffff417224 */ /* 0x000fe400078e005c */
        /* <DEDUP_REMOVED lines=16> */
[----:B------:R-:W-:Y:S01]  /*4820*/  IMAD.MOV.U32 R20, RZ, RZ, R22 ;  /* 0x000000ffff147224 */ /* 0x000fe200078e0016 */
[----:B------:R-:W-:Y:S01]  /*4830*/  MOV R22, R24 ;  /* 0x0000001800167202 */ /* 0x000fe20000000f00 */
        /* <DEDUP_REMOVED lines=29> */
.L_x_163:
        /* <DEDUP_REMOVED lines=31> */
.L_x_164:
[----:B------:R-:W-:Y:S01]  /*4c00*/  IMAD.MOV.U32 R59, RZ, RZ, R65 ;  /* 0x000000ffff3b7224 */ /* 0x000fe200078e0041 */
[----:B------:R-:W-:Y:S01]  /*4c10*/  MOV R56, 0x4c60 ;  /* 0x00004c6000387802 */ /* 0x000fe20000000f00 */
[----:B------:R-:W-:-:S02]  /*4c20*/  IMAD.MOV.U32 R64, RZ, RZ, 0x10 ;  /* 0x00000010ff407424 */ /* 0x000fc400078e00ff */
[----:B------:R-:W-:Y:S02]  /*4c30*/  IMAD.MOV.U32 R66, RZ, RZ, 0x1f ;  /* 0x0000001fff427424 */ /* 0x000fe400078e00ff */
[----:B------:R-:W-:Y:S02]  /*4c40*/  IMAD.MOV.U32 R73, RZ, RZ, -0x1 ;  /* 0xffffffffff497424 */ /* 0x000fe400078e00ff */
[----:B-----5:R-:W-:Y:S05]  /*4c50*/  CALL.REL.NOINC `($__internal_5_$__cuda_sm70_shflsync_down_p) ;  /* 0x0000046000007944 */ /* 0x020fea0003c00000 */
[----:B-1----:R-:W-:Y:S01]  /*4c60*/  MOV R58, R59 ;  /* 0x0000003b003a7202 */ /* 0x002fe20000000f00 */
[----:B0-----:R-:W-:Y:S05]  /*4c70*/  BRA `(.L_x_178) ;  /* 0xffffd9f000007947 */ /* 0x001fea000383ffff */
.L_x_165:
[----:B------:R-:W-:Y:S01]  /*4c80*/  IMAD.MOV.U32 R59, RZ, RZ, R67 ;  /* 0x000000ffff3b7224 */ /* 0x000fe200078e0043 */
[----:B------:R-:W-:Y:S01]  /*4c90*/  MOV R56, 0x4ce0 ;  /* 0x00004ce000387802 */ /* 0x000fe20000000f00 */
[----:B------:R-:W-:Y:S02]  /*4ca0*/  IMAD.MOV.U32 R64, RZ, RZ, 0x10 ;  /* 0x00000010ff407424 */ /* 0x000fe400078e00ff */
[----:B------:R-:W-:Y:S02]  /*4cb0*/  IMAD.MOV.U32 R66, RZ, RZ, 0x1f ;  /* 0x0000001fff427424 */ /* 0x000fe400078e00ff */
[----:B------:R-:W-:Y:S02]  /*4cc0*/  IMAD.MOV.U32 R73, RZ, RZ, -0x1 ;  /* 0xffffffffff497424 */ /* 0x000fe400078e00ff */
[----:B01---5:R-:W-:Y:S05]  /*4cd0*/  CALL.REL.NOINC `($__internal_5_$__cuda_sm70_shflsync_down_p) ;  /* 0x000003e000007944 */ /* 0x023fea0003c00000 */
[----:B------:R-:W-:Y:S01]  /*4ce0*/  FADD.FTZ R65, R65, R58 ;  /* 0x0000003a41417221 */ /* 0x000fe20000010000 */
[----:B------:R-:W-:Y:S01]  /*4cf0*/  MOV R56, 0x4d60 ;  /* 0x00004d6000387802 */ /* 0x000fe20000000f00 */
[----:B-1----:R-:W-:-:S02]  /*4d00*/  FADD.FTZ R72, R67, R59 ;  /* 0x0000003b43487221 */ /* 0x002fc40000010000 */
[----:B0-----:R-:W-:Y:S02]  /*4d10*/  IMAD.MOV.U32 R64, RZ, RZ, 0x8 ;  /* 0x00000008ff407424 */ /* 0x001fe400078e00ff */
[----:B------:R-:W-:Y:S02]  /*4d20*/  IMAD.MOV.U32 R66, RZ, RZ, 0x1f ;  /* 0x0000001fff427424 */ /* 0x000fe400078e00ff */
[----:B------:R-:W-:Y:S02]  /*4d30*/  IMAD.MOV.U32 R73, RZ, RZ, -0x1 ;  /* 0xffffffffff497424 */ /* 0x000fe400078e00ff */
[----:B------:R-:W-:Y:S02]  /*4d40*/  IMAD.MOV.U32 R59, RZ, RZ, R65 ;  /* 0x000000ffff3b7224 */ /* 0x000fe400078e0041 */
[----:B------:R-:W-:Y:S05]  /*4d50*/  CALL.REL.NOINC `($__internal_5_$__cuda_sm70_shflsync_down_p) ;  /* 0x0000036000007944 */ /* 0x000fea0003c00000 */
[----:B0-----:R-:W-:Y:S01]  /*4d60*/  HFMA2.MMA R64, -RZ, RZ, 0, 4.76837158203125e-07 ;  /* 0x00000008ff407435 */ /* 0x001fe200000001ff */
[----:B-1----:R-:W-:Y:S01]  /*4d70*/  IMAD.MOV.U32 R58, RZ, RZ, R59 ;  /* 0x000000ffff3a7224 */ /* 0x002fe200078e003b */
[----:B------:R-:W-:Y:S01]  /*4d80*/  MOV R56, 0x4dd0 ;  /* 0x00004dd000387802 */ /* 0x000fe20000000f00 */
[----:B------:R-:W-:Y:S02]  /*4d90*/  IMAD.MOV.U32 R59, RZ, RZ, R72 ;  /* 0x000000ffff3b7224 */ /* 0x000fe400078e0048 */
[----:B------:R-:W-:-:S02]  /*4da0*/  IMAD.MOV.U32 R66, RZ, RZ, 0x1f ;  /* 0x0000001fff427424 */ /* 0x000fc400078e00ff */
[----:B------:R-:W-:Y:S02]  /*4db0*/  IMAD.MOV.U32 R73, RZ, RZ, -0x1 ;  /* 0xffffffffff497424 */ /* 0x000fe400078e00ff */
[----:B------:R-:W-:Y:S05]  /*4dc0*/  CALL.REL.NOINC `($__internal_5_$__cuda_sm70_shflsync_down_p) ;  /* 0x000002f000007944 */ /* 0x000fea0003c00000 */
[----:B------:R-:W-:Y:S01]  /*4dd0*/  FADD.FTZ R65, R58, R65 ;  /* 0x000000413a417221 */ /* 0x000fe20000010000 */
[----:B------:R-:W-:Y:S01]  /*4de0*/  MOV R56, 0x4e50 ;  /* 0x00004e5000387802 */ /* 0x000fe20000000f00 */
[----:B-1----:R-:W-:Y:S02]  /*4df0*/  FADD.FTZ R72, R72, R59 ;  /* 0x0000003b48487221 */ /* 0x002fe40000010000 */
[----:B0-----:R-:W-:Y:S02]  /*4e00*/  IMAD.MOV.U32 R64, RZ, RZ, 0x4 ;  /* 0x00000004ff407424 */ /* 0x001fe400078e00ff */
[----:B------:R-:W-:Y:S02]  /*4e10*/  IMAD.MOV.U32 R66, RZ, RZ, 0x1f ;  /* 0x0000001fff427424 */ /* 0x000fe400078e00ff */
[----:B------:R-:W-:Y:S02]  /*4e20*/  IMAD.MOV.U32 R73, RZ, RZ, -0x1 ;  /* 0xffffffffff497424 */ /* 0x000fe400078e00ff */
[----:B------:R-:W-:-:S02]  /*4e30*/  IMAD.MOV.U32 R59, RZ, RZ, R65 ;  /* 0x000000ffff3b7224 */ /* 0x000fc400078e0041 */
[----:B------:R-:W-:Y:S05]  /*4e40*/  CALL.REL.NOINC `($__internal_5_$__cuda_sm70_shflsync_down_p) ;  /* 0x0000027000007944 */ /* 0x000fea0003c00000 */
[----:B-1----:R-:W-:Y:S01]  /*4e50*/  IMAD.MOV.U32 R58, RZ, RZ, R59 ;  /* 0x000000ffff3a7224 */ /* 0x002fe200078e003b */
[----:B0-----:R-:W-:Y:S01]  /*4e60*/  MOV R73, 0xffffffff ;  /* 0xffffffff00497802 */ /* 0x001fe20000000f00 */
[----:B------:R-:W-:Y:S01]  /*4e70*/  IMAD.MOV.U32 R59, RZ, RZ, R72 ;  /* 0x000000ffff3b7224 */ /* 0x000fe200078e0048 */
[----:B------:R-:W-:Y:S01]  /*4e80*/  MOV R56, 0x4ec0 ;  /* 0x00004ec000387802 */ /* 0x000fe20000000f00 */
[----:B------:R-:W-:-:S02]  /*4e90*/  IMAD.MOV.U32 R64, RZ, RZ, 0x4 ;  /* 0x00000004ff407424 */ /* 0x000fc400078e00ff */
[----:B------:R-:W-:Y:S02]  /*4ea0*/  IMAD.MOV.U32 R66, RZ, RZ, 0x1f ;  /* 0x0000001fff427424 */ /* 0x000fe400078e00ff */
        /* <DEDUP_REMOVED lines=10> */
[----:B------:R-:W-:Y:S01]  /*4f50*/  MOV R56, 0x4fb0 ;  /* 0x00004fb000387802 */ /* 0x000fe20000000f00 */
[----:B------:R-:W-:-:S02]  /*4f60*/  IMAD.MOV.U32 R59, RZ, RZ, R72 ;  /* 0x000000ffff3b7224 */ /* 0x000fc400078e0048 */
[----:B0-----:R-:W-:Y:S02]  /*4f70*/  IMAD.MOV.U32 R64, RZ, RZ, 0x2 ;  /* 0x00000002ff407424 */ /* 0x001fe400078e00ff */
[----:B------:R-:W-:Y:S02]  /*4f80*/  IMAD.MOV.U32 R66, RZ, RZ, 0x1f ;  /* 0x0000001fff427424 */ /* 0x000fe400078e00ff */
[----:B------:R-:W-:Y:S02]  /*4f90*/  IMAD.MOV.U32 R73, RZ, RZ, -0x1 ;  /* 0xffffffffff497424 */ /* 0x000fe400078e00ff */
[----:B------:R-:W-:Y:S05]  /*4fa0*/  CALL.REL.NOINC `($__internal_5_$__cuda_sm70_shflsync_down_p) ;  /* 0x0000011000007944 */ /* 0x000fea0003c00000 */
[----:B------:R-:W-:Y:S01]  /*4fb0*/  FADD.FTZ R65, R58, R65 ;  /* 0x000000413a417221 */ /* 0x000fe20000010000 */
[----:B0-----:R-:W-:Y:S01]  /*4fc0*/  HFMA2.MMA R66, -RZ, RZ, 0, 1.847743988037109375e-06 ;  /* 0x0000001fff427435 */ /* 0x001fe200000001ff */
[----:B-1----:R-:W-:Y:S01]  /*4fd0*/  FADD.FTZ R67, R72, R59 ;  /* 0x0000003b48437221 */ /* 0x002fe20000010000 */
[----:B------:R-:W-:Y:S01]  /*4fe0*/  MOV R56, 0x5030 ;  /* 0x0000503000387802 */ /* 0x000fe20000000f00 */
[----:B------:R-:W-:Y:S02]  /*4ff0*/  IMAD.MOV.U32 R64, RZ, RZ, 0x1 ;  /* 0x00000001ff407424 */ /* 0x000fe400078e00ff */
[----:B------:R-:W-:-:S02]  /*5000*/  IMAD.MOV.U32 R73, RZ, RZ, -0x1 ;  /* 0xffffffffff497424 */ /* 0x000fc400078e00ff */
[----:B------:R-:W-:Y:S02]  /*5010*/  IMAD.MOV.U32 R59, RZ, RZ, R65 ;  /* 0x000000ffff3b7224 */ /* 0x000fe400078e0041 */
[----:B------:R-:W-:Y:S05]  /*5020*/  CALL.REL.NOINC `($__internal_5_$__cuda_sm70_shflsync_down_p) ;  /* 0x0000009000007944 */ /* 0x000fea0003c00000 */
[----:B-1----:R-:W-:Y:S01]  /*5030*/  IMAD.MOV.U32 R128, RZ, RZ, R59 ;  /* 0x000000ffff807224 */ /* 0x002fe200078e003b */
[----:B------:R-:W-:Y:S01]  /*5040*/  MOV R56, 0x50a0 ;  /* 0x000050a000387802 */ /* 0x000fe20000000f00 */
[----:B------:R-:W-:Y:S02]  /*5050*/  IMAD.MOV.U32 R59, RZ, RZ, R67 ;  /* 0x000000ffff3b7224 */ /* 0x000fe400078e0043 */
[----:B0-----:R-:W-:Y:S02]  /*5060*/  IMAD.MOV.U32 R64, RZ, RZ, 0x1 ;  /* 0x00000001ff407424 */ /* 0x001fe400078e00ff */
[----:B------:R-:W-:Y:S02]  /*5070*/  IMAD.MOV.U32 R66, RZ, RZ, 0x1f ;  /* 0x0000001fff427424 */ /* 0x000fe400078e00ff */
[----:B------:R-:W-:Y:S02]  /*5080*/  IMAD.MOV.U32 R73, RZ, RZ, -0x1 ;  /* 0xffffffffff497424 */ /* 0x000fe400078e00ff */
[----:B------:R-:W-:Y:S05]  /*5090*/  CALL.REL.NOINC `($__internal_5_$__cuda_sm70_shflsync_down_p) ;  /* 0x0000002000007944 */ /* 0x000fea0003c00000 */
[----:B-1----:R-:W-:Y:S01]  /*50a0*/  IMAD.MOV.U32 R56, RZ, RZ, R59 ;  /* 0x000000ffff387224 */ /* 0x002fe200078e003b */
[----:B0-----:R-:W-:Y:S05]  /*50b0*/  BRA `(.L_x_179) ;  /* 0xffffd6d000007947 */ /* 0x001fea000383ffff */
        .weak           $__internal_5_$__cuda_sm70_shflsync_down_p
        .type           $__internal_5_$__cuda_sm70_shflsync_down_p,@function
        .size           $__internal_5_$__cuda_sm70_shflsync_down_p,(.L_x_2752 - $__internal_5_$__cuda_sm70_shflsync_down_p)
$__internal_5_$__cuda_sm70_shflsync_down_p:
[----:B------:R-:W-:Y:S01]  /*50c0*/  IMAD.MOV.U32 R57, RZ, RZ, 0x0 ;  /* 0x00000000ff397424 */ /* 0x000fe200078e00ff */
[----:B------:R-:W-:Y:S04]  /*50d0*/  WARPSYNC R73 ;  /* 0x0000004900007348 */ /* 0x000fe80003800000 */
[----:B------:R0:W1:Y:S01]  /*50e0*/  SHFL.DOWN PT, R59, R59, R64, R66 ;  /* 0x080000403b3b7389 */ /* 0x00006200000e0042 */
[----:B------:R-:W-:Y:S05]  /*50f0*/  RET.REL.NODEC R56 `(_ZN10layer_norm31ln_parallel_residual_bwd_kernelINS_13Kernel_traitsI13__nv_bfloat16S2_S2_S2_fjLj5120ELj1ELj1ELj8ELj8ENS_18Kernel_traits_baseILj5120ES2_S2_S2_S2_fjLj256EEEEELb1ELb0ELb1EEEvNS_9BwdParamsE) ;  /* 0xffffaf0038007950 */ /* 0x000fea0003c3ffff */
.L_x_180:
        /* <DEDUP_REMOVED lines=16> */
.L_x_2752:


//--------------------- .text._ZN10layer_norm22ln_bwd_finalize_kernelINS_22Kernel_traits_finalizeILj5120E13__nv_bfloat16S2_S2_S2_fjLb0ELj1024ELj4ENS_18Kernel_traits_baseILj5120ES2_S2_S2_S2_fjLj1024EEEEELb0ELb0EEEvNS_9BwdParamsE --------------------------
	.section	.text._ZN10layer_norm22ln_bwd_finalize_kernelINS_22Kernel_traits_finalizeILj5120E13__nv_bfloat16S2_S2_S2_fjLb0ELj1024ELj4ENS_18Kernel_traits_baseILj5120ES2_S2_S2_S2_fjLj1024EEEEELb0ELb0EEEvNS_9BwdParamsE,"ax",@progbits
	.sectioninfo	@"SHI_REGISTERS=30"
	.align	128
        .global         _ZN10layer_norm22ln_bwd_finalize_kernelINS_22Kernel_traits_finalizeILj5120E13__nv_bfloat16S2_S2_S2_fjLb0ELj1024ELj4ENS_18Kernel_traits_baseILj5120ES2_S2_S2_S2_fjLj1024EEEEELb0ELb0EEEvNS_9BwdParamsE
        .type           _ZN10layer_norm22ln_bwd_finalize_kernelINS_22Kernel_traits_finalizeILj5120E13__nv_bfloat16S2_S2_S2_fjLb0ELj1024ELj4ENS_18Kernel_traits_baseILj5120ES2_S2_S2_S2_fjLj1024EEEEELb0ELb0EEEvNS_9BwdParamsE,@function
        .size           _ZN10layer_norm22ln_bwd_finalize_kernelINS_22Kernel_traits_finalizeILj5120E13__nv_bfloat16S2_S2_S2_fjLb0ELj1024ELj4ENS_18Kernel_traits_baseILj5120ES2_S2_S2_S2_fjLj1024EEEEELb0ELb0EEEvNS_9BwdParamsE,(.L_x_2753 - _ZN10layer_norm22ln_bwd_finalize_kernelINS_22Kernel_traits_finalizeILj5120E13__nv_bfloat16S2_S2_S2_fjLb0ELj1024ELj4ENS_18Kernel_traits_baseILj5120ES2_S2_S2_S2_fjLj1024EEEEELb0ELb0EEEvNS_9BwdParamsE)
        .other          _ZN10layer_norm22ln_bwd_finalize_kernelINS_22Kernel_traits_finalizeILj5120E13__nv_bfloat16S2_S2_S2_fjLb0ELj1024ELj4ENS_18Kernel_traits_baseILj5120ES2_S2_S2_S2_fjLj1024EEEEELb0ELb0EEEvNS_9BwdParamsE,@"STO_CUDA_ENTRY STV_DEFAULT"
_ZN10layer_norm22ln_bwd_finalize_kernelINS_22Kernel_traits_finalizeILj5120E13__nv_bfloat16S2_S2_S2_fjLb0ELj1024ELj4ENS_18Kernel_traits_baseILj5120ES2_S2_S2_S2_fjLj1024EEEEELb0ELb0EEEvNS_9BwdParamsE:
.text._ZN10layer_norm22ln_bwd_finalize_kernelINS_22Kernel_traits_finalizeILj5120E13__nv_bfloat16S2_S2_S2_fjLb0ELj1024ELj4ENS_18Kernel_traits_baseILj5120ES2_S2_S2_S2_fjLj1024EEEEELb0ELb0EEEvNS_9BwdParamsE:
[----:B------:R-:W-:Y:S02]  /*0000*/  MOV R1, c[0x0][0x28] ;  /* 0x00000a0000017a02 */ /* 0x000fe40000000f00 */
[----:B------:R-:W0:Y:S04]  /*0010*/  S2R R2, SR_CTAID.X ;  /* 0x0000000000027919 */ /* 0x000e280000002500 */
[----:B------:R-:W1:Y:S01]  /*0020*/  S2R R0, SR_TID.X ;  /* 0x0000000000007919 */ /* 0x000e620000002100 */
[----:B0-----:R-:W-:Y:S01]  /*0030*/  IMAD.SHL.U32 R3, R2, 0x20, RZ ;  /* 0x0000002002037824 */ /* 0x001fe200078e00ff */
[----:B-1----:R-:W-:-:S04]  /*0040*/  LOP3.LUT R16, R0, 0x1f, RZ, 0xc0, !PT ;  /* 0x0000001f00107812 */ /* 0x002fc800078ec0ff */
[----:B------:R-:W-:-:S04]  /*0050*/  LOP3.LUT R18, R3, 0xffffffe0, R16, 0xe2, !PT ;  /* 0xffffffe003127812 */ /* 0x000fc800078ee210 */
[----:B------:R-:W-:-:S13]  /*0060*/  ISETP.GT.U32.AND P0, PT, R18, 0x13ff, PT ;  /* 0x000013ff1200780c */ /* 0x000fda0003f04070 */
[----:B------:R-:W-:Y:S05]  /*0070*/  @P0 EXIT ;  /* 0x000000000000094d */ /* 0x000fea0003800000 */
[--C-:B------:R-:W-:Y:S01]  /*0080*/  SHF.R.U32.HI R17, RZ, 0x5, R0.reuse ;  /* 0x00000005ff117819 */ /* 0x100fe20000011600 */
[----:B------:R-:W-:Y:S01]  /*0090*/  ULDC.64 UR4, c[0x0][0x118] ;  /* 0x0000460000047ab9 */ /* 0x000fe20000000a00 */
[----:B------:R-:W-:Y:S02]  /*00a0*/  SHF.L.U32 R2, R2, 0x4, RZ ;  /* 0x0000000402027819 */ /* 0x000fe400000006ff */
[----:B------:R-:W-:Y:S02]  /*00b0*/  LOP3.LUT R20, R0, 0x3fffffe0, RZ, 0xc0, !PT ;  /* 0x3fffffe000147812 */ /* 0x000fe400078ec0ff */
[----:B------:R-:W-:Y:S02]  /*00c0*/  LOP3.LUT R19, R2, 0x7ffffff0, RZ, 0xc0, !PT ;  /* 0x7ffffff002137812 */ /* 0x000fe400078ec0ff */
[C---:B------:R-:W-:Y:S02]  /*00d0*/  LOP3.LUT R21, R17.reuse, 0x1f, R0, 0x78, !PT ;  /* 0x0000001f11157812 */ /* 0x040fe400078e7800 */
[----:B------:R-:W-:Y:S01]  /*00e0*/  ISETP.NE.AND P0, PT, R17, 0x1f, PT ;  /* 0x0000001f1100780c */ /* 0x000fe20003f05270 */
[----:B------:R-:W-:Y:S01]  /*00f0*/  IMAD.IADD R19, R16, 0x1, R19 ;  /* 0x0000000110137824 */ /* 0x000fe200078e0213 */
[----:B------:R-:W-:Y:S01]  /*0100*/  IADD3 R20, R20, R21, RZ ;  /* 0x0000001514147210 */ /* 0x000fe20007ffe0ff */
[C---:B------:R-:W-:Y:S01]  /*0110*/  IMAD R21, R16.reuse, 0x20, R21 ;  /* 0x0000002010157824 */ /* 0x040fe200078e0215 */
[----:B------:R-:W-:-:S02]  /*0120*/  ISETP.GT.U32.OR P0, PT, R16, 0xf, P0 ;  /* 0x0000000f1000780c */ /* 0x000fc40000704470 */
.L_x_194:
[----:B------:R-:W-:Y:S01]  /*0130*/  ISETP.GE.U32.AND P1, PT, R17, c[0x0][0x160], PT ;  /* 0x0000580011007a0c */ /* 0x000fe20003f26070 */
[----:B------:R-:W-:Y:S01]  /*0140*/  BSSY B0, `(.L_x_181) ;  /* 0x0000063000007945 */ /* 0x000fe20003800000 */
[----:B------:R-:W-:Y:S01]  /*0150*/  HFMA2.MMA R24, -RZ, RZ, 0, 0 ;  /* 0x00000000ff187435 */ /* 0x000fe200000001ff */
[----:B------:R-:W-:Y:S01]  /*0160*/  IMAD.MOV.U32 R23, RZ, RZ, RZ ;  /* 0x000000ffff177224 */ /* 0x000fe200078e00ff */
[----:B------:R-:W-:-:S13]  /*0170*/  ISETP.GE.U32.OR P1, PT, R18, c[0x0][0x168], P1 ;  /* 0x00005a0012007a0c */ /* 0x000fda0000f26470 */
[----:B------:R-:W-:Y:S05]  /*0180*/  @P1 BRA `(.L_x_182) ;  /* 0x000005e000001947 */ /* 0x000fea0003800000 */
[----:B------:R-:W-:Y:S02]  /*0190*/  ISETP.GE.U32.AND P2, PT, R17, c[0x0][0x160], PT ;  /* 0x0000580011007a0c */ /* 0x000fe40003f46070 */
[----:B------:R-:W-:-:S11]  /*01a0*/  MOV R25, R17 ;  /* 0x0000001100197202 */ /* 0x000fd60000000f00 */
[----:B------:R-:W-:Y:S02]  /*01b0*/  @P2 IMAD.MOV.U32 R3, RZ, RZ, 0x4 ;  /* 0x00000004ff032424 */ /* 0x000fe400078e00ff */
[----:B------:R-:W-:-:S04]  /*01c0*/  @P2 IMAD R2, R25, c[0x0][0x168], R18 ;  /* 0x00005a0019022a24 */ /* 0x000fc800078e0212 */
[----:B------:R-:W-:-:S04]  /*01d0*/  @P2 IMAD.WIDE.U32 R4, R2, R3, c[0x0][0x228] ;  /* 0x00008a0002042625 */ /* 0x000fc800078e0003 */
[----:B------:R-:W-:Y:S02]  /*01e0*/  @P2 IMAD.WIDE.U32 R2, R2, R3, c[0x0][0x220] ;  /* 0x0000880002022625 */ /* 0x000fe400078e0003 */
[----:B------:R-:W2:Y:S04]  /*01f0*/  @P2 LDG.E R5, [R4.64] ;  /* 0x0000000404052981 */ /* 0x000ea8000c1e1900 */
[----:B------:R-:W3:Y:S01]  /*0200*/  @P2 LDG.E R2, [R2.64] ;  /* 0x0000000402022981 */ /* 0x000ee2000c1e1900 */
[----:B------:R-:W-:Y:S01]  /*0210*/  @P2 IADD3 R25, R25, 0x20, RZ ;  /* 0x0000002019192810 */ /* 0x000fe20007ffe0ff */
[----:B------:R-:W-:Y:S01]  /*0220*/  IMAD.MOV.U32 R23, RZ, RZ, RZ ;  /* 0x000000ffff177224 */ /* 0x000fe200078e00ff */
[----:B------:R-:W-:Y:S01]  /*0230*/  MOV R24, RZ ;  /* 0x000000ff00187202 */ /* 0x000fe20000000f00 */
[----:B------:R-:W-:Y:S01]  /*0240*/  BSSY B1, `(.L_x_183) ;  /* 0x000002e000017945 */ /* 0x000fe20003800000 */
[----:B------:R-:W-:-:S02]  /*0250*/  ISETP.GE.U32.AND P1, PT, R25, c[0x0][0x160], PT ;  /* 0x0000580019007a0c */ /* 0x000fc40003f26070 */
[----:B------:R-:W-:-:S04]  /*0260*/  IADD3 R6, -R25, c[0x0][0x160], RZ ;  /* 0x0000580019067a10 */ /* 0x000fc80007ffe1ff */
[----:B------:R-:W-:Y:S01]  /*0270*/  ISETP.LE.U32.OR P1, PT, R6, 0x60, P1 ;  /* 0x000000600600780c */ /* 0x000fe20000f23470 */
[----:B--2---:R-:W-:Y:S02]  /*0280*/  @P2 FADD.FTZ R24, R24, R5 ;  /* 0x0000000518182221 */ /* 0x004fe40000010000 */
[----:B---3--:R-:W-:Y:S01]  /*0290*/  @P2 FADD.FTZ R23, R23, R2 ;  /* 0x0000000217172221 */ /* 0x008fe20000010000 */
[----:B------:R-:W-:-:S09]  /*02a0*/  PLOP3.LUT P2, PT, P2, PT, PT, 0x8, 0x0 ;  /* 0x000000000000781c */ /* 0x000fd2000174e170 */
[----:B------:R-:W-:Y:S05]  /*02b0*/  @P1 BRA `(.L_x_184) ;  /* 0x0000026000001947 */ /* 0x000fea0003800000 */
[----:B------:R-:W-:Y:S02]  /*02c0*/  MOV R22, c[0x0][0x160] ;  /* 0x0000580000167a02 */ /* 0x000fe40000000f00 */
[----:B------:R-:W-:Y:S02]  /*02d0*/  PLOP3.LUT P2, PT, PT, PT, PT, 0x8, 0x0 ;  /* 0x000000000000781c */ /* 0x000fe40003f4e170 */
[----:B------:R-:W-:Y:S02]  /*02e0*/  IADD3 R22, R22, -0x60, RZ ;  /* 0xffffffa016167810 */ /* 0x000fe40007ffe0ff */
.L_x_185:
[----:B------:R-:W-:Y:S01]  /*02f0*/  IMAD.MOV.U32 R14, RZ, RZ, 0x4 ;  /* 0x00000004ff0e7424 */ /* 0x000fe200078e00ff */
[C---:B------:R-:W-:Y:S01]  /*0300*/  IADD3 R3, R25.reuse, 0x20, RZ ;  /* 0x0000002019037810 */ /* 0x040fe20007ffe0ff */
[C---:B------:R-:W-:Y:S01]  /*0310*/  IMAD R13, R25.reuse, c[0x0][0x168], R18 ;  /* 0x00005a00190d7a24 */ /* 0x040fe200078e0212 */
[----:B------:R-:W-:-:S03]  /*0320*/  IADD3 R5, R25, 0x40, RZ ;  /* 0x0000004019057810 */ /* 0x000fc60007ffe0ff */
[----:B------:R-:W-:Y:S01]  /*0330*/  IMAD.WIDE.U32 R26, R13, R14, c[0x0][0x220] ;  /* 0x000088000d1a7625 */ /* 0x000fe200078e000e */
[----:B------:R-:W-:-:S03]  /*0340*/  IADD3 R15, R25, 0x60, RZ ;  /* 0x00000060190f7810 */ /* 0x000fc60007ffe0ff */
[--C-:B------:R-:W-:Y:S02]  /*0350*/  IMAD R3, R3, c[0x0][0x168], R18.reuse ;  /* 0x00005a0003037a24 */ /* 0x100fe400078e0212 */
[-C--:B------:R-:W-:Y:S01]  /*0360*/  IMAD.WIDE.U32 R12, R13, R14.reuse, c[0x0][0x228] ;  /* 0x00008a000d0c7625 */ /* 0x080fe200078e000e */
[----:B------:R-:W2:Y:S03]  /*0370*/  LDG.E R26, [R26.64] ;  /* 0x000000041a1a7981 */ /* 0x000ea6000c1e1900 */
[----:B------:R-:W-:Y:S02]  /*0380*/  IMAD R11, R5, c[0x0][0x168], R18 ;  /* 0x00005a00050b7a24 */ /* 0x000fe400078e0212 */
[CC--:B------:R-:W-:Y:S01]  /*0390*/  IMAD.WIDE.U32 R4, R3.reuse, R14.reuse, c[0x0][0x220] ;  /* 0x0000880003047625 */ /* 0x0c0fe200078e000e */
[----:B------:R-:W3:Y:S03]  /*03a0*/  LDG.E R13, [R12.64] ;  /* 0x000000040c0d7981 */ /* 0x000ee6000c1e1900 */
[----:B------:R-:W-:-:S02]  /*03b0*/  IMAD.WIDE.U32 R6, R3, R14, c[0x0][0x228] ;  /* 0x00008a0003067625 */ /* 0x000fc400078e000e */
[----:B------:R-:W4:Y:S02]  /*03c0*/  LDG.E R4, [R4.64] ;  /* 0x0000000404047981 */ /* 0x000f24000c1e1900 */
[----:B------:R-:W-:Y:S02]  /*03d0*/  IMAD R15, R15, c[0x0][0x168], R18 ;  /* 0x00005a000f0f7a24 */ /* 0x000fe400078e0212 */
[CC--:B------:R-:W-:Y:S01]  /*03e0*/  IMAD.WIDE.U32 R8, R11.reuse, R14.reuse, c[0x0][0x220] ;  /* 0x000088000b087625 */ /* 0x0c0fe200078e000e */
[----:B------:R-:W5:Y:S03]  /*03f0*/  LDG.E R6, [R6.64] ;  /* 0x0000000406067981 */ /* 0x000f66000c1e1900 */
[-C--:B------:R-:W-:Y:S02]  /*0400*/  IMAD.WIDE.U32 R2, R11, R14.reuse, c[0x0][0x228] ;  /* 0x00008a000b027625 */ /* 0x080fe400078e000e */
[----:B------:R-:W5:Y:S02]  /*0410*/  LDG.E R8, [R8.64] ;  /* 0x0000000408087981 */ /* 0x000f64000c1e1900 */
[----:B------:R-:W-:-:S02]  /*0420*/  IMAD.WIDE.U32 R10, R15, R14, c[0x0][0x220] ;  /* 0x000088000f0a7625 */ /* 0x000fc400078e000e */
[----:B------:R-:W5:Y:S02]  /*0430*/  LDG.E R3, [R2.64] ;  /* 0x0000000402037981 */ /* 0x000f64000c1e1900 */
[----:B------:R-:W-:Y:S02]  /*0440*/  IMAD.WIDE.U32 R14, R15, R14, c[0x0][0x228] ;  /* 0x00008a000f0e7625 */ /* 0x000fe400078e000e */
[----:B------:R-:W5:Y:S04]  /*0450*/  LDG.E R10, [R10.64] ;  /* 0x000000040a0a7981 */ /* 0x000f68000c1e1900 */
[----:B------:R-:W5:Y:S01]  /*0460*/  LDG.E R15, [R14.64] ;  /* 0x000000040e0f7981 */ /* 0x000f62000c1e1900 */
[----:B------:R-:W-:-:S04]  /*0470*/  IADD3 R25, R25, 0x80, RZ ;  /* 0x0000008019197810 */ /* 0x000fc80007ffe0ff */
[----:B------:R-:W-:Y:S01]  /*0480*/  ISETP.GE.U32.AND P1, PT, R25, R22, PT ;  /* 0x000000161900720c */ /* 0x000fe20003f26070 */
[----:B--2---:R-:W-:Y:S02]  /*0490*/  FADD.FTZ R23, R26, R23 ;  /* 0x000000171a177221 */ /* 0x004fe40000010000 */
[----:B---3--:R-:W-:Y:S02]  /*04a0*/  FADD.FTZ R13, R13, R24 ;  /* 0x000000180d0d7221 */ /* 0x008fe40000010000 */
[----:B----4-:R-:W-:Y:S02]  /*04b0*/  FADD.FTZ R23, R23, R4 ;  /* 0x0000000417177221 */ /* 0x010fe40000010000 */
[----:B-----5:R-:W-:Y:S02]  /*04c0*/  FADD.FTZ R6, R13, R6 ;  /* 0x000000060d067221 */ /* 0x020fe40000010000 */
[----:B------:R-:W-:Y:S02]  /*04d0*/  FADD.FTZ R23, R23, R8 ;  /* 0x0000000817177221 */ /* 0x000fe40000010000 */
[----:B------:R-:W-:-:S02]  /*04e0*/  FADD.FTZ R6, R6, R3 ;  /* 0x0000000306067221 */ /* 0x000fc40000010000 */
[----:B------:R-:W-:Y:S02]  /*04f0*/  FADD.FTZ R23, R23, R10 ;  /* 0x0000000a17177221 */ /* 0x000fe40000010000 */
[----:B------:R-:W-:Y:S01]  /*0500*/  FADD.FTZ R24, R6, R15 ;  /* 0x0000000f06187221 */ /* 0x000fe20000010000 */
[----:B------:R-:W-:Y:S05]  /*0510*/  @!P1 BRA `(.L_x_185) ;  /* 0xfffffdd000009947 */ /* 0x000fea000383ffff */
.L_x_184:
[----:B------:R-:W-:Y:S05]  /*0520*/  BSYNC B1 ;  /* 0x0000000000017941 */ /* 0x000fea0003800000 */
.L_x_183:
[C---:B------:R-:W-:Y:S01]  /*0530*/  ISETP.GE.U32.AND P1, PT, R25.reuse, c[0x0][0x160], PT ;  /* 0x0000580019007a0c */ /* 0x040fe20003f26070 */
[----:B------:R-:W-:Y:S01]  /*0540*/  BSSY B1, `(.L_x_186) ;  /* 0x0000016000017945 */ /* 0x000fe20003800000 */
[----:B------:R-:W-:-:S04]  /*0550*/  IADD3 R2, -R25, c[0x0][0x160], RZ ;  /* 0x0000580019027a10 */ /* 0x000fc80007ffe1ff */
[----:B------:R-:W-:-:S13]  /*0560*/  ISETP.LE.U32.OR P1, PT, R2, 0x20, P1 ;  /* 0x000000200200780c */ /* 0x000fda0000f23470 */
[----:B------:R-:W-:Y:S05]  /*0570*/  @P1 BRA `(.L_x_187) ;  /* 0x0000012000001947 */ /* 0x000fea0003800000 */
[----:B------:R-:W-:Y:S01]  /*0580*/  HFMA2.MMA R7, -RZ, RZ, 0, 2.384185791015625e-07 ;  /* 0x00000004ff077435 */ /* 0x000fe200000001ff */
[C---:B------:R-:W-:Y:S01]  /*0590*/  IADD3 R3, R25.reuse, 0x20, RZ ;  /* 0x0000002019037810 */ /* 0x040fe20007ffe0ff */
[----:B------:R-:W-:-:S04]  /*05a0*/  IMAD R2, R25, c[0x0][0x168], R18 ;  /* 0x00005a0019027a24 */ /* 0x000fc800078e0212 */
[----:B------:R-:W-:-:S04]  /*05b0*/  IMAD R6, R3, c[0x0][0x168], R18 ;  /* 0x00005a0003067a24 */ /* 0x000fc800078e0212 */
[----:B------:R-:W-:-:S04]  /*05c0*/  IMAD.WIDE.U32 R8, R2, R7, c[0x0][0x220] ;  /* 0x0000880002087625 */ /* 0x000fc800078e0007 */
[-C--:B------:R-:W-:Y:S02]  /*05d0*/  IMAD.WIDE.U32 R2, R2, R7.reuse, c[0x0][0x228] ;  /* 0x00008a0002027625 */ /* 0x080fe400078e0007 */
[----:B------:R-:W2:Y:S02]  /*05e0*/  LDG.E R8, [R8.64] ;  /* 0x0000000408087981 */ /* 0x000ea4000c1e1900 */
[CC--:B------:R-:W-:Y:S02]  /*05f0*/  IMAD.WIDE.U32 R4, R6.reuse, R7.reuse, c[0x0][0x220] ;  /* 0x0000880006047625 */ /* 0x0c0fe400078e0007 */
[----:B------:R-:W3:Y:S02]  /*0600*/  LDG.E R3, [R2.64] ;  /* 0x0000000402037981 */ /* 0x000ee4000c1e1900 */
[----:B------:R-:W-:Y:S02]  /*0610*/  IMAD.WIDE.U32 R6, R6, R7, c[0x0][0x228] ;  /* 0x00008a0006067625 */ /* 0x000fe400078e0007 */
[----:B------:R-:W4:Y:S04]  /*0620*/  LDG.E R4, [R4.64] ;  /* 0x0000000404047981 */ /* 0x000f28000c1e1900 */
[----:B------:R-:W5:Y:S01]  /*0630*/  LDG.E R7, [R6.64] ;  /* 0x0000000406077981 */ /* 0x000f62000c1e1900 */
[----:B------:R-:W-:-:S02]  /*0640*/  PLOP3.LUT P2, PT, PT, PT, PT, 0x8, 0x0 ;  /* 0x000000000000781c */ /* 0x000fc40003f4e170 */
[----:B------:R-:W-:Y:S01]  /*0650*/  IADD3 R25, R25, 0x40, RZ ;  /* 0x0000004019197810 */ /* 0x000fe20007ffe0ff */
[----:B--2---:R-:W-:Y:S02]  /*0660*/  FADD.FTZ R23, R23, R8 ;  /* 0x0000000817177221 */ /* 0x004fe40000010000 */
[----:B---3--:R-:W-:Y:S02]  /*0670*/  FADD.FTZ R24, R24, R3 ;  /* 0x0000000318187221 */ /* 0x008fe40000010000 */
[----:B----4-:R-:W-:Y:S02]  /*0680*/  FADD.FTZ R23, R23, R4 ;  /* 0x0000000417177221 */ /* 0x010fe40000010000 */
[----:B-----5:R-:W-:Y:S02]  /*0690*/  FADD.FTZ R24, R24, R7 ;  /* 0x0000000718187221 */ /* 0x020fe40000010000 */
.L_x_187:
[----:B------:R-:W-:Y:S05]  /*06a0*/  BSYNC B1 ;  /* 0x0000000000017941 */ /* 0x000fea0003800000 */
.L_x_186:
[----:B------:R-:W-:Y:S01]  /*06b0*/  ISETP.LT.U32.OR P2, PT, R25, c[0x0][0x160], P2 ;  /* 0x0000580019007a0c */ /* 0x000fe20001741470 */
[----:B------:R-:W-:-:S12]  /*06c0*/  BSSY B1, `(.L_x_182) ;  /* 0x000000a000017945 */ /* 0x000fd80003800000 */
[----:B------:R-:W-:Y:S05]  /*06d0*/  @!P2 BRA `(.L_x_188) ;  /* 0x000000800000a947 */ /* 0x000fea0003800000 */
[----:B------:R-:W-:Y:S02]  /*06e0*/  IMAD.MOV.U32 R3, RZ, RZ, 0x4 ;  /* 0x00000004ff037424 */ /* 0x000fe400078e00ff */
[----:B------:R-:W-:-:S04]  /*06f0*/  IMAD R2, R25, c[0x0][0x168], R18 ;  /* 0x00005a0019027a24 */ /* 0x000fc800078e0212 */
[----:B------:R-:W-:-:S04]  /*0700*/  IMAD.WIDE.U32 R4, R2, R3, c[0x0][0x228] ;  /* 0x00008a0002047625 */ /* 0x000fc800078e0003 */
[----:B------:R-:W-:Y:S02]  /*0710*/  IMAD.WIDE.U32 R2, R2, R3, c[0x0][0x220] ;  /* 0x0000880002027625 */ /* 0x000fe400078e0003 */
[----:B------:R-:W2:Y:S04]  /*0720*/  LDG.E R5, [R4.64] ;  /* 0x0000000404057981 */ /* 0x000ea8000c1e1900 */
[----:B------:R-:W3:Y:S01]  /*0730*/  LDG.E R2, [R2.64] ;  /* 0x0000000402027981 */ /* 0x000ee2000c1e1900 */
[----:B--2---:R-:W-:Y:S02]  /*0740*/  FADD.FTZ R24, R24, R5 ;  /* 0x0000000518187221 */ /* 0x004fe40000010000 */
[----:B---3--:R-:W-:Y:S02]  /*0750*/  FADD.FTZ R23, R23, R2 ;  /* 0x0000000217177221 */ /* 0x008fe40000010000 */
.L_x_188:
[----:B------:R-:W-:Y:S05]  /*0760*/  BSYNC B1 ;  /* 0x0000000000017941 */ /* 0x000fea0003800000 */
.L_x_182:
[----:B------:R-:W-:Y:S05]  /*0770*/  BSYNC B0 ;  /* 0x0000000000007941 */ /* 0x000fea0003800000 */
.L_x_181:
[----:B------:R-:W-:Y:S01]  /*0780*/  ISETP.GT.U32.AND P1, PT, R0, 0x3ff, PT ;  /* 0x000003ff0000780c */ /* 0x000fe20003f24070 */
[----:B------:R0:W-:Y:S01]  /*0790*/  STS [R20.X4], R24 ;  /* 0x0000001814007388 */ /* 0x0001e20000004800 */
[----:B------:R-:W-:Y:S03]  /*07a0*/  WARPSYNC 0xffffffff ;  /* 0xffffffff00007948 */ /* 0x000fe60003800000 */
[----:B------:R0:W-:Y:S04]  /*07b0*/  STS [R20.X4+0x1000], R23 ;  /* 0x0010001714007388 */ /* 0x0001e80000004800 */
[----:B------:R-:W-:Y:S06]  /*07c0*/  BAR.SYNC.DEFER_BLOCKING 0x0 ;  /* 0x0000000000007b1d */ /* 0x000fec0000010000 */
[----:B------:R-:W-:Y:S05]  /*07d0*/  @P1 BRA `(.L_x_189) ;  /* 0x000001b000001947 */ /* 0x000fea0003800000 */
[----:B0-----:R0:W1:Y:S01]  /*07e0*/  LDS R4, [R21.X4] ;  /* 0x0000000015047984 */ /* 0x0010620000004800 */
[----:B------:R-:W-:-:S03]  /*07f0*/  ISETP.NE.AND P1, PT, R16, RZ, PT ;  /* 0x000000ff1000720c */ /* 0x000fc60003f25270 */
[----:B------:R0:W2:Y:S01]  /*0800*/  LDS R5, [R21.X4+0x1000] ;  /* 0x0010000015057984 */ /* 0x0000a20000004800 */
[----:B------:R-:W-:Y:S07]  /*0810*/  BRA.DIV ~URZ, `(.L_x_190) ;  /* 0x000002e27f007947 */ /* 0x000fee000b800000 */
[----:B--2---:R2:W3:Y:S02]  /*0820*/  SHFL.BFLY PT, R2, R5, 0x1, 0x1f ;  /* 0x0c201f0005027f89 */ /* 0x0044e400000e0000 */
.L_x_195:
[----:B---3--:R-:W-:Y:S01]  /*0830*/  FADD.FTZ R9, R5, R2 ;  /* 0x0000000205097221 */ /* 0x008fe20000010000 */
[----:B------:R-:W-:Y:S05]  /*0840*/  BRA.DIV ~URZ, `(.L_x_191) ;  /* 0x000003327f007947 */ /* 0x000fea000b800000 */
[----:B-1----:R-:W1:Y:S04]  /*0850*/  SHFL.BFLY PT, R3, R4, 0x1, 0x1f ;  /* 0x0c201f0004037f89 */ /* 0x002e6800000e0000 */
[----:B------:R-:W3:Y:S01]  /*0860*/  SHFL.BFLY PT, R2, R9, 0x2, 0x1f ;  /* 0x0c401f0009027f89 */ /* 0x000ee200000e0000 */
[----:B-12---:R-:W-:Y:S02]  /*0870*/  FADD.FTZ R5, R4, R3 ;  /* 0x0000000304057221 */ /* 0x006fe40000010000 */
[----:B---3--:R-:W-:-:S03]  /*0880*/  FADD.FTZ R2, R9, R2 ;  /* 0x0000000209027221 */ /* 0x008fc60000010000 */
[----:B------:R-:W1:Y:S04]  /*0890*/  SHFL.BFLY PT, R6, R5, 0x2, 0x1f ;  /* 0x0c401f0005067f89 */ /* 0x000e6800000e0000 */
[----:B------:R-:W2:Y:S01]  /*08a0*/  SHFL.BFLY PT, R3, R2, 0x4, 0x1f ;  /* 0x0c801f0002037f89 */ /* 0x000ea200000e0000 */
[----:B-1----:R-:W-:Y:S02]  /*08b0*/  FADD.FTZ R7, R5, R6 ;  /* 0x0000000605077221 */ /* 0x002fe40000010000 */
[----:B--2---:R-:W-:-:S03]  /*08c0*/  FADD.FTZ R3, R2, R3 ;  /* 0x0000000302037221 */ /* 0x004fc60000010000 */
[----:B------:R-:W1:Y:S02]  /*08d0*/  SHFL.BFLY PT, R6, R7, 0x4, 0x1f ;  /* 0x0c801f0007067f89 */ /* 0x000e6400000e0000 */
[----:B-1----:R-:W-:Y:S02]  /*08e0*/  FADD.FTZ R8, R7, R6 ;  /* 0x0000000607087221 */ /* 0x002fe40000010000 */
[----:B------:R-:W1:Y:S04]  /*08f0*/  SHFL.BFLY PT, R6, R3, 0x8, 0x1f ;  /* 0x0d001f0003067f89 */ /* 0x000e6800000e0000 */
[----:B------:R-:W2:Y:S01]  /*0900*/  SHFL.BFLY PT, R9, R8, 0x8, 0x1f ;  /* 0x0d001f0008097f89 */ /* 0x000ea200000e0000 */
[----:B-1----:R-:W-:Y:S02]  /*0910*/  FADD.FTZ R6, R3, R6 ;  /* 0x0000000603067221 */ /* 0x002fe40000010000 */
[----:B--2---:R-:W-:-:S03]  /*0920*/  FADD.FTZ R9, R8, R9 ;  /* 0x0000000908097221 */ /* 0x004fc60000010000 */
[----:B------:R1:W2:Y:S04]  /*0930*/  SHFL.BFLY PT, R5, R6, 0x10, 0x1f ;  /* 0x0e001f0006057f89 */ /* 0x0002a800000e0000 */
[----:B------:R1:W3:Y:S02]  /*0940*/  SHFL.BFLY PT, R4, R9, 0x10, 0x1f ;  /* 0x0e001f0009047f89 */ /* 0x0002e400000e0000 */
.L_x_196:
[----:B---3--:R-:W-:Y:S02]  /*0950*/  FADD.FTZ R4, R4, R9 ;  /* 0x0000000904047221 */ /* 0x008fe40000010000 */
[----:B-12---:R-:W-:-:S03]  /*0960*/  FADD.FTZ R6, R5, R6 ;  /* 0x0000000605067221 */ /* 0x006fc60000010000 */
[----:B------:R1:W-:Y:S04]  /*0970*/  @!P1 STS [R17.X4+0x2000], R4 ;  /* 0x0020000411009388 */ /* 0x0003e80000004800 */
[----:B------:R1:W-:Y:S02]  /*0980*/  @!P1 STS [R17.X4+0x2080], R6 ;  /* 0x0020800611009388 */ /* 0x0003e40000004800 */
.L_x_189:
[----:B0-----:R-:W-:Y:S01]  /*0990*/  SHF.L.U32 R2, R19, 0x1, RZ ;  /* 0x0000000113027819 */ /* 0x001fe200000006ff */
[----:B------:R-:W-:Y:S01]  /*09a0*/  WARPSYNC 0xffffffff ;  /* 0xffffffff00007948 */ /* 0x000fe20003800000 */
[----:B------:R-:W-:Y:S02]  /*09b0*/  BAR.SYNC.DEFER_BLOCKING 0x0 ;  /* 0x0000000000007b1d */ /* 0x000fe40000010000 */
[----:B------:R-:W-:-:S04]  /*09c0*/  ISETP.GE.U32.OR P1, PT, R2, c[0x0][0x168], P0 ;  /* 0x00005a0002007a0c */ /* 0x000fc80000726470 */
[----:B------:R-:W-:Y:S09]  /*09d0*/  BSSY B0, `(.L_x_192) ;  /* 0x000000d000007945 */ /* 0x000ff20003800000 */
[----:B------:R-:W-:Y:S05]  /*09e0*/  @P1 BRA `(.L_x_193) ;  /* 0x000000b000001947 */ /* 0x000fea0003800000 */
[----:B------:R-:W-:Y:S01]  /*09f0*/  IMAD.SHL.U32 R2, R0, 0x8, RZ ;  /* 0x0000000800027824 */ /* 0x000fe200078e00ff */
[----:B------:R-:W-:-:S04]  /*0a00*/  HFMA2.MMA R10, -RZ, RZ, 0, 2.384185791015625e-07 ;  /* 0x00000004ff0a7435 */ /* 0x000fc800000001ff */
[----:B-1----:R-:W-:-:S05]  /*0a10*/  LOP3.LUT R6, R2, 0xf8, RZ, 0xc0, !PT ;  /* 0x000000f802067812 */ /* 0x002fca00078ec0ff */
[----:B------:R-:W0:Y:S01]  /*0a20*/  LDS.64 R4, [R6+0x2000] ;  /* 0x0020000006047984 */ /* 0x000e220000000a00 */
[----:B------:R-:W-:-:S03]  /*0a30*/  IMAD.WIDE.U32 R2, R19, R10, c[0x0][0x268] ;  /* 0x00009a0013027625 */ /* 0x000fc600078e000a */
[----:B------:R-:W1:Y:S01]  /*0a40*/  LDS.64 R8, [R6+0x2080] ;  /* 0x0020800006087984 */ /* 0x000e620000000a00 */
[----:B0-----:R-:W-:Y:S01]  /*0a50*/  F2FP.BF16.PACK_AB R7, R5, R4 ;  /* 0x000000040507723e */ /* 0x001fe200000010ff */
[----:B------:R-:W-:Y:S01]  /*0a60*/  IMAD.WIDE.U32 R4, R19, R10, c[0x0][0x260] ;  /* 0x0000980013047625 */ /* 0x000fe200078e000a */
[----:B-1----:R-:W-:-:S03]  /*0a70*/  F2FP.BF16.PACK_AB R9, R9, R8 ;  /* 0x000000080909723e */ /* 0x002fc600000010ff */
[----:B------:R0:W-:Y:S04]  /*0a80*/  STG.E [R2.64], R7 ;  /* 0x0000000702007986 */ /* 0x0001e8000c101904 */
[----:B------:R0:W-:Y:S02]  /*0a90*/  STG.E [R4.64], R9 ;  /* 0x0000000904007986 */ /* 0x0001e4000c101904 */
.L_x_193:
[----:B------:R-:W-:Y:S05]  /*0aa0*/  BSYNC B0 ;  /* 0x0000000000007941 */ /* 0x000fea0003800000 */
.L_x_192:
[C---:B------:R-:W-:Y:S02]  /*0ab0*/  ISETP.GT.U32.AND P1, PT, R18.reuse, -0x1401, PT ;  /* 0xffffebff1200780c */ /* 0x040fe40003f24070 */
[----:B------:R-:W-:Y:S02]  /*0ac0*/  IADD3 R18, R18, 0x1400, RZ ;  /* 0x0000140012127810 */ /* 0x000fe40007ffe0ff */
[----:B------:R-:W-:-:S09]  /*0ad0*/  IADD3 R19, R19, 0xa00, RZ ;  /* 0x00000a0013137810 */ /* 0x000fd20007ffe0ff */
[----:B01----:R-:W-:Y:S05]  /*0ae0*/  @P1 BRA `(.L_x_194) ;  /* 0xfffff64000001947 */ /* 0x003fea000383ffff */
[----:B------:R-:W-:Y:S05]  /*0af0*/  EXIT ;  /* 0x000000000000794d */ /* 0x000fea0003800000 */
.L_x_190:
[----:B--2---:R-:W-:Y:S01]  /*0b00*/  IMAD.MOV.U32 R9, RZ, RZ, R5 ;  /* 0x000000ffff097224 */ /* 0x004fe200078e0005 */
[----:B------:R-:W-:Y:S01]  /*0b10*/  MOV R8, 0x1 ;  /* 0x0000000100087802 */ /* 0x000fe20000000f00 */
[----:B------:R-:W-:Y:S01]  /*0b20*/  IMAD.MOV.U32 R7, RZ, RZ, 0x1f ;  /* 0x0000001fff077424 */ /* 0x000fe200078e00ff */
[----:B------:R-:W-:Y:S02]  /*0b30*/  MOV R10, 0xffffffff ;  /* 0xffffffff000a7802 */ /* 0x000fe40000000f00 */
[----:B------:R-:W-:Y:S02]  /*0b40*/  MOV R2, 0xb60 ;  /* 0x00000b6000027802 */ /* 0x000fe40000000f00 */
[----:B01----:R-:W-:Y:S05]  /*0b50*/  CALL.REL.NOINC `($__internal_6_$__cuda_sm70_shflsync_bfly_p) ;  /* 0x000003b000007944 */ /* 0x003fea0003c00000 */
[----:B-1----:R-:W-:Y:S01]  /*0b60*/  IMAD.MOV.U32 R2, RZ, RZ, R7 ;  /* 0x000000ffff027224 */ /* 0x002fe200078e0007 */
[----:B0-----:R-:W-:Y:S05]  /*0b70*/  BRA `(.L_x_195) ;  /* 0xfffffcb000007947 */ /* 0x001fea000383ffff */
.L_x_191:
[----:B------:R-:W-:Y:S01]  /*0b80*/  HFMA2.MMA R8, -RZ, RZ, 0, 1.1920928955078125e-07 ;  /* 0x00000002ff087435 */ /* 0x000fe200000001ff */
[----:B------:R-:W-:Y:S01]  /*0b90*/  IMAD.MOV.U32 R7, RZ, RZ, 0x1f ;  /* 0x0000001fff077424 */ /* 0x000fe200078e00ff */
[----:B------:R-:W-:Y:S02]  /*0ba0*/  MOV R10, 0xffffffff ;  /* 0xffffffff000a7802 */ /* 0x000fe40000000f00 */
[----:B------:R-:W-:-:S02]  /*0bb0*/  MOV R2, 0xbd0 ;  /* 0x00000bd000027802 */ /* 0x000fc40000000f00 */
[----:B012---:R-:W-:Y:S05]  /*0bc0*/  CALL.REL.NOINC `($__internal_6_$__cuda_sm70_shflsync_bfly_p) ;  /* 0x0000034000007944 */ /* 0x007fea0003c00000 */
[----:B01----:R-:W-:Y:S01]  /*0bd0*/  FADD.FTZ R9, R9, R7 ;  /* 0x0000000709097221 */ /* 0x003fe20000010000 */
[----:B------:R-:W-:Y:S01]  /*0be0*/  HFMA2.MMA R7, -RZ, RZ, 0, 1.847743988037109375e-06 ;  /* 0x0000001fff077435 */ /* 0x000fe200000001ff */
[----:B------:R-:W-:Y:S01]  /*0bf0*/  IMAD.MOV.U32 R8, RZ, RZ, 0x4 ;  /* 0x00000004ff087424 */ /* 0x000fe200078e00ff */
[----:B------:R-:W-:Y:S01]  /*0c00*/  MOV R2, 0xc30 ;  /* 0x00000c3000027802 */ /* 0x000fe20000000f00 */
[----:B------:R-:W-:-:S03]  /*0c10*/  IMAD.MOV.U32 R10, RZ, RZ, -0x1 ;  /* 0xffffffffff0a7424 */ /* 0x000fc600078e00ff */
[----:B------:R-:W-:Y:S05]  /*0c20*/  CALL.REL.NOINC `($__internal_6_$__cuda_sm70_shflsync_bfly_p) ;  /* 0x000002e000007944 */ /* 0x000fea0003c00000 */
[----:B01----:R-:W-:Y:S01]  /*0c30*/  FADD.FTZ R9, R9, R7 ;  /* 0x0000000709097221 */ /* 0x003fe20000010000 */
[----:B------:R-:W-:Y:S01]  /*0c40*/  HFMA2.MMA R7, -RZ, RZ, 0, 1.847743988037109375e-06 ;  /* 0x0000001fff077435 */ /* 0x000fe200000001ff */
[----:B------:R-:W-:Y:S01]  /*0c50*/  MOV R8, 0x8 ;  /* 0x0000000800087802 */ /* 0x000fe20000000f00 */
[----:B------:R-:W-:Y:S01]  /*0c60*/  IMAD.MOV.U32 R10, RZ, RZ, -0x1 ;  /* 0xffffffffff0a7424 */ /* 0x000fe200078e00ff */
[----:B------:R-:W-:-:S03]  /*0c70*/  MOV R2, 0xc90 ;  /* 0x00000c9000027802 */ /* 0x000fc60000000f00 */
[----:B------:R-:W-:Y:S05]  /*0c80*/  CALL.REL.NOINC `($__internal_6_$__cuda_sm70_shflsync_bfly_p) ;  /* 0x0000028000007944 */ /* 0x000fea0003c00000 */
[----:B-1----:R-:W-:Y:S01]  /*0c90*/  FADD.FTZ R6, R9, R7 ;  /* 0x0000000709067221 */ /* 0x002fe20000010000 */
[----:B------:R-:W-:Y:S01]  /*0ca0*/  HFMA2.MMA R7, -RZ, RZ, 0, 1.847743988037109375e-06 ;  /* 0x0000001fff077435 */ /* 0x000fe200000001ff */
[----:B0-----:R-:W-:Y:S01]  /*0cb0*/  MOV R8, 0x10 ;  /* 0x0000001000087802 */ /* 0x001fe20000000f00 */
[----:B------:R-:W-:Y:S01]  /*0cc0*/  IMAD.MOV.U32 R10, RZ, RZ, -0x1 ;  /* 0xffffffffff0a7424 */ /* 0x000fe200078e00ff */
[----:B------:R-:W-:-:S02]  /*0cd0*/  MOV R2, 0xd00 ;  /* 0x00000d0000027802 */ /* 0x000fc40000000f00 */
[----:B------:R-:W-:Y:S02]  /*0ce0*/  MOV R9, R6 ;  /* 0x0000000600097202 */ /* 0x000fe40000000f00 */
[----:B------:R-:W-:Y:S05]  /*0cf0*/  CALL.REL.NOINC `($__internal_6_$__cuda_sm70_shflsync_bfly_p) ;  /* 0x0000021000007944 */ /* 0x000fea0003c00000 */
[----:B0-----:R-:W-:Y:S01]  /*0d00*/  HFMA2.MMA R8, -RZ, RZ, 0, 5.9604644775390625e-08 ;  /* 0x00000001ff087435 */ /* 0x001fe200000001ff */
[----:B-1----:R-:W-:Y:S01]  /*0d10*/  MOV R5, R7 ;  /* 0x0000000700057202 */ /* 0x002fe20000000f00 */
[----:B------:R-:W-:Y:S01]  /*0d20*/  IMAD.MOV.U32 R9, RZ, RZ, R4 ;  /* 0x000000ffff097224 */ /* 0x000fe200078e0004 */
[----:B------:R-:W-:Y:S01]  /*0d30*/  MOV R7, 0x1f ;  /* 0x0000001f00077802 */ /* 0x000fe20000000f00 */
[----:B------:R-:W-:Y:S01]  /*0d40*/  IMAD.MOV.U32 R10, RZ, RZ, -0x1 ;  /* 0xffffffffff0a7424 */ /* 0x000fe200078e00ff */
[----:B------:R-:W-:Y:S02]  /*0d50*/  MOV R2, 0xd70 ;  /* 0x00000d7000027802 */ /* 0x000fe40000000f00 */
[----:B------:R-:W-:Y:S05]  /*0d60*/  CALL.REL.NOINC `($__internal_6_$__cuda_sm70_shflsync_bfly_p) ;  /* 0x000001a000007944 */ /* 0x000fea0003c00000 */
[----:B0-----:R-:W-:Y:S01]  /*0d70*/  HFMA2.MMA R8, -RZ, RZ, 0, 1.1920928955078125e-07 ;  /* 0x00000002ff087435 */ /* 0x001fe200000001ff */
[----:B-1----:R-:W-:Y:S01]  /*0d80*/  FADD.FTZ R9, R4, R7 ;  /* 0x0000000704097221 */ /* 0x002fe20000010000 */
[----:B------:R-:W-:Y:S01]  /*0d90*/  MOV R7, 0x1f ;  /* 0x0000001f00077802 */ /* 0x000fe20000000f00 */
[----:B------:R-:W-:Y:S01]  /*0da0*/  IMAD.MOV.U32 R10, RZ, RZ, -0x1 ;  /* 0xffffffffff0a7424 */ /* 0x000fe200078e00ff */
[----:B------:R-:W-:Y:S02]  /*0db0*/  MOV R2, 0xdd0 ;  /* 0x00000dd000027802 */ /* 0x000fe40000000f00 */
[----:B------:R-:W-:Y:S05]  /*0dc0*/  CALL.REL.NOINC `($__internal_6_$__cuda_sm70_shflsync_bfly_p) ;  /* 0x0000014000007944 */ /* 0x000fea0003c00000 */
[----:B0-----:R-:W-:Y:S01]  /*0dd0*/  HFMA2.MMA R8, -RZ, RZ, 0, 2.384185791015625e-07 ;  /* 0x00000004ff087435 */ /* 0x001fe200000001ff */
[----:B-1----:R-:W-:Y:S01]  /*0de0*/  FADD.FTZ R9, R9, R7 ;  /* 0x0000000709097221 */ /* 0x002fe20000010000 */
[----:B------:R-:W-:Y:S01]  /*0df0*/  MOV R7, 0x1f ;  /* 0x0000001f00077802 */ /* 0x000fe20000000f00 */
[----:B------:R-:W-:Y:S01]  /*0e00*/  IMAD.MOV.U32 R10, RZ, RZ, -0x1 ;  /* 0xffffffffff0a7424 */ /* 0x000fe200078e00ff */
[----:B------:R-:W-:-:S02]  /*0e10*/  MOV R2, 0xe30 ;  /* 0x00000e3000027802 */ /* 0x000fc40000000f00 */
[----:B------:R-:W-:Y:S05]  /*0e20*/  CALL.REL.NOINC `($__internal_6_$__cuda_sm70_shflsync_bfly_p) ;  /* 0x000000e000007944 */ /* 0x000fea0003c00000 */
[----:B0-----:R-:W-:Y:S01]  /*0e30*/  HFMA2.MMA R8, -RZ, RZ, 0, 4.76837158203125e-07 ;  /* 0x00000008ff087435 */ /* 0x001fe200000001ff */
[----:B-1----:R-:W-:Y:S01]  /*0e40*/  FADD.FTZ R9, R9, R7 ;  /* 0x0000000709097221 */ /* 0x002fe20000010000 */
[----:B------:R-:W-:Y:S01]  /*0e50*/  MOV R7, 0x1f ;  /* 0x0000001f00077802 */ /* 0x000fe20000000f00 */
[----:B------:R-:W-:Y:S01]  /*0e60*/  IMAD.MOV.U32 R10, RZ, RZ, -0x1 ;  /* 0xffffffffff0a7424 */ /* 0x000fe200078e00ff */
[----:B------:R-:W-:-:S02]  /*0e70*/  MOV R2, 0xe90 ;  /* 0x00000e9000027802 */ /* 0x000fc40000000f00 */
[----:B------:R-:W-:Y:S05]  /*0e80*/  CALL.REL.NOINC `($__internal_6_$__cuda_sm70_shflsync_bfly_p) ;  /* 0x0000008000007944 */ /* 0x000fea0003c00000 */
[----:B0-----:R-:W-:Y:S01]  /*0e90*/  HFMA2.MMA R8, -RZ, RZ, 0, 9.5367431640625e-07 ;  /* 0x00000010ff087435 */ /* 0x001fe200000001ff */
[----:B-1----:R-:W-:Y:S01]  /*0ea0*/  FADD.FTZ R9, R9, R7 ;  /* 0x0000000709097221 */ /* 0x002fe20000010000 */
[----:B------:R-:W-:Y:S01]  /*0eb0*/  MOV R7, 0x1f ;  /* 0x0000001f00077802 */ /* 0x000fe20000000f00 */
[----:B------:R-:W-:Y:S01]  /*0ec0*/  IMAD.MOV.U32 R10, RZ, RZ, -0x1 ;  /* 0xffffffffff0a7424 */ /* 0x000fe200078e00ff */
[----:B------:R-:W-:-:S02]  /*0ed0*/  MOV R2, 0xef0 ;  /* 0x00000ef000027802 */ /* 0x000fc40000000f00 */
[----:B------:R-:W-:Y:S05]  /*0ee0*/  CALL.REL.NOINC `($__internal_6_$__cuda_sm70_shflsync_bfly_p) ;  /* 0x0000002000007944 */ /* 0x000fea0003c00000 */
[----:B-1----:R-:W-:Y:S01]  /*0ef0*/  MOV R4, R7 ;  /* 0x0000000700047202 */ /* 0x002fe20000000f00 */
[----:B0-----:R-:W-:Y:S05]  /*0f00*/  BRA `(.L_x_196) ;  /* 0xfffffa4000007947 */ /* 0x001fea000383ffff */
        .weak           $__internal_6_$__cuda_sm70_shflsync_bfly_p
        .type           $__internal_6_$__cuda_sm70_shflsync_bfly_p,@function
        .size           $__internal_6_$__cuda_sm70_shflsync_bfly_p,(.L_x_2753 - $__internal_6_$__cuda_sm70_shflsync_bfly_p)
$__internal_6_$__cuda_sm70_shflsync_bfly_p:
[----:B------:R-:W-:Y:S01]  /*0f10*/  HFMA2.MMA R3, -RZ, RZ, 0, 0 ;  /* 0x00000000ff037435 */ /* 0x000fe200000001ff */
[----:B------:R-:W-:Y:S04]  /*0f20*/  WARPSYNC R10 ;  /* 0x0000000a00007348 */ /* 0x000fe80003800000 */
[----:B------:R0:W1:Y:S01]  /*0f30*/  SHFL.BFLY PT, R7, R9, R8, R7 ;  /* 0x0c00000809077389 */ /* 0x00006200000e0007 */
[----:B------:R-:W-:Y:S05]  /*0f40*/  RET.REL.NODEC R2 `(_ZN10layer_norm22ln_bwd_finalize_kernelINS_22Kernel_traits_finalizeILj5120E13__nv_bfloat16S2_S2_S2_fjLb0ELj1024ELj4ENS_18Kernel_traits_baseILj5120ES2_S2_S2_S2_fjLj1024EEEEELb0ELb0EEEvNS_9BwdParamsE) ;  /* 0xfffff0b002007950 */ /* 0x000fea0003c3ffff */
.L_x_197:
        /* <DEDUP_REMOVED lines=11> */
.L_x_2753:


//--------------------- .text._ZN10layer_norm40ln_parallel_residual_bwd_finalize_kernelINS_22Kernel_traits_finalizeILj5120E13__nv_bfloat16S2_S2_S2_fjLb0ELj1024ELj4ENS_18Kernel_traits_baseILj5120ES2_S2_S2_S2_fjLj1024EEEEELb0EEEvNS_9BwdParamsE --------------------------
	.section	.text._ZN10layer_norm40ln_parallel_residual_bwd_finalize_kernelINS_22Kernel_traits_finalizeILj5120E13__nv_bfloat16S2_S2_S2_fjLb0ELj1024ELj4ENS_18Kernel_traits_baseILj5120ES2_S2_S2_S2_fjLj1024EEEEELb0EEEvNS_9BwdParamsE,"ax",@progbits
	.sectioninfo	@"SHI_REGISTERS=32"
	.align	128
        .global         _ZN10layer_norm40ln_parallel_residual_bwd_finalize_kernelINS_22Kernel_traits_finalizeILj5120E13__nv_bfloat16S2_S2_S2_fjLb0ELj1024ELj4ENS_18Kernel_traits_baseILj5120ES2_S2_S2_S2_fjLj1024EEEEELb0EEEvNS_9BwdParamsE
        .type           _ZN10layer_norm40ln_parallel_residual_bwd_finalize_kernelINS_22Kernel_traits_finalizeILj5120E13__nv_bfloat16S2_S2_S2_fjLb0ELj1024ELj4ENS_18Kernel_traits_baseILj5120ES2_S2_S2_S2_fjLj1024EEEEELb0EEEvNS_9BwdParamsE,@function
        .size           _ZN10layer_norm40ln_parallel_residual_bwd_finalize_kernelINS_22Kernel_traits_finalizeILj5120E13__nv_bfloat16S2_S2_S2_fjLb0ELj1024ELj4ENS_18Kernel_traits_baseILj5120ES2_S2_S2_S2_fjLj1024EEEEELb0EEEvNS_9BwdParamsE,(.L_x_2754 - _ZN10layer_norm40ln_parallel_residual_bwd_finalize_kernelINS_22Kernel_traits_finalizeILj5120E13__nv_bfloat16S2_S2_S2_fjLb0ELj1024ELj4ENS_18Kernel_traits_baseILj5120ES2_S2_S2_S2_fjLj1024EEEEELb0EEEvNS_9BwdParamsE)
        .other          _ZN10layer_norm40ln_parallel_residual_bwd_finalize_kernelINS_22Kernel_traits_finalizeILj5120E13__nv_bfloat16S2_S2_S2_fjLb0ELj1024ELj4ENS_18Kernel_traits_baseILj5120ES2_S2_S2_S2_fjLj1024EEEEELb0EEEvNS_9BwdParamsE,@"STO_CUDA_ENTRY STV_DEFAULT"
_ZN10layer_norm40ln_parallel_residual_bwd_finalize_kernelINS_22Kernel_traits_finalizeILj5120E13__nv_bfloat16S2_S2_S2_fjLb0ELj1024ELj4ENS_18Kernel_traits_baseILj5120ES2_S2_S2_S2_fjLj1024EEEEELb0EEEvNS_9BwdParamsE:
.text._ZN10layer_norm40ln_parallel_residual_bwd_finalize_kernelINS_22Kernel_traits_finalizeILj5120E13__nv_bfloat16S2_S2_S2_fjLb0ELj1024ELj4ENS_18Kernel_traits_baseILj5120ES2_S2_S2_S2_fjLj1024EEEEELb0EEEvNS_9BwdParamsE:
[----:B------:R-:W-:Y:S02]  /*0000*/  MOV R1, c[0x0][0x28] ;  /* 0x00000a0000017a02 */ /* 0x000fe40000000f00 */
[----:B------:R-:W0:Y:S04]  /*0010*/  S2R R0, SR_TID.X ;  /* 0x0000000000007919 */ /* 0x000e280000002100 */
[----:B------:R-:W1:Y:S01]  /*0020*/  S2R R5, SR_CTAID.X ;  /* 0x0000000000057919 */ /* 0x000e620000002500 */
[----:B0-----:R-:W-:Y:S02]  /*0030*/  LOP3.LUT R2, R0, 0x1f, RZ, 0xc0, !PT ;  /* 0x0000001f00027812 */ /* 0x001fe400078ec0ff */
[----:B-1----:R-:W-:-:S04]  /*0040*/  SHF.L.U32 R3, R5, 0x5, RZ ;  /* 0x0000000505037819 */ /* 0x002fc800000006ff */
        /* <DEDUP_REMOVED lines=11> */
[----:B------:R-:W-:-:S02]  /*0100*/  IADD3 R6, R6, R7, RZ ;  /* 0x0000000706067210 */ /* 0x000fc40007ffe0ff */
[C---:B------:R-:W-:Y:S02]  /*0110*/  ISETP.GT.U32.OR P0, PT, R2.reuse, 0xf, P0 ;  /* 0x0000000f0200780c */ /* 0x040fe40000704470 */
[----:B------:R-:W-:Y:S02]  /*0120*/  LEA R7, R2, R7, 0x5 ;  /* 0x0000000702077211 */ /* 0x000fe400078e28ff */
.L_x_212:
[----:B------:R-:W-:Y:S01]  /*0130*/  ISETP.GE.U32.AND P1, PT, R3, c[0x0][0x160], PT ;  /* 0x0000580003007a0c */ /* 0x000fe20003f26070 */
[----:B------:R-:W-:Y:S01]  /*0140*/  BSSY B0, `(.L_x_198) ;  /* 0x0000095000007945 */ /* 0x000fe20003800000 */
[----:B------:R-:W-:Y:S01]  /*0150*/  HFMA2.MMA R28, -RZ, RZ, 0, 0 ;  /* 0x00000000ff1c7435 */ /* 0x000fe200000001ff */
[----:B------:R-:W-:Y:S01]  /*0160*/  CS2R R24, SRZ ;  /* 0x0000000000187805 */ /* 0x000fe2000001ff00 */
[----:B------:R-:W-:Y:S01]  /*0170*/  ISETP.GE.U32.OR P1, PT, R4, c[0x0][0x168], P1 ;  /* 0x00005a0004007a0c */ /* 0x000fe20000f26470 */
[----:B------:R-:W-:-:S12]  /*0180*/  IMAD.MOV.U32 R23, RZ, RZ, RZ ;  /* 0x000000ffff177224 */ /* 0x000fd800078e00ff */
[----:B------:R-:W-:Y:S05]  /*0190*/  @P1 BRA `(.L_x_199) ;  /* 0x000008f000001947 */ /* 0x000fea0003800000 */
[----:B------:R-:W-:Y:S02]  /*01a0*/  ISETP.GE.U32.AND P2, PT, R3, c[0x0][0x160], PT ;  /* 0x0000580003007a0c */ /* 0x000fe40003f46070 */
[----:B------:R-:W-:-:S11]  /*01b0*/  MOV R11, R3 ;  /* 0x00000003000b7202 */ /* 0x000fd60000000f00 */
[----:B------:R-:W-:Y:S01]  /*01c0*/  @P2 MOV R13, 0x4 ;  /* 0x00000004000d2802 */ /* 0x000fe20000000f00 */
[----:B------:R-:W-:-:S04]  /*01d0*/  @P2 IMAD R12, R11, c[0x0][0x168], R4 ;  /* 0x00005a000b0c2a24 */ /* 0x000fc800078e0204 */
[----:B------:R-:W-:-:S04]  /*01e0*/  @P2 IMAD.WIDE.U32 R16, R12, R13, c[0x0][0x220] ;  /* 0x000088000c102625 */ /* 0x000fc800078e000d */
[CC--:B------:R-:W-:Y:S02]  /*01f0*/  @P2 IMAD.WIDE.U32 R14, R12.reuse, R13.reuse, c[0x0][0x228] ;  /* 0x00008a000c0e2625 */ /* 0x0c0fe400078e000d */
[----:B------:R-:W2:Y:S02]  /*0200*/  @P2 LDG.E R17, [R16.64] ;  /* 0x0000000410112981 */ /* 0x000ea4000c1e1900 */
[CC--:B------:R-:W-:Y:S02]  /*0210*/  @P2 IMAD.WIDE.U32 R8, R12.reuse, R13.reuse, c[0x0][0x238] ;  /* 0x00008e000c082625 */ /* 0x0c0fe400078e000d */
[----:B------:R-:W3:Y:S02]  /*0220*/  @P2 LDG.E R14, [R14.64] ;  /* 0x000000040e0e2981 */ /* 0x000ee4000c1e1900 */
[----:B------:R-:W-:Y:S02]  /*0230*/  @P2 IMAD.WIDE.U32 R12, R12, R13, c[0x0][0x230] ;  /* 0x00008c000c0c2625 */ /* 0x000fe400078e000d */
[----:B------:R-:W4:Y:S04]  /*0240*/  @P2 LDG.E R9, [R8.64] ;  /* 0x0000000408092981 */ /* 0x000f28000c1e1900 */
[----:B------:R-:W5:Y:S01]  /*0250*/  @P2 LDG.E R12, [R12.64] ;  /* 0x000000040c0c2981 */ /* 0x000f62000c1e1900 */
[----:B------:R-:W-:-:S04]  /*0260*/  @P2 IADD3 R11, R11, 0x20, RZ ;  /* 0x000000200b0b2810 */ /* 0x000fc80007ffe0ff */
[C---:B------:R-:W-:Y:S02]  /*0270*/  ISETP.GE.U32.AND P1, PT, R11.reuse, c[0x0][0x160], PT ;  /* 0x000058000b007a0c */ /* 0x040fe40003f26070 */
[----:B------:R-:W-:-:S04]  /*0280*/  IADD3 R10, -R11, c[0x0][0x160], RZ ;  /* 0x000058000b0a7a10 */ /* 0x000fc80007ffe1ff */
[----:B------:R-:W-:Y:S01]  /*0290*/  ISETP.LE.U32.OR P1, PT, R10, 0x60, P1 ;  /* 0x000000600a00780c */ /* 0x000fe20000f23470 */
[----:B------:R-:W-:Y:S01]  /*02a0*/  CS2R R24, SRZ ;  /* 0x0000000000187805 */ /* 0x000fe2000001ff00 */
[----:B------:R-:W-:Y:S01]  /*02b0*/  MOV R23, RZ ;  /* 0x000000ff00177202 */ /* 0x000fe20000000f00 */
[----:B------:R-:W-:Y:S01]  /*02c0*/  IMAD.MOV.U32 R28, RZ, RZ, RZ ;  /* 0x000000ffff1c7224 */ /* 0x000fe200078e00ff */
[----:B------:R-:W-:Y:S03]  /*02d0*/  BSSY B1, `(.L_x_200) ;  /* 0x0000045000017945 */ /* 0x000fe60003800000 */
[----:B--2---:R-:W-:Y:S02]  /*02e0*/  @P2 FADD.FTZ R24, R24, R17 ;  /* 0x0000001118182221 */ /* 0x004fe40000010000 */
[----:B---3--:R-:W-:Y:S02]  /*02f0*/  @P2 FADD.FTZ R23, R23, R14 ;  /* 0x0000000e17172221 */ /* 0x008fe40000010000 */
[----:B----4-:R-:W-:-:S02]  /*0300*/  @P2 FADD.FTZ R28, R28, R9 ;  /* 0x000000091c1c2221 */ /* 0x010fc40000010000 */
[----:B-----5:R-:W-:Y:S01]  /*0310*/  @P2 FADD.FTZ R25, R25, R12 ;  /* 0x0000000c19192221 */ /* 0x020fe20000010000 */
[----:B------:R-:W-:Y:S01]  /*0320*/  PLOP3.LUT P2, PT, P2, PT, PT, 0x8, 0x0 ;  /* 0x000000000000781c */ /* 0x000fe2000174e170 */
[----:B------:R-:W-:Y:S07]  /*0330*/  @P1 BRA `(.L_x_201) ;  /* 0x000003e000001947 */ /* 0x000fee0003800000 */
[----:B------:R-:W-:Y:S02]  /*0340*/  MOV R8, c[0x0][0x160] ;  /* 0x0000580000087a02 */ /* 0x000fe40000000f00 */
[----:B------:R-:W-:Y:S02]  /*0350*/  PLOP3.LUT P2, PT, PT, PT, PT, 0x8, 0x0 ;  /* 0x000000000000781c */ /* 0x000fe40003f4e170 */
[----:B------:R-:W-:Y:S02]  /*0360*/  IADD3 R8, R8, -0x60, RZ ;  /* 0xffffffa008087810 */ /* 0x000fe40007ffe0ff */
.L_x_202:
[----:B------:R-:W-:Y:S01]  /*0370*/  HFMA2.MMA R9, -RZ, RZ, 0, 2.384185791015625e-07 ;  /* 0x00000004ff097435 */ /* 0x000fe200000001ff */
[C---:B------:R-:W-:Y:S01]  /*0380*/  IMAD R20, R11.reuse, c[0x0][0x168], R4 ;  /* 0x00005a000b147a24 */ /* 0x040fe200078e0204 */
[----:B------:R-:W-:-:S05]  /*0390*/  IADD3 R17, R11, 0x20, RZ ;  /* 0x000000200b117810 */ /* 0x000fca0007ffe0ff */
[----:B------:R-:W-:-:S03]  /*03a0*/  IMAD R22, R17, c[0x0][0x168], R4 ;  /* 0x00005a0011167a24 */ /* 0x000fc600078e0204 */
[----:B------:R-:W-:-:S04]  /*03b0*/  IMAD.WIDE.U32 R26, R20, R9, c[0x0][0x228] ;  /* 0x00008a00141a7625 */ /* 0x000fc800078e0009 */
[CC--:B------:R-:W-:Y:S02]  /*03c0*/  IMAD.WIDE.U32 R14, R20.reuse, R9.reuse, c[0x0][0x220] ;  /* 0x00008800140e7625 */ /* 0x0c0fe400078e0009 */
[----:B------:R0:W2:Y:S02]  /*03d0*/  LDG.E R26, [R26.64] ;  /* 0x000000041a1a7981 */ /* 0x0000a4000c1e1900 */
[-C--:B------:R-:W-:Y:S02]  /*03e0*/  IMAD.WIDE.U32 R12, R20, R9.reuse, c[0x0][0x230] ;  /* 0x00008c00140c7625 */ /* 0x080fe400078e0009 */
[----:B------:R1:W3:Y:S02]  /*03f0*/  LDG.E R19, [R14.64] ;  /* 0x000000040e137981 */ /* 0x0002e4000c1e1900 */
[-C--:B------:R-:W-:Y:S02]  /*0400*/  IMAD.WIDE.U32 R16, R22, R9.reuse, c[0x0][0x220] ;  /* 0x0000880016107625 */ /* 0x080fe400078e0009 */
[----:B------:R4:W5:Y:S02]  /*0410*/  LDG.E R18, [R12.64] ;  /* 0x000000040c127981 */ /* 0x000964000c1e1900 */
[----:B------:R-:W-:-:S02]  /*0420*/  IMAD.WIDE.U32 R20, R20, R9, c[0x0][0x238] ;  /* 0x00008e0014147625 */ /* 0x000fc400078e0009 */
[----:B------:R4:W5:Y:S04]  /*0430*/  LDG.E R29, [R16.64] ;  /* 0x00000004101d7981 */ /* 0x000968000c1e1900 */
[----:B------:R4:W5:Y:S01]  /*0440*/  LDG.E R21, [R20.64] ;  /* 0x0000000414157981 */ /* 0x000962000c1e1900 */
[C---:B------:R-:W-:Y:S01]  /*0450*/  IADD3 R10, R11.reuse, 0x40, RZ ;  /* 0x000000400b0a7810 */ /* 0x040fe20007ffe0ff */
[----:B-1----:R-:W-:Y:S01]  /*0460*/  IMAD.WIDE.U32 R14, R22, R9, c[0x0][0x228] ;  /* 0x00008a00160e7625 */ /* 0x002fe200078e0009 */
[----:B0-----:R-:W-:-:S03]  /*0470*/  IADD3 R27, R11, 0x60, RZ ;  /* 0x000000600b1b7810 */ /* 0x001fc60007ffe0ff */
[----:B----4-:R-:W-:Y:S02]  /*0480*/  IMAD R20, R10, c[0x0][0x168], R4 ;  /* 0x00005a000a147a24 */ /* 0x010fe400078e0204 */
[----:B------:R0:W4:Y:S02]  /*0490*/  LDG.E R10, [R14.64] ;  /* 0x000000040e0a7981 */ /* 0x000124000c1e1900 */
[----:B------:R-:W-:-:S04]  /*04a0*/  IMAD.WIDE.U32 R16, R20, R9, c[0x0][0x220] ;  /* 0x0000880014107625 */ /* 0x000fc800078e0009 */
[----:B------:R-:W-:-:S04]  /*04b0*/  IMAD.WIDE.U32 R12, R22, R9, c[0x0][0x230] ;  /* 0x00008c00160c7625 */ /* 0x000fc800078e0009 */
[-C--:B0-----:R-:W-:Y:S02]  /*04c0*/  IMAD.WIDE.U32 R14, R22, R9.reuse, c[0x0][0x238] ;  /* 0x00008e00160e7625 */ /* 0x081fe400078e0009 */
[----:B------:R3:W4:Y:S04]  /*04d0*/  LDG.E R22, [R16.64] ;  /* 0x0000000410167981 */ /* 0x000728000c1e1900 */
[----:B------:R0:W4:Y:S04]  /*04e0*/  LDG.E R12, [R12.64] ;  /* 0x000000040c0c7981 */ /* 0x000128000c1e1900 */
[----:B0-----:R0:W4:Y:S02]  /*04f0*/  LDG.E R13, [R14.64] ;  /* 0x000000040e0d7981 */ /* 0x001124000c1e1900 */
[----:B0-----:R-:W-:-:S04]  /*0500*/  IMAD.WIDE.U32 R14, R20, R9, c[0x0][0x228] ;  /* 0x00008a00140e7625 */ /* 0x001fc800078e0009 */
[----:B--2---:R-:W-:Y:S02]  /*0510*/  FADD.FTZ R23, R26, R23 ;  /* 0x000000171a177221 */ /* 0x004fe40000010000 */
[----:B------:R-:W-:Y:S02]  /*0520*/  IMAD R26, R27, c[0x0][0x168], R4 ;  /* 0x00005a001b1a7a24 */ /* 0x000fe400078e0204 */
[----:B---3--:R-:W-:Y:S02]  /*0530*/  FADD.FTZ R16, R19, R24 ;  /* 0x0000001813107221 */ /* 0x008fe40000010000 */
[----:B------:R0:W2:Y:S01]  /*0540*/  LDG.E R24, [R14.64] ;  /* 0x000000040e187981 */ /* 0x0000a2000c1e1900 */
[----:B-----5:R-:W-:Y:S02]  /*0550*/  FADD.FTZ R25, R18, R25 ;  /* 0x0000001912197221 */ /* 0x020fe40000010000 */
[----:B------:R-:W-:-:S04]  /*0560*/  IMAD.WIDE.U32 R18, R20, R9, c[0x0][0x230] ;  /* 0x00008c0014127625 */ /* 0x000fc800078e0009 */
[----:B------:R-:W-:Y:S01]  /*0570*/  FADD.FTZ R29, R16, R29 ;  /* 0x0000001d101d7221 */ /* 0x000fe20000010000 */
[----:B------:R1:W3:Y:S01]  /*0580*/  LDG.E R27, [R18.64] ;  /* 0x00000004121b7981 */ /* 0x0002e2000c1e1900 */
[----:B------:R-:W-:-:S04]  /*0590*/  IMAD.WIDE.U32 R16, R26, R9, c[0x0][0x228] ;  /* 0x00008a001a107625 */ /* 0x000fc800078e0009 */
[----:B------:R-:W-:Y:S02]  /*05a0*/  FADD.FTZ R28, R21, R28 ;  /* 0x0000001c151c7221 */ /* 0x000fe40000010000 */
[-C--:B------:R-:W-:Y:S01]  /*05b0*/  IMAD.WIDE.U32 R20, R20, R9.reuse, c[0x0][0x238] ;  /* 0x00008e0014147625 */ /* 0x080fe200078e0009 */
[----:B------:R5:W3:Y:S03]  /*05c0*/  LDG.E R16, [R16.64] ;  /* 0x0000000410107981 */ /* 0x000ae6000c1e1900 */
[CC--:B-1----:R-:W-:Y:S02]  /*05d0*/  IMAD.WIDE.U32 R18, R26.reuse, R9.reuse, c[0x0][0x230] ;  /* 0x00008c001a127625 */ /* 0x0c2fe400078e0009 */
[----:B------:R-:W3:Y:S02]  /*05e0*/  LDG.E R20, [R20.64] ;  /* 0x0000000414147981 */ /* 0x000ee4000c1e1900 */
[----:B0-----:R-:W-:-:S02]  /*05f0*/  IMAD.WIDE.U32 R14, R26, R9, c[0x0][0x220] ;  /* 0x000088001a0e7625 */ /* 0x001fc400078e0009 */
[----:B-----5:R0:W5:Y:S04]  /*0600*/  LDG.E R17, [R18.64] ;  /* 0x0000000412117981 */ /* 0x020168000c1e1900 */
[----:B------:R-:W5:Y:S01]  /*0610*/  LDG.E R14, [R14.64] ;  /* 0x000000040e0e7981 */ /* 0x000f62000c1e1900 */
[----:B0-----:R-:W-:-:S05]  /*0620*/  IMAD.WIDE.U32 R18, R26, R9, c[0x0][0x238] ;  /* 0x00008e001a127625 */ /* 0x001fca00078e0009 */
[----:B------:R-:W5:Y:S01]  /*0630*/  LDG.E R9, [R18.64] ;  /* 0x0000000412097981 */ /* 0x000f62000c1e1900 */
[----:B------:R-:W-:-:S04]  /*0640*/  IADD3 R11, R11, 0x80, RZ ;  /* 0x000000800b0b7810 */ /* 0x000fc80007ffe0ff */
[----:B------:R-:W-:Y:S01]  /*0650*/  ISETP.GE.U32.AND P1, PT, R11, R8, PT ;  /* 0x000000080b00720c */ /* 0x000fe20003f26070 */
[----:B----4-:R-:W-:Y:S02]  /*0660*/  FADD.FTZ R23, R23, R10 ;  /* 0x0000000a17177221 */ /* 0x010fe40000010000 */
[----:B------:R-:W-:Y:S02]  /*0670*/  FADD.FTZ R12, R25, R12 ;  /* 0x0000000c190c7221 */ /* 0x000fe40000010000 */
[----:B------:R-:W-:Y:S02]  /*0680*/  FADD.FTZ R13, R28, R13 ;  /* 0x0000000d1c0d7221 */ /* 0x000fe40000010000 */
[----:B------:R-:W-:Y:S02]  /*0690*/  FADD.FTZ R29, R29, R22 ;  /* 0x000000161d1d7221 */ /* 0x000fe40000010000 */
[----:B--2---:R-:W-:Y:S02]  /*06a0*/  FADD.FTZ R23, R23, R24 ;  /* 0x0000001817177221 */ /* 0x004fe40000010000 */
[----:B---3--:R-:W-:-:S02]  /*06b0*/  FADD.FTZ R12, R12, R27 ;  /* 0x0000001b0c0c7221 */ /* 0x008fc40000010000 */
[----:B------:R-:W-:Y:S02]  /*06c0*/  FADD.FTZ R23, R23, R16 ;  /* 0x0000001017177221 */ /* 0x000fe40000010000 */
[----:B------:R-:W-:Y:S02]  /*06d0*/  FADD.FTZ R20, R13, R20 ;  /* 0x000000140d147221 */ /* 0x000fe40000010000 */
[----:B-----5:R-:W-:Y:S02]  /*06e0*/  FADD.FTZ R25, R12, R17 ;  /* 0x000000110c197221 */ /* 0x020fe40000010000 */
[----:B------:R-:W-:Y:S02]  /*06f0*/  FADD.FTZ R24, R29, R14 ;  /* 0x0000000e1d187221 */ /* 0x000fe40000010000 */
[----:B------:R-:W-:Y:S01]  /*0700*/  FADD.FTZ R28, R20, R9 ;  /* 0x00000009141c7221 */ /* 0x000fe20000010000 */
[----:B------:R-:W-:Y:S05]  /*0710*/  @!P1 BRA `(.L_x_202) ;  /* 0xfffffc5000009947 */ /* 0x000fea000383ffff */
.L_x_201:
[----:B------:R-:W-:Y:S05]  /*0720*/  BSYNC B1 ;  /* 0x0000000000017941 */ /* 0x000fea0003800000 */
.L_x_200:
[C---:B------:R-:W-:Y:S01]  /*0730*/  ISETP.GE.U32.AND P1, PT, R11.reuse, c[0x0][0x160], PT ;  /* 0x000058000b007a0c */ /* 0x040fe20003f26070 */
[----:B------:R-:W-:Y:S01]  /*0740*/  BSSY B1, `(.L_x_203) ;  /* 0x0000022000017945 */ /* 0x000fe20003800000 */
[----:B------:R-:W-:-:S04]  /*0750*/  IADD3 R8, -R11, c[0x0][0x160], RZ ;  /* 0x000058000b087a10 */ /* 0x000fc80007ffe1ff */
[----:B------:R-:W-:-:S13]  /*0760*/  ISETP.LE.U32.OR P1, PT, R8, 0x20, P1 ;  /* 0x000000200800780c */ /* 0x000fda0000f23470 */
[----:B------:R-:W-:Y:S05]  /*0770*/  @P1 BRA `(.L_x_204) ;  /* 0x000001e000001947 */ /* 0x000fea0003800000 */
[----:B------:R-:W-:Y:S01]  /*0780*/  MOV R20, 0x4 ;  /* 0x0000000400147802 */ /* 0x000fe20000000f00 */
[C---:B------:R-:W-:Y:S01]  /*0790*/  IMAD R13, R11.reuse, c[0x0][0x168], R4 ;  /* 0x00005a000b0d7a24 */ /* 0x040fe200078e0204 */
[----:B------:R-:W-:-:S03]  /*07a0*/  IADD3 R21, R11, 0x20, RZ ;  /* 0x000000200b157810 */ /* 0x000fc60007ffe0ff */
[----:B------:R-:W-:-:S04]  /*07b0*/  IMAD.WIDE.U32 R8, R13, R20, c[0x0][0x230] ;  /* 0x00008c000d087625 */ /* 0x000fc800078e0014 */
[CC--:B------:R-:W-:Y:S01]  /*07c0*/  IMAD.WIDE.U32 R16, R13.reuse, R20.reuse, c[0x0][0x220] ;  /* 0x000088000d107625 */ /* 0x0c0fe200078e0014 */
[----:B------:R0:W2:Y:S03]  /*07d0*/  LDG.E R10, [R8.64] ;  /* 0x00000004080a7981 */ /* 0x0000a6000c1e1900 */
[-C--:B------:R-:W-:Y:S02]  /*07e0*/  IMAD.WIDE.U32 R14, R13, R20.reuse, c[0x0][0x228] ;  /* 0x00008a000d0e7625 */ /* 0x080fe400078e0014 */
[----:B------:R-:W3:Y:S02]  /*07f0*/  LDG.E R17, [R16.64] ;  /* 0x0000000410117981 */ /* 0x000ee4000c1e1900 */
[----:B------:R-:W-:Y:S02]  /*0800*/  IMAD R21, R21, c[0x0][0x168], R4 ;  /* 0x00005a0015157a24 */ /* 0x000fe400078e0204 */
[-C--:B------:R-:W-:Y:S01]  /*0810*/  IMAD.WIDE.U32 R12, R13, R20.reuse, c[0x0][0x238] ;  /* 0x00008e000d0c7625 */ /* 0x080fe200078e0014 */
[----:B------:R-:W4:Y:S03]  /*0820*/  LDG.E R14, [R14.64] ;  /* 0x000000040e0e7981 */ /* 0x000f26000c1e1900 */
[----:B0-----:R-:W-:-:S02]  /*0830*/  IMAD.WIDE.U32 R8, R21, R20, c[0x0][0x220] ;  /* 0x0000880015087625 */ /* 0x001fc400078e0014 */
[----:B------:R-:W5:Y:S02]  /*0840*/  LDG.E R13, [R12.64] ;  /* 0x000000040c0d7981 */ /* 0x000f64000c1e1900 */
[CC--:B------:R-:W-:Y:S02]  /*0850*/  IMAD.WIDE.U32 R26, R21.reuse, R20.reuse, c[0x0][0x228] ;  /* 0x00008a00151a7625 */ /* 0x0c0fe400078e0014 */
[----:B------:R-:W5:Y:S02]  /*0860*/  LDG.E R22, [R8.64] ;  /* 0x0000000408167981 */ /* 0x000f64000c1e1900 */
[CC--:B------:R-:W-:Y:S02]  /*0870*/  IMAD.WIDE.U32 R18, R21.reuse, R20.reuse, c[0x0][0x230] ;  /* 0x00008c0015127625 */ /* 0x0c0fe400078e0014 */
[----:B------:R-:W5:Y:S02]  /*0880*/  LDG.E R27, [R26.64] ;  /* 0x000000041a1b7981 */ /* 0x000f64000c1e1900 */
[----:B------:R-:W-:-:S02]  /*0890*/  IMAD.WIDE.U32 R20, R21, R20, c[0x0][0x238] ;  /* 0x00008e0015147625 */ /* 0x000fc400078e0014 */
[----:B------:R-:W5:Y:S04]  /*08a0*/  LDG.E R19, [R18.64] ;  /* 0x0000000412137981 */ /* 0x000f68000c1e1900 */
[----:B------:R-:W5:Y:S01]  /*08b0*/  LDG.E R20, [R20.64] ;  /* 0x0000000414147981 */ /* 0x000f62000c1e1900 */
[----:B------:R-:W-:Y:S02]  /*08c0*/  PLOP3.LUT P2, PT, PT, PT, PT, 0x8, 0x0 ;  /* 0x000000000000781c */ /* 0x000fe40003f4e170 */
[----:B------:R-:W-:Y:S01]  /*08d0*/  IADD3 R11, R11, 0x40, RZ ;  /* 0x000000400b0b7810 */ /* 0x000fe20007ffe0ff */
[----:B--2---:R-:W-:Y:S02]  /*08e0*/  FADD.FTZ R10, R25, R10 ;  /* 0x0000000a190a7221 */ /* 0x004fe40000010000 */
[----:B---3--:R-:W-:-:S02]  /*08f0*/  FADD.FTZ R17, R24, R17 ;  /* 0x0000001118117221 */ /* 0x008fc40000010000 */
[----:B----4-:R-:W-:Y:S02]  /*0900*/  FADD.FTZ R14, R23, R14 ;  /* 0x0000000e170e7221 */ /* 0x010fe40000010000 */
[----:B-----5:R-:W-:Y:S02]  /*0910*/  FADD.FTZ R13, R28, R13 ;  /* 0x0000000d1c0d7221 */ /* 0x020fe40000010000 */
[----:B------:R-:W-:Y:S02]  /*0920*/  FADD.FTZ R24, R17, R22 ;  /* 0x0000001611187221 */ /* 0x000fe40000010000 */
[----:B------:R-:W-:Y:S02]  /*0930*/  FADD.FTZ R23, R14, R27 ;  /* 0x0000001b0e177221 */ /* 0x000fe40000010000 */
[----:B------:R-:W-:Y:S02]  /*0940*/  FADD.FTZ R25, R10, R19 ;  /* 0x000000130a197221 */ /* 0x000fe40000010000 */
[----:B------:R-:W-:-:S02]  /*0950*/  FADD.FTZ R28, R13, R20 ;  /* 0x000000140d1c7221 */ /* 0x000fc40000010000 */
.L_x_204:
[----:B------:R-:W-:Y:S05]  /*0960*/  BSYNC B1 ;  /* 0x0000000000017941 */ /* 0x000fea0003800000 */
.L_x_203:
[----:B------:R-:W-:Y:S01]  /*0970*/  ISETP.LT.U32.OR P2, PT, R11, c[0x0][0x160], P2 ;  /* 0x000058000b007a0c */ /* 0x000fe20001741470 */
[----:B------:R-:W-:-:S12]  /*0980*/  BSSY B1, `(.L_x_199) ;  /* 0x0000010000017945 */ /* 0x000fd80003800000 */
[----:B------:R-:W-:Y:S05]  /*0990*/  @!P2 BRA `(.L_x_205) ;  /* 0x000000e00000a947 */ /* 0x000fea0003800000 */
[----:B------:R-:W-:Y:S02]  /*09a0*/  IMAD.MOV.U32 R13, RZ, RZ, 0x4 ;  /* 0x00000004ff0d7424 */ /* 0x000fe400078e00ff */
[----:B------:R-:W-:-:S04]  /*09b0*/  IMAD R12, R11, c[0x0][0x168], R4 ;  /* 0x00005a000b0c7a24 */ /* 0x000fc800078e0204 */
[----:B------:R-:W-:-:S04]  /*09c0*/  IMAD.WIDE.U32 R14, R12, R13, c[0x0][0x220] ;  /* 0x000088000c0e7625 */ /* 0x000fc800078e000d */
[CC--:B------:R-:W-:Y:S02]  /*09d0*/  IMAD.WIDE.U32 R8, R12.reuse, R13.reuse, c[0x0][0x228] ;  /* 0x00008a000c087625 */ /* 0x0c0fe400078e000d */
[----:B------:R-:W2:Y:S02]  /*09e0*/  LDG.E R15, [R14.64] ;  /* 0x000000040e0f7981 */ /* 0x000ea4000c1e1900 */
[CC--:B------:R-:W-:Y:S02]  /*09f0*/  IMAD.WIDE.U32 R10, R12.reuse, R13.reuse, c[0x0][0x238] ;  /* 0x00008e000c0a7625 */ /* 0x0c0fe400078e000d */
[----:B------:R-:W3:Y:S02]  /*0a00*/  LDG.E R8, [R8.64] ;  /* 0x0000000408087981 */ /* 0x000ee4000c1e1900 */
[----:B------:R-:W-:Y:S02]  /*0a10*/  IMAD.WIDE.U32 R12, R12, R13, c[0x0][0x230] ;  /* 0x00008c000c0c7625 */ /* 0x000fe400078e000d */
[----:B------:R-:W4:Y:S04]  /*0a20*/  LDG.E R11, [R10.64] ;  /* 0x000000040a0b7981 */ /* 0x000f28000c1e1900 */
[----:B------:R-:W5:Y:S01]  /*0a30*/  LDG.E R12, [R12.64] ;  /* 0x000000040c0c7981 */ /* 0x000f62000c1e1900 */
[----:B--2---:R-:W-:-:S02]  /*0a40*/  FADD.FTZ R24, R24, R15 ;  /* 0x0000000f18187221 */ /* 0x004fc40000010000 */
[----:B---3--:R-:W-:Y:S02]  /*0a50*/  FADD.FTZ R23, R23, R8 ;  /* 0x0000000817177221 */ /* 0x008fe40000010000 */
[----:B----4-:R-:W-:Y:S02]  /*0a60*/  FADD.FTZ R28, R28, R11 ;  /* 0x0000000b1c1c7221 */ /* 0x010fe40000010000 */
[----:B-----5:R-:W-:Y:S02]  /*0a70*/  FADD.FTZ R25, R25, R12 ;  /* 0x0000000c19197221 */ /* 0x020fe40000010000 */
.L_x_205:
[----:B------:R-:W-:Y:S05]  /*0a80*/  BSYNC B1 ;  /* 0x0000000000017941 */ /* 0x000fea0003800000 */
.L_x_199:
[----:B------:R-:W-:Y:S05]  /*0a90*/  BSYNC B0 ;  /* 0x0000000000007941 */ /* 0x000fea0003800000 */
.L_x_198:
[----:B------:R-:W-:Y:S01]  /*0aa0*/  ISETP.GT.U32.AND P1, PT, R0, 0x3ff, PT ;  /* 0x000003ff0000780c */ /* 0x000fe20003f24070 */
[----:B------:R0:W-:Y:S01]  /*0ab0*/  STS [R6.X4], R23 ;  /* 0x0000001706007388 */ /* 0x0001e20000004800 */
[----:B------:R-:W-:Y:S03]  /*0ac0*/  WARPSYNC 0xffffffff ;  /* 0xffffffff00007948 */ /* 0x000fe60003800000 */
[----:B------:R0:W-:Y:S04]  /*0ad0*/  STS [R6.X4+0x1000], R24 ;  /* 0x0010001806007388 */ /* 0x0001e80000004800 */
[----:B------:R0:W-:Y:S04]  /*0ae0*/  STS [R6.X4+0x2000], R28 ;  /* 0x0020001c06007388 */ /* 0x0001e80000004800 */
[----:B------:R0:W-:Y:S04]  /*0af0*/  STS [R6.X4+0x3000], R25 ;  /* 0x0030001906007388 */ /* 0x0001e80000004800 */
[----:B------:R-:W-:Y:S06]  /*0b00*/  BAR.SYNC.DEFER_BLOCKING 0x0 ;  /* 0x0000000000007b1d */ /* 0x000fec0000010000 */
[----:B------:R-:W-:Y:S05]  /*0b10*/  @P1 BRA `(.L_x_206) ;  /* 0x0000035000001947 */ /* 0x000fea0003800000 */
[----:B0-----:R0:W1:Y:S04]  /*0b20*/  LDS R13, [R7.X4] ;  /* 0x00000000070d7984 */ /* 0x0010680000004800 */
[----:B------:R0:W2:Y:S04]  /*0b30*/  LDS R11, [R7.X4+0x3000] ;  /* 0x00300000070b7984 */ /* 0x0000a80000004800 */
[----:B------:R0:W3:Y:S04]  /*0b40*/  LDS R10, [R7.X4+0x2000] ;  /* 0x00200000070a7984 */ /* 0x0000e80000004800 */
[----:B------:R0:W4:Y:S01]  /*0b50*/  LDS R12, [R7.X4+0x1000] ;  /* 0x00100000070c7984 */ /* 0x0001220000004800 */
[----:B------:R-:W-:Y:S05]  /*0b60*/  BRA.DIV ~URZ, `(.L_x_207) ;  /* 0x000005027f007947 */ /* 0x000fea000b800000 */
[----:B----4-:R4:W0:Y:S02]  /*0b70*/  SHFL.BFLY PT, R14, R12, 0x1, 0x1f ;  /* 0x0c201f000c0e7f89 */ /* 0x01082400000e0000 */
.L_x_213:
[----:B0---4-:R-:W-:Y:S01]  /*0b80*/  FADD.FTZ R12, R12, R14 ;  /* 0x0000000e0c0c7221 */ /* 0x011fe20000010000 */
[----:B------:R-:W-:Y:S05]  /*0b90*/  BRA.DIV ~URZ, `(.L_x_208) ;  /* 0x000005427f007947 */ /* 0x000fea000b800000 */
[----:B--2---:R-:W0:Y:S04]  /*0ba0*/  SHFL.BFLY PT, R16, R11, 0x1, 0x1f ;  /* 0x0c201f000b107f89 */ /* 0x004e2800000e0000 */
[----:B-1----:R-:W1:Y:S04]  /*0bb0*/  SHFL.BFLY PT, R8, R13, 0x1, 0x1f ;  /* 0x0c201f000d087f89 */ /* 0x002e6800000e0000 */
[----:B---3--:R-:W2:Y:S01]  /*0bc0*/  SHFL.BFLY PT, R9, R10, 0x1, 0x1f ;  /* 0x0c201f000a097f89 */ /* 0x008ea200000e0000 */
[----:B0-----:R-:W-:-:S02]  /*0bd0*/  FADD.FTZ R16, R11, R16 ;  /* 0x000000100b107221 */ /* 0x001fc40000010000 */
[----:B-1----:R-:W-:-:S03]  /*0be0*/  FADD.FTZ R14, R13, R8 ;  /* 0x000000080d0e7221 */ /* 0x002fc60000010000 */
[----:B------:R-:W0:Y:S01]  /*0bf0*/  SHFL.BFLY PT, R17, R16, 0x2, 0x1f ;  /* 0x0c401f0010117f89 */ /* 0x000e2200000e0000 */
[----:B--2---:R-:W-:-:S03]  /*0c00*/  FADD.FTZ R19, R10, R9 ;  /* 0x000000090a137221 */ /* 0x004fc60000010000 */
[----:B------:R-:W1:Y:S04]  /*0c10*/  SHFL.BFLY PT, R15, R14, 0x2, 0x1f ;  /* 0x0c401f000e0f7f89 */ /* 0x000e6800000e0000 */
[----:B------:R-:W2:Y:S04]  /*0c20*/  SHFL.BFLY PT, R9, R12, 0x2, 0x1f ;  /* 0x0c401f000c097f89 */ /* 0x000ea800000e0000 */
[----:B------:R-:W3:Y:S01]  /*0c30*/  SHFL.BFLY PT, R8, R19, 0x2, 0x1f ;  /* 0x0c401f0013087f89 */ /* 0x000ee200000e0000 */
[----:B0-----:R-:W-:Y:S02]  /*0c40*/  FADD.FTZ R17, R16, R17 ;  /* 0x0000001110117221 */ /* 0x001fe40000010000 */
[----:B-1----:R-:W-:-:S03]  /*0c50*/  FADD.FTZ R15, R14, R15 ;  /* 0x0000000f0e0f7221 */ /* 0x002fc60000010000 */
[----:B------:R-:W0:Y:S01]  /*0c60*/  SHFL.BFLY PT, R18, R17, 0x4, 0x1f ;  /* 0x0c801f0011127f89 */ /* 0x000e2200000e0000 */
[----:B--2---:R-:W-:-:S03]  /*0c70*/  FADD.FTZ R9, R12, R9 ;  /* 0x000000090c097221 */ /* 0x004fc60000010000 */
[----:B------:R-:W1:Y:S01]  /*0c80*/  SHFL.BFLY PT, R10, R15, 0x4, 0x1f ;  /* 0x0c801f000f0a7f89 */ /* 0x000e6200000e0000 */
[----:B---3--:R-:W-:-:S03]  /*0c90*/  FADD.FTZ R20, R19, R8 ;  /* 0x0000000813147221 */ /* 0x008fc60000010000 */
[----:B------:R-:W2:Y:S04]  /*0ca0*/  SHFL.BFLY PT, R8, R9, 0x4, 0x1f ;  /* 0x0c801f0009087f89 */ /* 0x000ea800000e0000 */
[----:B------:R-:W3:Y:S01]  /*0cb0*/  SHFL.BFLY PT, R11, R20, 0x4, 0x1f ;  /* 0x0c801f00140b7f89 */ /* 0x000ee200000e0000 */
[----:B0-----:R-:W-:Y:S02]  /*0cc0*/  FADD.FTZ R14, R17, R18 ;  /* 0x00000012110e7221 */ /* 0x001fe40000010000 */
[----:B-1----:R-:W-:-:S03]  /*0cd0*/  FADD.FTZ R10, R15, R10 ;  /* 0x0000000a0f0a7221 */ /* 0x002fc60000010000 */
[----:B------:R-:W-:Y:S01]  /*0ce0*/  SHFL.BFLY PT, R19, R14, 0x8, 0x1f ;  /* 0x0d001f000e137f89 */ /* 0x000fe200000e0000 */
[----:B--2---:R-:W-:-:S03]  /*0cf0*/  FADD.FTZ R8, R9, R8 ;  /* 0x0000000809087221 */ /* 0x004fc60000010000 */
[----:B------:R-:W0:Y:S01]  /*0d00*/  SHFL.BFLY PT, R13, R10, 0x8, 0x1f ;  /* 0x0d001f000a0d7f89 */ /* 0x000e2200000e0000 */
[----:B---3--:R-:W-:-:S03]  /*0d10*/  FADD.FTZ R16, R20, R11 ;  /* 0x0000000b14107221 */ /* 0x008fc60000010000 */
[----:B------:R-:W1:Y:S04]  /*0d20*/  SHFL.BFLY PT, R11, R8, 0x8, 0x1f ;  /* 0x0d001f00080b7f89 */ /* 0x000e6800000e0000 */
[----:B------:R-:W2:Y:S01]  /*0d30*/  SHFL.BFLY PT, R9, R16, 0x8, 0x1f ;  /* 0x0d001f0010097f89 */ /* 0x000ea200000e0000 */
[----:B0-----:R-:W-:Y:S02]  /*0d40*/  FADD.FTZ R13, R10, R13 ;  /* 0x0000000d0a0d7221 */ /* 0x001fe40000010000 */
[----:B-1----:R-:W-:-:S03]  /*0d50*/  FADD.FTZ R12, R8, R11 ;  /* 0x0000000b080c7221 */ /* 0x002fc60000010000 */
[----:B------:R0:W1:Y:S01]  /*0d60*/  SHFL.BFLY PT, R18, R13, 0x10, 0x1f ;  /* 0x0e001f000d127f89 */ /* 0x00006200000e0000 */
[----:B------:R-:W-:Y:S02]  /*0d70*/  FADD.FTZ R11, R14, R19 ;  /* 0x000000130e0b7221 */ /* 0x000fe40000010000 */
[----:B--2---:R-:W-:Y:S01]  /*0d80*/  FADD.FTZ R19, R16, R9 ;  /* 0x0000000910137221 */ /* 0x004fe20000010000 */
[----:B------:R0:W2:Y:S04]  /*0d90*/  SHFL.BFLY PT, R15, R12, 0x10, 0x1f ;  /* 0x0e001f000c0f7f89 */ /* 0x0000a800000e0000 */
[----:B------:R0:W3:Y:S04]  /*0da0*/  SHFL.BFLY PT, R20, R11, 0x10, 0x1f ;  /* 0x0e001f000b147f89 */ /* 0x0000e800000e0000 */
[----:B------:R0:W4:Y:S02]  /*0db0*/  SHFL.BFLY PT, R8, R19, 0x10, 0x1f ;  /* 0x0e001f0013087f89 */ /* 0x00012400000e0000 */
.L_x_214:
[----:B------:R-:W-:Y:S01]  /*0dc0*/  ISETP.NE.AND P1, PT, R2, RZ, PT ;  /* 0x000000ff0200720c */ /* 0x000fe20003f25270 */
[----:B-1----:R-:W-:-:S02]  /*0dd0*/  FADD.FTZ R18, R18, R13 ;  /* 0x0000000d12127221 */ /* 0x002fc40000010000 */
[----:B0-2---:R-:W-:Y:S02]  /*0de0*/  FADD.FTZ R12, R15, R12 ;  /* 0x0000000c0f0c7221 */ /* 0x005fe40000010000 */
[----:B----4-:R-:W-:Y:S02]  /*0df0*/  FADD.FTZ R8, R8, R19 ;  /* 0x0000001308087221 */ /* 0x010fe40000010000 */
[----:B---3--:R-:W-:-:S06]  /*0e00*/  FADD.FTZ R20, R20, R11 ;  /* 0x0000000b14147221 */ /* 0x008fcc0000010000 */
[----:B------:R-:W-:-:S04]  /*0e10*/  @!P1 SHF.R.U32.HI R9, RZ, 0x3, R0 ;  /* 0x00000003ff099819 */ /* 0x000fc80000011600 */
[----:B------:R-:W-:-:S05]  /*0e20*/  @!P1 LOP3.LUT R9, R9, 0x1ffffffc, RZ, 0xc0, !PT ;  /* 0x1ffffffc09099812 */ /* 0x000fca00078ec0ff */
[----:B------:R0:W-:Y:S04]  /*0e30*/  @!P1 STS [R9+0x4000], R18 ;  /* 0x0040001209009388 */ /* 0x0001e80000000800 */
[----:B------:R0:W-:Y:S04]  /*0e40*/  @!P1 STS [R9+0x4080], R12 ;  /* 0x0040800c09009388 */ /* 0x0001e80000000800 */
[----:B------:R0:W-:Y:S04]  /*0e50*/  @!P1 STS [R9+0x4100], R8 ;  /* 0x0041000809009388 */ /* 0x0001e80000000800 */
[----:B------:R0:W-:Y:S02]  /*0e60*/  @!P1 STS [R9+0x4180], R20 ;  /* 0x0041801409009388 */ /* 0x0001e40000000800 */
.L_x_206:
[----:B0-----:R-:W-:Y:S01]  /*0e70*/  SHF.L.U32 R8, R5, 0x1, RZ ;  /* 0x0000000105087819 */ /* 0x001fe200000006ff */
[----:B------:R-:W-:Y:S01]  /*0e80*/  WARPSYNC 0xffffffff ;  /* 0xffffffff00007948 */ /* 0x000fe20003800000 */
[----:B------:R-:W-:Y:S02]  /*0e90*/  BAR.SYNC.DEFER_BLOCKING 0x0 ;  /* 0x0000000000007b1d */ /* 0x000fe40000010000 */
[----:B------:R-:W-:-:S04]  /*0ea0*/  ISETP.GE.U32.OR P1, PT, R8, c[0x0][0x168], P0 ;  /* 0x00005a0008007a0c */ /* 0x000fc80000726470 */
[----:B------:R-:W-:Y:S09]  /*0eb0*/  BSSY B0, `(.L_x_209) ;  /* 0x0000015000007945 */ /* 0x000ff20003800000 */
[----:B------:R-:W-:Y:S05]  /*0ec0*/  @P1 BRA `(.L_x_210) ;  /* 0x0000013000001947 */ /* 0x000fea0003800000 */
[----:B------:R-:W-:Y:S01]  /*0ed0*/  SHF.L.U32 R8, R0, 0x3, RZ ;  /* 0x0000000300087819 */ /* 0x000fe200000006ff */
[----:B------:R-:W-:-:S03]  /*0ee0*/  HFMA2.MMA R18, -RZ, RZ, 0, 2.384185791015625e-07 ;  /* 0x00000004ff127435 */ /* 0x000fc600000001ff */
[----:B------:R-:W-:-:S05]  /*0ef0*/  LOP3.LUT R16, R8, 0xf8, RZ, 0xc0, !PT ;  /* 0x000000f808107812 */ /* 0x000fca00078ec0ff */
[----:B------:R-:W0:Y:S04]  /*0f00*/  LDS.64 R8, [R16+0x4180] ;  /* 0x0041800010087984 */ /* 0x000e280000000a00 */
[----:B------:R-:W1:Y:S04]  /*0f10*/  LDS.64 R12, [R16+0x4000] ;  /* 0x00400000100c7984 */ /* 0x000e680000000a00 */
[----:B------:R-:W2:Y:S04]  /*0f20*/  LDS.64 R10, [R16+0x4100] ;  /* 0x00410000100a7984 */ /* 0x000ea80000000a00 */
[----:B------:R-:W3:Y:S01]  /*0f30*/  LDS.64 R14, [R16+0x4080] ;  /* 0x00408000100e7984 */ /* 0x000ee20000000a00 */
[----:B0-----:R-:W-:Y:S01]  /*0f40*/  F2FP.BF16.PACK_AB R23, R9, R8 ;  /* 0x000000080917723e */ /* 0x001fe200000010ff */
[----:B------:R-:W-:Y:S01]  /*0f50*/  IMAD.WIDE.U32 R8, R5, R18, c[0x0][0x268] ;  /* 0x00009a0005087625 */ /* 0x000fe200078e0012 */
[----:B-1----:R-:W-:-:S03]  /*0f60*/  F2FP.BF16.PACK_AB R17, R13, R12 ;  /* 0x0000000c0d11723e */ /* 0x002fc600000010ff */
[----:B------:R-:W-:Y:S01]  /*0f70*/  IMAD.WIDE.U32 R12, R5, R18, c[0x0][0x278] ;  /* 0x00009e00050c7625 */ /* 0x000fe200078e0012 */
[----:B--2---:R-:W-:-:S03]  /*0f80*/  F2FP.BF16.PACK_AB R21, R11, R10 ;  /* 0x0000000a0b15723e */ /* 0x004fc600000010ff */
[----:B------:R-:W-:Y:S01]  /*0f90*/  IMAD.WIDE.U32 R10, R5, R18, c[0x0][0x260] ;  /* 0x00009800050a7625 */ /* 0x000fe200078e0012 */
[----:B------:R0:W-:Y:S01]  /*0fa0*/  STG.E [R8.64], R17 ;  /* 0x0000001108007986 */ /* 0x0001e2000c101904 */
[----:B---3--:R-:W-:Y:S02]  /*0fb0*/  F2FP.BF16.PACK_AB R19, R15, R14 ;  /* 0x0000000e0f13723e */ /* 0x008fe400000010ff */
[----:B------:R-:W-:-:S03]  /*0fc0*/  IMAD.WIDE.U32 R14, R5, R18, c[0x0][0x270] ;  /* 0x00009c00050e7625 */ /* 0x000fc600078e0012 */
[----:B------:R0:W-:Y:S04]  /*0fd0*/  STG.E [R10.64], R19 ;  /* 0x000000130a007986 */ /* 0x0001e8000c101904 */
[----:B------:R0:W-:Y:S04]  /*0fe0*/  STG.E [R12.64], R21 ;  /* 0x000000150c007986 */ /* 0x0001e8000c101904 */
[----:B------:R0:W-:Y:S02]  /*0ff0*/  STG.E [R14.64], R23 ;  /* 0x000000170e007986 */ /* 0x0001e4000c101904 */
.L_x_210:
[----:B------:R-:W-:Y:S05]  /*1000*/  BSYNC B0 ;  /* 0x0000000000007941 */ /* 0x000fea0003800000 */
.L_x_209:
[C---:B------:R-:W-:Y:S02]  /*1010*/  ISETP.GT.U32.AND P1, PT, R4.reuse, -0x1401, PT ;  /* 0xffffebff0400780c */ /* 0x040fe40003f24070 */
[----:B------:R-:W-:-:S02]  /*1020*/  IADD3 R4, R4, 0x1400, RZ ;  /* 0x0000140004047810 */ /* 0x000fc40007ffe0ff */
[----:B------:R-:W-:-:S09]  /*1030*/  IADD3 R5, R5, 0xa00, RZ ;  /* 0x00000a0005057810 */ /* 0x000fd20007ffe0ff */
[----:B0-----:R-:W-:Y:S01]  /*1040*/  @!P1 CALL.REL.NOINC `(.L_x_211) ;  /* 0x0000001000009944 */ /* 0x001fe20003c00000 */
[----:B------:R-:W-:Y:S05]  /*1050*/  BRA `(.L_x_212) ;  /* 0xfffff0d000007947 */ /* 0x000fea000383ffff */
.L_x_211:
[----:B------:R-:W-:Y:S05]  /*1060*/  EXIT ;  /* 0x000000000000794d */ /* 0x000fea0003800000 */
.L_x_207:
[----:B------:R-:W-:Y:S01]  /*1070*/  HFMA2.MMA R17, -RZ, RZ, 0, 1.847743988037109375e-06 ;  /* 0x0000001fff117435 */ /* 0x000fe200000001ff */
[----:B----4-:R-:W-:Y:S01]  /*1080*/  IMAD.MOV.U32 R19, RZ, RZ, R12 ;  /* 0x000000ffff137224 */ /* 0x010fe200078e000c */
[----:B------:R-:W-:Y:S02]  /*1090*/  MOV R16, 0x1 ;  /* 0x0000000100107802 */ /* 0x000fe40000000f00 */
[----:B------:R-:W-:Y:S02]  /*10a0*/  MOV R14, 0xffffffff ;  /* 0xffffffff000e7802 */ /* 0x000fe40000000f00 */
[----:B------:R-:W-:Y:S02]  /*10b0*/  MOV R8, 0x10d0 ;  /* 0x000010d000087802 */ /* 0x000fe40000000f00 */
[----:B0123--:R-:W-:Y:S05]  /*10c0*/  CALL.REL.NOINC `($__internal_7_$__cuda_sm70_shflsync_bfly_p) ;  /* 0x000007b000007944 */ /* 0x00ffea0003c00000 */
[----:B01----:R-:W-:Y:S05]  /*10d0*/  BRA `(.L_x_213) ;  /* 0xfffffaa000007947 */ /* 0x003fea000383ffff */
.L_x_208:
[----:B------:R-:W-:Y:S01]  /*10e0*/  HFMA2.MMA R16, -RZ, RZ, 0, 1.1920928955078125e-07 ;  /* 0x00000002ff107435 */ /* 0x000fe200000001ff */
[----:B------:R-:W-:Y:S01]  /*10f0*/  IMAD.MOV.U32 R19, RZ, RZ, R12 ;  /* 0x000000ffff137224 */ /* 0x000fe200078e000c */
[----:B------:R-:W-:Y:S02]  /*1100*/  MOV R17, 0x1f ;  /* 0x0000001f00117802 */ /* 0x000fe40000000f00 */
[----:B------:R-:W-:-:S02]  /*1110*/  MOV R14, 0xffffffff ;  /* 0xffffffff000e7802 */ /* 0x000fc40000000f00 */
[----:B------:R-:W-:Y:S02]  /*1120*/  MOV R8, 0x1140 ;  /* 0x0000114000087802 */ /* 0x000fe40000000f00 */
[----:B-123--:R-:W-:Y:S05]  /*1130*/  CALL.REL.NOINC `($__internal_7_$__cuda_sm70_shflsync_bfly_p) ;  /* 0x0000074000007944 */ /* 0x00efea0003c00000 */
[----:B0-----:R-:W-:Y:S01]  /*1140*/  HFMA2.MMA R17, -RZ, RZ, 0, 1.847743988037109375e-06 ;  /* 0x0000001fff117435 */ /* 0x001fe200000001ff */
[----:B-1----:R-:W-:Y:S01]  /*1150*/  FADD.FTZ R19, R12, R14 ;  /* 0x0000000e0c137221 */ /* 0x002fe20000010000 */
[----:B------:R-:W-:Y:S01]  /*1160*/  MOV R14, 0xffffffff ;  /* 0xffffffff000e7802 */ /* 0x000fe20000000f00 */
[----:B------:R-:W-:Y:S01]  /*1170*/  IMAD.MOV.U32 R16, RZ, RZ, 0x4 ;  /* 0x00000004ff107424 */ /* 0x000fe200078e00ff */
[----:B------:R-:W-:Y:S02]  /*1180*/  MOV R8, 0x11a0 ;  /* 0x000011a000087802 */ /* 0x000fe40000000f00 */
[----:B------:R-:W-:Y:S05]  /*1190*/  CALL.REL.NOINC `($__internal_7_$__cuda_sm70_shflsync_bfly_p) ;  /* 0x000006e000007944 */ /* 0x000fea0003c00000 */
[----:B0-----:R-:W-:Y:S01]  /*11a0*/  HFMA2.MMA R16, -RZ, RZ, 0, 4.76837158203125e-07 ;  /* 0x00000008ff107435 */ /* 0x001fe200000001ff */
[----:B-1----:R-:W-:Y:S01]  /*11b0*/  FADD.FTZ R19, R19, R14 ;  /* 0x0000000e13137221 */ /* 0x002fe20000010000 */
[----:B------:R-:W-:Y:S01]  /*11c0*/  MOV R14, 0xffffffff ;  /* 0xffffffff000e7802 */ /* 0x000fe20000000f00 */
[----:B------:R-:W-:Y:S01]  /*11d0*/  IMAD.MOV.U32 R17, RZ, RZ, 0x1f ;  /* 0x0000001fff117424 */ /* 0x000fe200078e00ff */
[----:B------:R-:W-:Y:S02]  /*11e0*/  MOV R8, 0x1200 ;  /* 0x0000120000087802 */ /* 0x000fe40000000f00 */
[----:B------:R-:W-:Y:S05]  /*11f0*/  CALL.REL.NOINC `($__internal_7_$__cuda_sm70_shflsync_bfly_p) ;  /* 0x0000068000007944 */ /* 0x000fea0003c00000 */
[----:B-1----:R-:W-:Y:S01]  /*1200*/  FADD.FTZ R12, R19, R14 ;  /* 0x0000000e130c7221 */ /* 0x002fe20000010000 */
[----:B0-----:R-:W-:Y:S01]  /*1210*/  HFMA2.MMA R16, -RZ, RZ, 0, 9.5367431640625e-07 ;  /* 0x00000010ff107435 */ /* 0x001fe200000001ff */
[----:B------:R-:W-:Y:S01]  /*1220*/  MOV R17, 0x1f ;  /* 0x0000001f00117802 */ /* 0x000fe20000000f00 */
[----:B------:R-:W-:Y:S01]  /*1230*/  IMAD.MOV.U32 R14, RZ, RZ, -0x1 ;  /* 0xffffffffff0e7424 */ /* 0x000fe200078e00ff */
[----:B------:R-:W-:-:S02]  /*1240*/  MOV R8, 0x1270 ;  /* 0x0000127000087802 */ /* 0x000fc40000000f00 */
[----:B------:R-:W-:Y:S02]  /*1250*/  MOV R19, R12 ;  /* 0x0000000c00137202 */ /* 0x000fe40000000f00 */
[----:B------:R-:W-:Y:S05]  /*1260*/  CALL.REL.NOINC `($__internal_7_$__cuda_sm70_shflsync_bfly_p) ;  /* 0x0000061000007944 */ /* 0x000fea0003c00000 */
[----:B0-----:R-:W-:Y:S01]  /*1270*/  HFMA2.MMA R17, -RZ, RZ, 0, 1.847743988037109375e-06 ;  /* 0x0000001fff117435 */ /* 0x001fe200000001ff */
[----:B-1----:R-:W-:Y:S01]  /*1280*/  MOV R15, R14 ;  /* 0x0000000e000f7202 */ /* 0x002fe20000000f00 */
[----:B------:R-:W-:Y:S01]  /*1290*/  IMAD.MOV.U32 R16, RZ, RZ, 0x1 ;  /* 0x00000001ff107424 */ /* 0x000fe200078e00ff */
[----:B------:R-:W-:Y:S02]  /*12a0*/  MOV R19, R13 ;  /* 0x0000000d00137202 */ /* 0x000fe40000000f00 */
[----:B------:R-:W-:Y:S02]  /*12b0*/  MOV R14, 0xffffffff ;  /* 0xffffffff000e7802 */ /* 0x000fe40000000f00 */
[----:B------:R-:W-:Y:S02]  /*12c0*/  MOV R8, 0x12e0 ;  /* 0x000012e000087802 */ /* 0x000fe40000000f00 */
[----:B------:R-:W-:Y:S05]  /*12d0*/  CALL.REL.NOINC `($__internal_7_$__cuda_sm70_shflsync_bfly_p) ;  /* 0x000005a000007944 */ /* 0x000fea0003c00000 */
[----:B0-----:R-:W-:Y:S01]  /*12e0*/  HFMA2.MMA R16, -RZ, RZ, 0, 1.1920928955078125e-07 ;  /* 0x00000002ff107435 */ /* 0x001fe200000001ff */
[----:B-1----:R-:W-:Y:S01]  /*12f0*/  FADD.FTZ R19, R13, R14 ;  /* 0x0000000e0d137221 */ /* 0x002fe20000010000 */
[----:B------:R-:W-:Y:S01]  /*1300*/  MOV R14, 0xffffffff ;  /* 0xffffffff000e7802 */ /* 0x000fe20000000f00 */
[----:B------:R-:W-:Y:S01]  /*1310*/  IMAD.MOV.U32 R17, RZ, RZ, 0x1f ;  /* 0x0000001fff117424 */ /* 0x000fe200078e00ff */
[----:B------:R-:W-:-:S02]  /*1320*/  MOV R8, 0x1340 ;  /* 0x0000134000087802 */ /* 0x000fc40000000f00 */
[----:B------:R-:W-:Y:S05]  /*1330*/  CALL.REL.NOINC `($__internal_7_$__cuda_sm70_shflsync_bfly_p) ;  /* 0x0000054000007944 */ /* 0x000fea0003c00000 */
[----:B0-----:R-:W-:Y:S01]  /*1340*/  HFMA2.MMA R16, -RZ, RZ, 0, 2.384185791015625e-07 ;  /* 0x00000004ff107435 */ /* 0x001fe200000001ff */
[----:B-1----:R-:W-:Y:S01]  /*1350*/  FADD.FTZ R19, R19, R14 ;  /* 0x0000000e13137221 */ /* 0x002fe20000010000 */
[----:B------:R-:W-:Y:S01]  /*1360*/  MOV R17, 0x1f ;  /* 0x0000001f00117802 */ /* 0x000fe20000000f00 */
[----:B------:R-:W-:Y:S01]  /*1370*/  IMAD.MOV.U32 R14, RZ, RZ, -0x1 ;  /* 0xffffffffff0e7424 */ /* 0x000fe200078e00ff */
[----:B------:R-:W-:-:S02]  /*1380*/  MOV R8, 0x13a0 ;  /* 0x000013a000087802 */ /* 0x000fc40000000f00 */
[----:B------:R-:W-:Y:S05]  /*1390*/  CALL.REL.NOINC `($__internal_7_$__cuda_sm70_shflsync_bfly_p) ;  /* 0x000004e000007944 */ /* 0x000fea0003c00000 */
[----:B0-----:R-:W-:Y:S01]  /*13a0*/  HFMA2.MMA R16, -RZ, RZ, 0, 4.76837158203125e-07 ;  /* 0x00000008ff107435 */ /* 0x001fe200000001ff */
[----:B-1----:R-:W-:Y:S01]  /*13b0*/  FADD.FTZ R19, R19, R14 ;  /* 0x0000000e13137221 */ /* 0x002fe20000010000 */
[----:B------:R-:W-:-:S02]  /*13c0*/  MOV R17, 0x1f ;  /* 0x0000001f00117802 */ /* 0x000fc40000000f00 */
[----:B------:R-:W-:Y:S02]  /*13d0*/  MOV R14, 0xffffffff ;  /* 0xffffffff000e7802 */ /* 0x000fe40000000f00 */
[----:B------:R-:W-:Y:S02]  /*13e0*/  MOV R8, 0x1400 ;  /* 0x0000140000087802 */ /* 0x000fe40000000f00 */
[----:B------:R-:W-:Y:S05]  /*13f0*/  CALL.REL.NOINC `($__internal_7_$__cuda_sm70_shflsync_bfly_p) ;  /* 0x0000048000007944 */ /* 0x000fea0003c00000 */
[----:B-1----:R-:W-:Y:S01]  /*1400*/  FADD.FTZ R13, R19, R14 ;  /* 0x0000000e130d7221 */ /* 0x002fe20000010000 */
[----:B0-----:R-:W-:Y:S01]  /*1410*/  HFMA2.MMA R17, -RZ, RZ, 0, 1.847743988037109375e-06 ;  /* 0x0000001fff117435 */ /* 0x001fe200000001ff */
[----:B------:R-:W-:Y:S01]  /*1420*/  IMAD.MOV.U32 R16, RZ, RZ, 0x10 ;  /* 0x00000010ff107424 */ /* 0x000fe200078e00ff */
[----:B------:R-:W-:Y:S02]  /*1430*/  MOV R14, 0xffffffff ;  /* 0xffffffff000e7802 */ /* 0x000fe40000000f00 */
[----:B------:R-:W-:Y:S02]  /*1440*/  MOV R19, R13 ;  /* 0x0000000d00137202 */ /* 0x000fe40000000f00 */
[----:B------:R-:W-:Y:S02]  /*1450*/  MOV R8, 0x1470 ;  /* 0x0000147000087802 */ /* 0x000fe40000000f00 */
[----:B------:R-:W-:Y:S05]  /*1460*/  CALL.REL.NOINC `($__internal_7_$__cuda_sm70_shflsync_bfly_p) ;  /* 0x0000041000007944 */ /* 0x000fea0003c00000 */
[----:B0-----:R-:W-:Y:S01]  /*1470*/  HFMA2.MMA R16, -RZ, RZ, 0, 5.9604644775390625e-08 ;  /* 0x00000001ff107435 */ /* 0x001fe200000001ff */
[----:B-1----:R-:W-:Y:S01]  /*1480*/  IMAD.MOV.U32 R18, RZ, RZ, R14 ;  /* 0x000000ffff127224 */ /* 0x002fe200078e000e */
[----:B------:R-:W-:Y:S01]  /*1490*/  MOV R19, R11 ;  /* 0x0000000b00137202 */ /* 0x000fe20000000f00 */
[----:B------:R-:W-:Y:S01]  /*14a0*/  IMAD.MOV.U32 R14, RZ, RZ, -0x1 ;  /* 0xffffffffff0e7424 */ /* 0x000fe200078e00ff */
[----:B------:R-:W-:-:S02]  /*14b0*/  MOV R17, 0x1f ;  /* 0x0000001f00117802 */ /* 0x000fc40000000f00 */
[----:B------:R-:W-:Y:S02]  /*14c0*/  MOV R8, 0x14e0 ;  /* 0x000014e000087802 */ /* 0x000fe40000000f00 */
[----:B------:R-:W-:Y:S05]  /*14d0*/  CALL.REL.NOINC `($__internal_7_$__cuda_sm70_shflsync_bfly_p) ;  /* 0x000003a000007944 */ /* 0x000fea0003c00000 */
[----:B0-----:R-:W-:Y:S01]  /*14e0*/  HFMA2.MMA R16, -RZ, RZ, 0, 1.1920928955078125e-07 ;  /* 0x00000002ff107435 */ /* 0x001fe200000001ff */
[----:B-1----:R-:W-:Y:S01]  /*14f0*/  FADD.FTZ R19, R11, R14 ;  /* 0x0000000e0b137221 */ /* 0x002fe20000010000 */
[----:B------:R-:W-:Y:S02]  /*1500*/  MOV R17, 0x1f ;  /* 0x0000001f00117802 */ /* 0x000fe40000000f00 */
[----:B------:R-:W-:Y:S02]  /*1510*/  MOV R14, 0xffffffff ;  /* 0xffffffff000e7802 */ /* 0x000fe40000000f00 */
[----:B------:R-:W-:Y:S02]  /*1520*/  MOV R8, 0x1540 ;  /* 0x0000154000087802 */ /* 0x000fe40000000f00 */
[----:B------:R-:W-:Y:S05]  /*1530*/  CALL.REL.NOINC `($__internal_7_$__cuda_sm70_shflsync_bfly_p) ;  /* 0x0000034000007944 */ /* 0x000fea0003c00000 */
[----:B0-----:R-:W-:Y:S01]  /*1540*/  HFMA2.MMA R17, -RZ, RZ, 0, 1.847743988037109375e-06 ;  /* 0x0000001fff117435 */ /* 0x001fe200000001ff */
[----:B-1----:R-:W-:Y:S01]  /*1550*/  FADD.FTZ R19, R19, R14 ;  /* 0x0000000e13137221 */ /* 0x002fe20000010000 */
[----:B------:R-:W-:Y:S01]  /*1560*/  MOV R14, 0xffffffff ;  /* 0xffffffff000e7802 */ /* 0x000fe20000000f00 */
[----:B------:R-:W-:Y:S01]  /*1570*/  IMAD.MOV.U32 R16, RZ, RZ, 0x4 ;  /* 0x00000004ff107424 */ /* 0x000fe200078e00ff */
[----:B------:R-:W-:-:S02]  /*1580*/  MOV R8, 0x15a0 ;  /* 0x000015a000087802 */ /* 0x000fc40000000f00 */
[----:B------:R-:W-:Y:S05]  /*1590*/  CALL.REL.NOINC `($__internal_7_$__cuda_sm70_shflsync_bfly_p) ;  /* 0x000002e000007944 */ /* 0x000fea0003c00000 */
[----:B0-----:R-:W-:Y:S01]  /*15a0*/  HFMA2.MMA R16, -RZ, RZ, 0, 4.76837158203125e-07 ;  /* 0x00000008ff107435 */ /* 0x001fe200000001ff */
[----:B-1----:R-:W-:Y:S01]  /*15b0*/  FADD.FTZ R19, R19, R14 ;  /* 0x0000000e13137221 */ /* 0x002fe20000010000 */
[----:B------:R-:W-:Y:S01]  /*15c0*/  MOV R14, 0xffffffff ;  /* 0xffffffff000e7802 */ /* 0x000fe20000000f00 */
[----:B------:R-:W-:Y:S01]  /*15d0*/  IMAD.MOV.U32 R17, RZ, RZ, 0x1f ;  /* 0x0000001fff117424 */ /* 0x000fe200078e00ff */
[----:B------:R-:W-:-:S02]  /*15e0*/  MOV R8, 0x1600 ;  /* 0x0000160000087802 */ /* 0x000fc40000000f00 */
        /* <DEDUP_REMOVED lines=33> */
[----:B0-----:R-:W-:Y:S01]  /*1800*/  HFMA2.MMA R17, -RZ, RZ, 0, 1.847743988037109375e-06 ;  /* 0x0000001fff117435 */ /* 0x001fe200000001ff */
[----:B-1----:R-:W-:Y:S01]  /*1810*/  FADD.FTZ R19, R19, R14 ;  /* 0x0000000e13137221 */ /* 0x002fe20000010000 */
[----:B------:R-:W-:Y:S01]  /*1820*/  MOV R14, 0xffffffff ;  /* 0xffffffff000e7802 */ /* 0x000fe20000000f00 */
[----:B------:R-:W-:Y:S01]  /*1830*/  IMAD.MOV.U32 R16, RZ, RZ, 0x10 ;  /* 0x00000010ff107424 */ /* 0x000fe200078e00ff */
[----:B------:R-:W-:Y:S02]  /*1840*/  MOV R8, 0x1860 ;  /* 0x0000186000087802 */ /* 0x000fe40000000f00 */
[----:B------:R-:W-:Y:S05]  /*1850*/  CALL.REL.NOINC `($__internal_7_$__cuda_sm70_shflsync_bfly_p) ;  /* 0x0000002000007944 */ /* 0x000fea0003c00000 */
[----:B-1----:R-:W-:Y:S01]  /*1860*/  MOV R8, R14 ;  /* 0x0000000e00087202 */ /* 0x002fe20000000f00 */
[----:B0-----:R-:W-:Y:S05]  /*1870*/  BRA `(.L_x_214) ;  /* 0xfffff54000007947 */ /* 0x001fea000383ffff */
        .weak           $__internal_7_$__cuda_sm70_shflsync_bfly_p
        .type           $__internal_7_$__cuda_sm70_shflsync_bfly_p,@function
        .size           $__internal_7_$__cuda_sm70_shflsync_bfly_p,(.L_x_2754 - $__internal_7_$__cuda_sm70_shflsync_bfly_p)
$__internal_7_$__cuda_sm70_shflsync_bfly_p:
[----:B------:R-:W-:Y:S01]  /*1880*/  HFMA2.MMA R9, -RZ, RZ, 0, 0 ;  /* 0x00000000ff097435 */ /* 0x000fe200000001ff */
[----:B------:R-:W-:Y:S04]  /*1890*/  WARPSYNC R14 ;  /* 0x0000000e00007348 */ /* 0x000fe80003800000 */
[----:B------:R0:W1:Y:S01]  /*18a0*/  SHFL.BFLY PT, R14, R19, R16, R17 ;  /* 0x0c000010130e7389 */ /* 0x00006200000e0011 */
[----:B------:R-:W-:Y:S05]  /*18b0*/  RET.REL.NODEC R8 `(_ZN10layer_norm40ln_parallel_residual_bwd_finalize_kernelINS_22Kernel_traits_finalizeILj5120E13__nv_bfloat16S2_S2_S2_fjLb0ELj1024ELj4ENS_18Kernel_traits_baseILj5120ES2_S2_S2_S2_fjLj1024EEEEELb0EEEvNS_9BwdParamsE) ;  /* 0xffffe74008007950 */ /* 0x000fea0003c3ffff */
.L_x_215:
        /* <DEDUP_REMOVED lines=12> */
.L_x_2754:


//--------------------- .text._ZN10layer_norm31ln_parallel_residual_bwd_kernelINS_13Kernel_traitsI13__nv_bfloat16S2_S2_S2_fjLj5120ELj1ELj1ELj8ELj8ENS_18Kernel_traits_baseILj5120ES2_S2_S2_S2_fjLj256EEEEELb1ELb1ELb0EEEvNS_9BwdParamsE --------------------------
	.section	.text._ZN10layer_norm31ln_parallel_residual_bwd_kernelINS_13Kernel_traitsI13__nv_bfloat16S2_S2_S2_fjLj5120ELj1ELj1ELj8ELj8ENS_18Kernel_traits_baseILj5120ES2_S2_S2_S2_fjLj256EEEEELb1ELb1ELb0EEEvNS_9BwdParamsE,"ax",@progbits
	.sectioninfo	@"SHI_REGISTERS=160"
	.align	128
        .global         _ZN10layer_norm31ln_parallel_residual_bwd_kernelINS_13Kernel_traitsI13__nv_bfloat16S2_S2_S2_fjLj5120ELj1ELj1ELj8ELj8ENS_18Kernel_traits_baseILj5120ES2_S2_S2_S2_fjLj256EEEEELb1ELb1ELb0EEEvNS_9BwdParamsE
        .type           _ZN10layer_norm31ln_parallel_residual_bwd_kernelINS_13Kernel_traitsI13__nv_bfloat16S2_S2_S2_fjLj5120ELj1ELj1ELj8ELj8ENS_18Kernel_traits_baseILj5120ES2_S2_S2_S2_fjLj256EEEEELb1ELb1ELb0EEEvNS_9BwdParamsE,@function
        .size           _ZN10layer_norm31ln_parallel_residual_bwd_kernelINS_13Kernel_traitsI13__nv_bfloat16S2_S2_S2_fjLj5120ELj1ELj1ELj8ELj8ENS_18Kernel_traits_baseILj5120ES2_S2_S2_S2_fjLj256EEEEELb1ELb1ELb0EEEvNS_9BwdParamsE,(.L_x_2755 - _ZN10layer_norm31ln_parallel_residual_bwd_kernelINS_13Kernel_traitsI13__nv_bfloat16S2_S2_S2_fjLj5120ELj1ELj1ELj8ELj8ENS_18Kernel_traits_baseILj5120ES2_S2_S2_S2_fjLj256EEEEELb1ELb1ELb0EEEvNS_9BwdParamsE)
        .other          _ZN10layer_norm31ln_parallel_residual_bwd_kernelINS_13Kernel_traitsI13__nv_bfloat16S2_S2_S2_fjLj5120ELj1ELj1ELj8ELj8ENS_18Kernel_traits_baseILj5120ES2_S2_S2_S2_fjLj256EEEEELb1ELb1ELb0EEEvNS_9BwdParamsE,@"STO_CUDA_ENTRY STV_DEFAULT"
_ZN10layer_norm31ln_parallel_residual_bwd_kernelINS_13Kernel_traitsI13__nv_bfloat16S2_S2_S2_fjLj5120ELj1ELj1ELj8ELj8ENS_18Kernel_traits_baseILj5120ES2_S2_S2_S2_fjLj256EEEEELb1ELb1ELb0EEEvNS_9BwdParamsE:
.text._ZN10layer_norm31ln_parallel_residual_bwd_kernelINS_13Kernel_traitsI13__nv_bfloat16S2_S2_S2_fjLj5120ELj1ELj1ELj8ELj8ENS_18Kernel_traits_baseILj5120ES2_S2_S2_S2_fjLj256EEEEELb1ELb1ELb0EEEvNS_9BwdParamsE:
        /* <DEDUP_REMOVED lines=11> */
[C---:B------:R-:W-:Y:S01]  /*00b0*/  ISETP.GE.U32.AND P3, PT, R0.reuse, 0x300, PT ;  /* 0x000003000000780c */ /* 0x040fe20003f66070 */
[----:B------:R-:W0:Y:S01]  /*00c0*/  S2UR UR6, SR_CTAID.X ;  /* 0x00000000000679c3 */ /* 0x000e220000002500 */
[C---:B------:R-:W-:Y:S02]  /*00d0*/  ISETP.GE.U32.AND P4, PT, R0.reuse, 0x400, PT ;  /* 0x000004000000780c */ /* 0x040fe40003f86070 */
[----:B------:R-:W-:-:S04]  /*00e0*/  ISETP.GE.U32.AND P0, PT, R0, 0x500, PT ;  /* 0x000005000000780c */ /* 0x000fc80003f06070 */
[----:B------:R-:W-:Y:S01]  /*00f0*/  P2R R5, PR, RZ, 0x1 ;  /* 0x00000001ff057803 */ /* 0x000fe20000000000 */
[----:B------:R-:W-:Y:S02]  /*0100*/  @P1 IMAD.MOV.U32 R3, RZ, RZ, 0x8 ;  /* 0x00000008ff031424 */ /* 0x000fe400078e00ff */
[----:B------:R-:W-:Y:S02]  /*0110*/  @P2 IMAD.MOV.U32 R7, RZ, RZ, 0x8 ;  /* 0x00000008ff072424 */ /* 0x000fe400078e00ff */
[C---:B------:R-:W-:Y:S01]  /*0120*/  @P1 IMAD.WIDE.U32 R2, R4.reuse, R3, c[0x0][0x1b0] ;  /* 0x00006c0004021625 */ /* 0x040fe200078e0003 */
[----:B------:R-:W-:-:S03]  /*0130*/  @P1 LOP3.LUT R4, R4, 0x100, RZ, 0xfc, !PT ;  /* 0x0000010004041812 */ /* 0x000fc600078efcff */
[----:B------:R-:W-:Y:S01]  /*0140*/  @P3 IMAD.MOV.U32 R9, RZ, RZ, 0x8 ;  /* 0x00000008ff093424 */ /* 0x000fe200078e00ff */
[----:B------:R1:W5:Y:S01]  /*0150*/  @P1 LDG.E.64 R44, [R2.64] ;  /* 0x00000004022c1981 */ /* 0x000362000c1e1b00 */
[C---:B------:R-:W-:Y:S01]  /*0160*/  @P2 IMAD.WIDE.U32 R6, R4.reuse, R7, c[0x0][0x1b0] ;  /* 0x00006c0004062625 */ /* 0x040fe200078e0007 */
[----:B------:R-:W-:-:S03]  /*0170*/  @P2 IADD3 R4, R4, 0x100, RZ ;  /* 0x0000010004042810 */ /* 0x000fc60007ffe0ff */
[----:B------:R-:W-:Y:S01]  /*0180*/  @P4 IMAD.MOV.U32 R11, RZ, RZ, 0x8 ;  /* 0x00000008ff0b4424 */ /* 0x000fe200078e00ff */
[----:B------:R2:W5:Y:S01]  /*0190*/  @P2 LDG.E.64 R46, [R6.64] ;  /* 0x00000004062e2981 */ /* 0x000562000c1e1b00 */
[C---:B------:R-:W-:Y:S01]  /*01a0*/  @P3 IMAD.WIDE.U32 R8, R4.reuse, R9, c[0x0][0x1b0] ;  /* 0x00006c0004083625 */ /* 0x040fe200078e0009 */
[----:B------:R-:W-:-:S03]  /*01b0*/  @P3 IADD3 R4, R4, 0x100, RZ ;  /* 0x0000010004043810 */ /* 0x000fc60007ffe0ff */
[----:B------:R-:W-:Y:S01]  /*01c0*/  @P0 IMAD.MOV.U32 R5, RZ, RZ, 0x8 ;  /* 0x00000008ff050424 */ /* 0x000fe200078e00ff */
[----:B0-----:R-:W-:Y:S01]  /*01d0*/  LEA.HI R68, R150, UR6, RZ, 0x18 ;  /* 0x0000000696447c11 */ /* 0x001fe2000f8fc0ff */
[C---:B------:R-:W-:Y:S01]  /*01e0*/  @P4 IMAD.WIDE.U32 R10, R4.reuse, R11, c[0x0][0x1b0] ;  /* 0x00006c00040a4625 */ /* 0x040fe200078e000b */
[----:B------:R-:W-:Y:S01]  /*01f0*/  @P4 IADD3 R4, R4, 0x100, RZ ;  /* 0x0000010004044810 */ /* 0x000fe20007ffe0ff */
[----:B------:R0:W5:Y:S04]  /*0200*/  @P3 LDG.E.64 R48, [R8.64] ;  /* 0x0000000408303981 */ /* 0x000168000c1e1b00 */
        /* <DEDUP_REMOVED lines=21> */
[----:B---3--:R-:W-:Y:S01]  /*0360*/  CS2R R10, SRZ ;  /* 0x00000000000a7805 */ /* 0x008fe2000001ff00 */
[----:B----4-:R-:W-:Y:S01]  /*0370*/  CS2R R4, SRZ ;  /* 0x0000000000047805 */ /* 0x010fe2000001ff00 */
[----:B--2---:R-:W-:Y:S01]  /*0380*/  CS2R R6, SRZ ;  /* 0x0000000000067805 */ /* 0x004fe2000001ff00 */
[----:B------:R-:W-:Y:S05]  /*0390*/  @P0 BRA `(.L_x_216) ;  /* 0x00003d9000000947 */ /* 0x000fea0003800000 */
[----:B-1----:R-:W0:Y:S01]  /*03a0*/  LDC.U8 R151, c[0x0][0x1f0] ;  /* 0x00007c00ff977b82 */ /* 0x002e220000000000 */
[----:B-----5:R-:W-:Y:S01]  /*03b0*/  IMAD.MOV.U32 R69, RZ, RZ, R44 ;  /* 0x000000ffff457224 */ /* 0x020fe200078e002c */
        /* <DEDUP_REMOVED lines=40> */
[----:B0-----:R-:W-:-:S02]  /*0640*/  PRMT R89, RZ, 0x5410, R89 ;  /* 0x00005410ff597816 */ /* 0x001fc40000000059 */
.L_x_248:
[----:B------:R-:W-:-:S04]  /*0650*/  IMAD.MOV.U32 R51, RZ, RZ, 0x4 ;  /* 0x00000004ff337424 */ /* 0x000fc800078e00ff */
[----:B------:R-:W-:-:S04]  /*0660*/  IMAD.WIDE R48, R68, R51, c[0x0][0x1a0] ;  /* 0x0000680044307625 */ /* 0x000fc800078e0233 */
[C---:B------:R-:W-:Y:S01]  /*0670*/  IMAD.WIDE R50, R68.reuse, R51, c[0x0][0x1a8] ;  /* 0x00006a0044327625 */ /* 0x040fe200078e0233 */
[----:B------:R0:W5:Y:S04]  /*0680*/  LDG.E R44, [R48.64] ;  /* 0x00000004302c7981 */ /* 0x000168000c1e1900 */
[----:B------:R0:W5:Y:S01]  /*0690*/  LDG.E R149, [R50.64] ;  /* 0x0000000432957981 */ /* 0x000162000c1e1900 */
[----:B------:R-:W-:Y:S01]  /*06a0*/  IMAD R45, R68, c[0x0][0x168], RZ ;  /* 0x00005a00442d7a24 */ /* 0x000fe200078e02ff */
[----:B------:R-:W-:Y:S01]  /*06b0*/  LOP3.LUT R103, R150, 0xff, RZ, 0xc0, !PT ;  /* 0x000000ff96677812 */ /* 0x000fe200078ec0ff */
[----:B------:R-:W-:Y:S03]  /*06c0*/  BSSY B0, `(.L_x_217) ;  /* 0x000004b000007945 */ /* 0x000fe60003800000 */
[----:B------:R-:W-:-:S04]  /*06d0*/  SHF.R.S32.HI R46, RZ, 0x1f, R45 ;  /* 0x0000001fff2e7819 */ /* 0x000fc8000001142d */
[----:B------:R-:W-:-:S04]  /*06e0*/  LEA.HI R46, R46, R45, RZ, 0x2 ;  /* 0x0000002d2e2e7211 */ /* 0x000fc800078f10ff */
[----:B------:R-:W-:Y:S02]  /*06f0*/  LEA.HI.SX32 R103, R46, R103, 0x1e ;  /* 0x000000672e677211 */ /* 0x000fe400078ff2ff */
[----:B------:R-:W-:-:S03]  /*0700*/  CS2R R46, SRZ ;  /* 0x00000000002e7805 */ /* 0x000fc6000001ff00 */
[----:B------:R-:W-:Y:S01]  /*0710*/  IMAD.MOV.U32 R45, RZ, RZ, R103 ;  /* 0x000000ffff2d7224 */ /* 0x000fe200078e0067 */
[----:B------:R-:W-:Y:S05]  /*0720*/  @!P1 BRA `(.L_x_218) ;  /* 0x0000044000009947 */ /* 0x000fea0003800000 */
[----:B0-----:R-:W-:Y:S01]  /*0730*/  LEA R48, P0, R103, c[0x0][0x188], 0x3 ;  /* 0x0000620067307a11 */ /* 0x001fe200078018ff */
[----:B------:R-:W-:-:S03]  /*0740*/  IMAD.MOV.U32 R46, RZ, RZ, 0x8 ;  /* 0x00000008ff2e7424 */ /* 0x000fc600078e00ff */
[C---:B------:R-:W-:Y:S01]  /*0750*/  LEA.HI.X R49, R103.reuse, c[0x0][0x18c], RZ, 0x3, P0 ;  /* 0x0000630067317a11 */ /* 0x040fe200000f1cff */
[----:B------:R-:W-:-:S04]  /*0760*/  IMAD.WIDE.U32 R46, R103, R46, c[0x0][0x208] ;  /* 0x00008200672e7625 */ /* 0x000fc800078e002e */
[----:B------:R0:W2:Y:S01]  /*0770*/  LDG.E.64 R54, [R48.64] ;  /* 0x0000000430367981 */ /* 0x0000a2000c1e1b00 */
[----:B------:R-:W-:-:S03]  /*0780*/  ISETP.NE.U32.AND P0, PT, RZ, c[0x0][0x250], PT ;  /* 0x00009400ff007a0c */ /* 0x000fc60003f05070 */
[----:B------:R-:W3:Y:S01]  /*0790*/  LDG.E.64 R46, [R46.64] ;  /* 0x000000042e2e7981 */ /* 0x000ee2000c1e1b00 */
[----:B------:R-:W-:Y:S01]  /*07a0*/  ISETP.NE.AND.EX P0, PT, RZ, c[0x0][0x254], PT, P0 ;  /* 0x00009500ff007a0c */ /* 0x000fe20003f05300 */
[C---:B------:R-:W-:Y:S01]  /*07b0*/  IMAD.SHL.U32 R52, R103.reuse, 0x4, RZ ;  /* 0x0000000467347824 */ /* 0x040fe200078e00ff */
[----:B------:R-:W-:-:S04]  /*07c0*/  SHF.L.U64.HI R45, R103, 0x2, RZ ;  /* 0x00000002672d7819 */ /* 0x000fc800000102ff */
[----:B------:R-:W-:-:S04]  /*07d0*/  IADD3 R50, P5, R52, c[0x0][0x190], RZ ;  /* 0x0000640034327a10 */ /* 0x000fc80007fbe0ff */
[----:B------:R-:W-:-:S03]  /*07e0*/  IADD3.X R51, R45, c[0x0][0x194], RZ, P5, !PT ;  /* 0x000065002d337a10 */ /* 0x000fc60002ffe4ff */
[----:B------:R-:W-:Y:S02]  /*07f0*/  @P0 IADD3 R52, P5, R52, c[0x0][0x198], RZ ;  /* 0x0000660034340a10 */ /* 0x000fe40007fbe0ff */
[----:B------:R1:W5:Y:S02]  /*0800*/  LDG.E R106, [R50.64] ;  /* 0x00000004326a7981 */ /* 0x000364000c1e1900 */
[----:B------:R-:W-:Y:S02]  /*0810*/  @P0 IADD3.X R53, R45, c[0x0][0x19c], RZ, P5, !PT ;  /* 0x000067002d350a10 */ /* 0x000fe40002ffe4ff */
[----:B------:R-:W-:-:S03]  /*0820*/  ISETP.NE.U32.AND P5, PT, RZ, c[0x0][0x218], PT ;  /* 0x00008600ff007a0c */ /* 0x000fc60003fa5070 */
[----:B------:R4:W5:Y:S01]  /*0830*/  @P0 LDG.E R90, [R52.64] ;  /* 0x00000004345a0981 */ /* 0x000962000c1e1900 */
[----:B------:R-:W-:-:S13]  /*0840*/  ISETP.NE.AND.EX P5, PT, RZ, c[0x0][0x21c], PT, P5 ;  /* 0x00008700ff007a0c */ /* 0x000fda0003fa5350 */
[----:B0-----:R-:W-:-:S04]  /*0850*/  @P5 LEA R48, P0, R103, c[0x0][0x218], 0x3 ;  /* 0x0000860067305a11 */ /* 0x001fc800078018ff */
[----:B------:R-:W-:Y:S02]  /*0860*/  @P5 LEA.HI.X R49, R103, c[0x0][0x21c], RZ, 0x3, P0 ;  /* 0x0000870067315a11 */ /* 0x000fe400000f1cff */
[----:B------:R-:W-:-:S03]  /*0870*/  ISETP.NE.AND P0, PT, R151, RZ, PT ;  /* 0x000000ff9700720c */ /* 0x000fc60003f05270 */
[----:B------:R0:W5:Y:S01]  /*0880*/  @P5 LDG.E.64 R60, [R48.64] ;  /* 0x00000004303c5981 */ /* 0x000162000c1e1b00 */
[----:B--2---:R-:W-:Y:S01]  /*0890*/  IMAD.MOV.U32 R56, RZ, RZ, R54 ;  /* 0x000000ffff387224 */ /* 0x004fe200078e0036 */
[--C-:B------:R-:W-:Y:S02]  /*08a0*/  SHF.R.U64 R58, R54, 0x10, R55.reuse ;  /* 0x00000010363a7819 */ /* 0x100fe40000001237 */
[----:B-----5:R-:W-:Y:S01]  /*08b0*/  FSEL R54, R44, RZ, !P0 ;  /* 0x000000ff2c367208 */ /* 0x020fe20004000000 */
[----:B---3--:R-:W-:Y:S01]  /*08c0*/  IMAD.MOV.U32 R45, RZ, RZ, R46 ;  /* 0x000000ffff2d7224 */ /* 0x008fe200078e002e */
[----:B-1----:R-:W-:Y:S02]  /*08d0*/  PRMT R51, RZ, 0x5410, R58 ;  /* 0x00005410ff337816 */ /* 0x002fe4000000003a */
[----:B0-----:R-:W-:Y:S01]  /*08e0*/  PRMT R49, RZ, 0x5410, R56 ;  /* 0x00005410ff317816 */ /* 0x001fe20000000038 */
[----:B------:R-:W-:Y:S01]  /*08f0*/  IMAD.MOV.U32 R57, RZ, RZ, R55 ;  /* 0x000000ffff397224 */ /* 0x000fe200078e0037 */
[----:B------:R-:W-:Y:S01]  /*0900*/  SHF.R.U64 R127, R46, 0x10, R47 ;  /* 0x000000102e7f7819 */ /* 0x000fe2000000122f */
[C---:B------:R-:W-:Y:S01]  /*0910*/  FADD.FTZ R126, -R54.reuse, R51 ;  /* 0x00000033367e7221 */ /* 0x040fe20000010100 */
[----:B------:R-:W-:Y:S01]  /*0920*/  PRMT R45, RZ, 0x5410, R45 ;  /* 0x00005410ff2d7816 */ /* 0x000fe2000000002d */
[----:B------:R-:W-:Y:S01]  /*0930*/  FADD.FTZ R46, -R54, R49 ;  /* 0x00000031362e7221 */ /* 0x000fe20000010100 */
[----:B------:R-:W-:Y:S01]  /*0940*/  PRMT R127, RZ, 0x5410, R127 ;  /* 0x00005410ff7f7816 */ /* 0x000fe2000000007f */
[----:B----4-:R-:W-:Y:S01]  /*0950*/  IMAD.MOV.U32 R52, RZ, RZ, R47 ;  /* 0x000000ffff347224 */ /* 0x010fe200078e002f */
[----:B------:R-:W-:Y:S01]  /*0960*/  SHF.R.U32.HI R55, RZ, 0x10, R55 ;  /* 0x00000010ff377819 */ /* 0x000fe20000011637 */
[C---:B------:R-:W-:Y:S01]  /*0970*/  FMUL.FTZ R126, R149.reuse, R126 ;  /* 0x0000007e957e7220 */ /* 0x040fe20000410000 */
[----:B------:R-:W-:Y:S01]  /*0980*/  PRMT R57, RZ, 0x5410, R57 ;  /* 0x00005410ff397816 */ /* 0x000fe20000000039 */
[----:B------:R-:W-:-:S02]  /*0990*/  FMUL.FTZ R125, R149, R46 ;  /* 0x0000002e957d7220 */ /* 0x000fc40000410000 */
[----:B------:R-:W-:Y:S01]  /*09a0*/  FMUL.FTZ R128, R69, R45 ;  /* 0x0000002d45807220 */ /* 0x000fe20000410000 */
[----:B------:R-:W-:Y:S01]  /*09b0*/  SHF.R.U32.HI R49, RZ, 0x10, R47 ;  /* 0x00000010ff317819 */ /* 0x000fe2000001162f */
[----:B------:R-:W-:Y:S01]  /*09c0*/  FADD.FTZ R21, R21, R127 ;  /* 0x0000007f15157221 */ /* 0x000fe20000010000 */
[----:B------:R-:W-:Y:S01]  /*09d0*/  PRMT R52, RZ, 0x5410, R52 ;  /* 0x00005410ff347816 */ /* 0x000fe20000000034 */
[----:B------:R-:W-:Y:S01]  /*09e0*/  FFMA.FTZ R41, R126, R127, R41 ;  /* 0x0000007f7e297223 */ /* 0x000fe20000010029 */
[----:B------:R-:W-:Y:S01]  /*09f0*/  PRMT R53, RZ, 0x5410, R55 ;  /* 0x00005410ff357816 */ /* 0x000fe20000000037 */
[----:B------:R-:W-:Y:S02]  /*0a00*/  FADD.FTZ R20, R20, R45 ;  /* 0x0000002d14147221 */ /* 0x000fe40000010000 */
[----:B------:R-:W-:Y:S02]  /*0a10*/  FFMA.FTZ R40, R125, R45, R40 ;  /* 0x0000002d7d287223 */ /* 0x000fe40000010028 */
[----:B------:R-:W-:-:S02]  /*0a20*/  FMUL.FTZ R127, R70, R127 ;  /* 0x0000007f467f7220 */ /* 0x000fc40000410000 */
[----:B------:R-:W-:Y:S02]  /*0a30*/  FADD.FTZ R46, RZ, R128 ;  /* 0x00000080ff2e7221 */ /* 0x000fe40000010000 */
[----:B------:R-:W-:Y:S02]  /*0a40*/  FADD.FTZ R48, -R54, R57 ;  /* 0x0000003936307221 */ /* 0x000fe40000010100 */
[----:B------:R-:W-:Y:S01]  /*0a50*/  FFMA.FTZ R45, R125, R128, RZ ;  /* 0x000000807d2d7223 */ /* 0x000fe200000100ff */
[----:B------:R-:W-:Y:S01]  /*0a60*/  PRMT R49, RZ, 0x5410, R49 ;  /* 0x00005410ff317816 */ /* 0x000fe20000000031 */
[----:B------:R-:W-:Y:S02]  /*0a70*/  FMUL.FTZ R130, R71, R52 ;  /* 0x0000003447827220 */ /* 0x000fe40000410000 */
[----:B------:R-:W-:Y:S02]  /*0a80*/  FADD.FTZ R47, R46, R127 ;  /* 0x0000007f2e2f7221 */ /* 0x000fe40000010000 */
[----:B------:R-:W-:-:S02]  /*0a90*/  FADD.FTZ R132, -R54, R53 ;  /* 0x0000003536847221 */ /* 0x000fc40000010100 */
[----:B------:R-:W-:Y:S02]  /*0aa0*/  FMUL.FTZ R129, R149, R48 ;  /* 0x0000003095817220 */ /* 0x000fe40000410000 */
[----:B------:R-:W-:Y:S02]  /*0ab0*/  FFMA.FTZ R45, R126, R127, R45 ;  /* 0x0000007f7e2d7223 */ /* 0x000fe4000001002d */
[----:B------:R-:W-:Y:S02]  /*0ac0*/  FMUL.FTZ R131, R72, R49 ;  /* 0x0000003148837220 */ /* 0x000fe40000410000 */
[----:B------:R-:W-:Y:S02]  /*0ad0*/  FADD.FTZ R46, R47, R130 ;  /* 0x000000822f2e7221 */ /* 0x000fe40000010000 */
[----:B------:R-:W-:Y:S02]  /*0ae0*/  FMUL.FTZ R132, R149, R132 ;  /* 0x0000008495847220 */ /* 0x000fe40000410000 */
[----:B------:R-:W-:Y:S01]  /*0af0*/  FFMA.FTZ R48, R129, R130, R45 ;  /* 0x0000008281307223 */ /* 0x000fe2000001002d */
[----:B------:R-:W-:Y:S01]  /*0b00*/  IADD3 R45, R103, 0x100, RZ ;  /* 0x00000100672d7810 */ /* 0x000fe20007ffe0ff */
[----:B------:R-:W-:-:S02]  /*0b10*/  FADD.FTZ R47, R46, R131 ;  /* 0x000000832e2f7221 */ /* 0x000fc40000010000 */
[----:B------:R-:W-:Y:S02]  /*0b20*/  FADD.FTZ R22, R22, R52 ;  /* 0x0000003416167221 */ /* 0x000fe40000010000 */
[----:B------:R-:W-:Y:S02]  /*0b30*/  FFMA.FTZ R42, R129, R52, R42 ;  /* 0x00000034812a7223 */ /* 0x000fe4000001002a */
[----:B------:R-:W-:Y:S02]  /*0b40*/  FADD.FTZ R23, R23, R49 ;  /* 0x0000003117177221 */ /* 0x000fe40000010000 */
[C---:B------:R-:W-:Y:S02]  /*0b50*/  FFMA.FTZ R43, R132.reuse, R49, R43 ;  /* 0x00000031842b7223 */ /* 0x040fe4000001002b */
[----:B------:R-:W-:Y:S02]  /*0b60*/  FFMA.FTZ R46, R132, R131, R48 ;  /* 0x00000083842e7223 */ /* 0x000fe40000010030 */
.L_x_218:
[----:B0-----:R-:W-:Y:S05]  /*0b70*/  BSYNC B0 ;  /* 0x0000000000007941 */ /* 0x001fea0003800000 */
.L_x_217:
[----:B------:R-:W-:Y:S01]  /*0b80*/  BSSY B0, `(.L_x_219) ;  /* 0x0000046000007945 */ /* 0x000fe20003800000 */
[----:B------:R-:W-:Y:S05]  /*0b90*/  @!P2 BRA `(.L_x_220) ;  /* 0x000004400000a947 */ /* 0x000fea0003800000 */
[----:B------:R-:W-:Y:S01]  /*0ba0*/  LEA R50, P0, R45, c[0x0][0x188], 0x3 ;  /* 0x000062002d327a11 */ /* 0x000fe200078018ff */
[----:B------:R-:W-:-:S03]  /*0bb0*/  IMAD.MOV.U32 R48, RZ, RZ, 0x8 ;  /* 0x00000008ff307424 */ /* 0x000fc600078e00ff */
[C---:B------:R-:W-:Y:S01]  /*0bc0*/  LEA.HI.X R51, R45.reuse, c[0x0][0x18c], RZ, 0x3, P0 ;  /* 0x000063002d337a11 */ /* 0x040fe200000f1cff */
[----:B------:R-:W-:-:S04]  /*0bd0*/  IMAD.WIDE.U32 R48, R45, R48, c[0x0][0x208] ;  /* 0x000082002d307625 */ /* 0x000fc800078e0030 */
[----:B------:R0:W2:Y:S01]  /*0be0*/  LDG.E.64 R56, [R50.64] ;  /* 0x0000000432387981 */ /* 0x0000a2000c1e1b00 */
[C---:B------:R-:W-:Y:S01]  /*0bf0*/  IMAD.SHL.U32 R54, R45.reuse, 0x4, RZ ;  /* 0x000000042d367824 */ /* 0x040fe200078e00ff */
[----:B------:R-:W-:Y:S02]  /*0c00*/  SHF.L.U64.HI R55, R45, 0x2, RZ ;  /* 0x000000022d377819 */ /* 0x000fe400000102ff */
[----:B------:R-:W3:Y:S01]  /*0c10*/  LDG.E.64 R48, [R48.64] ;  /* 0x0000000430307981 */ /* 0x000ee2000c1e1b00 */
[----:B------:R-:W-:Y:S02]  /*0c20*/  ISETP.NE.U32.AND P0, PT, RZ, c[0x0][0x250], PT ;  /* 0x00009400ff007a0c */ /* 0x000fe40003f05070 */
[----:B------:R-:W-:-:S04]  /*0c30*/  IADD3 R52, P5, R54, c[0x0][0x190], RZ ;  /* 0x0000640036347a10 */ /* 0x000fc80007fbe0ff */
[----:B------:R-:W-:-:S05]  /*0c40*/  IADD3.X R53, R55, c[0x0][0x194], RZ, P5, !PT ;  /* 0x0000650037357a10 */ /* 0x000fca0002ffe4ff */
[----:B------:R1:W5:Y:S01]  /*0c50*/  LDG.E R107, [R52.64] ;  /* 0x00000004346b7981 */ /* 0x000362000c1e1900 */
[----:B------:R-:W-:-:S13]  /*0c60*/  ISETP.NE.AND.EX P0, PT, RZ, c[0x0][0x254], PT, P0 ;  /* 0x00009500ff007a0c */ /* 0x000fda0003f05300 */
[----:B------:R-:W-:-:S04]  /*0c70*/  @P0 IADD3 R54, P5, R54, c[0x0][0x198], RZ ;  /* 0x0000660036360a10 */ /* 0x000fc80007fbe0ff */
[----:B------:R-:W-:Y:S02]  /*0c80*/  @P0 IADD3.X R55, R55, c[0x0][0x19c], RZ, P5, !PT ;  /* 0x0000670037370a10 */ /* 0x000fe40002ffe4ff */
[----:B------:R-:W-:-:S03]  /*0c90*/  ISETP.NE.U32.AND P5, PT, RZ, c[0x0][0x218], PT ;  /* 0x00008600ff007a0c */ /* 0x000fc60003fa5070 */
[----:B------:R3:W5:Y:S01]  /*0ca0*/  @P0 LDG.E R91, [R54.64] ;  /* 0x00000004365b0981 */ /* 0x000762000c1e1900 */
[----:B------:R-:W-:-:S13]  /*0cb0*/  ISETP.NE.AND.EX P5, PT, RZ, c[0x0][0x21c], PT, P5 ;  /* 0x00008700ff007a0c */ /* 0x000fda0003fa5350 */
[----:B0-----:R-:W-:-:S04]  /*0cc0*/  @P5 LEA R50, P0, R45, c[0x0][0x218], 0x3 ;  /* 0x000086002d325a11 */ /* 0x001fc800078018ff */
[----:B------:R-:W-:Y:S02]  /*0cd0*/  @P5 LEA.HI.X R51, R45, c[0x0][0x21c], RZ, 0x3, P0 ;  /* 0x000087002d335a11 */ /* 0x000fe400000f1cff */
[----:B------:R-:W-:-:S03]  /*0ce0*/  ISETP.NE.AND P0, PT, R151, RZ, PT ;  /* 0x000000ff9700720c */ /* 0x000fc60003f05270 */
[----:B------:R0:W5:Y:S02]  /*0cf0*/  @P5 LDG.E.64 R2, [R50.64] ;  /* 0x0000000432025981 */ /* 0x000164000c1e1b00 */
[----:B-----5:R-:W-:Y:S02]  /*0d00*/  FSEL R140, R44, RZ, !P0 ;  /* 0x000000ff2c8c7208 */ /* 0x020fe40004000000 */
[----:B------:R-:W-:Y:S01]  /*0d10*/  IADD3 R45, R45, 0x100, RZ ;  /* 0x000001002d2d7810 */ /* 0x000fe20007ffe0ff */
[----:B--2---:R-:W-:Y:S01]  /*0d20*/  IMAD.MOV.U32 R58, RZ, RZ, R56 ;  /* 0x000000ffff3a7224 */ /* 0x004fe200078e0038 */
[----:B------:R-:W-:Y:S01]  /*0d30*/  SHF.R.U64 R133, R56, 0x10, R57 ;  /* 0x0000001038857819 */ /* 0x000fe20000001239 */
[----:B---3--:R-:W-:Y:S01]  /*0d40*/  IMAD.MOV.U32 R54, RZ, RZ, R48 ;  /* 0x000000ffff367224 */ /* 0x008fe200078e0030 */
[----:B------:R-:W-:Y:S02]  /*0d50*/  SHF.R.U64 R135, R48, 0x10, R49 ;  /* 0x0000001030877819 */ /* 0x000fe40000001231 */
[----:B------:R-:W-:-:S02]  /*0d60*/  PRMT R48, RZ, 0x5410, R133 ;  /* 0x00005410ff307816 */ /* 0x000fc40000000085 */
[----:B------:R-:W-:Y:S01]  /*0d70*/  PRMT R58, RZ, 0x5410, R58 ;  /* 0x00005410ff3a7816 */ /* 0x000fe2000000003a */
[----:B------:R-:W-:Y:S01]  /*0d80*/  IMAD.MOV.U32 R59, RZ, RZ, R57 ;  /* 0x000000ffff3b7224 */ /* 0x000fe200078e0039 */
[----:B------:R-:W-:Y:S01]  /*0d90*/  PRMT R54, RZ, 0x5410, R54 ;  /* 0x00005410ff367816 */ /* 0x000fe20000000036 */
[C---:B------:R-:W-:Y:S02]  /*0da0*/  FADD.FTZ R48, -R140.reuse, R48 ;  /* 0x000000308c307221 */ /* 0x040fe40000010100 */
[----:B------:R-:W-:Y:S01]  /*0db0*/  FADD.FTZ R58, -R140, R58 ;  /* 0x0000003a8c3a7221 */ /* 0x000fe20000010100 */
[----:B------:R-:W-:Y:S01]  /*0dc0*/  PRMT R135, RZ, 0x5410, R135 ;  /* 0x00005410ff877816 */ /* 0x000fe20000000087 */
[----:B------:R-:W-:Y:S01]  /*0dd0*/  IMAD.MOV.U32 R55, RZ, RZ, R49 ;  /* 0x000000ffff377224 */ /* 0x000fe200078e0031 */
[----:B------:R-:W-:Y:S01]  /*0de0*/  SHF.R.U32.HI R56, RZ, 0x10, R57 ;  /* 0x00000010ff387819 */ /* 0x000fe20000011639 */
[C---:B------:R-:W-:Y:S01]  /*0df0*/  FMUL.FTZ R134, R149.reuse, R48 ;  /* 0x0000003095867220 */ /* 0x040fe20000410000 */
[----:B------:R-:W-:Y:S01]  /*0e00*/  PRMT R59, RZ, 0x5410, R59 ;  /* 0x00005410ff3b7816 */ /* 0x000fe2000000003b */
[----:B------:R-:W-:-:S02]  /*0e10*/  FMUL.FTZ R133, R149, R58 ;  /* 0x0000003a95857220 */ /* 0x000fc40000410000 */
[----:B------:R-:W-:Y:S01]  /*0e20*/  FMUL.FTZ R136, R73, R54 ;  /* 0x0000003649887220 */ /* 0x000fe20000410000 */
[----:B0-----:R-:W-:Y:S01]  /*0e30*/  PRMT R51, RZ, 0x5410, R56 ;  /* 0x00005410ff337816 */ /* 0x001fe20000000038 */
[----:B------:R-:W-:Y:S01]  /*0e40*/  FADD.FTZ R17, R17, R135 ;  /* 0x0000008711117221 */ /* 0x000fe20000010000 */
[----:B------:R-:W-:Y:S01]  /*0e50*/  SHF.R.U32.HI R49, RZ, 0x10, R49 ;  /* 0x00000010ff317819 */ /* 0x000fe20000011631 */
[-C--:B------:R-:W-:Y:S01]  /*0e60*/  FFMA.FTZ R37, R134, R135.reuse, R37 ;  /* 0x0000008786257223 */ /* 0x080fe20000010025 */
[----:B------:R-:W-:Y:S01]  /*0e70*/  PRMT R55, RZ, 0x5410, R55 ;  /* 0x00005410ff377816 */ /* 0x000fe20000000037 */
[----:B------:R-:W-:Y:S02]  /*0e80*/  FADD.FTZ R50, -R140, R59 ;  /* 0x0000003b8c327221 */ /* 0x000fe40000010100 */
[----:B------:R-:W-:Y:S02]  /*0e90*/  FMUL.FTZ R135, R74, R135 ;  /* 0x000000874a877220 */ /* 0x000fe40000410000 */
[----:B------:R-:W-:-:S02]  /*0ea0*/  FADD.FTZ R48, R47, R136 ;  /* 0x000000882f307221 */ /* 0x000fc40000010000 */
[----:B------:R-:W-:Y:S01]  /*0eb0*/  FFMA.FTZ R46, R133, R136, R46 ;  /* 0x00000088852e7223 */ /* 0x000fe2000001002e */
[----:B------:R-:W-:Y:S01]  /*0ec0*/  PRMT R49, RZ, 0x5410, R49 ;  /* 0x00005410ff317816 */ /* 0x000fe20000000031 */
[----:B------:R-:W-:Y:S02]  /*0ed0*/  FADD.FTZ R140, -R140, R51 ;  /* 0x000000338c8c7221 */ /* 0x000fe40000010100 */
[----:B------:R-:W-:Y:S02]  /*0ee0*/  FMUL.FTZ R137, R149, R50 ;  /* 0x0000003295897220 */ /* 0x000fe40000410000 */
[----:B------:R-:W-:Y:S02]  /*0ef0*/  FMUL.FTZ R138, R75, R55 ;  /* 0x000000374b8a7220 */ /* 0x000fe40000410000 */
        /* <DEDUP_REMOVED lines=14> */
.L_x_220:
[----:B-1----:R-:W-:Y:S05]  /*0fe0*/  BSYNC B0 ;  /* 0x0000000000007941 */ /* 0x002fea0003800000 */
.L_x_219:
        /* <DEDUP_REMOVED lines=24> */
[----:B------:R-:W-:Y:S01]  /*1170*/  IADD3 R45, R45, 0x100, RZ ;  /* 0x000001002d2d7810 */ /* 0x000fe20007ffe0ff */
[----:B--2---:R-:W-:Y:S01]  /*1180*/  IMAD.MOV.U32 R58, RZ, RZ, R56 ;  /* 0x000000ffff3a7224 */ /* 0x004fe200078e0038 */
[--C-:B------:R-:W-:Y:S01]  /*1190*/  SHF.R.U64 R117, R56, 0x10, R57.reuse ;  /* 0x0000001038757819 */ /* 0x100fe20000001239 */
[--C-:B------:R-:W-:Y:S01]  /*11a0*/  IMAD.MOV.U32 R59, RZ, RZ, R57.reuse ;  /* 0x000000ffff3b7224 */ /* 0x100fe200078e0039 */
[----:B------:R-:W-:Y:S01]  /*11b0*/  SHF.R.U32.HI R56, RZ, 0x10, R57 ;  /* 0x00000010ff387819 */ /* 0x000fe20000011639 */
[----:B---3--:R-:W-:Y:S01]  /*11c0*/  IMAD.MOV.U32 R54, RZ, RZ, R48 ;  /* 0x000000ffff367224 */ /* 0x008fe200078e0030 */
[----:B------:R-:W-:Y:S02]  /*11d0*/  SHF.R.U64 R121, R48, 0x10, R49 ;  /* 0x0000001030797819 */ /* 0x000fe40000001231 */
[----:B-----5:R-:W-:Y:S02]  /*11e0*/  FSEL R57, R44, RZ, !P0 ;  /* 0x000000ff2c397208 */ /* 0x020fe40004000000 */
[----:B------:R-:W-:-:S02]  /*11f0*/  PRMT R48, RZ, 0x5410, R117 ;  /* 0x00005410ff307816 */ /* 0x000fc40000000075 */
[----:B------:R-:W-:Y:S02]  /*1200*/  PRMT R58, RZ, 0x5410, R58 ;  /* 0x00005410ff3a7816 */ /* 0x000fe4000000003a */
[----:B------:R-:W-:Y:S01]  /*1210*/  PRMT R54, RZ, 0x5410, R54 ;  /* 0x00005410ff367816 */ /* 0x000fe20000000036 */
[C---:B------:R-:W-:Y:S02]  /*1220*/  FADD.FTZ R48, -R57.reuse, R48 ;  /* 0x0000003039307221 */ /* 0x040fe40000010100 */
[----:B------:R-:W-:Y:S01]  /*1230*/  FADD.FTZ R58, -R57, R58 ;  /* 0x0000003a393a7221 */ /* 0x000fe20000010100 */
[----:B------:R-:W-:Y:S01]  /*1240*/  PRMT R121, RZ, 0x5410, R121 ;  /* 0x00005410ff797816 */ /* 0x000fe20000000079 */
[----:B------:R-:W-:Y:S01]  /*1250*/  IMAD.MOV.U32 R55, RZ, RZ, R49 ;  /* 0x000000ffff377224 */ /* 0x000fe200078e0031 */
[----:B------:R-:W-:Y:S01]  /*1260*/  PRMT R59, RZ, 0x5410, R59 ;  /* 0x00005410ff3b7816 */ /* 0x000fe2000000003b */
[C---:B------:R-:W-:Y:S02]  /*1270*/  FMUL.FTZ R124, R149.reuse, R48 ;  /* 0x00000030957c7220 */ /* 0x040fe40000410000 */
        /* <DEDUP_REMOVED lines=29> */
.L_x_222:
[----:B-1----:R-:W-:Y:S05]  /*1450*/  BSYNC B0 ;  /* 0x0000000000007941 */ /* 0x002fea0003800000 */
.L_x_221:
[----:B------:R-:W-:Y:S01]  /*1460*/  BSSY B0, `(.L_x_223) ;  /* 0x0000046000007945 */ /* 0x000fe20003800000 */
[----:B------:R-:W-:Y:S05]  /*1470*/  @!P4 BRA `(.L_x_224) ;  /* 0x000004400000c947 */ /* 0x000fea0003800000 */
[----:B------:R-:W-:Y:S01]  /*1480*/  LEA R50, P0, R45, c[0x0][0x188], 0x3 ;  /* 0x000062002d327a11 */ /* 0x000fe200078018ff */
        /* <DEDUP_REMOVED lines=24> */
[--C-:B------:R-:W-:Y:S02]  /*1610*/  SHF.R.U64 R109, R56, 0x10, R57.reuse ;  /* 0x00000010386d7819 */ /* 0x100fe40000001239 */
[--C-:B------:R-:W-:Y:S01]  /*1620*/  SHF.R.U32.HI R56, RZ, 0x10, R57.reuse ;  /* 0x00000010ff387819 */ /* 0x100fe20000011639 */
[----:B---3--:R-:W-:Y:S01]  /*1630*/  IMAD.MOV.U32 R54, RZ, RZ, R48 ;  /* 0x000000ffff367224 */ /* 0x008fe200078e0030 */
[----:B------:R-:W-:Y:S01]  /*1640*/  PRMT R58, RZ, 0x5410, R58 ;  /* 0x00005410ff3a7816 */ /* 0x000fe2000000003a */
[----:B------:R-:W-:Y:S01]  /*1650*/  IMAD.MOV.U32 R59, RZ, RZ, R57 ;  /* 0x000000ffff3b7224 */ /* 0x000fe200078e0039 */
[----:B------:R-:W-:-:S02]  /*1660*/  SHF.R.U64 R57, R48, 0x10, R49 ;  /* 0x0000001030397819 */ /* 0x000fc40000001231 */
[----:B0-----:R-:W-:Y:S02]  /*1670*/  PRMT R50, RZ, 0x5410, R56 ;  /* 0x00005410ff327816 */ /* 0x001fe40000000038 */
[----:B------:R-:W-:Y:S01]  /*1680*/  PRMT R48, RZ, 0x5410, R109 ;  /* 0x00005410ff307816 */ /* 0x000fe2000000006d */
[C---:B------:R-:W-:Y:S01]  /*1690*/  FADD.FTZ R58, -R111.reuse, R58 ;  /* 0x0000003a6f3a7221 */ /* 0x040fe20000010100 */
[----:B------:R-:W-:Y:S01]  /*16a0*/  PRMT R54, RZ, 0x5410, R54 ;  /* 0x00005410ff367816 */ /* 0x000fe20000000036 */
[----:B------:R-:W-:Y:S01]  /*16b0*/  IMAD.MOV.U32 R55, RZ, RZ, R49 ;  /* 0x000000ffff377224 */ /* 0x000fe200078e0031 */
[----:B------:R-:W-:Y:S01]  /*16c0*/  PRMT R59, RZ, 0x5410, R59 ;  /* 0x00005410ff3b7816 */ /* 0x000fe2000000003b */
[C---:B------:R-:W-:Y:S01]  /*16d0*/  FADD.FTZ R110, -R111.reuse, R50 ;  /* 0x000000326f6e7221 */ /* 0x040fe20000010100 */
[----:B------:R-:W-:Y:S01]  /*16e0*/  PRMT R50, RZ, 0x5410, R57 ;  /* 0x00005410ff327816 */ /* 0x000fe20000000039 */
[----:B------:R-:W-:Y:S02]  /*16f0*/  FADD.FTZ R48, -R111, R48 ;  /* 0x000000306f307221 */ /* 0x000fe40000010100 */
[----:B------:R-:W-:-:S02]  /*1700*/  FMUL.FTZ R115, R149, R58 ;  /* 0x0000003a95737220 */ /* 0x000fc40000410000 */
[----:B------:R-:W-:Y:S01]  /*1710*/  FMUL.FTZ R114, R81, R54 ;  /* 0x0000003651727220 */ /* 0x000fe20000410000 */
[----:B-1----:R-:W-:Y:S01]  /*1720*/  SHF.R.U32.HI R52, RZ, 0x10, R49 ;  /* 0x00000010ff347819 */ /* 0x002fe20000011631 */
[----:B------:R-:W-:Y:S01]  /*1730*/  FMUL.FTZ R116, R149, R48 ;  /* 0x0000003095747220 */ /* 0x000fe20000410000 */
[----:B------:R-:W-:Y:S01]  /*1740*/  PRMT R55, RZ, 0x5410, R55 ;  /* 0x00005410ff377816 */ /* 0x000fe20000000037 */
[----:B------:R-:W-:Y:S02]  /*1750*/  FADD.FTZ R112, -R111, R59 ;  /* 0x0000003b6f707221 */ /* 0x000fe40000010100 */
[----:B------:R-:W-:Y:S02]  /*1760*/  FMUL.FTZ R113, R83, R50 ;  /* 0x0000003253717220 */ /* 0x000fe40000410000 */
[----:B------:R-:W-:Y:S02]  /*1770*/  FADD.FTZ R48, R47, R114 ;  /* 0x000000722f307221 */ /* 0x000fe40000010000 */
[----:B------:R-:W-:Y:S01]  /*1780*/  FFMA.FTZ R46, R115, R114, R46 ;  /* 0x00000072732e7223 */ /* 0x000fe2000001002e */
[----:B------:R-:W-:Y:S01]  /*1790*/  PRMT R52, RZ, 0x5410, R52 ;  /* 0x00005410ff347816 */ /* 0x000fe20000000034 */
[----:B------:R-:W-:-:S02]  /*17a0*/  FMUL.FTZ R112, R149, R112 ;  /* 0x0000007095707220 */ /* 0x000fc40000410000 */
        /* <DEDUP_REMOVED lines=17> */
.L_x_224:
[----:B------:R-:W-:Y:S05]  /*18c0*/  BSYNC B0 ;  /* 0x0000000000007941 */ /* 0x000fea0003800000 */
.L_x_223:
[----:B------:R-:W-:Y:S01]  /*18d0*/  ISETP.GE.U32.AND P0, PT, R0, 0x500, PT ;  /* 0x000005000000780c */ /* 0x000fe20003f06070 */
[----:B------:R-:W-:-:S12]  /*18e0*/  BSSY B0, `(.L_x_225) ;  /* 0x0000045000007945 */ /* 0x000fd80003800000 */
[----:B------:R-:W-:Y:S05]  /*18f0*/  @!P0 BRA `(.L_x_226) ;  /* 0x0000043000008947 */ /* 0x000fea0003800000 */
[----:B------:R-:W-:Y:S01]  /*1900*/  LEA R52, P0, R45, c[0x0][0x188], 0x3 ;  /* 0x000062002d347a11 */ /* 0x000fe200078018ff */
[----:B------:R-:W-:-:S03]  /*1910*/  IMAD.MOV.U32 R48, RZ, RZ, 0x8 ;  /* 0x00000008ff307424 */ /* 0x000fc600078e00ff */
[C---:B------:R-:W-:Y:S01]  /*1920*/  LEA.HI.X R53, R45.reuse, c[0x0][0x18c], RZ, 0x3, P0 ;  /* 0x000063002d357a11 */ /* 0x040fe200000f1cff */
[----:B------:R-:W-:Y:S01]  /*1930*/  IMAD.WIDE.U32 R48, R45, R48, c[0x0][0x208] ;  /* 0x000082002d307625 */ /* 0x000fe200078e0030 */
[----:B------:R-:W-:-:S03]  /*1940*/  ISETP.NE.U32.AND P0, PT, RZ, c[0x0][0x218], PT ;  /* 0x00008600ff007a0c */ /* 0x000fc60003f05070 */
[----:B------:R0:W2:Y:S01]  /*1950*/  LDG.E.64 R56, [R52.64] ;  /* 0x0000000434387981 */ /* 0x0000a2000c1e1b00 */
[----:B------:R-:W-:-:S03]  /*1960*/  ISETP.NE.AND.EX P0, PT, RZ, c[0x0][0x21c], PT, P0 ;  /* 0x00008700ff007a0c */ /* 0x000fc60003f05300 */
[----:B------:R-:W3:Y:S01]  /*1970*/  LDG.E.64 R48, [R48.64] ;  /* 0x0000000430307981 */ /* 0x000ee2000c1e1b00 */
[----:B------:R-:W-:-:S09]  /*1980*/  IMAD.SHL.U32 R54, R45, 0x4, RZ ;  /* 0x000000042d367824 */ /* 0x000fd200078e00ff */
[----:B------:R-:W-:-:S04]  /*1990*/  @P0 LEA R50, P5, R45, c[0x0][0x218], 0x3 ;  /* 0x000086002d320a11 */ /* 0x000fc800078a18ff */
[----:B------:R-:W-:Y:S02]  /*19a0*/  @P0 LEA.HI.X R51, R45, c[0x0][0x21c], RZ, 0x3, P5 ;  /* 0x000087002d330a11 */ /* 0x000fe400028f1cff */
[----:B------:R-:W-:Y:S02]  /*19b0*/  ISETP.NE.U32.AND P5, PT, RZ, c[0x0][0x250], PT ;  /* 0x00009400ff007a0c */ /* 0x000fe40003fa5070 */
[----:B------:R-:W-:Y:S01]  /*19c0*/  SHF.R.U32.HI R45, RZ, 0x1e, R45 ;  /* 0x0000001eff2d7819 */ /* 0x000fe2000001162d */
[----:B------:R1:W5:Y:S01]  /*19d0*/  @P0 LDG.E.64 R66, [R50.64] ;  /* 0x0000000432420981 */ /* 0x000362000c1e1b00 */
[----:B------:R-:W-:Y:S02]  /*19e0*/  ISETP.NE.AND.EX P5, PT, RZ, c[0x0][0x254], PT, P5 ;  /* 0x00009500ff007a0c */ /* 0x000fe40003fa5350 */
[----:B0-----:R-:W-:-:S04]  /*19f0*/  IADD3 R52, P0, R54, c[0x0][0x190], RZ ;  /* 0x0000640036347a10 */ /* 0x001fc80007f1e0ff */
[----:B------:R-:W-:-:S05]  /*1a00*/  IADD3.X R53, R45, c[0x0][0x194], RZ, P0, !PT ;  /* 0x000065002d357a10 */ /* 0x000fca00007fe4ff */
[----:B------:R0:W5:Y:S02]  /*1a10*/  LDG.E R108, [R52.64] ;  /* 0x00000004346c7981 */ /* 0x000164000c1e1900 */
[----:B------:R-:W-:-:S04]  /*1a20*/  @P5 IADD3 R54, P0, R54, c[0x0][0x198], RZ ;  /* 0x0000660036365a10 */ /* 0x000fc80007f1e0ff */
[----:B------:R-:W-:-:S05]  /*1a30*/  @P5 IADD3.X R55, R45, c[0x0][0x19c], RZ, P0, !PT ;  /* 0x000067002d375a10 */ /* 0x000fca00007fe4ff */
[----:B------:R4:W5:Y:S01]  /*1a40*/  @P5 LDG.E R94, [R54.64] ;  /* 0x00000004365e5981 */ /* 0x000962000c1e1900 */
[----:B------:R-:W-:-:S04]  /*1a50*/  ISETP.NE.AND P0, PT, R151, RZ, PT ;  /* 0x000000ff9700720c */ /* 0x000fc80003f05270 */
[----:B-----5:R-:W-:Y:S01]  /*1a60*/  FSEL R59, R44, RZ, !P0 ;  /* 0x000000ff2c3b7208 */ /* 0x020fe20004000000 */
[----:B--2---:R-:W-:Y:S01]  /*1a70*/  IMAD.MOV.U32 R58, RZ, RZ, R56 ;  /* 0x000000ffff3a7224 */ /* 0x004fe200078e0038 */
[--C-:B------:R-:W-:Y:S01]  /*1a80*/  SHF.R.U64 R56, R56, 0x10, R57.reuse ;  /* 0x0000001038387819 */ /* 0x100fe20000001239 */
[--C-:B-1----:R-:W-:Y:S01]  /*1a90*/  IMAD.MOV.U32 R50, RZ, RZ, R57.reuse ;  /* 0x000000ffff327224 */ /* 0x102fe200078e0039 */
[----:B------:R-:W-:Y:S01]  /*1aa0*/  SHF.R.U32.HI R51, RZ, 0x10, R57 ;  /* 0x00000010ff337819 */ /* 0x000fe20000011639 */
[----:B---3--:R-:W-:Y:S01]  /*1ab0*/  IMAD.MOV.U32 R44, RZ, RZ, R48 ;  /* 0x000000ffff2c7224 */ /* 0x008fe200078e0030 */
[--C-:B------:R-:W-:Y:S02]  /*1ac0*/  SHF.R.U64 R57, R48, 0x10, R49.reuse ;  /* 0x0000001030397819 */ /* 0x100fe40000001231 */
[----:B------:R-:W-:Y:S02]  /*1ad0*/  PRMT R48, RZ, 0x5410, R56 ;  /* 0x00005410ff307816 */ /* 0x000fe40000000038 */
[----:B------:R-:W-:Y:S01]  /*1ae0*/  PRMT R58, RZ, 0x5410, R58 ;  /* 0x00005410ff3a7816 */ /* 0x000fe2000000003a */
[--C-:B------:R-:W-:Y:S01]  /*1af0*/  IMAD.MOV.U32 R45, RZ, RZ, R49.reuse ;  /* 0x000000ffff2d7224 */ /* 0x100fe200078e0031 */
[----:B------:R-:W-:Y:S01]  /*1b00*/  PRMT R50, RZ, 0x5410, R50 ;  /* 0x00005410ff327816 */ /* 0x000fe20000000032 */
[C---:B------:R-:W-:Y:S01]  /*1b10*/  FADD.FTZ R48, -R59.reuse, R48 ;  /* 0x000000303b307221 */ /* 0x040fe20000010100 */
[----:B0-----:R-:W-:Y:S01]  /*1b20*/  SHF.R.U32.HI R52, RZ, 0x10, R49 ;  /* 0x00000010ff347819 */ /* 0x001fe20000011631 */
[C---:B------:R-:W-:Y:S01]  /*1b30*/  FADD.FTZ R58, -R59.reuse, R58 ;  /* 0x0000003a3b3a7221 */ /* 0x040fe20000010100 */
[----:B------:R-:W-:Y:S01]  /*1b40*/  PRMT R49, RZ, 0x5410, R44 ;  /* 0x00005410ff317816 */ /* 0x000fe2000000002c */
[----:B------:R-:W-:Y:S01]  /*1b50*/  FADD.FTZ R50, -R59, R50 ;  /* 0x000000323b327221 */ /* 0x000fe20000010100 */
[----:B------:R-:W-:Y:S01]  /*1b60*/  PRMT R44, RZ, 0x5410, R57 ;  /* 0x00005410ff2c7816 */ /* 0x000fe20000000039 */
[----:B------:R-:W-:-:S02]  /*1b70*/  FMUL.FTZ R142, R149, R48 ;  /* 0x00000030958e7220 */ /* 0x000fc40000410000 */
[----:B------:R-:W-:Y:S02]  /*1b80*/  FMUL.FTZ R141, R149, R58 ;  /* 0x0000003a958d7220 */ /* 0x000fe40000410000 */
[----:B------:R-:W-:Y:S01]  /*1b90*/  FMUL.FTZ R144, R86, R49 ;  /* 0x0000003156907220 */ /* 0x000fe20000410000 */
[----:B------:R-:W-:Y:S01]  /*1ba0*/  PRMT R45, RZ, 0x5410, R45 ;  /* 0x00005410ff2d7816 */ /* 0x000fe2000000002d */
[----:B------:R-:W-:Y:S01]  /*1bb0*/  FADD.FTZ R5, R5, R44 ;  /* 0x0000002c05057221 */ /* 0x000fe20000010000 */
[----:B------:R-:W-:Y:S01]  /*1bc0*/  PRMT R51, RZ, 0x5410, R51 ;  /* 0x00005410ff337816 */ /* 0x000fe20000000033 */
[-C--:B------:R-:W-:Y:S02]  /*1bd0*/  FFMA.FTZ R25, R142, R44.reuse, R25 ;  /* 0x0000002c8e197223 */ /* 0x080fe40000010019 */
[----:B------:R-:W-:Y:S02]  /*1be0*/  FMUL.FTZ R143, R87, R44 ;  /* 0x0000002c578f7220 */ /* 0x000fe40000410000 */
[----:B------:R-:W-:-:S02]  /*1bf0*/  FMUL.FTZ R145, R149, R50 ;  /* 0x0000003295917220 */ /* 0x000fc40000410000 */
[----:B------:R-:W-:Y:S02]  /*1c00*/  FADD.FTZ R44, R47, R144 ;  /* 0x000000902f2c7221 */ /* 0x000fe40000010000 */
[----:B------:R-:W-:Y:S01]  /*1c10*/  FFMA.FTZ R46, R141, R144, R46 ;  /* 0x000000908d2e7223 */ /* 0x000fe2000001002e */
[----:B------:R-:W-:Y:S01]  /*1c20*/  PRMT R52, RZ, 0x5410, R52 ;  /* 0x00005410ff347816 */ /* 0x000fe20000000034 */
[----:B------:R-:W-:Y:S02]  /*1c30*/  FADD.FTZ R6, R6, R45 ;  /* 0x0000002d06067221 */ /* 0x000fe40000010000 */
[-C--:B------:R-:W-:Y:S02]  /*1c40*/  FFMA.FTZ R26, R145, R45.reuse, R26 ;  /* 0x0000002d911a7223 */ /* 0x080fe4000001001a */
[----:B------:R-:W-:Y:S02]  /*1c50*/  FMUL.FTZ R146, R88, R45 ;  /* 0x0000002d58927220 */ /* 0x000fe40000410000 */
[----:B------:R-:W-:-:S02]  /*1c60*/  FADD.FTZ R148, -R59, R51 ;  /* 0x000000333b947221 */ /* 0x000fc40000010100 */
[----:B------:R-:W-:Y:S02]  /*1c70*/  FADD.FTZ R45, R44, R143 ;  /* 0x0000008f2c2d7221 */ /* 0x000fe40000010000 */
[----:B------:R-:W-:Y:S02]  /*1c80*/  FFMA.FTZ R46, R142, R143, R46 ;  /* 0x0000008f8e2e7223 */ /* 0x000fe4000001002e */
[----:B------:R-:W-:Y:S02]  /*1c90*/  FMUL.FTZ R147, R89, R52 ;  /* 0x0000003459937220 */ /* 0x000fe40000410000 */
[----:B------:R-:W-:Y:S02]  /*1ca0*/  FMUL.FTZ R148, R149, R148 ;  /* 0x0000009495947220 */ /* 0x000fe40000410000 */
        /* <DEDUP_REMOVED lines=8> */
.L_x_226:
[----:B----4-:R-:W-:Y:S05]  /*1d30*/  BSYNC B0 ;  /* 0x0000000000007941 */ /* 0x010fea0003800000 */
.L_x_225:
[----:B------:R-:W-:Y:S02]  /*1d40*/  LOP3.LUT P5, RZ, R82, 0xff, RZ, 0xc0, !PT ;  /* 0x000000ff52ff7812 */ /* 0x000fe400078ac0ff */
[----:B------:R-:W-:-:S02]  /*1d50*/  SHF.R.U32.HI R48, RZ, 0x5, R150 ;  /* 0x00000005ff307819 */ /* 0x000fc40000011696 */
[----:B------:R-:W-:Y:S02]  /*1d60*/  LOP3.LUT P0, RZ, R150, 0x1f, RZ, 0xc0, !PT ;  /* 0x0000001f96ff7812 */ /* 0x000fe4000780c0ff */
[----:B------:R-:W-:-:S07]  /*1d70*/  LOP3.LUT R152, R48, 0x7fffff8, RZ, 0xc0, !PT ;  /* 0x07fffff830987812 */ /* 0x000fce00078ec0ff */
[----:B------:R-:W-:Y:S01]  /*1d80*/  @!P5 IADD3 R152, R152, 0x8, RZ ;  /* 0x000000089898d810 */ /* 0x000fe20007ffe0ff */
[----:B------:R-:W-:Y:S05]  /*1d90*/  BRA.DIV ~URZ, `(.L_x_227) ;  /* 0x000025f27f007947 */ /* 0x000fea000b800000 */
[----:B------:R0:W1:Y:S02]  /*1da0*/  SHFL.DOWN PT, R50, R47, 0x10, 0x1f ;  /* 0x0a001f002f327f89 */ /* 0x00006400000e0000 */
.L_x_249:
[----:B------:R-:W-:Y:S05]  /*1db0*/  BRA.DIV ~URZ, `(.L_x_228) ;  /* 0x000026527f007947 */ /* 0x000fea000b800000 */
[----:B------:R-:W2:Y:S01]  /*1dc0*/  SHFL.DOWN PT, R45, R46, 0x10, 0x1f ;  /* 0x0a001f002e2d7f89 */ /* 0x000ea200000e0000 */
[----:B-1----:R-:W-:-:S05]  /*1dd0*/  FADD.FTZ R51, R50, R47 ;  /* 0x0000002f32337221 */ /* 0x002fca0000010000 */
[----:B-----5:R-:W1:Y:S01]  /*1de0*/  SHFL.DOWN PT, R44, R51, 0x8, 0x1f ;  /* 0x09001f00332c7f89 */ /* 0x020e6200000e0000 */
[----:B--2---:R-:W-:-:S05]  /*1df0*/  FADD.FTZ R45, R45, R46 ;  /* 0x0000002e2d2d7221 */ /* 0x004fca0000010000 */
[----:B------:R-:W2:Y:S01]  /*1e00*/  SHFL.DOWN PT, R50, R45, 0x8, 0x1f ;  /* 0x09001f002d327f89 */ /* 0x000ea200000e0000 */
[----:B-1----:R-:W-:-:S05]  /*1e10*/  FADD.FTZ R44, R44, R51 ;  /* 0x000000332c2c7221 */ /* 0x002fca0000010000 */
[----:B0-----:R-:W0:Y:S01]  /*1e20*/  SHFL.DOWN PT, R47, R44, 0x4, 0x1f ;  /* 0x08801f002c2f7f89 */ /* 0x001e2200000e0000 */
[----:B--2---:R-:W-:-:S05]  /*1e30*/  FADD.FTZ R50, R45, R50 ;  /* 0x000000322d327221 */ /* 0x004fca0000010000 */
        /* <DEDUP_REMOVED lines=9> */
.L_x_250:
        /* <DEDUP_REMOVED lines=8> */
[----:B0-----:R-:W0:Y:S04]  /*1f50*/  LDS.128 R44, [R152.X8+0x5000] ;  /* 0x00500000982c7984 */ /* 0x001e280000008c00 */
        /* <DEDUP_REMOVED lines=87> */
[----:B------:R-:W-:Y:S01]  /*24d0*/  @P5 LOP3.LUT P6, RZ, R90, 0xff000000, RZ, 0xc0, !PT ;  /* 0xff0000005aff5812 */ /* 0x000fe200078cc0ff */
[----:B------:R-:W-:Y:S01]  /*24e0*/  IMAD.WIDE.U32 R50, R103, R50, c[0x0][0x248] ;  /* 0x0000920067327625 */ /* 0x000fe200078e0032 */
[----:B------:R-:W-:Y:S02]  /*24f0*/  ISETP.NE.AND.EX P0, PT, RZ, c[0x0][0x25c], PT, P0 ;  /* 0x00009700ff007a0c */ /* 0x000fe40003f05300 */
[----:B-1----:R-:W-:Y:S01]  /*2500*/  LOP3.LUT R46, R46, R57, RZ, 0xfc, !PT ;  /* 0x000000392e2e7212 */ /* 0x002fe200078efcff */
[----:B0-----:R-:W-:-:S05]  /*2510*/  IMAD.U32 R49, R53, 0x10000, RZ ;  /* 0x0001000035317824 */ /* 0x001fca00078e00ff */
[----:B--2---:R-:W-:-:S05]  /*2520*/  LOP3.LUT R47, R47, R49, R58, 0xfe, !PT ;  /* 0x000000312f2f7212 */ /* 0x004fca00078efe3a */
        /* <DEDUP_REMOVED lines=9> */
.L_x_231:
        /* <DEDUP_REMOVED lines=19> */
.L_x_232:
[----:B-1----:R-:W-:Y:S02]  /*26f0*/  IADD3 R103, R103, 0x100, RZ ;  /* 0x0000010067677810 */ /* 0x002fe40007ffe0ff */
.L_x_230:
[----:B------:R-:W-:Y:S05]  /*2700*/  BSYNC B0 ;  /* 0x0000000000007941 */ /* 0x000fea0003800000 */
.L_x_229:
        /* <DEDUP_REMOVED lines=70> */
[----:B0-----:R-:W-:Y:S02]  /*2b70*/  IMAD.U32 R49, R53, 0x10000, RZ ;  /* 0x0001000035317824 */ /* 0x001fe400078e00ff */
[----:B------:R-:W-:-:S03]  /*2b80*/  IMAD.WIDE.U32 R52, R103, R52, c[0x0][0x248] ;  /* 0x0000920067347625 */ /* 0x000fc600078e0034 */
        /* <DEDUP_REMOVED lines=10> */
.L_x_235:
        /* <DEDUP_REMOVED lines=19> */
.L_x_236:
[----:B-1----:R-:W-:Y:S02]  /*2d60*/  IADD3 R103, R103, 0x100, RZ ;  /* 0x0000010067677810 */ /* 0x002fe40007ffe0ff */
.L_x_234:
[----:B------:R-:W-:Y:S05]  /*2d70*/  BSYNC B0 ;  /* 0x0000000000007941 */ /* 0x000fea0003800000 */
.L_x_233:
        /* <DEDUP_REMOVED lines=15> */
[----:B------:R-:W-:-:S02]  /*2e70*/  @P0 IMAD.MOV.U32 R49, RZ, RZ, R63 ;  /* 0x000000ffff310224 */ /* 0x000fc400078e003f */
[----:B------:R-:W-:Y:S02]  /*2e80*/  FFMA.FTZ R56, R118, R45, R56 ;  /* 0x0000002d76387223 */ /* 0x000fe40000010038 */
[----:B------:R-:W-:Y:S01]  /*2e90*/  @P0 FADD.FTZ R46, R46, R47 ;  /* 0x0000002f2e2e0221 */ /* 0x000fe20000010000 */
[----:B------:R-:W-:Y:S01]  /*2ea0*/  @P0 SHF.R.U64 R47, R62, 0x10, R63 ;  /* 0x000000103e2f0819 */ /* 0x000fe2000000123f */
[----:B------:R-:W-:Y:S01]  /*2eb0*/  FADD.FTZ R52, R119, -R52 ;  /* 0x8000003477347221 */ /* 0x000fe20000010000 */
        /* <DEDUP_REMOVED lines=62> */
.L_x_239:
        /* <DEDUP_REMOVED lines=19> */
.L_x_240:
[----:B-1----:R-:W-:Y:S02]  /*33d0*/  IADD3 R103, R103, 0x100, RZ ;  /* 0x0000010067677810 */ /* 0x002fe40007ffe0ff */
.L_x_238:
[----:B------:R-:W-:Y:S05]  /*33e0*/  BSYNC B0 ;  /* 0x0000000000007941 */ /* 0x000fea0003800000 */
.L_x_237:
        /* <DEDUP_REMOVED lines=82> */
.L_x_243:
        /* <DEDUP_REMOVED lines=19> */
.L_x_244:
[----:B-1----:R-:W-:Y:S02]  /*3a40*/  IADD3 R103, R103, 0x100, RZ ;  /* 0x0000010067677810 */ /* 0x002fe40007ffe0ff */
.L_x_242:
[----:B------:R-:W-:Y:S05]  /*3a50*/  BSYNC B0 ;  /* 0x0000000000007941 */ /* 0x000fea0003800000 */
.L_x_241:
        /* <DEDUP_REMOVED lines=11> */
[-CC-:B------:R-:W-:Y:S02]  /*3b10*/  FFMA.FTZ R46, R142, R45.reuse, R44.reuse ;  /* 0x0000002d8e2e7223 */ /* 0x180fe4000001002c */
[-CC-:B------:R-:W-:Y:S02]  /*3b20*/  FFMA.FTZ R49, R145, R45.reuse, R44.reuse ;  /* 0x0000002d91317223 */ /* 0x180fe4000001002c */
[----:B------:R-:W-:Y:S01]  /*3b30*/  FFMA.FTZ R50, R148, R45, R44 ;  /* 0x0000002d94327223 */ /* 0x000fe2000001002c */
[----:B------:R-:W-:Y:S01]  /*3b40*/  @P5 SHF.R.U64 R51, R66, 0x10, R67 ;  /* 0x0000001042335819 */ /* 0x000fe20000001243 */
[----:B------:R-:W-:Y:S02]  /*3b50*/  @P5 IMAD.MOV.U32 R45, RZ, RZ, R66 ;  /* 0x000000ffff2d5224 */ /* 0x000fe400078e0042 */
[----:B------:R-:W-:-:S02]  /*3b60*/  FADD.FTZ R44, R144, -R47 ;  /* 0x8000002f902c7221 */ /* 0x000fc40000010000 */
[----:B------:R-:W-:Y:S01]  /*3b70*/  FADD.FTZ R46, R143, -R46 ;  /* 0x8000002e8f2e7221 */ /* 0x000fe20000010000 */
[----:B------:R-:W-:Y:S01]  /*3b80*/  @P5 PRMT R45, RZ, 0x5410, R45 ;  /* 0x00005410ff2d5816 */ /* 0x000fe2000000002d */
[C---:B------:R-:W-:Y:S02]  /*3b90*/  FMUL.FTZ R44, R149.reuse, R44 ;  /* 0x0000002c952c7220 */ /* 0x040fe40000410000 */
[C---:B------:R-:W-:Y:S02]  /*3ba0*/  FMUL.FTZ R46, R149.reuse, R46 ;  /* 0x0000002e952e7220 */ /* 0x040fe40000410000 */
[----:B------:R-:W-:Y:S01]  /*3bb0*/  @P5 FADD.FTZ R44, R44, R45 ;  /* 0x0000002d2c2c5221 */ /* 0x000fe20000010000 */
[----:B------:R-:W-:Y:S01]  /*3bc0*/  @P5 PRMT R45, RZ, 0x5410, R51 ;  /* 0x00005410ff2d5816 */ /* 0x000fe20000000033 */
[----:B------:R-:W-:Y:S02]  /*3bd0*/  @P5 IMAD.MOV.U32 R47, RZ, RZ, R67 ;  /* 0x000000ffff2f5224 */ /* 0x000fe400078e0043 */
[----:B------:R-:W-:Y:S01]  /*3be0*/  FADD.FTZ R48, R146, -R49 ;  /* 0x8000003192307221 */ /* 0x000fe20000010000 */
[----:B------:R-:W-:Y:S01]  /*3bf0*/  @P5 SHF.R.U32.HI R49, RZ, 0x10, R67 ;  /* 0x00000010ff315819 */ /* 0x000fe20000011643 */
        /* <DEDUP_REMOVED lines=24> */
[----:B------:R-:W-:Y:S01]  /*3d80*/  ISETP.NE.AND.EX P0, PT, RZ, c[0x0][0x254], PT, P0 ;  /* 0x00009500ff007a0c */ /* 0x000fe20003f05300 */
[----:B------:R-:W0:Y:S01]  /*3d90*/  F2F.BF16.F32 R49, R47 ;  /* 0x0000002f00317304 */ /* 0x000e220000202000 */
[----:B------:R-:W-:-:S02]  /*3da0*/  FSEL R45, R54, RZ, P5 ;  /* 0x000000ff362d7208 */ /* 0x000fc40002800000 */
[----:B------:R-:W-:-:S04]  /*3db0*/  LOP3.LUT P5, RZ, R108, 0xff0000, RZ, 0xc0, !PT ;  /* 0x00ff00006cff7812 */ /* 0x000fc800078ac0ff */
[----:B------:R-:W-:Y:S01]  /*3dc0*/  FSEL R46, R55, RZ, P5 ;  /* 0x000000ff372e7208 */ /* 0x000fe20002800000 */
[----:B------:R-:W1:Y:S01]  /*3dd0*/  F2F.BF16.F32 R45, R45 ;  /* 0x0000002d002d7304 */ /* 0x000e620000202000 */
[----:B------:R-:W-:-:S04]  /*3de0*/  LOP3.LUT P5, RZ, R108, 0xff, RZ, 0xc0, !PT ;  /* 0x000000ff6cff7812 */ /* 0x000fc800078ac0ff */
[----:B------:R-:W-:Y:S02]  /*3df0*/  FSEL R50, R44, RZ, P5 ;  /* 0x000000ff2c327208 */ /* 0x000fe40002800000 */
[----:B------:R-:W-:Y:S01]  /*3e00*/  @P0 LOP3.LUT P5, RZ, R94, 0xff, RZ, 0xc0, !PT ;  /* 0x000000ff5eff0812 */ /* 0x000fe200078ac0ff */
[----:B------:R-:W2:Y:S01]  /*3e10*/  F2F.BF16.F32 R46, R46 ;  /* 0x0000002e002e7304 */ /* 0x000ea20000202000 */
[----:B0-----:R-:W-:Y:S02]  /*3e20*/  IMAD.U32 R49, R49, 0x10000, RZ ;  /* 0x0001000031317824 */ /* 0x001fe400078e00ff */
[----:B------:R-:W-:Y:S02]  /*3e30*/  @P0 FSEL R52, R44, RZ, P5 ;  /* 0x000000ff2c340208 */ /* 0x000fe40002800000 */
[----:B------:R-:W-:-:S03]  /*3e40*/  @P0 LOP3.LUT P5, RZ, R94, 0xff000000, RZ, 0xc0, !PT ;  /* 0xff0000005eff0812 */ /* 0x000fc600078ac0ff */
[----:B------:R-:W0:Y:S01]  /*3e50*/  F2F.BF16.F32 R47, R50 ;  /* 0x00000032002f7304 */ /* 0x000e220000202000 */
[----:B------:R-:W-:Y:S01]  /*3e60*/  @P0 FSEL R53, R53, RZ, P5 ;  /* 0x000000ff35350208 */ /* 0x000fe20002800000 */
[----:B-1----:R-:W-:Y:S01]  /*3e70*/  IMAD.WIDE.U32 R44, R45, 0x10000, RZ ;  /* 0x000100002d2c7825 */ /* 0x002fe200078e00ff */
[----:B------:R-:W-:-:S04]  /*3e80*/  ISETP.NE.U32.AND P5, PT, RZ, c[0x0][0x258], PT ;  /* 0x00009600ff007a0c */ /* 0x000fc80003fa5070 */
        /* <DEDUP_REMOVED lines=13> */
.L_x_247:
[----:B------:R1:W-:Y:S01]  /*3f60*/  STG.E.64 [R46.64], R48 ;  /* 0x000000302e007986 */ /* 0x0003e2000c101b04 */
[----:B------:R-:W-:Y:S02]  /*3f70*/  @P0 LOP3.LUT P5, RZ, R94, 0xff00, RZ, 0xc0, !PT ;  /* 0x0000ff005eff0812 */ /* 0x000fe400078ac0ff */
        /* <DEDUP_REMOVED lines=20> */
.L_x_246:
[----:B-1----:R-:W-:Y:S05]  /*40c0*/  BSYNC B0 ;  /* 0x0000000000007941 */ /* 0x002fea0003800000 */
.L_x_245:
[----:B------:R-:W-:Y:S02]  /*40d0*/  IADD3 R68, R68, c[0x0][0x160], RZ ;  /* 0x0000580044447a10 */ /* 0x000fe40007ffe0ff */
[----:B------:R-:W-:Y:S02]  /*40e0*/  LOP3.LUT P5, RZ, R82, 0xff, RZ, 0xc0, !PT ;  /* 0x000000ff52ff7812 */ /* 0x000fe400078ac0ff */
[----:B------:R-:W-:Y:S02]  /*40f0*/  ISETP.GE.AND P0, PT, R68, c[0x0][0x164], PT ;  /* 0x0000590044007a0c */ /* 0x000fe40003f06270 */
[----:B------:R-:W-:-:S11]  /*4100*/  SEL R82, RZ, 0x1, P5 ;  /* 0x00000001ff527807 */ /* 0x000fd60002800000 */
[----:B0-----:R-:W-:Y:S01]  /*4110*/  @P0 CALL.REL.NOINC `(.L_x_216) ;  /* 0x0000001000000944 */ /* 0x001fe20003c00000 */
[----:B------:R-:W-:Y:S05]  /*4120*/  BRA `(.L_x_248) ;  /* 0xffffc52000007947 */ /* 0x000fea000383ffff */
.L_x_216:
[----:B-1----:R-:W0:Y:S01]  /*4130*/  S2UR UR6, SR_CTAID.X ;  /* 0x00000000000679c3 */ /* 0x002e220000002500 */
[----:B------:R-:W0:Y:S01]  /*4140*/  S2R R3, SR_TID.X ;  /* 0x0000000000037919 */ /* 0x000e220000002100 */
[----:B-----5:R-:W-:Y:S01]  /*4150*/  @P1 IMAD.MOV.U32 R45, RZ, RZ, 0x10 ;  /* 0x00000010ff2d1424 */ /* 0x020fe200078e00ff */
[----:B------:R-:W-:Y:S01]  /*4160*/  ISETP.GE.U32.AND P0, PT, R0, 0x500, PT ;  /* 0x000005000000780c */ /* 0x000fe20003f06070 */
[----:B------:R-:W-:Y:S02]  /*4170*/  @P2 IMAD.MOV.U32 R49, RZ, RZ, 0x10 ;  /* 0x00000010ff312424 */ /* 0x000fe400078e00ff */
        /* <DEDUP_REMOVED lines=33> */
.L_x_227:
[----:B------:R-:W-:Y:S01]  /*4390*/  IMAD.MOV.U32 R49, RZ, RZ, R47 ;  /* 0x000000ffff317224 */ /* 0x000fe200078e002f */
[----:B-----5:R-:W-:Y:S01]  /*43a0*/  MOV R44, 0x43f0 ;  /* 0x000043f0002c7802 */ /* 0x020fe20000000f00 */
[----:B------:R-:W-:Y:S02]  /*43b0*/  IMAD.MOV.U32 R54, RZ, RZ, 0x10 ;  /* 0x00000010ff367424 */ /* 0x000fe400078e00ff */
[----:B------:R-:W-:-:S02]  /*43c0*/  IMAD.MOV.U32 R53, RZ, RZ, 0x1f ;  /* 0x0000001fff357424 */ /* 0x000fc400078e00ff */
[----:B------:R-:W-:Y:S02]  /*43d0*/  IMAD.MOV.U32 R56, RZ, RZ, -0x1 ;  /* 0xffffffffff387424 */ /* 0x000fe400078e00ff */
[----:B------:R-:W-:Y:S05]  /*43e0*/  CALL.REL.NOINC `($__internal_8_$__cuda_sm70_shflsync_down_p) ;  /* 0x0000046000007944 */ /* 0x000fea0003c00000 */
[----:B-1----:R-:W-:Y:S01]  /*43f0*/  IMAD.MOV.U32 R50, RZ, RZ, R49 ;  /* 0x000000ffff327224 */ /* 0x002fe200078e0031 */
[----:B0-----:R-:W-:Y:S05]  /*4400*/  BRA `(.L_x_249) ;  /* 0xffffd9a000007947 */ /* 0x001fea000383ffff */
.L_x_228:
[----:B------:R-:W-:Y:S01]  /*4410*/  IMAD.MOV.U32 R49, RZ, RZ, R46 ;  /* 0x000000ffff317224 */ /* 0x000fe200078e002e */
[----:B-----5:R-:W-:Y:S01]  /*4420*/  MOV R44, 0x4470 ;  /* 0x00004470002c7802 */ /* 0x020fe20000000f00 */
[----:B------:R-:W-:Y:S02]  /*4430*/  IMAD.MOV.U32 R54, RZ, RZ, 0x10 ;  /* 0x00000010ff367424 */ /* 0x000fe400078e00ff */
[----:B------:R-:W-:Y:S02]  /*4440*/  IMAD.MOV.U32 R53, RZ, RZ, 0x1f ;  /* 0x0000001fff357424 */ /* 0x000fe400078e00ff */
[----:B------:R-:W-:Y:S02]  /*4450*/  IMAD.MOV.U32 R56, RZ, RZ, -0x1 ;  /* 0xffffffffff387424 */ /* 0x000fe400078e00ff */
[----:B01----:R-:W-:Y:S05]  /*4460*/  CALL.REL.NOINC `($__internal_8_$__cuda_sm70_shflsync_down_p) ;  /* 0x000003e000007944 */ /* 0x003fea0003c00000 */
[----:B------:R-:W-:Y:S01]  /*4470*/  FADD.FTZ R47, R50, R47 ;  /* 0x0000002f322f7221 */ /* 0x000fe20000010000 */
[----:B------:R-:W-:Y:S01]  /*4480*/  MOV R44, 0x44f0 ;  /* 0x000044f0002c7802 */ /* 0x000fe20000000f00 */
[----:B-1----:R-:W-:Y:S02]  /*4490*/  FADD.FTZ R50, R46, R49 ;  /* 0x000000312e327221 */ /* 0x002fe40000010000 */
[----:B0-----:R-:W-:-:S02]  /*44a0*/  IMAD.MOV.U32 R54, RZ, RZ, 0x8 ;  /* 0x00000008ff367424 */ /* 0x001fc400078e00ff */
[----:B------:R-:W-:Y:S02]  /*44b0*/  IMAD.MOV.U32 R53, RZ, RZ, 0x1f ;  /* 0x0000001fff357424 */ /* 0x000fe400078e00ff */
[----:B------:R-:W-:Y:S02]  /*44c0*/  IMAD.MOV.U32 R56, RZ, RZ, -0x1 ;  /* 0xffffffffff387424 */ /* 0x000fe400078e00ff */
[----:B------:R-:W-:Y:S02]  /*44d0*/  IMAD.MOV.U32 R49, RZ, RZ, R47 ;  /* 0x000000ffff317224 */ /* 0x000fe400078e002f */
[----:B------:R-:W-:Y:S05]  /*44e0*/  CALL.REL.NOINC `($__internal_8_$__cuda_sm70_shflsync_down_p) ;  /* 0x0000036000007944 */ /* 0x000fea0003c00000 */
[----:B-1----:R-:W-:Y:S01]  /*44f0*/  IMAD.MOV.U32 R46, RZ, RZ, R49 ;  /* 0x000000ffff2e7224 */ /* 0x002fe200078e0031 */
[----:B------:R-:W-:Y:S01]  /*4500*/  MOV R44, 0x4560 ;  /* 0x00004560002c7802 */ /* 0x000fe20000000f00 */
[----:B------:R-:W-:Y:S02]  /*4510*/  IMAD.MOV.U32 R49, RZ, RZ, R50 ;  /* 0x000000ffff317224 */ /* 0x000fe400078e0032 */
[----:B0-----:R-:W-:Y:S02]  /*4520*/  IMAD.MOV.U32 R54, RZ, RZ, 0x8 ;  /* 0x00000008ff367424 */ /* 0x001fe400078e00ff */
[----:B------:R-:W-:-:S02]  /*4530*/  IMAD.MOV.U32 R53, RZ, RZ, 0x1f ;  /* 0x0000001fff357424 */ /* 0x000fc400078e00ff */
[----:B------:R-:W-:Y:S02]  /*4540*/  IMAD.MOV.U32 R56, RZ, RZ, -0x1 ;  /* 0xffffffffff387424 */ /* 0x000fe400078e00ff */
[----:B------:R-:W-:Y:S05]  /*4550*/  CALL.REL.NOINC `($__internal_8_$__cuda_sm70_shflsync_down_p) ;  /* 0x000002f000007944 */ /* 0x000fea0003c00000 */
[----:B------:R-:W-:Y:S01]  /*4560*/  FADD.FTZ R47, R46, R47 ;  /* 0x0000002f2e2f7221 */ /* 0x000fe20000010000 */
[----:B------:R-:W-:Y:S01]  /*4570*/  MOV R44, 0x45e0 ;  /* 0x000045e0002c7802 */ /* 0x000fe20000000f00 */
[----:B-1----:R-:W-:Y:S02]  /*4580*/  FADD.FTZ R50, R50, R49 ;  /* 0x0000003132327221 */ /* 0x002fe40000010000 */
[----:B0-----:R-:W-:Y:S02]  /*4590*/  IMAD.MOV.U32 R54, RZ, RZ, 0x4 ;  /* 0x00000004ff367424 */ /* 0x001fe400078e00ff */
[----:B------:R-:W-:Y:S02]  /*45a0*/  IMAD.MOV.U32 R53, RZ, RZ, 0x1f ;  /* 0x0000001fff357424 */ /* 0x000fe400078e00ff */
[----:B------:R-:W-:Y:S02]  /*45b0*/  IMAD.MOV.U32 R56, RZ, RZ, -0x1 ;  /* 0xffffffffff387424 */ /* 0x000fe400078e00ff */
[----:B------:R-:W-:-:S02]  /*45c0*/  IMAD.MOV.U32 R49, RZ, RZ, R47 ;  /* 0x000000ffff317224 */ /* 0x000fc400078e002f */
[----:B------:R-:W-:Y:S05]  /*45d0*/  CALL.REL.NOINC `($__internal_8_$__cuda_sm70_shflsync_down_p) ;  /* 0x0000027000007944 */ /* 0x000fea0003c00000 */
[----:B-1----:R-:W-:Y:S01]  /*45e0*/  IMAD.MOV.U32 R46, RZ, RZ, R49 ;  /* 0x000000ffff2e7224 */ /* 0x002fe200078e0031 */
[----:B------:R-:W-:Y:S01]  /*45f0*/  MOV R44, 0x4650 ;  /* 0x00004650002c7802 */ /* 0x000fe20000000f00 */
[----:B------:R-:W-:-:S02]  /*4600*/  IMAD.MOV.U32 R49, RZ, RZ, R50 ;  /* 0x000000ffff317224 */ /* 0x000fc400078e0032 */
[----:B0-----:R-:W-:Y:S02]  /*4610*/  IMAD.MOV.U32 R54, RZ, RZ, 0x4 ;  /* 0x00000004ff367424 */ /* 0x001fe400078e00ff */
[----:B------:R-:W-:Y:S02]  /*4620*/  IMAD.MOV.U32 R53, RZ, RZ, 0x1f ;  /* 0x0000001fff357424 */ /* 0x000fe400078e00ff */
[----:B------:R-:W-:Y:S02]  /*4630*/  IMAD.MOV.U32 R56, RZ, RZ, -0x1 ;  /* 0xffffffffff387424 */ /* 0x000fe400078e00ff */
[----:B------:R-:W-:Y:S05]  /*4640*/  CALL.REL.NOINC `($__internal_8_$__cuda_sm70_shflsync_down_p) ;  /* 0x0000020000007944 */ /* 0x000fea0003c00000 */
[----:B------:R-:W-:Y:S01]  /*4650*/  FADD.FTZ R47, R46, R47 ;  /* 0x0000002f2e2f7221 */ /* 0x000fe20000010000 */
[----:B------:R-:W-:Y:S01]  /*4660*/  MOV R44, 0x46d0 ;  /* 0x000046d0002c7802 */ /* 0x000fe20000000f00 */
[----:B-1----:R-:W-:Y:S02]  /*4670*/  FADD.FTZ R50, R50, R49 ;  /* 0x0000003132327221 */ /* 0x002fe40000010000 */
[----:B0-----:R-:W-:Y:S02]  /*4680*/  IMAD.MOV.U32 R54, RZ, RZ, 0x2 ;  /* 0x00000002ff367424 */ /* 0x001fe400078e00ff */
[----:B------:R-:W-:-:S02]  /*4690*/  IMAD.MOV.U32 R53, RZ, RZ, 0x1f ;  /* 0x0000001fff357424 */ /* 0x000fc400078e00ff */
[----:B------:R-:W-:Y:S02]  /*46a0*/  IMAD.MOV.U32 R56, RZ, RZ, -0x1 ;  /* 0xffffffffff387424 */ /* 0x000fe400078e00ff */
[----:B------:R-:W-:Y:S02]  /*46b0*/  IMAD.MOV.U32 R49, RZ, RZ, R47 ;  /* 0x000000ffff317224 */ /* 0x000fe400078e002f */
[----:B------:R-:W-:Y:S05]  /*46c0*/  CALL.REL.NOINC `($__internal_8_$__cuda_sm70_shflsync_down_p) ;  /* 0x0000018000007944 */ /* 0x000fea0003c00000 */
[----:B-1----:R-:W-:Y:S01]  /*46d0*/  IMAD.MOV.U32 R46, RZ, RZ, R49 ;  /* 0x000000ffff2e7224 */ /* 0x002fe200078e0031 */
[----:B------:R-:W-:Y:S01]  /*46e0*/  MOV R44, 0x4740 ;  /* 0x00004740002c7802 */ /* 0x000fe20000000f00 */
[----:B------:R-:W-:Y:S02]  /*46f0*/  IMAD.MOV.U32 R49, RZ, RZ, R50 ;  /* 0x000000ffff317224 */ /* 0x000fe400078e0032 */
[----:B0-----:R-:W-:Y:S02]  /*4700*/  IMAD.MOV.U32 R54, RZ, RZ, 0x2 ;  /* 0x00000002ff367424 */ /* 0x001fe400078e00ff */
[----:B------:R-:W-:Y:S02]  /*4710*/  IMAD.MOV.U32 R53, RZ, RZ, 0x1f ;  /* 0x0000001fff357424 */ /* 0x000fe400078e00ff */
[----:B------:R-:W-:-:S02]  /*4720*/  IMAD.MOV.U32 R56, RZ, RZ, -0x1 ;  /* 0xffffffffff387424 */ /* 0x000fc400078e00ff */
[----:B------:R-:W-:Y:S05]  /*4730*/  CALL.REL.NOINC `($__internal_8_$__cuda_sm70_shflsync_down_p) ;  /* 0x0000011000007944 */ /* 0x000fea0003c00000 */
[----:B------:R-:W-:Y:S01]  /*4740*/  FADD.FTZ R46, R46, R47 ;  /* 0x0000002f2e2e7221 */ /* 0x000fe20000010000 */
[----:B------:R-:W-:Y:S01]  /*4750*/  MOV R44, 0x47c0 ;  /* 0x000047c0002c7802 */ /* 0x000fe20000000f00 */
[----:B-1----:R-:W-:-:S02]  /*4760*/  FADD.FTZ R52, R50, R49 ;  /* 0x0000003132347221 */ /* 0x002fc40000010000 */
[----:B0-----:R-:W-:Y:S02]  /*4770*/  IMAD.MOV.U32 R54, RZ, RZ, 0x1 ;  /* 0x00000001ff367424 */ /* 0x001fe400078e00ff */
[----:B------:R-:W-:Y:S02]  /*4780*/  IMAD.MOV.U32 R53, RZ, RZ, 0x1f ;  /* 0x0000001fff357424 */ /* 0x000fe400078e00ff */
[----:B------:R-:W-:Y:S02]  /*4790*/  IMAD.MOV.U32 R56, RZ, RZ, -0x1 ;  /* 0xffffffffff387424 */ /* 0x000fe400078e00ff */
[----:B------:R-:W-:Y:S02]  /*47a0*/  IMAD.MOV.U32 R49, RZ, RZ, R46 ;  /* 0x000000ffff317224 */ /* 0x000fe400078e002e */
[----:B------:R-:W-:Y:S05]  /*47b0*/  CALL.REL.NOINC `($__internal_8_$__cuda_sm70_shflsync_down_p) ;  /* 0x0000009000007944 */ /* 0x000fea0003c00000 */
[----:B-1----:R-:W-:Y:S01]  /*47c0*/  IMAD.MOV.U32 R51, RZ, RZ, R49 ;  /* 0x000000ffff337224 */ /* 0x002fe200078e0031 */
[----:B------:R-:W-:Y:S01]  /*47d0*/  MOV R44, 0x4830 ;  /* 0x00004830002c7802 */ /* 0x000fe20000000f00 */
[----:B------:R-:W-:Y:S02]  /*47e0*/  IMAD.MOV.U32 R49, RZ, RZ, R52 ;  /* 0x000000ffff317224 */ /* 0x000fe400078e0034 */
[----:B0-----:R-:W-:-:S02]  /*47f0*/  IMAD.MOV.U32 R54, RZ, RZ, 0x1 ;  /* 0x00000001ff367424 */ /* 0x001fc400078e00ff */
[----:B------:R-:W-:Y:S02]  /*4800*/  IMAD.MOV.U32 R53, RZ, RZ, 0x1f ;  /* 0x0000001fff357424 */ /* 0x000fe400078e00ff */
[----:B------:R-:W-:Y:S02]  /*4810*/  IMAD.MOV.U32 R56, RZ, RZ, -0x1 ;  /* 0xffffffffff387424 */ /* 0x000fe400078e00ff */
[----:B------:R-:W-:Y:S05]  /*4820*/  CALL.REL.NOINC `($__internal_8_$__cuda_sm70_shflsync_down_p) ;  /* 0x0000002000007944 */ /* 0x000fea0003c00000 */
[----:B-1----:R-:W-:Y:S01]  /*4830*/  IMAD.MOV.U32 R45, RZ, RZ, R49 ;  /* 0x000000ffff2d7224 */ /* 0x002fe200078e0031 */
[----:B0-----:R-:W-:Y:S05]  /*4840*/  BRA `(.L_x_250) ;  /* 0xffffd68000007947 */ /* 0x001fea000383ffff */
        .weak           $__internal_8_$__cuda_sm70_shflsync_down_p
        .type           $__internal_8_$__cuda_sm70_shflsync_down_p,@function
        .size           $__internal_8_$__cuda_sm70_shflsync_down_p,(.L_x_2755 - $__internal_8_$__cuda_sm70_shflsync_down_p)
$__internal_8_$__cuda_sm70_shflsync_down_p:
[----:B------:R-:W-:Y:S01]  /*4850*/  IMAD.MOV.U32 R45, RZ, RZ, 0x0 ;  /* 0x00000000ff2d7424 */ /* 0x000fe200078e00ff */
[----:B------:R-:W-:Y:S04]  /*4860*/  WARPSYNC R56 ;  /* 0x0000003800007348 */ /* 0x000fe80003800000 */
[----:B------:R0:W1:Y:S01]  /*4870*/  SHFL.DOWN PT, R49, R49, R54, R53 ;  /* 0x0800003631317389 */ /* 0x00006200000e0035 */
[----:B------:R-:W-:Y:S05]  /*4880*/  RET.REL.NODEC R44 `(_ZN10layer_norm31ln_parallel_residual_bwd_kernelINS_13Kernel_traitsI13__nv_bfloat16S2_S2_S2_fjLj5120ELj1ELj1ELj8ELj8ENS_18Kernel_traits_baseILj5120ES2_S2_S2_S2_fjLj256EEEEELb1ELb1ELb0EEEvNS_9BwdParamsE) ;  /* 0xffffb7702c007950 */ /* 0x000fea0003c3ffff */
.L_x_251:
        /* <DEDUP_REMOVED lines=15> */
.L_x_2755:


//--------------------- .text._ZN10layer_norm22ln_bwd_finalize_kernelINS_22Kernel_traits_finalizeILj5120E13__nv_bfloat16S2_S2_S2_fjLb0ELj1024ELj4ENS_18Kernel_traits_baseILj5120ES2_S2_S2_S2_fjLj1024EEEEELb0ELb1EEEvNS_9BwdParamsE --------------------------
	.section	.text._ZN10layer_norm22ln_bwd_finalize_kernelINS_22Kernel_traits_finalizeILj5120E13__nv_bfloat16S2_S2_S2_fjLb0ELj1024ELj4ENS_18Kernel_traits_baseILj5120ES2_S2_S2_S2_fjLj1024EEEEELb0ELb1EEEvNS_9BwdParamsE,"ax",@progbits
	.sectioninfo	@"SHI_REGISTERS=32"
	.align	128
        .global         _ZN10layer_norm22ln_bwd_finalize_kernelINS_22Kernel_traits_finalizeILj5120E13__nv_bfloat16S2_S2_S2_fjLb0ELj1024ELj4ENS_18Kernel_traits_baseILj5120ES2_S2_S2_S2_fjLj1024EEEEELb0ELb1EEEvNS_9BwdParamsE
        .type           _ZN10layer_norm22ln_bwd_finalize_kernelINS_22Kernel_traits_finalizeILj5120E13__nv_bfloat16S2_S2_S2_fjLb0ELj1024ELj4ENS_18Kernel_traits_baseILj5120ES2_S2_S2_S2_fjLj1024EEEEELb0ELb1EEEvNS_9BwdParamsE,@function
        .size           _ZN10layer_norm22ln_bwd_finalize_kernelINS_22Kernel_traits_finalizeILj5120E13__nv_bfloat16S2_S2_S2_fjLb0ELj1024ELj4ENS_18Kernel_traits_baseILj5120ES2_S2_S2_S2_fjLj1024EEEEELb0ELb1EEEvNS_9BwdParamsE,(.L_x_2756 - _ZN10layer_norm22ln_bwd_finalize_kernelINS_22Kernel_traits_finalizeILj5120E13__nv_bfloat16S2_S2_S2_fjLb0ELj1024ELj4ENS_18Kernel_traits_baseILj5120ES2_S2_S2_S2_fjLj1024EEEEELb0ELb1EEEvNS_9BwdParamsE)
        .other          _ZN10layer_norm22ln_bwd_finalize_kernelINS_22Kernel_traits_finalizeILj5120E13__nv_bfloat16S2_S2_S2_fjLb0ELj1024ELj4ENS_18Kernel_traits_baseILj5120ES2_S2_S2_S2_fjLj1024EEEEELb0ELb1EEEvNS_9BwdParamsE,@"STO_CUDA_ENTRY STV_DEFAULT"
_ZN10layer_norm22ln_bwd_finalize_kernelINS_22Kernel_traits_finalizeILj5120E13__nv_bfloat16S2_S2_S2_fjLb0ELj1024ELj4ENS_18Kernel_traits_baseILj5120ES2_S2_S2_S2_fjLj1024EEEEELb0ELb1EEEvNS_9BwdParamsE:
.text._ZN10layer_norm22ln_bwd_finalize_kernelINS_22Kernel_traits_finalizeILj5120E13__nv_bfloat16S2_S2_S2_fjLb0ELj1024ELj4ENS_18Kernel_traits_baseILj5120ES2_S2_S2_S2_fjLj1024EEEEELb0ELb1EEEvNS_9BwdParamsE:
        /* <DEDUP_REMOVED lines=8> */
[----:B------:R-:W-:Y:S01]  /*0080*/  SHF.L.U32 R2, R2, 0x4, RZ ;  /* 0x0000000402027819 */ /* 0x000fe200000006ff */
[----:B------:R-:W-:Y:S01]  /*0090*/  ULDC.64 UR4, c[0x0][0x118] ;  /* 0x0000460000047ab9 */ /* 0x000fe20000000a00 */
[--C-:B------:R-:W-:Y:S02]  /*00a0*/  SHF.R.U32.HI R17, RZ, 0x5, R0.reuse ;  /* 0x00000005ff117819 */ /* 0x100fe40000011600 */
[----:B------:R-:W-:Y:S02]  /*00b0*/  LOP3.LUT R20, R0, 0x3fffffe0, RZ, 0xc0, !PT ;  /* 0x3fffffe000147812 */ /* 0x000fe400078ec0ff */
[----:B------:R-:W-:Y:S02]  /*00c0*/  LOP3.LUT R19, R2, 0x7ffffff0, RZ, 0xc0, !PT ;  /* 0x7ffffff002137812 */ /* 0x000fe400078ec0ff */
[C---:B------:R-:W-:Y:S02]  /*00d0*/  LOP3.LUT R21, R17.reuse, 0x1f, R0, 0x78, !PT ;  /* 0x0000001f11157812 */ /* 0x040fe400078e7800 */
[C---:B------:R-:W-:Y:S01]  /*00e0*/  ISETP.GE.U32.AND P0, PT, R16.reuse, 0x10, PT ;  /* 0x000000101000780c */ /* 0x040fe20003f06070 */
[----:B------:R-:W-:Y:S01]  /*00f0*/  IMAD.IADD R19, R16, 0x1, R19 ;  /* 0x0000000110137824 */ /* 0x000fe200078e0213 */
[----:B------:R-:W-:Y:S01]  /*0100*/  IADD3 R20, R20, R21, RZ ;  /* 0x0000001514147210 */ /* 0x000fe20007ffe0ff */
[----:B------:R-:W-:Y:S01]  /*0110*/  IMAD R21, R16, 0x20, R21 ;  /* 0x0000002010157824 */ /* 0x000fe200078e0215 */
[----:B------:R-:W-:-:S02]  /*0120*/  ISETP.EQ.AND P0, PT, R17, 0x1f, !P0 ;  /* 0x0000001f1100780c */ /* 0x000fc40004702270 */
.L_x_264:
[----:B------:R-:W-:Y:S01]  /*0130*/  ISETP.GE.U32.AND P1, PT, R17, c[0x0][0x160], PT ;  /* 0x0000580011007a0c */ /* 0x000fe20003f26070 */
[----:B------:R-:W-:Y:S01]  /*0140*/  BSSY B0, `(.L_x_252) ;  /* 0x0000060000007945 */ /* 0x000fe20003800000 */
[----:B------:R-:W-:Y:S01]  /*0150*/  HFMA2.MMA R27, -RZ, RZ, 0, 0 ;  /* 0x00000000ff1b7435 */ /* 0x000fe200000001ff */
[----:B------:R-:W-:-:S10]  /*0160*/  IMAD.MOV.U32 R23, RZ, RZ, RZ ;  /* 0x000000ffff177224 */ /* 0x000fd400078e00ff */
        /* <DEDUP_REMOVED lines=23> */
.L_x_256:
[----:B------:R-:W-:Y:S01]  /*02e0*/  IMAD.MOV.U32 R14, RZ, RZ, 0x4 ;  /* 0x00000004ff0e7424 */ /* 0x000fe200078e00ff */
[C---:B------:R-:W-:Y:S01]  /*02f0*/  IADD3 R3, R25.reuse, 0x20, RZ ;  /* 0x0000002019037810 */ /* 0x040fe20007ffe0ff */
[C---:B------:R-:W-:Y:S01]  /*0300*/  IMAD R13, R25.reuse, c[0x0][0x168], R18 ;  /* 0x00005a00190d7a24 */ /* 0x040fe200078e0212 */
[----:B------:R-:W-:-:S03]  /*0310*/  IADD3 R5, R25, 0x40, RZ ;  /* 0x0000004019057810 */ /* 0x000fc60007ffe0ff */
[----:B------:R-:W-:Y:S01]  /*0320*/  IMAD.WIDE.U32 R10, R13, R14, c[0x0][0x220] ;  /* 0x000088000d0a7625 */ /* 0x000fe200078e000e */
[----:B------:R-:W-:-:S03]  /*0330*/  IADD3 R29, R25, 0x60, RZ ;  /* 0x00000060191d7810 */ /* 0x000fc60007ffe0ff */
[----:B------:R-:W-:Y:S01]  /*0340*/  IMAD R3, R3, c[0x0][0x168], R18 ;  /* 0x00005a0003037a24 */ /* 0x000fe200078e0212 */
[----:B------:R0:W2:Y:S01]  /*0350*/  LDG.E R24, [R10.64] ;  /* 0x000000040a187981 */ /* 0x0000a2000c1e1900 */
[----:B------:R-:W-:-:S04]  /*0360*/  IMAD.WIDE.U32 R12, R13, R14, c[0x0][0x228] ;  /* 0x00008a000d0c7625 */ /* 0x000fc800078e000e */
[--C-:B------:R-:W-:Y:S02]  /*0370*/  IMAD R15, R5, c[0x0][0x168], R18.reuse ;  /* 0x00005a00050f7a24 */ /* 0x100fe400078e0212 */
[CC--:B------:R-:W-:Y:S01]  /*0380*/  IMAD.WIDE.U32 R4, R3.reuse, R14.reuse, c[0x0][0x220] ;  /* 0x0000880003047625 */ /* 0x0c0fe200078e000e */
[----:B------:R-:W3:Y:S03]  /*0390*/  LDG.E R12, [R12.64] ;  /* 0x000000040c0c7981 */ /* 0x000ee6000c1e1900 */
[----:B------:R-:W-:Y:S02]  /*03a0*/  IMAD.WIDE.U32 R6, R3, R14, c[0x0][0x228] ;  /* 0x00008a0003067625 */ /* 0x000fe400078e000e */
[----:B------:R-:W4:Y:S02]  /*03b0*/  LDG.E R4, [R4.64] ;  /* 0x0000000404047981 */ /* 0x000f24000c1e1900 */
[----:B------:R-:W-:-:S02]  /*03c0*/  IMAD R29, R29, c[0x0][0x168], R18 ;  /* 0x00005a001d1d7a24 */ /* 0x000fc400078e0212 */
[CC--:B------:R-:W-:Y:S01]  /*03d0*/  IMAD.WIDE.U32 R8, R15.reuse, R14.reuse, c[0x0][0x220] ;  /* 0x000088000f087625 */ /* 0x0c0fe200078e000e */
[----:B------:R-:W5:Y:S03]  /*03e0*/  LDG.E R6, [R6.64] ;  /* 0x0000000406067981 */ /* 0x000f66000c1e1900 */
[-C--:B------:R-:W-:Y:S02]  /*03f0*/  IMAD.WIDE.U32 R2, R15, R14.reuse, c[0x0][0x228] ;  /* 0x00008a000f027625 */ /* 0x080fe400078e000e */
[----:B------:R-:W5:Y:S02]  /*0400*/  LDG.E R8, [R8.64] ;  /* 0x0000000408087981 */ /* 0x000f64000c1e1900 */
[CC--:B0-----:R-:W-:Y:S02]  /*0410*/  IMAD.WIDE.U32 R10, R29.reuse, R14.reuse, c[0x0][0x220] ;  /* 0x000088001d0a7625 */ /* 0x0c1fe400078e000e */
[----:B------:R-:W5:Y:S02]  /*0420*/  LDG.E R3, [R2.64] ;  /* 0x0000000402037981 */ /* 0x000f64000c1e1900 */
[----:B------:R-:W-:-:S02]  /*0430*/  IMAD.WIDE.U32 R14, R29, R14, c[0x0][0x228] ;  /* 0x00008a001d0e7625 */ /* 0x000fc400078e000e */
        /* <DEDUP_REMOVED lines=13> */
.L_x_255:
[----:B------:R-:W-:Y:S05]  /*0510*/  BSYNC B1 ;  /* 0x0000000000017941 */ /* 0x000fea0003800000 */
.L_x_254:
        /* <DEDUP_REMOVED lines=23> */
.L_x_258:
[----:B------:R-:W-:Y:S05]  /*0690*/  BSYNC B1 ;  /* 0x0000000000017941 */ /* 0x000fea0003800000 */
.L_x_257:
[----:B------:R-:W-:-:S13]  /*06a0*/  ISETP.LT.U32.OR P2, PT, R25, c[0x0][0x160], P2 ;  /* 0x0000580019007a0c */ /* 0x000fda0001741470 */
        /* <DEDUP_REMOVED lines=9> */
.L_x_253:
[----:B------:R-:W-:Y:S05]  /*0740*/  BSYNC B0 ;  /* 0x0000000000007941 */ /* 0x000fea0003800000 */
.L_x_252:
        /* <DEDUP_REMOVED lines=11> */
.L_x_265:
[----:B---3--:R-:W-:Y:S01]  /*0800*/  FADD.FTZ R13, R4, R3 ;  /* 0x00000003040d7221 */ /* 0x008fe20000010000 */
[----:B------:R-:W-:Y:S05]  /*0810*/  BRA.DIV ~URZ, `(.L_x_261) ;  /* 0x000003127f007947 */ /* 0x000fea000b800000 */
[----:B-1----:R-:W1:Y:S02]  /*0820*/  SHFL.BFLY PT, R2, R5, 0x1, 0x1f ;  /* 0x0c201f0005027f89 */ /* 0x002e6400000e0000 */
[----:B-1----:R-:W-:Y:S02]  /*0830*/  FADD.FTZ R6, R5, R2 ;  /* 0x0000000205067221 */ /* 0x002fe40000010000 */
[----:B------:R-:W1:Y:S04]  /*0840*/  SHFL.BFLY PT, R2, R13, 0x2, 0x1f ;  /* 0x0c401f000d027f89 */ /* 0x000e6800000e0000 */
[----:B------:R-:W3:Y:S01]  /*0850*/  SHFL.BFLY PT, R3, R6, 0x2, 0x1f ;  /* 0x0c401f0006037f89 */ /* 0x000ee200000e0000 */
[----:B-1----:R-:W-:-:S02]  /*0860*/  FADD.FTZ R2, R13, R2 ;  /* 0x000000020d027221 */ /* 0x002fc40000010000 */
[----:B---3--:R-:W-:-:S03]  /*0870*/  FADD.FTZ R8, R6, R3 ;  /* 0x0000000306087221 */ /* 0x008fc60000010000 */
[----:B------:R-:W1:Y:S04]  /*0880*/  SHFL.BFLY PT, R3, R2, 0x4, 0x1f ;  /* 0x0c801f0002037f89 */ /* 0x000e6800000e0000 */
[----:B------:R-:W3:Y:S01]  /*0890*/  SHFL.BFLY PT, R7, R8, 0x4, 0x1f ;  /* 0x0c801f0008077f89 */ /* 0x000ee200000e0000 */
[----:B-1----:R-:W-:Y:S02]  /*08a0*/  FADD.FTZ R3, R2, R3 ;  /* 0x0000000302037221 */ /* 0x002fe40000010000 */
[----:B---3--:R-:W-:-:S03]  /*08b0*/  FADD.FTZ R9, R8, R7 ;  /* 0x0000000708097221 */ /* 0x008fc60000010000 */
[----:B--2---:R-:W1:Y:S04]  /*08c0*/  SHFL.BFLY PT, R4, R3, 0x8, 0x1f ;  /* 0x0d001f0003047f89 */ /* 0x004e6800000e0000 */
[----:B------:R-:W2:Y:S01]  /*08d0*/  SHFL.BFLY PT, R10, R9, 0x8, 0x1f ;  /* 0x0d001f00090a7f89 */ /* 0x000ea200000e0000 */
[----:B-1----:R-:W-:Y:S02]  /*08e0*/  FADD.FTZ R4, R3, R4 ;  /* 0x0000000403047221 */ /* 0x002fe40000010000 */
[----:B--2---:R-:W-:-:S03]  /*08f0*/  FADD.FTZ R10, R9, R10 ;  /* 0x0000000a090a7221 */ /* 0x004fc60000010000 */
[----:B------:R1:W2:Y:S04]  /*0900*/  SHFL.BFLY PT, R7, R4, 0x10, 0x1f ;  /* 0x0e001f0004077f89 */ /* 0x0002a800000e0000 */
[----:B------:R1:W3:Y:S02]  /*0910*/  SHFL.BFLY PT, R5, R10, 0x10, 0x1f ;  /* 0x0e001f000a057f89 */ /* 0x0002e400000e0000 */
.L_x_266:
[----:B------:R-:W-:Y:S01]  /*0920*/  @!P1 SHF.R.U32.HI R2, RZ, 0x3, R0 ;  /* 0x00000003ff029819 */ /* 0x000fe20000011600 */
[----:B---3--:R-:W-:Y:S02]  /*0930*/  FADD.FTZ R5, R5, R10 ;  /* 0x0000000a05057221 */ /* 0x008fe40000010000 */
[----:B--2---:R-:W-:Y:S01]  /*0940*/  FADD.FTZ R7, R7, R4 ;  /* 0x0000000407077221 */ /* 0x004fe20000010000 */
[----:B------:R-:W-:-:S05]  /*0950*/  @!P1 LOP3.LUT R2, R2, 0x1ffffffc, RZ, 0xc0, !PT ;  /* 0x1ffffffc02029812 */ /* 0x000fca00078ec0ff */
[----:B------:R2:W-:Y:S04]  /*0960*/  @!P1 STS [R2+0x2000], R5 ;  /* 0x0020000502009388 */ /* 0x0005e80000000800 */
[----:B------:R2:W-:Y:S02]  /*0970*/  @!P1 STS [R2+0x2080], R7 ;  /* 0x0020800702009388 */ /* 0x0005e40000000800 */
.L_x_259:
[----:B0-----:R-:W-:Y:S01]  /*0980*/  WARPSYNC 0xffffffff ;  /* 0xffffffff00007948 */ /* 0x001fe20003800000 */
[----:B------:R-:W-:Y:S06]  /*0990*/  BAR.SYNC.DEFER_BLOCKING 0x0 ;  /* 0x0000000000007b1d */ /* 0x000fec0000010000 */
[----:B------:R-:W-:Y:S01]  /*09a0*/  BSSY B0, `(.L_x_262) ;  /* 0x000000b000007945 */ /* 0x000fe20003800000 */
[----:B------:R-:W-:Y:S05]  /*09b0*/  @!P0 BRA `(.L_x_263) ;  /* 0x0000009000008947 */ /* 0x000fea0003800000 */
[----:B--2---:R-:W0:Y:S01]  /*09c0*/  LDS.64 R2, [R16.X8+0x2000] ;  /* 0x0020000010027984 */ /* 0x004e220000008a00 */
[----:B------:R-:W-:-:S03]  /*09d0*/  HFMA2.MMA R6, -RZ, RZ, 0, 2.384185791015625e-07 ;  /* 0x00000004ff067435 */ /* 0x000fc600000001ff */
[----:B-1----:R-:W1:Y:S01]  /*09e0*/  LDS.64 R4, [R16.X8+0x2080] ;  /* 0x0020800010047984 */ /* 0x002e620000008a00 */
[----:B0-----:R-:W-:-:S06]  /*09f0*/  F2FP.BF16.PACK_AB R7, R3, R2 ;  /* 0x000000020307723e */ /* 0x001fcc00000010ff */
[----:B------:R-:W-:Y:S01]  /*0a00*/  IMAD.WIDE.U32 R2, R19, R6, c[0x0][0x268] ;  /* 0x00009a0013027625 */ /* 0x000fe200078e0006 */
[----:B-1----:R-:W-:-:S03]  /*0a10*/  F2FP.BF16.PACK_AB R9, R5, R4 ;  /* 0x000000040509723e */ /* 0x002fc600000010ff */
[----:B------:R-:W-:Y:S01]  /*0a20*/  IMAD.WIDE.U32 R4, R19, R6, c[0x0][0x260] ;  /* 0x0000980013047625 */ /* 0x000fe200078e0006 */
[----:B------:R0:W-:Y:S04]  /*0a30*/  STG.E [R2.64], R7 ;  /* 0x0000000702007986 */ /* 0x0001e8000c101904 */
[----:B------:R0:W-:Y:S02]  /*0a40*/  STG.E [R4.64], R9 ;  /* 0x0000000904007986 */ /* 0x0001e4000c101904 */
.L_x_263:
[----:B------:R-:W-:Y:S05]  /*0a50*/  BSYNC B0 ;  /* 0x0000000000007941 */ /* 0x000fea0003800000 */
.L_x_262:
[C---:B------:R-:W-:Y:S02]  /*0a60*/  ISETP.GT.U32.AND P1, PT, R18.reuse, -0x1401, PT ;  /* 0xffffebff1200780c */ /* 0x040fe40003f24070 */
[----:B------:R-:W-:Y:S02]  /*0a70*/  IADD3 R18, R18, 0x1400, RZ ;  /* 0x0000140012127810 */ /* 0x000fe40007ffe0ff */
[----:B------:R-:W-:-:S09]  /*0a80*/  IADD3 R19, R19, 0xa00, RZ ;  /* 0x00000a0013137810 */ /* 0x000fd20007ffe0ff */
[----:B012---:R-:W-:Y:S05]  /*0a90*/  @P1 BRA `(.L_x_264) ;  /* 0xfffff69000001947 */ /* 0x007fea000383ffff */
[----:B------:R-:W-:Y:S05]  /*0aa0*/  EXIT ;  /* 0x000000000000794d */ /* 0x000fea0003800000 */
.L_x_260:
[----:B--2---:R-:W-:Y:S01]  /*0ab0*/  IMAD.MOV.U32 R10, RZ, RZ, R4 ;  /* 0x000000ffff0a7224 */ /* 0x004fe200078e0004 */
[----:B------:R-:W-:Y:S01]  /*0ac0*/  MOV R9, 0x1 ;  /* 0x0000000100097802 */ /* 0x000fe20000000f00 */
[----:B------:R-:W-:Y:S01]  /*0ad0*/  IMAD.MOV.U32 R6, RZ, RZ, 0x1f ;  /* 0x0000001fff067424 */ /* 0x000fe200078e00ff */
[----:B------:R-:W-:Y:S02]  /*0ae0*/  MOV R11, 0xffffffff ;  /* 0xffffffff000b7802 */ /* 0x000fe40000000f00 */
[----:B------:R-:W-:Y:S02]  /*0af0*/  MOV R2, 0xb10 ;  /* 0x00000b1000027802 */ /* 0x000fe40000000f00 */
[----:B01----:R-:W-:Y:S05]  /*0b00*/  CALL.REL.NOINC `($__internal_9_$__cuda_sm70_shflsync_bfly_p) ;  /* 0x000003c000007944 */ /* 0x003fea0003c00000 */
[----:B-1----:R-:W-:Y:S01]  /*0b10*/  IMAD.MOV.U32 R3, RZ, RZ, R6 ;  /* 0x000000ffff037224 */ /* 0x002fe200078e0006 */
[----:B0-----:R-:W-:Y:S05]  /*0b20*/  BRA `(.L_x_265) ;  /* 0xfffffcd000007947 */ /* 0x001fea000383ffff */
.L_x_261:
[----:B------:R-:W-:Y:S01]  /*0b30*/  HFMA2.MMA R6, -RZ, RZ, 0, 1.847743988037109375e-06 ;  /* 0x0000001fff067435 */ /* 0x000fe200000001ff */
[----:B------:R-:W-:Y:S01]  /*0b40*/  MOV R10, R13 ;  /* 0x0000000d000a7202 */ /* 0x000fe20000000f00 */
[----:B------:R-:W-:Y:S01]  /*0b50*/  IMAD.MOV.U32 R9, RZ, RZ, 0x2 ;  /* 0x00000002ff097424 */ /* 0x000fe200078e00ff */
[----:B------:R-:W-:Y:S01]  /*0b60*/  MOV R2, 0xb90 ;  /* 0x00000b9000027802 */ /* 0x000fe20000000f00 */
[----:B------:R-:W-:-:S02]  /*0b70*/  IMAD.MOV.U32 R11, RZ, RZ, -0x1 ;  /* 0xffffffffff0b7424 */ /* 0x000fc400078e00ff */
[----:B012---:R-:W-:Y:S05]  /*0b80*/  CALL.REL.NOINC `($__internal_9_$__cuda_sm70_shflsync_bfly_p) ;  /* 0x0000034000007944 */ /* 0x007fea0003c00000 */
[----:B01----:R-:W-:Y:S01]  /*0b90*/  FADD.FTZ R10, R13, R6 ;  /* 0x000000060d0a7221 */ /* 0x003fe20000010000 */
[----:B------:R-:W-:Y:S01]  /*0ba0*/  HFMA2.MMA R6, -RZ, RZ, 0, 1.847743988037109375e-06 ;  /* 0x0000001fff067435 */ /* 0x000fe200000001ff */
[----:B------:R-:W-:Y:S01]  /*0bb0*/  MOV R9, 0x4 ;  /* 0x0000000400097802 */ /* 0x000fe20000000f00 */
[----:B------:R-:W-:Y:S01]  /*0bc0*/  IMAD.MOV.U32 R11, RZ, RZ, -0x1 ;  /* 0xffffffffff0b7424 */ /* 0x000fe200078e00ff */
[----:B------:R-:W-:-:S03]  /*0bd0*/  MOV R2, 0xbf0 ;  /* 0x00000bf000027802 */ /* 0x000fc60000000f00 */
[----:B------:R-:W-:Y:S05]  /*0be0*/  CALL.REL.NOINC `($__internal_9_$__cuda_sm70_shflsync_bfly_p) ;  /* 0x000002e000007944 */ /* 0x000fea0003c00000 */
[----:B01----:R-:W-:Y:S01]  /*0bf0*/  FADD.FTZ R10, R10, R6 ;  /* 0x000000060a0a7221 */ /* 0x003fe20000010000 */
[----:B------:R-:W-:Y:S01]  /*0c00*/  HFMA2.MMA R6, -RZ, RZ, 0, 1.847743988037109375e-06 ;  /* 0x0000001fff067435 */ /* 0x000fe200000001ff */
[----:B------:R-:W-:Y:S01]  /*0c10*/  MOV R9, 0x8 ;  /* 0x0000000800097802 */ /* 0x000fe20000000f00 */
[----:B------:R-:W-:Y:S01]  /*0c20*/  IMAD.MOV.U32 R11, RZ, RZ, -0x1 ;  /* 0xffffffffff0b7424 */ /* 0x000fe200078e00ff */
[----:B------:R-:W-:-:S03]  /*0c30*/  MOV R2, 0xc50 ;  /* 0x00000c5000027802 */ /* 0x000fc60000000f00 */
[----:B------:R-:W-:Y:S05]  /*0c40*/  CALL.REL.NOINC `($__internal_9_$__cuda_sm70_shflsync_bfly_p) ;  /* 0x0000028000007944 */ /* 0x000fea0003c00000 */
[----:B-1----:R-:W-:Y:S01]  /*0c50*/  FADD.FTZ R4, R10, R6 ;  /* 0x000000060a047221 */ /* 0x002fe20000010000 */
[----:B------:R-:W-:Y:S01]  /*0c60*/  HFMA2.MMA R6, -RZ, RZ, 0, 1.847743988037109375e-06 ;  /* 0x0000001fff067435 */ /* 0x000fe200000001ff */
[----:B0-----:R-:W-:Y:S01]  /*0c70*/  MOV R9, 0x10 ;  /* 0x0000001000097802 */ /* 0x001fe20000000f00 */
[----:B------:R-:W-:Y:S01]  /*0c80*/  IMAD.MOV.U32 R11, RZ, RZ, -0x1 ;  /* 0xffffffffff0b7424 */ /* 0x000fe200078e00ff */
[----:B------:R-:W-:-:S02]  /*0c90*/  MOV R2, 0xcc0 ;  /* 0x00000cc000027802 */ /* 0x000fc40000000f00 */
[----:B------:R-:W-:Y:S02]  /*0ca0*/  MOV R10, R4 ;  /* 0x00000004000a7202 */ /* 0x000fe40000000f00 */
[----:B------:R-:W-:Y:S05]  /*0cb0*/  CALL.REL.NOINC `($__internal_9_$__cuda_sm70_shflsync_bfly_p) ;  /* 0x0000021000007944 */ /* 0x000fea0003c00000 */
[----:B0-----:R-:W-:Y:S01]  /*0cc0*/  HFMA2.MMA R9, -RZ, RZ, 0, 5.9604644775390625e-08 ;  /* 0x00000001ff097435 */ /* 0x001fe200000001ff */
[----:B-1----:R-:W-:Y:S01]  /*0cd0*/  MOV R7, R6 ;  /* 0x0000000600077202 */ /* 0x002fe20000000f00 */
[----:B------:R-:W-:Y:S01]  /*0ce0*/  IMAD.MOV.U32 R10, RZ, RZ, R5 ;  /* 0x000000ffff0a7224 */ /* 0x000fe200078e0005 */
[----:B------:R-:W-:Y:S01]  /*0cf0*/  MOV R6, 0x1f ;  /* 0x0000001f00067802 */ /* 0x000fe20000000f00 */
[----:B------:R-:W-:Y:S01]  /*0d00*/  IMAD.MOV.U32 R11, RZ, RZ, -0x1 ;  /* 0xffffffffff0b7424 */ /* 0x000fe200078e00ff */
[----:B------:R-:W-:Y:S02]  /*0d10*/  MOV R2, 0xd30 ;  /* 0x00000d3000027802 */ /* 0x000fe40000000f00 */
[----:B------:R-:W-:Y:S05]  /*0d20*/  CALL.REL.NOINC `($__internal_9_$__cuda_sm70_shflsync_bfly_p) ;  /* 0x000001a000007944 */ /* 0x000fea0003c00000 */
[----:B0-----:R-:W-:Y:S01]  /*0d30*/  HFMA2.MMA R9, -RZ, RZ, 0, 1.1920928955078125e-07 ;  /* 0x00000002ff097435 */ /* 0x001fe200000001ff */
[----:B-1----:R-:W-:Y:S01]  /*0d40*/  FADD.FTZ R10, R5, R6 ;  /* 0x00000006050a7221 */ /* 0x002fe20000010000 */
[----:B------:R-:W-:Y:S01]  /*0d50*/  MOV R6, 0x1f ;  /* 0x0000001f00067802 */ /* 0x000fe20000000f00 */
[----:B------:R-:W-:Y:S01]  /*0d60*/  IMAD.MOV.U32 R11, RZ, RZ, -0x1 ;  /* 0xffffffffff0b7424 */ /* 0x000fe200078e00ff */
[----:B------:R-:W-:Y:S02]  /*0d70*/  MOV R2, 0xd90 ;  /* 0x00000d9000027802 */ /* 0x000fe40000000f00 */
[----:B------:R-:W-:Y:S05]  /*0d80*/  CALL.REL.NOINC `($__internal_9_$__cuda_sm70_shflsync_bfly_p) ;  /* 0x0000014000007944 */ /* 0x000fea0003c00000 */
[----:B0-----:R-:W-:Y:S01]  /*0d90*/  HFMA2.MMA R9, -RZ, RZ, 0, 2.384185791015625e-07 ;  /* 0x00000004ff097435 */ /* 0x001fe200000001ff */
[----:B-1----:R-:W-:Y:S01]  /*0da0*/  FADD.FTZ R10, R10, R6 ;  /* 0x000000060a0a7221 */ /* 0x002fe20000010000 */
[----:B------:R-:W-:Y:S01]  /*0db0*/  MOV R6, 0x1f ;  /* 0x0000001f00067802 */ /* 0x000fe20000000f00 */
[----:B------:R-:W-:Y:S01]  /*0dc0*/  IMAD.MOV.U32 R11, RZ, RZ, -0x1 ;  /* 0xffffffffff0b7424 */ /* 0x000fe200078e00ff */
[----:B------:R-:W-:-:S02]  /*0dd0*/  MOV R2, 0xdf0 ;  /* 0x00000df000027802 */ /* 0x000fc40000000f00 */
[----:B------:R-:W-:Y:S05]  /*0de0*/  CALL.REL.NOINC `($__internal_9_$__cuda_sm70_shflsync_bfly_p) ;  /* 0x000000e000007944 */ /* 0x000fea0003c00000 */
[----:B0-----:R-:W-:Y:S01]  /*0df0*/  HFMA2.MMA R9, -RZ, RZ, 0, 4.76837158203125e-07 ;  /* 0x00000008ff097435 */ /* 0x001fe200000001ff */
[----:B-1----:R-:W-:Y:S01]  /*0e00*/  FADD.FTZ R10, R10, R6 ;  /* 0x000000060a0a7221 */ /* 0x002fe20000010000 */
[----:B------:R-:W-:Y:S01]  /*0e10*/  MOV R6, 0x1f ;  /* 0x0000001f00067802 */ /* 0x000fe20000000f00 */
[----:B------:R-:W-:Y:S01]  /*0e20*/  IMAD.MOV.U32 R11, RZ, RZ, -0x1 ;  /* 0xffffffffff0b7424 */ /* 0x000fe200078e00ff */
[----:B------:R-:W-:-:S02]  /*0e30*/  MOV R2, 0xe50 ;  /* 0x00000e5000027802 */ /* 0x000fc40000000f00 */
[----:B------:R-:W-:Y:S05]  /*0e40*/  CALL.REL.NOINC `($__internal_9_$__cuda_sm70_shflsync_bfly_p) ;  /* 0x0000008000007944 */ /* 0x000fea0003c00000 */
[----:B0-----:R-:W-:Y:S01]  /*0e50*/  HFMA2.MMA R9, -RZ, RZ, 0, 9.5367431640625e-07 ;  /* 0x00000010ff097435 */ /* 0x001fe200000001ff */
[----:B-1----:R-:W-:Y:S01]  /*0e60*/  FADD.FTZ R10, R10, R6 ;  /* 0x000000060a0a7221 */ /* 0x002fe20000010000 */
[----:B------:R-:W-:Y:S01]  /*0e70*/  MOV R6, 0x1f ;  /* 0x0000001f00067802 */ /* 0x000fe20000000f00 */
[----:B------:R-:W-:Y:S01]  /*0e80*/  IMAD.MOV.U32 R11, RZ, RZ, -0x1 ;  /* 0xffffffffff0b7424 */ /* 0x000fe200078e00ff */
[----:B------:R-:W-:-:S02]  /*0e90*/  MOV R2, 0xeb0 ;  /* 0x00000eb000027802 */ /* 0x000fc40000000f00 */
[----:B------:R-:W-:Y:S05]  /*0ea0*/  CALL.REL.NOINC `($__internal_9_$__cuda_sm70_shflsync_bfly_p) ;  /* 0x0000002000007944 */ /* 0x000fea0003c00000 */
[----:B-1----:R-:W-:Y:S01]  /*0eb0*/  MOV R5, R6 ;  /* 0x0000000600057202 */ /* 0x002fe20000000f00 */
[----:B0-----:R-:W-:Y:S05]  /*0ec0*/  BRA `(.L_x_266) ;  /* 0xfffffa5000007947 */ /* 0x001fea000383ffff */
        .weak           $__internal_9_$__cuda_sm70_shflsync_bfly_p
        .type           $__internal_9_$__cuda_sm70_shflsync_bfly_p,@function
        .size           $__internal_9_$__cuda_sm70_shflsync_bfly_p,(.L_x_2756 - $__internal_9_$__cuda_sm70_shflsync_bfly_p)
$__internal_9_$__cuda_sm70_shflsync_bfly_p:
[----:B------:R-:W-:Y:S01]  /*0ed0*/  HFMA2.MMA R3, -RZ, RZ, 0, 0 ;  /* 0x00000000ff037435 */ /* 0x000fe200000001ff */
[----:B------:R-:W-:Y:S04]  /*0ee0*/  WARPSYNC R11 ;  /* 0x0000000b00007348 */ /* 0x000fe80003800000 */
[----:B------:R0:W1:Y:S01]  /*0ef0*/  SHFL.BFLY PT, R6, R10, R9, R6 ;  /* 0x0c0000090a067389 */ /* 0x00006200000e0006 */
[----:B------:R-:W-:Y:S05]  /*0f00*/  RET.REL.NODEC R2 `(_ZN10layer_norm22ln_bwd_finalize_kernelINS_22Kernel_traits_finalizeILj5120E13__nv_bfloat16S2_S2_S2_fjLb0ELj1024ELj4ENS_18Kernel_traits_baseILj5120ES2_S2_S2_S2_fjLj1024EEEEELb0ELb1EEEvNS_9BwdParamsE) ;  /* 0xfffff0f002007950 */ /* 0x000fea0003c3ffff */
.L_x_267:
        /* <DEDUP_REMOVED lines=15> */
.L_x_2756:


//--------------------- .text._ZN10layer_norm40ln_parallel_residual_bwd_finalize_kernelINS_22Kernel_traits_finalizeILj5120E13__nv_bfloat16S2_S2_S2_fjLb0ELj1024ELj4ENS_18Kernel_traits_baseILj5120ES2_S2_S2_S2_fjLj1024EEEEELb1EEEvNS_9BwdParamsE --------------------------
	.section	.text._ZN10layer_norm40ln_parallel_residual_bwd_finalize_kernelINS_22Kernel_traits_finalizeILj5120E13__nv_bfloat16S2_S2_S2_fjLb0ELj1024ELj4ENS_18Kernel_traits_baseILj5120ES2_S2_S2_S2_fjLj1024EEEEELb1EEEvNS_9BwdParamsE,"ax",@progbits
	.sectioninfo	@"SHI_REGISTERS=32"
	.align	128
        .global         _ZN10layer_norm40ln_parallel_residual_bwd_finalize_kernelINS_22Kernel_traits_finalizeILj5120E13__nv_bfloat16S2_S2_S2_fjLb0ELj1024ELj4ENS_18Kernel_traits_baseILj5120ES2_S2_S2_S2_fjLj1024EEEEELb1EEEvNS_9BwdParamsE
        .type           _ZN10layer_norm40ln_parallel_residual_bwd_finalize_kernelINS_22Kernel_traits_finalizeILj5120E13__nv_bfloat16S2_S2_S2_fjLb0ELj1024ELj4ENS_18Kernel_traits_baseILj5120ES2_S2_S2_S2_fjLj1024EEEEELb1EEEvNS_9BwdParamsE,@function
        .size           _ZN10layer_norm40ln_parallel_residual_bwd_finalize_kernelINS_22Kernel_traits_finalizeILj5120E13__nv_bfloat16S2_S2_S2_fjLb0ELj1024ELj4ENS_18Kernel_traits_baseILj5120ES2_S2_S2_S2_fjLj1024EEEEELb1EEEvNS_9BwdParamsE,(.L_x_2757 - _ZN10layer_norm40ln_parallel_residual_bwd_finalize_kernelINS_22Kernel_traits_finalizeILj5120E13__nv_bfloat16S2_S2_S2_fjLb0ELj1024ELj4ENS_18Kernel_traits_baseILj5120ES2_S2_S2_S2_fjLj1024EEEEELb1EEEvNS_9BwdParamsE)
        .other          _ZN10layer_norm40ln_parallel_residual_bwd_finalize_kernelINS_22Kernel_traits_finalizeILj5120E13__nv_bfloat16S2_S2_S2_fjLb0ELj1024ELj4ENS_18Kernel_traits_baseILj5120ES2_S2_S2_S2_fjLj1024EEEEELb1EEEvNS_9BwdParamsE,@"STO_CUDA_ENTRY STV_DEFAULT"
_ZN10layer_norm40ln_parallel_residual_bwd_finalize_kernelINS_22Kernel_traits_finalizeILj5120E13__nv_bfloat16S2_S2_S2_fjLb0ELj1024ELj4ENS_18Kernel_traits_baseILj5120ES2_S2_S2_S2_fjLj1024EEEEELb1EEEvNS_9BwdParamsE:
.text._ZN10layer_norm40ln_parallel_residual_bwd_finalize_kernelINS_22Kernel_traits_finalizeILj5120E13__nv_bfloat16S2_S2_S2_fjLb0ELj1024ELj4ENS_18Kernel_traits_baseILj5120ES2_S2_S2_S2_fjLj1024EEEEELb1EEEvNS_9BwdParamsE:
        /* <DEDUP_REMOVED lines=13> */
[----:B------:R-:W-:Y:S02]  /*00d0*/  LOP3.LUT R7, R3, 0x1f, R0, 0x78, !PT ;  /* 0x0000001f03077812 */ /* 0x000fe400078e7800 */
[C---:B------:R-:W-:Y:S01]  /*00e0*/  ISETP.GE.U32.AND P0, PT, R2.reuse, 0x10, PT ;  /* 0x000000100200780c */ /* 0x040fe20003f06070 */
[----:B------:R-:W-:Y:S01]  /*00f0*/  IMAD.IADD R5, R2, 0x1, R5 ;  /* 0x0000000102057824 */ /* 0x000fe200078e0205 */
[----:B------:R-:W-:-:S02]  /*0100*/  IADD3 R6, R6, R7, RZ ;  /* 0x0000000706067210 */ /* 0x000fc40007ffe0ff */
[----:B------:R-:W-:Y:S02]  /*0110*/  ISETP.EQ.AND P0, PT, R3, 0x1f, !P0 ;  /* 0x0000001f0300780c */ /* 0x000fe40004702270 */
[----:B------:R-:W-:Y:S02]  /*0120*/  LEA R7, R2, R7, 0x5 ;  /* 0x0000000702077211 */ /* 0x000fe400078e28ff */
.L_x_281:
[----:B------:R-:W-:Y:S01]  /*0130*/  ISETP.GE.U32.AND P1, PT, R3, c[0x0][0x160], PT ;  /* 0x0000580003007a0c */ /* 0x000fe20003f26070 */
[----:B------:R-:W-:Y:S01]  /*0140*/  BSSY B0, `(.L_x_268) ;  /* 0x0000094000007945 */ /* 0x000fe20003800000 */
[----:B------:R-:W-:Y:S01]  /*0150*/  HFMA2.MMA R21, -RZ, RZ, 0, 0 ;  /* 0x00000000ff157435 */ /* 0x000fe200000001ff */
[----:B------:R-:W-:Y:S01]  /*0160*/  IMAD.MOV.U32 R25, RZ, RZ, RZ ;  /* 0x000000ffff197224 */ /* 0x000fe200078e00ff */
[----:B------:R-:W-:Y:S01]  /*0170*/  HFMA2.MMA R27, -RZ, RZ, 0, 0 ;  /* 0x00000000ff1b7435 */ /* 0x000fe200000001ff */
[----:B------:R-:W-:-:S08]  /*0180*/  MOV R23, RZ ;  /* 0x000000ff00177202 */ /* 0x000fd00000000f00 */
[----:B------:R-:W-:Y:S05]  /*0190*/  @P1 BRA `(.L_x_269) ;  /* 0x000008e000001947 */ /* 0x000fea0003800000 */
[----:B------:R-:W-:Y:S02]  /*01a0*/  ISETP.GE.U32.AND P2, PT, R3, c[0x0][0x160], PT ;  /* 0x0000580003007a0c */ /* 0x000fe40003f46070 */
[----:B------:R-:W-:-:S11]  /*01b0*/  MOV R11, R3 ;  /* 0x00000003000b7202 */ /* 0x000fd60000000f00 */
[----:B------:R-:W-:Y:S02]  /*01c0*/  @P2 IMAD.MOV.U32 R13, RZ, RZ, 0x4 ;  /* 0x00000004ff0d2424 */ /* 0x000fe400078e00ff */
        /* <DEDUP_REMOVED lines=13> */
[----:B------:R-:W-:Y:S01]  /*02a0*/  IMAD.MOV.U32 R25, RZ, RZ, RZ ;  /* 0x000000ffff197224 */ /* 0x000fe200078e00ff */
[----:B------:R-:W-:Y:S02]  /*02b0*/  MOV R27, RZ ;  /* 0x000000ff001b7202 */ /* 0x000fe40000000f00 */
[----:B------:R-:W-:Y:S02]  /*02c0*/  MOV R23, RZ ;  /* 0x000000ff00177202 */ /* 0x000fe40000000f00 */
[----:B------:R-:W-:Y:S01]  /*02d0*/  MOV R21, RZ ;  /* 0x000000ff00157202 */ /* 0x000fe20000000f00 */
[----:B------:R-:W-:Y:S01]  /*02e0*/  BSSY B1, `(.L_x_270) ;  /* 0x0000045000017945 */ /* 0x000fe20003800000 */
[----:B--2---:R-:W-:Y:S02]  /*02f0*/  @P2 FADD.FTZ R27, R27, R16 ;  /* 0x000000101b1b2221 */ /* 0x004fe40000010000 */
[----:B---3--:R-:W-:-:S02]  /*0300*/  @P2 FADD.FTZ R23, R23, R14 ;  /* 0x0000000e17172221 */ /* 0x008fc40000010000 */
[----:B----4-:R-:W-:Y:S02]  /*0310*/  @P2 FADD.FTZ R21, R21, R8 ;  /* 0x0000000815152221 */ /* 0x010fe40000010000 */
[----:B-----5:R-:W-:Y:S01]  /*0320*/  @P2 FADD.FTZ R25, R25, R12 ;  /* 0x0000000c19192221 */ /* 0x020fe20000010000 */
[----:B------:R-:W-:Y:S01]  /*0330*/  PLOP3.LUT P2, PT, P2, PT, PT, 0x8, 0x0 ;  /* 0x000000000000781c */ /* 0x000fe2000174e170 */
[----:B------:R-:W-:Y:S07]  /*0340*/  @P1 BRA `(.L_x_271) ;  /* 0x000003e000001947 */ /* 0x000fee0003800000 */
[----:B------:R-:W-:Y:S02]  /*0350*/  MOV R8, c[0x0][0x160] ;  /* 0x0000580000087a02 */ /* 0x000fe40000000f00 */
[----:B------:R-:W-:Y:S02]  /*0360*/  PLOP3.LUT P2, PT, PT, PT, PT, 0x8, 0x0 ;  /* 0x000000000000781c */ /* 0x000fe40003f4e170 */
[----:B------:R-:W-:Y:S02]  /*0370*/  IADD3 R8, R8, -0x60, RZ ;  /* 0xffffffa008087810 */ /* 0x000fe40007ffe0ff */
.L_x_272:
[----:B------:R-:W-:Y:S01]  /*0380*/  HFMA2.MMA R9, -RZ, RZ, 0, 2.384185791015625e-07 ;  /* 0x00000004ff097435 */ /* 0x000fe200000001ff */
[C---:B------:R-:W-:Y:S01]  /*0390*/  IMAD R28, R11.reuse, c[0x0][0x168], R4 ;  /* 0x00005a000b1c7a24 */ /* 0x040fe200078e0204 */
[----:B------:R-:W-:-:S08]  /*03a0*/  IADD3 R17, R11, 0x20, RZ ;  /* 0x000000200b117810 */ /* 0x000fd00007ffe0ff */
[----:B------:R-:W-:-:S04]  /*03b0*/  IMAD.WIDE.U32 R14, R28, R9, c[0x0][0x220] ;  /* 0x000088001c0e7625 */ /* 0x000fc800078e0009 */
[CC--:B------:R-:W-:Y:S01]  /*03c0*/  IMAD.WIDE.U32 R18, R28.reuse, R9.reuse, c[0x0][0x230] ;  /* 0x00008c001c127625 */ /* 0x0c0fe200078e0009 */
[----:B------:R0:W2:Y:S03]  /*03d0*/  LDG.E R26, [R14.64] ;  /* 0x000000040e1a7981 */ /* 0x0000a6000c1e1900 */
[----:B------:R-:W-:Y:S02]  /*03e0*/  IMAD R22, R17, c[0x0][0x168], R4 ;  /* 0x00005a0011167a24 */ /* 0x000fe400078e0204 */
[CC--:B------:R-:W-:Y:S01]  /*03f0*/  IMAD.WIDE.U32 R12, R28.reuse, R9.reuse, c[0x0][0x228] ;  /* 0x00008a001c0c7625 */ /* 0x0c0fe200078e0009 */
[----:B------:R-:W3:Y:S03]  /*0400*/  LDG.E R18, [R18.64] ;  /* 0x0000000412127981 */ /* 0x000ee6000c1e1900 */
[-C--:B------:R-:W-:Y:S01]  /*0410*/  IMAD.WIDE.U32 R28, R28, R9.reuse, c[0x0][0x238] ;  /* 0x00008e001c1c7625 */ /* 0x080fe200078e0009 */
[----:B------:R1:W4:Y:S03]  /*0420*/  LDG.E R24, [R12.64] ;  /* 0x000000040c187981 */ /* 0x000326000c1e1900 */
[----:B------:R-:W-:-:S02]  /*0430*/  IMAD.WIDE.U32 R16, R22, R9, c[0x0][0x220] ;  /* 0x0000880016107625 */ /* 0x000fc400078e0009 */
[----:B------:R5:W4:Y:S04]  /*0440*/  LDG.E R28, [R28.64] ;  /* 0x000000041c1c7981 */ /* 0x000b28000c1e1900 */
[----:B-----5:R5:W4:Y:S01]  /*0450*/  LDG.E R29, [R16.64] ;  /* 0x00000004101d7981 */ /* 0x020b22000c1e1900 */
[----:B------:R-:W-:Y:S01]  /*0460*/  IADD3 R20, R11, 0x40, RZ ;  /* 0x000000400b147810 */ /* 0x000fe20007ffe0ff */
[----:B0-----:R-:W-:-:S04]  /*0470*/  IMAD.WIDE.U32 R14, R22, R9, c[0x0][0x228] ;  /* 0x00008a00160e7625 */ /* 0x001fc800078e0009 */
[----:B------:R-:W-:Y:S01]  /*0480*/  IMAD R20, R20, c[0x0][0x168], R4 ;  /* 0x00005a0014147a24 */ /* 0x000fe200078e0204 */
[----:B------:R0:W4:Y:S03]  /*0490*/  LDG.E R10, [R14.64] ;  /* 0x000000040e0a7981 */ /* 0x000126000c1e1900 */
[----:B-----5:R-:W-:-:S04]  /*04a0*/  IMAD.WIDE.U32 R16, R20, R9, c[0x0][0x220] ;  /* 0x0000880014107625 */ /* 0x020fc800078e0009 */
[----:B-1----:R-:W-:-:S04]  /*04b0*/  IMAD.WIDE.U32 R12, R22, R9, c[0x0][0x230] ;  /* 0x00008c00160c7625 */ /* 0x002fc800078e0009 */
[-C--:B0-----:R-:W-:Y:S02]  /*04c0*/  IMAD.WIDE.U32 R14, R22, R9.reuse, c[0x0][0x238] ;  /* 0x00008e00160e7625 */ /* 0x081fe400078e0009 */
[----:B------:R2:W5:Y:S04]  /*04d0*/  LDG.E R22, [R16.64] ;  /* 0x0000000410167981 */ /* 0x000568000c1e1900 */
[----:B------:R0:W5:Y:S04]  /*04e0*/  LDG.E R12, [R12.64] ;  /* 0x000000040c0c7981 */ /* 0x000168000c1e1900 */
[----:B0-----:R0:W5:Y:S02]  /*04f0*/  LDG.E R13, [R14.64] ;  /* 0x000000040e0d7981 */ /* 0x001164000c1e1900 */
[----:B0-----:R-:W-:-:S04]  /*0500*/  IMAD.WIDE.U32 R14, R20, R9, c[0x0][0x228] ;  /* 0x00008a00140e7625 */ /* 0x001fc800078e0009 */
[----:B--2---:R-:W-:Y:S01]  /*0510*/  FADD.FTZ R16, R26, R27 ;  /* 0x0000001b1a107221 */ /* 0x004fe20000010000 */
[----:B------:R-:W-:Y:S01]  /*0520*/  IADD3 R27, R11, 0x60, RZ ;  /* 0x000000600b1b7810 */ /* 0x000fe20007ffe0ff */
[----:B---3--:R-:W-:Y:S02]  /*0530*/  FADD.FTZ R25, R18, R25 ;  /* 0x0000001912197221 */ /* 0x008fe40000010000 */
[----:B------:R-:W-:-:S04]  /*0540*/  IMAD.WIDE.U32 R18, R20, R9, c[0x0][0x230] ;  /* 0x00008c0014127625 */ /* 0x000fc800078e0009 */
[----:B------:R-:W-:Y:S02]  /*0550*/  IMAD R26, R27, c[0x0][0x168], R4 ;  /* 0x00005a001b1a7a24 */ /* 0x000fe400078e0204 */
[----:B------:R0:W2:Y:S01]  /*0560*/  LDG.E R27, [R18.64] ;  /* 0x00000004121b7981 */ /* 0x0000a2000c1e1900 */
[----:B----4-:R-:W-:Y:S02]  /*0570*/  FADD.FTZ R28, R28, R21 ;  /* 0x000000151c1c7221 */ /* 0x010fe40000010000 */
[----:B------:R-:W-:-:S04]  /*0580*/  IMAD.WIDE.U32 R20, R20, R9, c[0x0][0x238] ;  /* 0x00008e0014147625 */ /* 0x000fc800078e0009 */
[----:B------:R-:W-:Y:S02]  /*0590*/  FADD.FTZ R23, R24, R23 ;  /* 0x0000001718177221 */ /* 0x000fe40000010000 */
[----:B------:R1:W3:Y:S01]  /*05a0*/  LDG.E R24, [R14.64] ;  /* 0x000000040e187981 */ /* 0x0002e2000c1e1900 */
[----:B------:R-:W-:Y:S02]  /*05b0*/  FADD.FTZ R29, R16, R29 ;  /* 0x0000001d101d7221 */ /* 0x000fe40000010000 */
[CC--:B------:R-:W-:Y:S01]  /*05c0*/  IMAD.WIDE.U32 R16, R26.reuse, R9.reuse, c[0x0][0x228] ;  /* 0x00008a001a107625 */ /* 0x0c0fe200078e0009 */
[----:B------:R-:W4:Y:S03]  /*05d0*/  LDG.E R20, [R20.64] ;  /* 0x0000000414147981 */ /* 0x000f26000c1e1900 */
[CC--:B0-----:R-:W-:Y:S02]  /*05e0*/  IMAD.WIDE.U32 R18, R26.reuse, R9.reuse, c[0x0][0x230] ;  /* 0x00008c001a127625 */ /* 0x0c1fe400078e0009 */
[----:B------:R0:W4:Y:S02]  /*05f0*/  LDG.E R16, [R16.64] ;  /* 0x0000000410107981 */ /* 0x000124000c1e1900 */
[----:B-1----:R-:W-:-:S06]  /*0600*/  IMAD.WIDE.U32 R14, R26, R9, c[0x0][0x220] ;  /* 0x000088001a0e7625 */ /* 0x002fcc00078e0009 */
[----:B------:R-:W4:Y:S04]  /*0610*/  LDG.E R14, [R14.64] ;  /* 0x000000040e0e7981 */ /* 0x000f28000c1e1900 */
[----:B0-----:R0:W4:Y:S02]  /*0620*/  LDG.E R17, [R18.64] ;  /* 0x0000000412117981 */ /* 0x001124000c1e1900 */
[----:B0-----:R-:W-:-:S05]  /*0630*/  IMAD.WIDE.U32 R18, R26, R9, c[0x0][0x238] ;  /* 0x00008e001a127625 */ /* 0x001fca00078e0009 */
[----:B------:R-:W4:Y:S01]  /*0640*/  LDG.E R9, [R18.64] ;  /* 0x0000000412097981 */ /* 0x000f22000c1e1900 */
[----:B------:R-:W-:-:S04]  /*0650*/  IADD3 R11, R11, 0x80, RZ ;  /* 0x000000800b0b7810 */ /* 0x000fc80007ffe0ff */
[----:B------:R-:W-:Y:S01]  /*0660*/  ISETP.GE.U32.AND P1, PT, R11, R8, PT ;  /* 0x000000080b00720c */ /* 0x000fe20003f26070 */
[----:B------:R-:W-:Y:S02]  /*0670*/  FADD.FTZ R23, R23, R10 ;  /* 0x0000000a17177221 */ /* 0x000fe40000010000 */
[----:B-----5:R-:W-:Y:S02]  /*0680*/  FADD.FTZ R12, R25, R12 ;  /* 0x0000000c190c7221 */ /* 0x020fe40000010000 */
[----:B------:R-:W-:Y:S02]  /*0690*/  FADD.FTZ R13, R28, R13 ;  /* 0x0000000d1c0d7221 */ /* 0x000fe40000010000 */
[----:B------:R-:W-:Y:S02]  /*06a0*/  FADD.FTZ R29, R29, R22 ;  /* 0x000000161d1d7221 */ /* 0x000fe40000010000 */
[----:B--2---:R-:W-:Y:S02]  /*06b0*/  FADD.FTZ R12, R12, R27 ;  /* 0x0000001b0c0c7221 */ /* 0x004fe40000010000 */
[----:B---3--:R-:W-:-:S02]  /*06c0*/  FADD.FTZ R23, R23, R24 ;  /* 0x0000001817177221 */ /* 0x008fc40000010000 */
[----:B----4-:R-:W-:Y:S02]  /*06d0*/  FADD.FTZ R20, R13, R20 ;  /* 0x000000140d147221 */ /* 0x010fe40000010000 */
[----:B------:R-:W-:Y:S02]  /*06e0*/  FADD.FTZ R23, R23, R16 ;  /* 0x0000001017177221 */ /* 0x000fe40000010000 */
[----:B------:R-:W-:Y:S02]  /*06f0*/  FADD.FTZ R27, R29, R14 ;  /* 0x0000000e1d1b7221 */ /* 0x000fe40000010000 */
[----:B------:R-:W-:Y:S02]  /*0700*/  FADD.FTZ R25, R12, R17 ;  /* 0x000000110c197221 */ /* 0x000fe40000010000 */
[----:B------:R-:W-:Y:S01]  /*0710*/  FADD.FTZ R21, R20, R9 ;  /* 0x0000000914157221 */ /* 0x000fe20000010000 */
[----:B------:R-:W-:Y:S05]  /*0720*/  @!P1 BRA `(.L_x_272) ;  /* 0xfffffc5000009947 */ /* 0x000fea000383ffff */
.L_x_271:
[----:B------:R-:W-:Y:S05]  /*0730*/  BSYNC B1 ;  /* 0x0000000000017941 */ /* 0x000fea0003800000 */
.L_x_270:
        /* <DEDUP_REMOVED lines=9> */
[CC--:B------:R-:W-:Y:S02]  /*07d0*/  IMAD.WIDE.U32 R14, R13.reuse, R28.reuse, c[0x0][0x228] ;  /* 0x00008a000d0e7625 */ /* 0x0c0fe400078e001c */
[----:B------:R-:W2:Y:S02]  /*07e0*/  LDG.E R16, [R16.64] ;  /* 0x0000000410107981 */ /* 0x000ea4000c1e1900 */
[CC--:B------:R-:W-:Y:S02]  /*07f0*/  IMAD.WIDE.U32 R8, R13.reuse, R28.reuse, c[0x0][0x230] ;  /* 0x00008c000d087625 */ /* 0x0c0fe400078e001c */
[----:B------:R-:W3:Y:S02]  /*0800*/  LDG.E R14, [R14.64] ;  /* 0x000000040e0e7981 */ /* 0x000ee4000c1e1900 */
[----:B------:R-:W-:Y:S02]  /*0810*/  IMAD.WIDE.U32 R12, R13, R28, c[0x0][0x238] ;  /* 0x00008e000d0c7625 */ /* 0x000fe400078e001c */
[----:B------:R0:W4:Y:S02]  /*0820*/  LDG.E R10, [R8.64] ;  /* 0x00000004080a7981 */ /* 0x000124000c1e1900 */
[----:B------:R-:W-:-:S02]  /*0830*/  IMAD R29, R29, c[0x0][0x168], R4 ;  /* 0x00005a001d1d7a24 */ /* 0x000fc400078e0204 */
[----:B------:R1:W5:Y:S02]  /*0840*/  LDG.E R20, [R12.64] ;  /* 0x000000040c147981 */ /* 0x000364000c1e1900 */
[----:B------:R-:W-:-:S04]  /*0850*/  IMAD.WIDE.U32 R18, R29, R28, c[0x0][0x230] ;  /* 0x00008c001d127625 */ /* 0x000fc800078e001c */
[CC--:B0-----:R-:W-:Y:S02]  /*0860*/  IMAD.WIDE.U32 R8, R29.reuse, R28.reuse, c[0x0][0x228] ;  /* 0x00008a001d087625 */ /* 0x0c1fe400078e001c */
[----:B------:R-:W5:Y:S02]  /*0870*/  LDG.E R19, [R18.64] ;  /* 0x0000000412137981 */ /* 0x000f64000c1e1900 */
[CC--:B-1----:R-:W-:Y:S02]  /*0880*/  IMAD.WIDE.U32 R12, R29.reuse, R28.reuse, c[0x0][0x220] ;  /* 0x000088001d0c7625 */ /* 0x0c2fe400078e001c */
[----:B------:R-:W5:Y:S02]  /*0890*/  LDG.E R24, [R8.64] ;  /* 0x0000000408187981 */ /* 0x000f64000c1e1900 */
[----:B------:R-:W-:Y:S02]  /*08a0*/  IMAD.WIDE.U32 R28, R29, R28, c[0x0][0x238] ;  /* 0x00008e001d1c7625 */ /* 0x000fe400078e001c */
[----:B------:R-:W5:Y:S04]  /*08b0*/  LDG.E R22, [R12.64] ;  /* 0x000000040c167981 */ /* 0x000f68000c1e1900 */
[----:B------:R-:W5:Y:S01]  /*08c0*/  LDG.E R29, [R28.64] ;  /* 0x000000041c1d7981 */ /* 0x000f62000c1e1900 */
[----:B------:R-:W-:-:S02]  /*08d0*/  PLOP3.LUT P2, PT, PT, PT, PT, 0x8, 0x0 ;  /* 0x000000000000781c */ /* 0x000fc40003f4e170 */
[----:B------:R-:W-:Y:S01]  /*08e0*/  IADD3 R11, R11, 0x40, RZ ;  /* 0x000000400b0b7810 */ /* 0x000fe20007ffe0ff */
[----:B--2---:R-:W-:Y:S02]  /*08f0*/  FADD.FTZ R27, R27, R16 ;  /* 0x000000101b1b7221 */ /* 0x004fe40000010000 */
[----:B---3--:R-:W-:Y:S02]  /*0900*/  FADD.FTZ R14, R23, R14 ;  /* 0x0000000e170e7221 */ /* 0x008fe40000010000 */
[----:B----4-:R-:W-:Y:S02]  /*0910*/  FADD.FTZ R10, R25, R10 ;  /* 0x0000000a190a7221 */ /* 0x010fe40000010000 */
[----:B-----5:R-:W-:Y:S02]  /*0920*/  FADD.FTZ R20, R21, R20 ;  /* 0x0000001415147221 */ /* 0x020fe40000010000 */
[----:B------:R-:W-:Y:S02]  /*0930*/  FADD.FTZ R25, R10, R19 ;  /* 0x000000130a197221 */ /* 0x000fe40000010000 */
[----:B------:R-:W-:-:S02]  /*0940*/  FADD.FTZ R23, R14, R24 ;  /* 0x000000180e177221 */ /* 0x000fc40000010000 */
[----:B------:R-:W-:Y:S02]  /*0950*/  FADD.FTZ R27, R27, R22 ;  /* 0x000000161b1b7221 */ /* 0x000fe40000010000 */
[----:B------:R-:W-:Y:S02]  /*0960*/  FADD.FTZ R21, R20, R29 ;  /* 0x0000001d14157221 */ /* 0x000fe40000010000 */
.L_x_274:
[----:B------:R-:W-:Y:S05]  /*0970*/  BSYNC B1 ;  /* 0x0000000000017941 */ /* 0x000fea0003800000 */
.L_x_273:
[----:B------:R-:W-:-:S13]  /*0980*/  ISETP.LT.U32.OR P2, PT, R11, c[0x0][0x160], P2 ;  /* 0x000058000b007a0c */ /* 0x000fda0001741470 */
        /* <DEDUP_REMOVED lines=15> */
.L_x_269:
[----:B------:R-:W-:Y:S05]  /*0a80*/  BSYNC B0 ;  /* 0x0000000000007941 */ /* 0x000fea0003800000 */
.L_x_268:
        /* <DEDUP_REMOVED lines=14> */
.L_x_282:
        /* <DEDUP_REMOVED lines=36> */
.L_x_283:
        /* <DEDUP_REMOVED lines=11> */
.L_x_275:
[----:B0-----:R-:W-:Y:S01]  /*0e60*/  WARPSYNC 0xffffffff ;  /* 0xffffffff00007948 */ /* 0x001fe20003800000 */
[----:B------:R-:W-:Y:S06]  /*0e70*/  BAR.SYNC.DEFER_BLOCKING 0x0 ;  /* 0x0000000000007b1d */ /* 0x000fec0000010000 */
[----:B------:R-:W-:Y:S01]  /*0e80*/  BSSY B0, `(.L_x_278) ;  /* 0x0000015000007945 */ /* 0x000fe20003800000 */
[----:B------:R-:W-:Y:S05]  /*0e90*/  @!P0 BRA `(.L_x_279) ;  /* 0x0000013000008947 */ /* 0x000fea0003800000 */
        /* <DEDUP_REMOVED lines=19> */
.L_x_279:
[----:B------:R-:W-:Y:S05]  /*0fd0*/  BSYNC B0 ;  /* 0x0000000000007941 */ /* 0x000fea0003800000 */
.L_x_278:
[C---:B------:R-:W-:Y:S02]  /*0fe0*/  ISETP.GT.U32.AND P1, PT, R4.reuse, -0x1401, PT ;  /* 0xffffebff0400780c */ /* 0x040fe40003f24070 */
[----:B------:R-:W-:-:S02]  /*0ff0*/  IADD3 R4, R4, 0x1400, RZ ;  /* 0x0000140004047810 */ /* 0x000fc40007ffe0ff */
[----:B------:R-:W-:-:S09]  /*1000*/  IADD3 R5, R5, 0xa00, RZ ;  /* 0x00000a0005057810 */ /* 0x000fd20007ffe0ff */
[----:B0-----:R-:W-:Y:S01]  /*1010*/  @!P1 CALL.REL.NOINC `(.L_x_280) ;  /* 0x0000001000009944 */ /* 0x001fe20003c00000 */
[----:B------:R-:W-:Y:S05]  /*1020*/  BRA `(.L_x_281) ;  /* 0xfffff10000007947 */ /* 0x000fea000383ffff */
.L_x_280:
[----:B------:R-:W-:Y:S05]  /*1030*/  EXIT ;  /* 0x000000000000794d */ /* 0x000fea0003800000 */
.L_x_276:
[----:B------:R-:W-:Y:S01]  /*1040*/  HFMA2.MMA R17, -RZ, RZ, 0, 1.847743988037109375e-06 ;  /* 0x0000001fff117435 */ /* 0x000fe200000001ff */
[----:B----4-:R-:W-:Y:S01]  /*1050*/  MOV R19, R12 ;  /* 0x0000000c00137202 */ /* 0x010fe20000000f00 */
[----:B------:R-:W-:Y:S01]  /*1060*/  IMAD.MOV.U32 R16, RZ, RZ, 0x1 ;  /* 0x00000001ff107424 */ /* 0x000fe200078e00ff */
[----:B------:R-:W-:Y:S02]  /*1070*/  MOV R14, 0xffffffff ;  /* 0xffffffff000e7802 */ /* 0x000fe40000000f00 */
[----:B------:R-:W-:Y:S02]  /*1080*/  MOV R8, 0x10a0 ;  /* 0x000010a000087802 */ /* 0x000fe40000000f00 */
[----:B0123--:R-:W-:Y:S05]  /*1090*/  CALL.REL.NOINC `($__internal_10_$__cuda_sm70_shflsync_bfly_p) ;  /* 0x000007b000007944 */ /* 0x00ffea0003c00000 */
[----:B01----:R-:W-:Y:S05]  /*10a0*/  BRA `(.L_x_282) ;  /* 0xfffffac000007947 */ /* 0x003fea000383ffff */
.L_x_277:
[----:B------:R-:W-:Y:S01]  /*10b0*/  HFMA2.MMA R17, -RZ, RZ, 0, 1.847743988037109375e-06 ;  /* 0x0000001fff117435 */ /* 0x000fe200000001ff */
[----:B------:R-:W-:Y:S01]  /*10c0*/  MOV R19, R12 ;  /* 0x0000000c00137202 */ /* 0x000fe20000000f00 */
[----:B------:R-:W-:Y:S01]  /*10d0*/  IMAD.MOV.U32 R16, RZ, RZ, 0x2 ;  /* 0x00000002ff107424 */ /* 0x000fe200078e00ff */
[----:B------:R-:W-:Y:S02]  /*10e0*/  MOV R14, 0xffffffff ;  /* 0xffffffff000e7802 */ /* 0x000fe40000000f00 */
[----:B------:R-:W-:-:S02]  /*10f0*/  MOV R8, 0x1110 ;  /* 0x0000111000087802 */ /* 0x000fc40000000f00 */
[----:B-123--:R-:W-:Y:S05]  /*1100*/  CALL.REL.NOINC `($__internal_10_$__cuda_sm70_shflsync_bfly_p) ;  /* 0x0000074000007944 */ /* 0x00efea0003c00000 */
[----:B0-----:R-:W-:Y:S01]  /*1110*/  HFMA2.MMA R16, -RZ, RZ, 0, 2.384185791015625e-07 ;  /* 0x00000004ff107435 */ /* 0x001fe200000001ff */
[----:B-1----:R-:W-:Y:S01]  /*1120*/  FADD.FTZ R19, R12, R14 ;  /* 0x0000000e0c137221 */ /* 0x002fe20000010000 */
[----:B------:R-:W-:Y:S01]  /*1130*/  MOV R14, 0xffffffff ;  /* 0xffffffff000e7802 */ /* 0x000fe20000000f00 */
[----:B------:R-:W-:Y:S01]  /*1140*/  IMAD.MOV.U32 R17, RZ, RZ, 0x1f ;  /* 0x0000001fff117424 */ /* 0x000fe200078e00ff */
[----:B------:R-:W-:-:S02]  /*1150*/  MOV R8, 0x1170 ;  /* 0x0000117000087802 */ /* 0x000fc40000000f00 */
[----:B------:R-:W-:Y:S05]  /*1160*/  CALL.REL.NOINC `($__internal_10_$__cuda_sm70_shflsync_bfly_p) ;  /* 0x000006e000007944 */ /* 0x000fea0003c00000 */
[----:B0-----:R-:W-:Y:S01]  /*1170*/  HFMA2.MMA R16, -RZ, RZ, 0, 4.76837158203125e-07 ;  /* 0x00000008ff107435 */ /* 0x001fe200000001ff */
[----:B-1----:R-:W-:Y:S01]  /*1180*/  FADD.FTZ R19, R19, R14 ;  /* 0x0000000e13137221 */ /* 0x002fe20000010000 */
[----:B------:R-:W-:Y:S01]  /*1190*/  MOV R17, 0x1f ;  /* 0x0000001f00117802 */ /* 0x000fe20000000f00 */
[----:B------:R-:W-:Y:S01]  /*11a0*/  IMAD.MOV.U32 R14, RZ, RZ, -0x1 ;  /* 0xffffffffff0e7424 */ /* 0x000fe200078e00ff */
[----:B------:R-:W-:-:S02]  /*11b0*/  MOV R8, 0x11d0 ;  /* 0x000011d000087802 */ /* 0x000fc40000000f00 */
[----:B------:R-:W-:Y:S05]  /*11c0*/  CALL.REL.NOINC `($__internal_10_$__cuda_sm70_shflsync_bfly_p) ;  /* 0x0000068000007944 */ /* 0x000fea0003c00000 */
[----:B-1----:R-:W-:Y:S01]  /*11d0*/  FADD.FTZ R12, R19, R14 ;  /* 0x0000000e130c7221 */ /* 0x002fe20000010000 */
[----:B0-----:R-:W-:Y:S01]  /*11e0*/  HFMA2.MMA R16, -RZ, RZ, 0, 9.5367431640625e-07 ;  /* 0x00000010ff107435 */ /* 0x001fe200000001ff */
[----:B------:R-:W-:-:S02]  /*11f0*/  MOV R17, 0x1f ;  /* 0x0000001f00117802 */ /* 0x000fc40000000f00 */
[----:B------:R-:W-:Y:S01]  /*1200*/  MOV R14, 0xffffffff ;  /* 0xffffffff000e7802 */ /* 0x000fe20000000f00 */
[----:B------:R-:W-:Y:S01]  /*1210*/  IMAD.MOV.U32 R19, RZ, RZ, R12 ;  /* 0x000000ffff137224 */ /* 0x000fe200078e000c */
[----:B------:R-:W-:Y:S02]  /*1220*/  MOV R8, 0x1240 ;  /* 0x0000124000087802 */ /* 0x000fe40000000f00 */
[----:B------:R-:W-:Y:S05]  /*1230*/  CALL.REL.NOINC `($__internal_10_$__cuda_sm70_shflsync_bfly_p) ;  /* 0x0000061000007944 */ /* 0x000fea0003c00000 */
[----:B0-----:R-:W-:Y:S01]  /*1240*/  HFMA2.MMA R16, -RZ, RZ, 0, 5.9604644775390625e-08 ;  /* 0x00000001ff107435 */ /* 0x001fe200000001ff */
[----:B-1----:R-:W-:Y:S01]  /*1250*/  MOV R15, R14 ;  /* 0x0000000e000f7202 */ /* 0x002fe20000000f00 */
[----:B------:R-:W-:Y:S01]  /*1260*/  IMAD.MOV.U32 R17, RZ, RZ, 0x1f ;  /* 0x0000001fff117424 */ /* 0x000fe200078e00ff */
[----:B------:R-:W-:Y:S02]  /*1270*/  MOV R19, R13 ;  /* 0x0000000d00137202 */ /* 0x000fe40000000f00 */
[----:B------:R-:W-:Y:S02]  /*1280*/  MOV R14, 0xffffffff ;  /* 0xffffffff000e7802 */ /* 0x000fe40000000f00 */
[----:B------:R-:W-:Y:S02]  /*1290*/  MOV R8, 0x12b0 ;  /* 0x000012b000087802 */ /* 0x000fe40000000f00 */
[----:B------:R-:W-:Y:S05]  /*12a0*/  CALL.REL.NOINC `($__internal_10_$__cuda_sm70_shflsync_bfly_p) ;  /* 0x000005a000007944 */ /* 0x000fea0003c00000 */
[----:B0-----:R-:W-:Y:S01]  /*12b0*/  HFMA2.MMA R16, -RZ, RZ, 0, 1.1920928955078125e-07 ;  /* 0x00000002ff107435 */ /* 0x001fe200000001ff */
[----:B-1----:R-:W-:Y:S01]  /*12c0*/  FADD.FTZ R19, R13, R14 ;  /* 0x0000000e0d137221 */ /* 0x002fe20000010000 */
[----:B------:R-:W-:Y:S01]  /*12d0*/  MOV R17, 0x1f ;  /* 0x0000001f00117802 */ /* 0x000fe20000000f00 */
[----:B------:R-:W-:Y:S01]  /*12e0*/  IMAD.MOV.U32 R14, RZ, RZ, -0x1 ;  /* 0xffffffffff0e7424 */ /* 0x000fe200078e00ff */
[----:B------:R-:W-:-:S02]  /*12f0*/  MOV R8, 0x1310 ;  /* 0x0000131000087802 */ /* 0x000fc40000000f00 */
[----:B------:R-:W-:Y:S05]  /*1300*/  CALL.REL.NOINC `($__internal_10_$__cuda_sm70_shflsync_bfly_p) ;  /* 0x0000054000007944 */ /* 0x000fea0003c00000 */
[----:B0-----:R-:W-:Y:S01]  /*1310*/  HFMA2.MMA R16, -RZ, RZ, 0, 2.384185791015625e-07 ;  /* 0x00000004ff107435 */ /* 0x001fe200000001ff */
[----:B-1----:R-:W-:Y:S01]  /*1320*/  FADD.FTZ R19, R19, R14 ;  /* 0x0000000e13137221 */ /* 0x002fe20000010000 */
[----:B------:R-:W-:-:S02]  /*1330*/  MOV R17, 0x1f ;  /* 0x0000001f00117802 */ /* 0x000fc40000000f00 */
[----:B------:R-:W-:Y:S02]  /*1340*/  MOV R14, 0xffffffff ;  /* 0xffffffff000e7802 */ /* 0x000fe40000000f00 */
[----:B------:R-:W-:Y:S02]  /*1350*/  MOV R8, 0x1370 ;  /* 0x0000137000087802 */ /* 0x000fe40000000f00 */
[----:B------:R-:W-:Y:S05]  /*1360*/  CALL.REL.NOINC `($__internal_10_$__cuda_sm70_shflsync_bfly_p) ;  /* 0x000004e000007944 */ /* 0x000fea0003c00000 */
[----:B0-----:R-:W-:Y:S01]  /*1370*/  HFMA2.MMA R17, -RZ, RZ, 0, 1.847743988037109375e-06 ;  /* 0x0000001fff117435 */ /* 0x001fe200000001ff */
[----:B-1----:R-:W-:Y:S01]  /*1380*/  FADD.FTZ R19, R19, R14 ;  /* 0x0000000e13137221 */ /* 0x002fe20000010000 */
[----:B------:R-:W-:Y:S01]  /*1390*/  MOV R14, 0xffffffff ;  /* 0xffffffff000e7802 */ /* 0x000fe20000000f00 */
[----:B------:R-:W-:Y:S01]  /*13a0*/  IMAD.MOV.U32 R16, RZ, RZ, 0x8 ;  /* 0x00000008ff107424 */ /* 0x000fe200078e00ff */
[----:B------:R-:W-:Y:S02]  /*13b0*/  MOV R8, 0x13d0 ;  /* 0x000013d000087802 */ /* 0x000fe40000000f00 */
[----:B------:R-:W-:Y:S05]  /*13c0*/  CALL.REL.NOINC `($__internal_10_$__cuda_sm70_shflsync_bfly_p) ;  /* 0x0000048000007944 */ /* 0x000fea0003c00000 */
[----:B-1----:R-:W-:Y:S01]  /*13d0*/  FADD.FTZ R13, R19, R14 ;  /* 0x0000000e130d7221 */ /* 0x002fe20000010000 */
[----:B0-----:R-:W-:Y:S01]  /*13e0*/  HFMA2.MMA R16, -RZ, RZ, 0, 9.5367431640625e-07 ;  /* 0x00000010ff107435 */ /* 0x001fe200000001ff */
[----:B------:R-:W-:Y:S01]  /*13f0*/  IMAD.MOV.U32 R17, RZ, RZ, 0x1f ;  /* 0x0000001fff117424 */ /* 0x000fe200078e00ff */
[----:B------:R-:W-:Y:S02]  /*1400*/  MOV R14, 0xffffffff ;  /* 0xffffffff000e7802 */ /* 0x000fe40000000f00 */
[----:B------:R-:W-:-:S02]  /*1410*/  MOV R19, R13 ;  /* 0x0000000d00137202 */ /* 0x000fc40000000f00 */
[----:B------:R-:W-:Y:S02]  /*1420*/  MOV R8, 0x1440 ;  /* 0x0000144000087802 */ /* 0x000fe40000000f00 */
[----:B------:R-:W-:Y:S05]  /*1430*/  CALL.REL.NOINC `($__internal_10_$__cuda_sm70_shflsync_bfly_p) ;  /* 0x0000041000007944 */ /* 0x000fea0003c00000 */
[----:B0-----:R-:W-:Y:S01]  /*1440*/  HFMA2.MMA R16, -RZ, RZ, 0, 5.9604644775390625e-08 ;  /* 0x00000001ff107435 */ /* 0x001fe200000001ff */
[----:B-1----:R-:W-:Y:S01]  /*1450*/  MOV R18, R14 ;  /* 0x0000000e00127202 */ /* 0x002fe20000000f00 */
[----:B------:R-:W-:Y:S01]  /*1460*/  IMAD.MOV.U32 R19, RZ, RZ, R11 ;  /* 0x000000ffff137224 */ /* 0x000fe200078e000b */
[----:B------:R-:W-:Y:S02]  /*1470*/  MOV R17, 0x1f ;  /* 0x0000001f00117802 */ /* 0x000fe40000000f00 */
[----:B------:R-:W-:Y:S02]  /*1480*/  MOV R14, 0xffffffff ;  /* 0xffffffff000e7802 */ /* 0x000fe40000000f00 */
[----:B------:R-:W-:Y:S02]  /*1490*/  MOV R8, 0x14b0 ;  /* 0x000014b000087802 */ /* 0x000fe40000000f00 */
[----:B------:R-:W-:Y:S05]  /*14a0*/  CALL.REL.NOINC `($__internal_10_$__cuda_sm70_shflsync_bfly_p) ;  /* 0x000003a000007944 */ /* 0x000fea0003c00000 */
[----:B0-----:R-:W-:Y:S01]  /*14b0*/  HFMA2.MMA R17, -RZ, RZ, 0, 1.847743988037109375e-06 ;  /* 0x0000001fff117435 */ /* 0x001fe200000001ff */
[----:B-1----:R-:W-:Y:S01]  /*14c0*/  FADD.FTZ R19, R11, R14 ;  /* 0x0000000e0b137221 */ /* 0x002fe20000010000 */
[----:B------:R-:W-:Y:S01]  /*14d0*/  MOV R14, 0xffffffff ;  /* 0xffffffff000e7802 */ /* 0x000fe20000000f00 */
[----:B------:R-:W-:Y:S01]  /*14e0*/  IMAD.MOV.U32 R16, RZ, RZ, 0x2 ;  /* 0x00000002ff107424 */ /* 0x000fe200078e00ff */
[----:B------:R-:W-:-:S02]  /*14f0*/  MOV R8, 0x1510 ;  /* 0x0000151000087802 */ /* 0x000fc40000000f00 */
[----:B------:R-:W-:Y:S05]  /*1500*/  CALL.REL.NOINC `($__internal_10_$__cuda_sm70_shflsync_bfly_p) ;  /* 0x0000034000007944 */ /* 0x000fea0003c00000 */
        /* <DEDUP_REMOVED lines=44> */
[----:B0-----:R-:W-:Y:S01]  /*17d0*/  HFMA2.MMA R16, -RZ, RZ, 0, 9.5367431640625e-07 ;  /* 0x00000010ff107435 */ /* 0x001fe200000001ff */
[----:B-1----:R-:W-:Y:S01]  /*17e0*/  FADD.FTZ R19, R19, R14 ;  /* 0x0000000e13137221 */ /* 0x002fe20000010000 */
[----:B------:R-:W-:Y:S01]  /*17f0*/  MOV R14, 0xffffffff ;  /* 0xffffffff000e7802 */ /* 0x000fe20000000f00 */
[----:B------:R-:W-:Y:S01]  /*1800*/  IMAD.MOV.U32 R17, RZ, RZ, 0x1f ;  /* 0x0000001fff117424 */ /* 0x000fe200078e00ff */
[----:B------:R-:W-:-:S02]  /*1810*/  MOV R8, 0x1830 ;  /* 0x0000183000087802 */ /* 0x000fc40000000f00 */
[----:B------:R-:W-:Y:S05]  /*1820*/  CALL.REL.NOINC `($__internal_10_$__cuda_sm70_shflsync_bfly_p) ;  /* 0x0000002000007944 */ /* 0x000fea0003c00000 */
[----:B-1----:R-:W-:Y:S01]  /*1830*/  MOV R8, R14 ;  /* 0x0000000e00087202 */ /* 0x002fe20000000f00 */
[----:B0-----:R-:W-:Y:S05]  /*1840*/  BRA `(.L_x_283) ;  /* 0xfffff56000007947 */ /* 0x001fea000383ffff */
        .weak           $__internal_10_$__cuda_sm70_shflsync_bfly_p
        .type           $__internal_10_$__cuda_sm70_shflsync_bfly_p,@function
        .size           $__internal_10_$__cuda_sm70_shflsync_bfly_p,(.L_x_2757 - $__internal_10_$__cuda_sm70_shflsync_bfly_p)
$__internal_10_$__cuda_sm70_shflsync_bfly_p:
[----:B------:R-:W-:Y:S01]  /*1850*/  HFMA2.MMA R9, -RZ, RZ, 0, 0 ;  /* 0x00000000ff097435 */ /* 0x000fe200000001ff */
[----:B------:R-:W-:Y:S04]  /*1860*/  WARPSYNC R14 ;  /* 0x0000000e00007348 */ /* 0x000fe80003800000 */
[----:B------:R0:W1:Y:S01]  /*1870*/  SHFL.BFLY PT, R14, R19, R16, R17 ;  /* 0x0c000010130e7389 */ /* 0x00006200000e0011 */
[----:B------:R-:W-:Y:S05]  /*1880*/  RET.REL.NODEC R8 `(_ZN10layer_norm40ln_parallel_residual_bwd_finalize_kernelINS_22Kernel_traits_finalizeILj5120E13__nv_bfloat16S2_S2_S2_fjLb0ELj1024ELj4ENS_18Kernel_traits_baseILj5120ES2_S2_S2_S2_fjLj1024EEEEELb1EEEvNS_9BwdParamsE) ;  /* 0xffffe77008007950 */ /* 0x000fea0003c3ffff */
.L_x_284:
        /* <DEDUP_REMOVED lines=15> */
.L_x_2757:


//--------------------- .text._ZN10layer_norm31ln_parallel_residual_bwd_kernelINS_13Kernel_traitsI13__nv_bfloat16S2_S2_S2_fjLj5120ELj1ELj1ELj8ELj8ENS_18Kernel_traits_baseILj5120ES2_S2_S2_S2_fjLj256EEEEELb1ELb1ELb1EEEvNS_9BwdParamsE --------------------------
	.section	.text._ZN10layer_norm31ln_parallel_residual_bwd_kernelINS_13Kernel_traitsI13__nv_bfloat16S2_S2_S2_fjLj5120ELj1ELj1ELj8ELj8ENS_18Kernel_traits_baseILj5120ES2_S2_S2_S2_fjLj256EEEEELb1ELb1ELb1EEEvNS_9BwdParamsE,"ax",@progbits
	.sectioninfo	@"SHI_REGISTERS=169"
	.align	128
        .global         _ZN10layer_norm31ln_parallel_residual_bwd_kernelINS_13Kernel_traitsI13__nv_bfloat16S2_S2_S2_fjLj5120ELj1ELj1ELj8ELj8ENS_18Kernel_traits_baseILj5120ES2_S2_S2_S2_fjLj256EEEEELb1ELb1ELb1EEEvNS_9BwdParamsE
        .type           _ZN10layer_norm31ln_parallel_residual_bwd_kernelINS_13Kernel_traitsI13__nv_bfloat16S2_S2_S2_fjLj5120ELj1ELj1ELj8ELj8ENS_18Kernel_traits_baseILj5120ES2_S2_S2_S2_fjLj256EEEEELb1ELb1ELb1EEEvNS_9BwdParamsE,@function
        .size           _ZN10layer_norm31ln_parallel_residual_bwd_kernelINS_13Kernel_traitsI13__nv_bfloat16S2_S2_S2_fjLj5120ELj1ELj1ELj8ELj8ENS_18Kernel_traits_baseILj5120ES2_S2_S2_S2_fjLj256EEEEELb1ELb1ELb1EEEvNS_9BwdParamsE,(.L_x_2758 - _ZN10layer_norm31ln_parallel_residual_bwd_kernelINS_13Kernel_traitsI13__nv_bfloat16S2_S2_S2_fjLj5120ELj1ELj1ELj8ELj8ENS_18Kernel_traits_baseILj5120ES2_S2_S2_S2_fjLj256EEEEELb1ELb1ELb1EEEvNS_9BwdParamsE)
        .other          _ZN10layer_norm31ln_parallel_residual_bwd_kernelINS_13Kernel_traitsI13__nv_bfloat16S2_S2_S2_fjLj5120ELj1ELj1ELj8ELj8ENS_18Kernel_traits_baseILj5120ES2_S2_S2_S2_fjLj256EEEEELb1ELb1ELb1EEEvNS_9BwdParamsE,@"STO_CUDA_ENTRY STV_DEFAULT"
_ZN10layer_norm31ln_parallel_residual_bwd_kernelINS_13Kernel_traitsI13__nv_bfloat16S2_S2_S2_fjLj5120ELj1ELj1ELj8ELj8ENS_18Kernel_traits_baseILj5120ES2_S2_S2_S2_fjLj256EEEEELb1ELb1ELb1EEEvNS_9BwdParamsE:
.text._ZN10layer_norm31ln_parallel_residual_bwd_kernelINS_13Kernel_traitsI13__nv_bfloat16S2_S2_S2_fjLj5120ELj1ELj1ELj8ELj8ENS_18Kernel_traits_baseILj5120ES2_S2_S2_S2_fjLj256EEEEELb1ELb1ELb1EEEvNS_9BwdParamsE:
        /* <DEDUP_REMOVED lines=28> */
.L_x_285:
[----:B------:R-:W-:-:S05]  /*01c0*/  IMAD.SHL.U32 R0, R99, 0x8, RZ ;  /* 0x0000000863007824 */ /* 0x000fca00078e00ff */
[----:B------:R-:W-:-:S04]  /*01d0*/  LOP3.LUT R0, R0, 0x7f8, RZ, 0xc0, !PT ;  /* 0x000007f800007812 */ /* 0x000fc800078ec0ff */
[----:B------:R-:W-:-:S05]  /*01e0*/  IADD3 R2, P0, R0, c[0x0][0x1b0], RZ ;  /* 0x00006c0000027a10 */ /* 0x000fca0007f1e0ff */
[----:B------:R-:W-:-:S05]  /*01f0*/  IMAD.X R3, RZ, RZ, c[0x0][0x1b4], P0 ;  /* 0x00006d00ff037624 */ /* 0x000fca00000e06ff */
[----:B------:R-:W2:Y:S04]  /*0200*/  LDG.E.64 R4, [R2.64] ;  /* 0x0000000402047981 */ /* 0x000ea8000c1e1b00 */
[----:B------:R-:W3:Y:S04]  /*0210*/  LDG.E.64 R6, [R2.64+0x800] ;  /* 0x0008000402067981 */ /* 0x000ee8000c1e1b00 */
[----:B------:R-:W4:Y:S04]  /*0220*/  LDG.E.64 R8, [R2.64+0x1000] ;  /* 0x0010000402087981 */ /* 0x000f28000c1e1b00 */
[----:B------:R-:W5:Y:S04]  /*0230*/  LDG.E.64 R10, [R2.64+0x1800] ;  /* 0x00180004020a7981 */ /* 0x000f68000c1e1b00 */
[----:B------:R-:W5:Y:S01]  /*0240*/  LDG.E.64 R12, [R2.64+0x2000] ;  /* 0x00200004020c7981 */ /* 0x000f62000c1e1b00 */
        /* <DEDUP_REMOVED lines=51> */
.L_x_300:
[----:B------:R-:W-:Y:S01]  /*0580*/  IMAD R4, R98, c[0x0][0x168], RZ ;  /* 0x00005a0062047a24 */ /* 0x000fe200078e02ff */
[----:B------:R-:W-:-:S04]  /*0590*/  LOP3.LUT R6, R99, 0xff, RZ, 0xc0, !PT ;  /* 0x000000ff63067812 */ /* 0x000fc800078ec0ff */
[----:B------:R-:W-:-:S04]  /*05a0*/  SHF.R.S32.HI R5, RZ, 0x1f, R4 ;  /* 0x0000001fff057819 */ /* 0x000fc80000011404 */
[----:B------:R-:W-:-:S04]  /*05b0*/  LEA.HI R5, R5, R4, RZ, 0x2 ;  /* 0x0000000405057211 */ /* 0x000fc800078f10ff */
[----:B------:R-:W-:-:S04]  /*05c0*/  LEA.HI.SX32 R113, R5, R6, 0x1e ;  /* 0x0000000605717211 */ /* 0x000fc800078ff2ff */
[C---:B------:R-:W-:Y:S01]  /*05d0*/  IADD3 R131, R113.reuse, 0x100, RZ ;  /* 0x0000010071837810 */ /* 0x040fe20007ffe0ff */
[C---:B------:R-:W-:Y:S01]  /*05e0*/  IMAD.SHL.U32 R108, R113.reuse, 0x8, RZ ;  /* 0x00000008716c7824 */ /* 0x040fe200078e00ff */
[----:B------:R-:W-:Y:S02]  /*05f0*/  IADD3 R133, R113, 0x200, RZ ;  /* 0x0000020071857810 */ /* 0x000fe40007ffe0ff */
[----:B------:R-:W-:Y:S01]  /*0600*/  SHF.R.U32.HI R159, RZ, 0x1d, R131 ;  /* 0x0000001dff9f7819 */ /* 0x000fe20000011683 */
[----:B------:R-:W-:Y:S01]  /*0610*/  IMAD.SHL.U32 R37, R131, 0x8, RZ ;  /* 0x0000000883257824 */ /* 0x000fe200078e00ff */
[----:B------:R-:W-:Y:S01]  /*0620*/  IADD3 R135, R113, 0x300, RZ ;  /* 0x0000030071877810 */ /* 0x000fe20007ffe0ff */
[----:B------:R-:W-:Y:S01]  /*0630*/  IMAD.SHL.U32 R36, R133, 0x8, RZ ;  /* 0x0000000885247824 */ /* 0x000fe200078e00ff */
[----:B------:R-:W-:Y:S02]  /*0640*/  IADD3 R137, R113, 0x400, RZ ;  /* 0x0000040071897810 */ /* 0x000fe40007ffe0ff */
[----:B------:R-:W-:Y:S01]  /*0650*/  IADD3 R4, P0, R37, c[0x0][0x188], RZ ;  /* 0x0000620025047a10 */ /* 0x000fe20007f1e0ff */
[----:B------:R-:W-:Y:S01]  /*0660*/  IMAD.SHL.U32 R35, R135, 0x8, RZ ;  /* 0x0000000887237824 */ /* 0x000fe200078e00ff */
[----:B------:R-:W-:Y:S01]  /*0670*/  SHF.R.U32.HI R160, RZ, 0x1d, R113 ;  /* 0x0000001dffa07819 */ /* 0x000fe20000011671 */
[----:B------:R-:W-:Y:S01]  /*0680*/  IMAD.SHL.U32 R34, R137, 0x8, RZ ;  /* 0x0000000889227824 */ /* 0x000fe200078e00ff */
[----:B------:R-:W-:-:S02]  /*0690*/  IADD3.X R5, R159, c[0x0][0x18c], RZ, P0, !PT ;  /* 0x000063009f057a10 */ /* 0x000fc400007fe4ff */
[----:B------:R-:W-:Y:S02]  /*06a0*/  IADD3 R12, P0, R108, c[0x0][0x188], RZ ;  /* 0x000062006c0c7a10 */ /* 0x000fe40007f1e0ff */
[----:B------:R-:W-:Y:S02]  /*06b0*/  SHF.R.U32.HI R158, RZ, 0x1d, R133 ;  /* 0x0000001dff9e7819 */ /* 0x000fe40000011685 */
[----:B------:R-:W-:Y:S01]  /*06c0*/  IADD3 R6, P1, R36, c[0x0][0x188], RZ ;  /* 0x0000620024067a10 */ /* 0x000fe20007f3e0ff */
[----:B------:R-:W-:Y:S01]  /*06d0*/  IMAD.MOV.U32 R115, RZ, RZ, 0x4 ;  /* 0x00000004ff737424 */ /* 0x000fe200078e00ff */
[----:B------:R-:W-:Y:S01]  /*06e0*/  IADD3.X R13, R160, c[0x0][0x18c], RZ, P0, !PT ;  /* 0x00006300a00d7a10 */ /* 0x000fe200007fe4ff */
[----:B------:R-:W2:Y:S01]  /*06f0*/  LDG.E.64 R4, [R4.64] ;  /* 0x0000000404047981 */ /* 0x000ea2000c1e1b00 */
[----:B------:R-:W-:Y:S02]  /*0700*/  SHF.R.U32.HI R157, RZ, 0x1d, R135 ;  /* 0x0000001dff9d7819 */ /* 0x000fe40000011687 */
[----:B------:R-:W-:-:S02]  /*0710*/  IADD3 R8, P2, R35, c[0x0][0x188], RZ ;  /* 0x0000620023087a10 */ /* 0x000fc40007f5e0ff */
[----:B------:R-:W-:Y:S01]  /*0720*/  SHF.R.U32.HI R33, RZ, 0x1d, R137 ;  /* 0x0000001dff217819 */ /* 0x000fe20000011689 */
[----:B------:R-:W3:Y:S01]  /*0730*/  LDG.E.64 R12, [R12.64] ;  /* 0x000000040c0c7981 */ /* 0x000ee2000c1e1b00 */
[----:B------:R-:W-:Y:S02]  /*0740*/  IADD3 R10, P0, R34, c[0x0][0x188], RZ ;  /* 0x00006200220a7a10 */ /* 0x000fe40007f1e0ff */
[----:B------:R-:W-:Y:S01]  /*0750*/  IADD3.X R7, R158, c[0x0][0x18c], RZ, P1, !PT ;  /* 0x000063009e077a10 */ /* 0x000fe20000ffe4ff */
[----:B------:R-:W-:Y:S01]  /*0760*/  IMAD.WIDE R110, R98, R115, c[0x0][0x1a0] ;  /* 0x00006800626e7625 */ /* 0x000fe200078e0273 */
[----:B------:R-:W-:Y:S02]  /*0770*/  IADD3.X R9, R157, c[0x0][0x18c], RZ, P2, !PT ;  /* 0x000063009d097a10 */ /* 0x000fe400017fe4ff */
[----:B------:R-:W-:Y:S02]  /*0780*/  IADD3.X R11, R33, c[0x0][0x18c], RZ, P0, !PT ;  /* 0x00006300210b7a10 */ /* 0x000fe400007fe4ff */
[----:B------:R-:W4:Y:S01]  /*0790*/  LDG.E.64 R6, [R6.64] ;  /* 0x0000000406067981 */ /* 0x000f22000c1e1b00 */
[----:B------:R-:W-:-:S03]  /*07a0*/  IMAD.MOV.U32 R116, RZ, RZ, 0x8 ;  /* 0x00000008ff747424 */ /* 0x000fc600078e00ff */
[----:B------:R0:W4:Y:S04]  /*07b0*/  LDG.E R136, [R110.64] ;  /* 0x000000046e887981 */ /* 0x000128000c1e1900 */
[----:B------:R-:W4:Y:S04]  /*07c0*/  LDG.E.64 R8, [R8.64] ;  /* 0x0000000408087981 */ /* 0x000f28000c1e1b00 */
[----:B------:R-:W4:Y:S01]  /*07d0*/  LDG.E.64 R10, [R10.64] ;  /* 0x000000040a0a7981 */ /* 0x000f22000c1e1b00 */
[----:B------:R-:W-:-:S04]  /*07e0*/  IMAD.WIDE.U32 R14, R113, R116, c[0x0][0x208] ;  /* 0x00008200710e7625 */ /* 0x000fc800078e0074 */
[-C--:B------:R-:W-:Y:S02]  /*07f0*/  IMAD.WIDE.U32 R16, R131, R116.reuse, c[0x0][0x208] ;  /* 0x0000820083107625 */ /* 0x080fe400078e0074 */
[----:B------:R-:W4:Y:S02]  /*0800*/  LDG.E.64 R14, [R14.64] ;  /* 0x000000040e0e7981 */ /* 0x000f24000c1e1b00 */
[-C--:B------:R-:W-:Y:S02]  /*0810*/  IMAD.WIDE.U32 R18, R133, R116.reuse, c[0x0][0x208] ;  /* 0x0000820085127625 */ /* 0x080fe400078e0074 */
[----:B------:R-:W4:Y:S02]  /*0820*/  LDG.E.64 R16, [R16.64] ;  /* 0x0000000410107981 */ /* 0x000f24000c1e1b00 */
[-C--:B------:R-:W-:Y:S02]  /*0830*/  IMAD.WIDE.U32 R28, R135, R116.reuse, c[0x0][0x208] ;  /* 0x00008200871c7625 */ /* 0x080fe400078e0074 */
[----:B------:R-:W4:Y:S02]  /*0840*/  LDG.E.64 R18, [R18.64] ;  /* 0x0000000412127981 */ /* 0x000f24000c1e1b00 */
[----:B------:R-:W-:-:S02]  /*0850*/  IMAD.WIDE.U32 R116, R137, R116, c[0x0][0x208] ;  /* 0x0000820089747625 */ /* 0x000fc400078e0074 */
[----:B------:R-:W4:Y:S02]  /*0860*/  LDG.E.64 R28, [R28.64] ;  /* 0x000000041c1c7981 */ /* 0x000f24000c1e1b00 */
[----:B------:R-:W-:Y:S02]  /*0870*/  IMAD.WIDE R114, R98, R115, c[0x0][0x1a8] ;  /* 0x00006a0062727625 */ /* 0x000fe400078e0273 */
[----:B0-----:R0:W4:Y:S04]  /*0880*/  LDG.E.64 R110, [R116.64] ;  /* 0x00000004746e7981 */ /* 0x001128000c1e1b00 */
[----:B------:R1:W4:Y:S01]  /*0890*/  LDG.E R109, [R114.64] ;  /* 0x00000004726d7981 */ /* 0x000322000c1e1900 */
[----:B------:R-:W-:Y:S02]  /*08a0*/  ISETP.NE.U32.AND P1, PT, RZ, c[0x0][0x218], PT ;  /* 0x00008600ff007a0c */ /* 0x000fe40003f25070 */
[----:B------:R-:W-:-:S02]  /*08b0*/  ISETP.NE.U32.AND P2, PT, RZ, c[0x0][0x250], PT ;  /* 0x00009400ff007a0c */ /* 0x000fc40003f45070 */
[----:B------:R-:W-:Y:S02]  /*08c0*/  ISETP.NE.AND.EX P1, PT, RZ, c[0x0][0x21c], PT, P1 ;  /* 0x00008700ff007a0c */ /* 0x000fe40003f25310 */
[----:B------:R-:W-:Y:S01]  /*08d0*/  ISETP.NE.AND.EX P2, PT, RZ, c[0x0][0x254], PT, P2 ;  /* 0x00009500ff007a0c */ /* 0x000fe20003f45320 */
[----:B------:R-:W-:Y:S01]  /*08e0*/  IMAD.SHL.U32 R127, R113, 0x4, RZ ;  /* 0x00000004717f7824 */ /* 0x000fe200078e00ff */
[----:B------:R-:W-:-:S09]  /*08f0*/  SHF.R.U32.HI R130, RZ, 0x1e, R113 ;  /* 0x0000001eff827819 */ /* 0x000fd20000011671 */
[----:B------:R-:W-:-:S04]  /*0900*/  @P1 LEA R118, P0, R113, c[0x0][0x218], 0x3 ;  /* 0x0000860071761a11 */ /* 0x000fc800078018ff */
[----:B------:R-:W-:Y:S02]  /*0910*/  @P1 LEA.HI.X R119, R113, c[0x0][0x21c], RZ, 0x3, P0 ;  /* 0x0000870071771a11 */ /* 0x000fe400000f1cff */
[----:B------:R-:W-:Y:S02]  /*0920*/  @P2 IADD3 R120, P0, R127, c[0x0][0x198], RZ ;  /* 0x000066007f782a10 */ /* 0x000fe40007f1e0ff */
[----:B------:R-:W-:Y:S01]  /*0930*/  @P1 LEA R122, P3, R131, c[0x0][0x218], 0x3 ;  /* 0x00008600837a1a11 */ /* 0x000fe200078618ff */
[----:B------:R0:W5:Y:S01]  /*0940*/  @P1 LDG.E.64 R26, [R118.64] ;  /* 0x00000004761a1981 */ /* 0x000162000c1e1b00 */
[----:B------:R-:W-:Y:S02]  /*0950*/  @P2 IADD3.X R121, R130, c[0x0][0x19c], RZ, P0, !PT ;  /* 0x0000670082792a10 */ /* 0x000fe400007fe4ff */
[----:B------:R-:W-:Y:S02]  /*0960*/  @P1 LEA R124, P0, R133, c[0x0][0x218], 0x3 ;  /* 0x00008600857c1a11 */ /* 0x000fe400078018ff */
[----:B------:R-:W-:Y:S01]  /*0970*/  @P1 LEA.HI.X R123, R131, c[0x0][0x21c], RZ, 0x3, P3 ;  /* 0x00008700837b1a11 */ /* 0x000fe200018f1cff */
[----:B------:R1:W5:Y:S01]  /*0980*/  @P2 LDG.E R32, [R120.64] ;  /* 0x0000000478202981 */ /* 0x000362000c1e1900 */
[----:B------:R-:W-:-:S02]  /*0990*/  @P1 LEA.HI.X R125, R133, c[0x0][0x21c], RZ, 0x3, P0 ;  /* 0x00008700857d1a11 */ /* 0x000fc400000f1cff */
[----:B------:R-:W-:Y:S01]  /*09a0*/  @P1 LEA R126, P3, R135, c[0x0][0x218], 0x3 ;  /* 0x00008600877e1a11 */ /* 0x000fe200078618ff */
[----:B0-----:R-:W-:Y:S01]  /*09b0*/  IMAD.SHL.U32 R118, R131, 0x4, RZ ;  /* 0x0000000483767824 */ /* 0x001fe200078e00ff */
[----:B------:R-:W-:Y:S02]  /*09c0*/  IADD3 R116, P0, R127, c[0x0][0x190], RZ ;  /* 0x000064007f747a10 */ /* 0x000fe40007f1e0ff */
[----:B------:R-:W-:Y:S01]  /*09d0*/  @P1 LEA R128, P4, R137, c[0x0][0x218], 0x3 ;  /* 0x0000860089801a11 */ /* 0x000fe200078818ff */
[C---:B------:R-:W-:Y:S01]  /*09e0*/  IMAD.SHL.U32 R119, R135.reuse, 0x4, RZ ;  /* 0x0000000487777824 */ /* 0x040fe200078e00ff */
[----:B------:R-:W-:Y:S02]  /*09f0*/  @P1 LEA.HI.X R127, R135, c[0x0][0x21c], RZ, 0x3, P3 ;  /* 0x00008700877f1a11 */ /* 0x000fe400018f1cff */
[----:B------:R-:W-:Y:S01]  /*0a00*/  SHF.R.U32.HI R113, RZ, 0x1e, R131 ;  /* 0x0000001eff717819 */ /* 0x000fe20000011683 */
[----:B-1----:R-:W-:Y:S01]  /*0a10*/  IMAD.SHL.U32 R120, R133, 0x4, RZ ;  /* 0x0000000485787824 */ /* 0x002fe200078e00ff */
[----:B------:R-:W-:Y:S01]  /*0a20*/  IADD3.X R117, R130, c[0x0][0x194], RZ, P0, !PT ;  /* 0x0000650082757a10 */ /* 0x000fe200007fe4ff */
[----:B------:R0:W5:Y:S01]  /*0a30*/  @P1 LDG.E.64 R20, [R126.64] ;  /* 0x000000047e141981 */ /* 0x000162000c1e1b00 */
[----:B------:R-:W-:-:S02]  /*0a40*/  @P2 IADD3 R114, P0, R118, c[0x0][0x198], RZ ;  /* 0x0000660076722a10 */ /* 0x000fc40007f1e0ff */
[----:B------:R-:W-:Y:S01]  /*0a50*/  @P1 LEA.HI.X R129, R137, c[0x0][0x21c], RZ, 0x3, P4 ;  /* 0x0000870089811a11 */ /* 0x000fe200020f1cff */
[----:B------:R1:W5:Y:S01]  /*0a60*/  @P1 LDG.E.64 R24, [R122.64] ;  /* 0x000000047a181981 */ /* 0x000362000c1e1b00 */
[----:B------:R-:W-:Y:S02]  /*0a70*/  @P2 IADD3.X R115, R113, c[0x0][0x19c], RZ, P0, !PT ;  /* 0x0000670071732a10 */ /* 0x000fe400007fe4ff */
[----:B------:R-:W-:Y:S01]  /*0a80*/  SHF.R.U32.HI R135, RZ, 0x1e, R135 ;  /* 0x0000001eff877819 */ /* 0x000fe20000011687 */
[----:B------:R1:W5:Y:S01]  /*0a90*/  @P1 LDG.E.64 R2, [R128.64] ;  /* 0x0000000480021981 */ /* 0x000362000c1e1b00 */
[----:B0-----:R-:W-:Y:S02]  /*0aa0*/  @P2 IADD3 R126, P0, R119, c[0x0][0x198], RZ ;  /* 0x00006600777e2a10 */ /* 0x001fe40007f1e0ff */
[----:B------:R-:W-:Y:S01]  /*0ab0*/  SHF.R.U32.HI R133, RZ, 0x1e, R133 ;  /* 0x0000001eff857819 */ /* 0x000fe20000011685 */
[----:B------:R0:W5:Y:S01]  /*0ac0*/  @P1 LDG.E.64 R22, [R124.64] ;  /* 0x000000047c161981 */ /* 0x000162000c1e1b00 */
[----:B-1----:R-:W-:-:S02]  /*0ad0*/  @P2 IADD3 R122, P3, R120, c[0x0][0x198], RZ ;  /* 0x00006600787a2a10 */ /* 0x002fc40007f7e0ff */
[----:B------:R-:W-:Y:S01]  /*0ae0*/  @P2 IADD3.X R127, R135, c[0x0][0x19c], RZ, P0, !PT ;  /* 0x00006700877f2a10 */ /* 0x000fe200007fe4ff */
[----:B------:R-:W-:Y:S01]  /*0af0*/  ULDC.U8 UR6, c[0x0][0x1f0] ;  /* 0x00007c0000067ab9 */ /* 0x000fe20000000000 */
[----:B------:R-:W-:Y:S01]  /*0b00*/  IMAD.SHL.U32 R128, R137, 0x4, RZ ;  /* 0x0000000489807824 */ /* 0x000fe200078e00ff */
[----:B------:R-:W-:Y:S01]  /*0b10*/  IADD3 R118, P0, R118, c[0x0][0x190], RZ ;  /* 0x0000640076767a10 */ /* 0x000fe20007f1e0ff */
[----:B------:R1:W5:Y:S01]  /*0b20*/  @P2 LDG.E R156, [R114.64] ;  /* 0x00000004729c2981 */ /* 0x000362000c1e1900 */
[----:B------:R-:W-:Y:S02]  /*0b30*/  @P2 IADD3.X R123, R133, c[0x0][0x19c], RZ, P3, !PT ;  /* 0x00006700857b2a10 */ /* 0x000fe40001ffe4ff */
[----:B------:R-:W-:Y:S01]  /*0b40*/  SHF.R.U32.HI R137, RZ, 0x1e, R137 ;  /* 0x0000001eff897819 */ /* 0x000fe20000011689 */
[----:B------:R4:W5:Y:S01]  /*0b50*/  @P2 LDG.E R30, [R126.64] ;  /* 0x000000047e1e2981 */ /* 0x000962000c1e1900 */
[----:B------:R-:W-:Y:S02]  /*0b60*/  @P2 IADD3 R130, P3, R128, c[0x0][0x198], RZ ;  /* 0x0000660080822a10 */ /* 0x000fe40007f7e0ff */
[----:B0-----:R-:W-:Y:S01]  /*0b70*/  IADD3 R124, P4, R119, c[0x0][0x190], RZ ;  /* 0x00006400777c7a10 */ /* 0x001fe20007f9e0ff */
[----:B------:R2:W5:Y:S01]  /*0b80*/  @P2 LDG.E R31, [R122.64] ;  /* 0x000000047a1f2981 */ /* 0x000562000c1e1900 */
[----:B------:R-:W-:-:S02]  /*0b90*/  IADD3.X R119, R113, c[0x0][0x194], RZ, P0, !PT ;  /* 0x0000650071777a10 */ /* 0x000fc400007fe4ff */
[----:B------:R-:W-:Y:S01]  /*0ba0*/  IADD3 R128, P0, R128, c[0x0][0x190], RZ ;  /* 0x0000640080807a10 */ /* 0x000fe20007f1e0ff */
[----:B------:R0:W5:Y:S01]  /*0bb0*/  LDG.E R116, [R116.64] ;  /* 0x0000000474747981 */ /* 0x000162000c1e1900 */
[----:B------:R-:W-:Y:S02]  /*0bc0*/  @P2 IADD3.X R131, R137, c[0x0][0x19c], RZ, P3, !PT ;  /* 0x0000670089832a10 */ /* 0x000fe40001ffe4ff */
[----:B------:R-:W-:Y:S02]  /*0bd0*/  IADD3 R120, P3, R120, c[0x0][0x190], RZ ;  /* 0x0000640078787a10 */ /* 0x000fe40007f7e0ff */
[----:B------:R-:W-:Y:S01]  /*0be0*/  IADD3.X R125, R135, c[0x0][0x194], RZ, P4, !PT ;  /* 0x00006500877d7a10 */ /* 0x000fe200027fe4ff */
[----:B------:R0:W5:Y:S01]  /*0bf0*/  @P2 LDG.E R0, [R130.64] ;  /* 0x0000000482002981 */ /* 0x000162000c1e1900 */
[----:B------:R-:W-:Y:S02]  /*0c00*/  IADD3.X R129, R137, c[0x0][0x194], RZ, P0, !PT ;  /* 0x0000650089817a10 */ /* 0x000fe400007fe4ff */
[----:B------:R-:W-:Y:S01]  /*0c10*/  ISETP.NE.AND P0, PT, RZ, UR6, PT ;  /* 0x00000006ff007c0c */ /* 0x000fe2000bf05270 */
[----:B-1----:R1:W5:Y:S01]  /*0c20*/  LDG.E R114, [R124.64] ;  /* 0x000000047c727981 */ /* 0x002362000c1e1900 */
[----:B------:R-:W-:-:S03]  /*0c30*/  IADD3.X R121, R133, c[0x0][0x194], RZ, P3, !PT ;  /* 0x0000650085797a10 */ /* 0x000fc60001ffe4ff */
[----:B------:R1:W5:Y:S04]  /*0c40*/  LDG.E R113, [R128.64] ;  /* 0x0000000480717981 */ /* 0x000368000c1e1900 */
[----:B0-----:R0:W5:Y:S04]  /*0c50*/  LDG.E R117, [R118.64] ;  /* 0x0000000476757981 */ /* 0x001168000c1e1900 */
[----:B------:R0:W5:Y:S01]  /*0c60*/  LDG.E R115, [R120.64] ;  /* 0x0000000478737981 */ /* 0x000162000c1e1900 */
[----:B------:R-:W-:Y:S02]  /*0c70*/  IADD3 R98, R98, c[0x0][0x160], RZ ;  /* 0x0000580062627a10 */ /* 0x000fe40007ffe0ff */
[----:B------:R-:W-:-:S02]  /*0c80*/  LOP3.LUT P5, RZ, R99, 0x1f, RZ, 0xc0, !PT ;  /* 0x0000001f63ff7812 */ /* 0x000fc400078ac0ff */
[----:B------:R-:W-:Y:S01]  /*0c90*/  ISETP.GE.AND P3, PT, R98, c[0x0][0x164], PT ;  /* 0x0000590062007a0c */ /* 0x000fe20003f66270 */
[----:B--2---:R-:W-:Y:S01]  /*0ca0*/  IMAD.MOV.U32 R122, RZ, RZ, R4 ;  /* 0x000000ffff7a7224 */ /* 0x004fe200078e0004 */
[--C-:B------:R-:W-:Y:S01]  /*0cb0*/  SHF.R.U64 R135, R4, 0x10, R5.reuse ;  /* 0x0000001004877819 */ /* 0x100fe20000001205 */
[--C-:B------:R-:W-:Y:S01]  /*0cc0*/  IMAD.MOV.U32 R123, RZ, RZ, R5.reuse ;  /* 0x000000ffff7b7224 */ /* 0x100fe200078e0005 */
[----:B------:R-:W-:Y:S01]  /*0cd0*/  SHF.R.U32.HI R134, RZ, 0x10, R5 ;  /* 0x00000010ff867819 */ /* 0x000fe20000011605 */
[----:B---3--:R-:W-:Y:S01]  /*0ce0*/  IMAD.MOV.U32 R4, RZ, RZ, R12 ;  /* 0x000000ffff047224 */ /* 0x008fe200078e000c */
[----:B------:R-:W-:-:S04]  /*0cf0*/  SHF.R.U64 R5, R12, 0x10, R13 ;  /* 0x000000100c057819 */ /* 0x000fc8000000120d */
[----:B------:R-:W-:Y:S02]  /*0d00*/  PRMT R4, RZ, 0x5410, R4 ;  /* 0x00005410ff047816 */ /* 0x000fe40000000004 */
[----:B------:R-:W-:Y:S01]  /*0d10*/  PRMT R5, RZ, 0x5410, R5 ;  /* 0x00005410ff057816 */ /* 0x000fe20000000005 */
[----:B----4-:R-:W-:Y:S01]  /*0d20*/  IMAD.MOV.U32 R126, RZ, RZ, R6 ;  /* 0x000000ffff7e7224 */ /* 0x010fe200078e0006 */
[----:B------:R-:W-:Y:S01]  /*0d30*/  SHF.R.U64 R133, R6, 0x10, R7 ;  /* 0x0000001006857819 */ /* 0x000fe20000001207 */
[----:B------:R-:W-:Y:S01]  /*0d40*/  IMAD.MOV.U32 R6, RZ, RZ, R13 ;  /* 0x000000ffff067224 */ /* 0x000fe200078e000d */
[----:B------:R-:W-:Y:S01]  /*0d50*/  FSEL R166, R136, RZ, !P0 ;  /* 0x000000ff88a67208 */ /* 0x000fe20004000000 */
[--C-:B0-----:R-:W-:Y:S01]  /*0d60*/  IMAD.MOV.U32 R118, RZ, RZ, R7.reuse ;  /* 0x000000ffff767224 */ /* 0x101fe200078e0007 */
[----:B------:R-:W-:Y:S02]  /*0d70*/  SHF.R.U32.HI R132, RZ, 0x10, R7 ;  /* 0x00000010ff847819 */ /* 0x000fe40000011607 */
[--C-:B-1----:R-:W-:Y:S01]  /*0d80*/  SHF.R.U64 R124, R8, 0x10, R9.reuse ;  /* 0x00000010087c7819 */ /* 0x102fe20000001209 */
[--C-:B------:R-:W-:Y:S01]  /*0d90*/  IMAD.MOV.U32 R125, RZ, RZ, R9.reuse ;  /* 0x000000ffff7d7224 */ /* 0x100fe200078e0009 */
[----:B------:R-:W-:Y:S01]  /*0da0*/  SHF.R.U32.HI R129, RZ, 0x10, R9 ;  /* 0x00000010ff817819 */ /* 0x000fe20000011609 */
[----:B------:R-:W-:Y:S01]  /*0db0*/  IMAD.MOV.U32 R12, RZ, RZ, R10 ;  /* 0x000000ffff0c7224 */ /* 0x000fe200078e000a */
[----:B------:R-:W-:-:S02]  /*0dc0*/  SHF.R.U32.HI R9, RZ, 0x10, R13 ;  /* 0x00000010ff097819 */ /* 0x000fc4000001160d */
[----:B------:R-:W-:Y:S01]  /*0dd0*/  SHF.R.U64 R131, R10, 0x10, R11 ;  /* 0x000000100a837819 */ /* 0x000fe2000000120b */
[----:B------:R-:W-:Y:S01]  /*0de0*/  IMAD.MOV.U32 R127, RZ, RZ, R8 ;  /* 0x000000ffff7f7224 */ /* 0x000fe200078e0008 */
[----:B------:R-:W-:Y:S01]  /*0df0*/  PRMT R7, RZ, 0x5410, R6 ;  /* 0x00005410ff077816 */ /* 0x000fe20000000006 */
[C---:B------:R-:W-:Y:S01]  /*0e00*/  FADD.FTZ R6, -R166.reuse, R4 ;  /* 0x00000004a6067221 */ /* 0x040fe20000010100 */
[----:B------:R-:W-:Y:S01]  /*0e10*/  PRMT R9, RZ, 0x5410, R9 ;  /* 0x00005410ff097816 */ /* 0x000fe20000000009 */
[----:B------:R-:W-:Y:S01]  /*0e20*/  FADD.FTZ R8, -R166, R5 ;  /* 0x00000005a6087221 */ /* 0x000fe20000010100 */
[----:B------:R-:W-:Y:S01]  /*0e30*/  PRMT R4, RZ, 0x5410, R12 ;  /* 0x00005410ff047816 */ /* 0x000fe2000000000c */
[----:B------:R-:W-:Y:S01]  /*0e40*/  IMAD.MOV.U32 R128, RZ, RZ, R11 ;  /* 0x000000ffff807224 */ /* 0x000fe200078e000b */
[----:B------:R-:W-:Y:S02]  /*0e50*/  PRMT R5, RZ, 0x5410, R131 ;  /* 0x00005410ff057816 */ /* 0x000fe40000000083 */
[----:B------:R-:W-:-:S02]  /*0e60*/  SHF.R.U32.HI R130, RZ, 0x10, R11 ;  /* 0x00000010ff827819 */ /* 0x000fc4000001160b */
        /* <DEDUP_REMOVED lines=8> */
[----:B------:R-:W-:Y:S01]  /*0ef0*/  PRMT R123, RZ, 0x5410, R123 ;  /* 0x00005410ff7b7816 */ /* 0x000fe2000000007b */
[----:B------:R-:W-:Y:S01]  /*0f00*/  IMAD.MOV.U32 R4, RZ, RZ, R14 ;  /* 0x000000ffff047224 */ /* 0x000fe200078e000e */
[----:B------:R-:W-:Y:S01]  /*0f10*/  PRMT R13, RZ, 0x5410, R134 ;  /* 0x00005410ff0d7816 */ /* 0x000fe20000000086 */
[----:B------:R-:W-:Y:S01]  /*0f20*/  IMAD.MOV.U32 R5, RZ, RZ, R15 ;  /* 0x000000ffff057224 */ /* 0x000fe200078e000f */
[----:B------:R-:W-:-:S02]  /*0f30*/  PRMT R119, RZ, 0x5410, R133 ;  /* 0x00005410ff777816 */ /* 0x000fc40000000085 */
[----:B------:R-:W-:Y:S02]  /*0f40*/  PRMT R121, RZ, 0x5410, R132 ;  /* 0x00005410ff797816 */ /* 0x000fe40000000084 */
[----:B------:R-:W-:Y:S02]  /*0f50*/  PRMT R127, RZ, 0x5410, R127 ;  /* 0x00005410ff7f7816 */ /* 0x000fe4000000007f */
[----:B------:R-:W-:Y:S02]  /*0f60*/  PRMT R124, RZ, 0x5410, R124 ;  /* 0x00005410ff7c7816 */ /* 0x000fe4000000007c */
[----:B------:R-:W-:Y:S02]  /*0f70*/  PRMT R125, RZ, 0x5410, R125 ;  /* 0x00005410ff7d7816 */ /* 0x000fe4000000007d */
[----:B------:R-:W-:Y:S02]  /*0f80*/  PRMT R129, RZ, 0x5410, R129 ;  /* 0x00005410ff817816 */ /* 0x000fe40000000081 */
[----:B------:R-:W-:-:S02]  /*0f90*/  PRMT R7, RZ, 0x5410, R128 ;  /* 0x00005410ff077816 */ /* 0x000fc40000000080 */
[----:B------:R-:W-:Y:S01]  /*0fa0*/  PRMT R9, RZ, 0x5410, R130 ;  /* 0x00005410ff097816 */ /* 0x000fe20000000082 */
[----:B------:R-:W-:Y:S01]  /*0fb0*/  FADD.FTZ R12, -R166, R11 ;  /* 0x0000000ba60c7221 */ /* 0x000fe20000010100 */
[--C-:B------:R-:W-:Y:S01]  /*0fc0*/  SHF.R.U64 R140, R16, 0x10, R17.reuse ;  /* 0x00000010108c7819 */ /* 0x100fe20000001211 */
[C---:B------:R-:W-:Y:S01]  /*0fd0*/  FADD.FTZ R132, -R166.reuse, R126 ;  /* 0x0000007ea6847221 */ /* 0x040fe20000010100 */
[----:B------:R-:W-:Y:S01]  /*0fe0*/  SHF.R.U32.HI R126, RZ, 0x10, R17 ;  /* 0x00000010ff7e7819 */ /* 0x000fe20000011611 */
[----:B------:R-:W-:Y:S01]  /*0ff0*/  FADD.FTZ R122, -R166, R122 ;  /* 0x0000007aa67a7221 */ /* 0x000fe20000010100 */
[----:B------:R-:W-:Y:S01]  /*1000*/  SHF.R.U64 R151, R110, 0x10, R111 ;  /* 0x000000106e977819 */ /* 0x000fe2000000126f */
        /* <DEDUP_REMOVED lines=12> */
[----:B------:R-:W-:Y:S02]  /*10d0*/  IMAD.MOV.U32 R11, RZ, RZ, R17 ;  /* 0x000000ffff0b7224 */ /* 0x000fe400078e0011 */
[----:B------:R-:W-:Y:S02]  /*10e0*/  FADD.FTZ R166, -R166, R9 ;  /* 0x00000009a6a67221 */ /* 0x000fe40000010100 */
[----:B------:R-:W-:Y:S01]  /*10f0*/  IMAD.MOV.U32 R17, RZ, RZ, R110 ;  /* 0x000000ffff117224 */ /* 0x000fe200078e006e */
[----:B------:R-:W-:Y:S01]  /*1100*/  SHF.R.U64 R120, R14, 0x10, R15 ;  /* 0x000000100e787819 */ /* 0x000fe2000000120f */
[----:B------:R-:W-:Y:S02]  /*1110*/  IMAD.MOV.U32 R9, RZ, RZ, R16 ;  /* 0x000000ffff097224 */ /* 0x000fe400078e0010 */
[----:B------:R-:W-:-:S02]  /*1120*/  FMUL.FTZ R110, R109, R6 ;  /* 0x000000066d6e7220 */ /* 0x000fc40000410000 */
[----:B------:R-:W-:Y:S01]  /*1130*/  FMUL.FTZ R118, R109, R118 ;  /* 0x000000766d767220 */ /* 0x000fe20000410000 */
[----:B------:R-:W-:Y:S01]  /*1140*/  SHF.R.U32.HI R7, RZ, 0x10, R15 ;  /* 0x00000010ff077819 */ /* 0x000fe2000001160f */
[----:B------:R-:W-:Y:S01]  /*1150*/  IMAD.MOV.U32 R13, RZ, RZ, R18 ;  /* 0x000000ffff0d7224 */ /* 0x000fe200078e0012 */
[--C-:B------:R-:W-:Y:S01]  /*1160*/  SHF.R.U64 R138, R18, 0x10, R19.reuse ;  /* 0x00000010128a7819 */ /* 0x100fe20000001213 */
[--C-:B------:R-:W-:Y:S01]  /*1170*/  IMAD.MOV.U32 R14, RZ, RZ, R19.reuse ;  /* 0x000000ffff0e7224 */ /* 0x100fe200078e0013 */
[----:B------:R-:W-:Y:S01]  /*1180*/  SHF.R.U32.HI R125, RZ, 0x10, R19 ;  /* 0x00000010ff7d7819 */ /* 0x000fe20000011613 */
[----:B------:R-:W-:Y:S01]  /*1190*/  FADD.FTZ R69, R4, R69 ;  /* 0x0000004504457221 */ /* 0x000fe20000010000 */
[----:B------:R-:W-:Y:S01]  /*11a0*/  SHF.R.U32.HI R19, RZ, 0x10, R111 ;  /* 0x00000010ff137819 */ /* 0x000fe2000001166f */
[-C--:B------:R-:W-:Y:S01]  /*11b0*/  FFMA.FTZ R49, R110, R4.reuse, R49 ;  /* 0x000000046e317223 */ /* 0x080fe20000010031 */
[----:B------:R-:W-:Y:S01]  /*11c0*/  PRMT R120, RZ, 0x5410, R120 ;  /* 0x00005410ff787816 */ /* 0x000fe20000000078 */
[----:B------:R-:W-:Y:S01]  /*11d0*/  FMUL.FTZ R119, R97, R4 ;  /* 0x0000000461777220 */ /* 0x000fe20000410000 */
[----:B------:R-:W-:Y:S01]  /*11e0*/  PRMT R4, RZ, 0x5410, R9 ;  /* 0x00005410ff047816 */ /* 0x000fe20000000009 */
[----:B------:R-:W-:-:S02]  /*11f0*/  FADD.FTZ R71, R5, R71 ;  /* 0x0000004705477221 */ /* 0x000fc40000010000 */
[-C--:B------:R-:W-:Y:S02]  /*1200*/  FFMA.FTZ R51, R118, R5.reuse, R51 ;  /* 0x0000000576337223 */ /* 0x080fe40000010033 */
[----:B------:R-:W-:Y:S01]  /*1210*/  FMUL.FTZ R123, R96, R5 ;  /* 0x00000005607b7220 */ /* 0x000fe20000410000 */
[----:B------:R-:W-:Y:S01]  /*1220*/  PRMT R5, RZ, 0x5410, R126 ;  /* 0x00005410ff057816 */ /* 0x000fe2000000007e */
[----:B------:R-:W-:Y:S01]  /*1230*/  IMAD.MOV.U32 R18, RZ, RZ, R111 ;  /* 0x000000ffff127224 */ /* 0x000fe200078e006f */
[----:B------:R-:W-:Y:S01]  /*1240*/  PRMT R7, RZ, 0x5410, R7 ;  /* 0x00005410ff077816 */ /* 0x000fe20000000007 */
[C---:B------:R-:W-:Y:S02]  /*1250*/  FMUL.FTZ R111, R109.reuse, R8 ;  /* 0x000000086d6f7220 */ /* 0x040fe40000410000 */
[C---:B------:R-:W-:Y:S01]  /*1260*/  FMUL.FTZ R126, R109.reuse, R122 ;  /* 0x0000007a6d7e7220 */ /* 0x040fe20000410000 */
[----:B------:R-:W-:Y:S01]  /*1270*/  PRMT R6, RZ, 0x5410, R13 ;  /* 0x00005410ff067816 */ /* 0x000fe2000000000d */
[----:B------:R-:W-:-:S02]  /*1280*/  FMUL.FTZ R121, R109, R10 ;  /* 0x0000000a6d797220 */ /* 0x000fc40000410000 */
[----:B------:R-:W-:Y:S02]  /*1290*/  FADD.FTZ R68, R120, R68 ;  /* 0x0000004478447221 */ /* 0x000fe40000010000 */
[----:B------:R-:W-:Y:S02]  /*12a0*/  FFMA.FTZ R48, R111, R120, R48 ;  /* 0x000000786f307223 */ /* 0x000fe40000010030 */
[----:B------:R-:W-:Y:S02]  /*12b0*/  FADD.FTZ R73, R4, R73 ;  /* 0x0000004904497221 */ /* 0x000fe40000010000 */
[-C--:B------:R-:W-:Y:S02]  /*12c0*/  FFMA.FTZ R53, R126, R4.reuse, R53 ;  /* 0x000000047e357223 */ /* 0x080fe40000010035 */
[----:B------:R-:W-:Y:S02]  /*12d0*/  FMUL.FTZ R127, R95, R4 ;  /* 0x000000045f7f7220 */ /* 0x000fe40000410000 */
[----:B------:R-:W-:-:S02]  /*12e0*/  FMUL.FTZ R122, R109, R132 ;  /* 0x000000846d7a7220 */ /* 0x000fc40000410000 */
[----:B------:R-:W-:Y:S02]  /*12f0*/  FMUL.FTZ R120, R47, R120 ;  /* 0x000000782f787220 */ /* 0x000fe40000410000 */
[----:B------:R-:W-:Y:S02]  /*1300*/  FADD.FTZ R13, RZ, R119 ;  /* 0x00000077ff0d7221 */ /* 0x000fe40000010000 */
[----:B------:R-:W-:Y:S02]  /*1310*/  FFMA.FTZ R4, R110, R119, RZ ;  /* 0x000000776e047223 */ /* 0x000fe400000100ff */
[----:B------:R-:W-:Y:S02]  /*1320*/  FADD.FTZ R70, R7, R70 ;  /* 0x0000004607467221 */ /* 0x000fe40000010000 */
[-C--:B------:R-:W-:Y:S02]  /*1330*/  FFMA.FTZ R50, R121, R7.reuse, R50 ;  /* 0x0000000779327223 */ /* 0x080fe40000010032 */
[----:B------:R-:W-:Y:S01]  /*1340*/  FMUL.FTZ R124, R46, R7 ;  /* 0x000000072e7c7220 */ /* 0x000fe20000410000 */
[----:B------:R-:W-:Y:S01]  /*1350*/  PRMT R7, RZ, 0x5410, R125 ;  /* 0x00005410ff077816 */ /* 0x000fe2000000007d */
[----:B------:R-:W-:-:S02]  /*1360*/  FMUL.FTZ R131, R109, R128 ;  /* 0x000000806d837220 */ /* 0x000fc40000410000 */
[----:B------:R-:W-:Y:S02]  /*1370*/  FADD.FTZ R77, R6, R77 ;  /* 0x0000004d064d7221 */ /* 0x000fe40000010000 */
[-C--:B------:R-:W-:Y:S02]  /*1380*/  FFMA.FTZ R57, R122, R6.reuse, R57 ;  /* 0x000000067a397223 */ /* 0x080fe40000010039 */
[----:B------:R-:W-:Y:S02]  /*1390*/  FMUL.FTZ R125, R93, R6 ;  /* 0x000000065d7d7220 */ /* 0x000fe40000410000 */
[----:B------:R-:W-:Y:S02]  /*13a0*/  FADD.FTZ R6, R120, R13 ;  /* 0x0000000d78067221 */ /* 0x000fe40000010000 */
[----:B------:R-:W-:Y:S02]  /*13b0*/  FFMA.FTZ R4, R111, R120, R4 ;  /* 0x000000786f047223 */ /* 0x000fe40000010004 */
[----:B------:R-:W-:-:S02]  /*13c0*/  FADD.FTZ R74, R5, R74 ;  /* 0x0000004a054a7221 */ /* 0x000fc40000010000 */
[-C--:B------:R-:W-:Y:S02]  /*13d0*/  FFMA.FTZ R54, R131, R5.reuse, R54 ;  /* 0x0000000583367223 */ /* 0x080fe40000010036 */
[----:B------:R-:W-:Y:S02]  /*13e0*/  FMUL.FTZ R134, R44, R5 ;  /* 0x000000052c867220 */ /* 0x000fe40000410000 */
[----:B------:R-:W-:Y:S02]  /*13f0*/  FADD.FTZ R5, R123, R6 ;  /* 0x000000067b057221 */ /* 0x000fe40000010000 */
[----:B------:R-:W-:Y:S01]  /*1400*/  FFMA.FTZ R4, R118, R123, R4 ;  /* 0x0000007b76047223 */ /* 0x000fe20000010004 */
[----:B------:R-:W-:Y:S01]  /*1410*/  PRMT R140, RZ, 0x5410, R140 ;  /* 0x00005410ff8c7816 */ /* 0x000fe2000000008c */
[----:B------:R-:W-:Y:S02]  /*1420*/  FMUL.FTZ R139, R109, R12 ;  /* 0x0000000c6d8b7220 */ /* 0x000fe40000410000 */
[----:B------:R-:W-:-:S02]  /*1430*/  FADD.FTZ R6, R124, R5 ;  /* 0x000000057c067221 */ /* 0x000fc40000010000 */
[----:B------:R-:W-:Y:S01]  /*1440*/  FFMA.FTZ R4, R121, R124, R4 ;  /* 0x0000007c79047223 */ /* 0x000fe20000010004 */
[----:B------:R-:W-:Y:S01]  /*1450*/  PRMT R11, RZ, 0x5410, R11 ;  /* 0x00005410ff0b7816 */ /* 0x000fe2000000000b */
[----:B------:R-:W-:Y:S02]  /*1460*/  FADD.FTZ R72, R140, R72 ;  /* 0x000000488c487221 */ /* 0x000fe40000010000 */
[-C--:B------:R-:W-:Y:S02]  /*1470*/  FFMA.FTZ R52, R139, R140.reuse, R52 ;  /* 0x0000008c8b347223 */ /* 0x080fe40000010034 */
        /* <DEDUP_REMOVED lines=18> */
[----:B------:R-:W-:Y:S02]  /*15a0*/  FFMA.FTZ R4, R122, R125, R4 ;  /* 0x0000007d7a047223 */ /* 0x000fe40000010004 */
[----:B------:R-:W-:Y:S02]  /*15b0*/  IMAD.MOV.U32 R15, RZ, RZ, R28 ;  /* 0x000000ffff0f7224 */ /* 0x000fe400078e001c */
[----:B------:R-:W-:Y:S02]  /*15c0*/  FMUL.FTZ R128, R109, R142 ;  /* 0x0000008e6d807220 */ /* 0x000fe40000410000 */
[----:B------:R-:W-:Y:S02]  /*15d0*/  FMUL.FTZ R129, R92, R14 ;  /* 0x0000000e5c817220 */ /* 0x000fe40000410000 */
[----:B------:R-:W-:Y:S02]  /*15e0*/  FADD.FTZ R6, R138, R5 ;  /* 0x000000058a067221 */ /* 0x000fe40000010000 */
[----:B------:R-:W-:Y:S01]  /*15f0*/  FFMA.FTZ R4, R137, R138, R4 ;  /* 0x0000008a89047223 */ /* 0x000fe20000010004 */
[----:B------:R-:W-:Y:S01]  /*1600*/  SHF.R.U64 R28, R28, 0x10, R29 ;  /* 0x000000101c1c7819 */ /* 0x000fe2000000121d */
[----:B------:R-:W-:Y:S01]  /*1610*/  FMUL.FTZ R135, R109, R144 ;  /* 0x000000906d877220 */ /* 0x000fe20000410000 */
[----:B------:R-:W-:Y:S01]  /*1620*/  PRMT R8, RZ, 0x5410, R15 ;  /* 0x00005410ff087816 */ /* 0x000fe2000000000f */
[----:B------:R-:W-:-:S02]  /*1630*/  FMUL.FTZ R136, R42, R7 ;  /* 0x000000072a887220 */ /* 0x000fc40000410000 */
[----:B------:R-:W-:Y:S02]  /*1640*/  FADD.FTZ R5, R129, R6 ;  /* 0x0000000681057221 */ /* 0x000fe40000010000 */
[----:B------:R-:W-:Y:S01]  /*1650*/  FFMA.FTZ R4, R128, R129, R4 ;  /* 0x0000008180047223 */ /* 0x000fe20000010004 */
[----:B------:R-:W-:Y:S01]  /*1660*/  PRMT R9, RZ, 0x5410, R28 ;  /* 0x00005410ff097816 */ /* 0x000fe2000000001c */
[----:B------:R-:W-:Y:S02]  /*1670*/  IMAD.MOV.U32 R16, RZ, RZ, R29 ;  /* 0x000000ffff107224 */ /* 0x000fe400078e001d */
[----:B------:R-:W-:Y:S02]  /*1680*/  FMUL.FTZ R141, R109, R146 ;  /* 0x000000926d8d7220 */ /* 0x000fe40000410000 */
[----:B------:R-:W-:Y:S02]  /*1690*/  FMUL.FTZ R132, R91, R8 ;  /* 0x000000085b847220 */ /* 0x000fe40000410000 */
[----:B------:R-:W-:-:S02]  /*16a0*/  FADD.FTZ R5, R136, R5 ;  /* 0x0000000588057221 */ /* 0x000fc40000010000 */
[----:B------:R-:W-:Y:S01]  /*16b0*/  FFMA.FTZ R4, R135, R136, R4 ;  /* 0x0000008887047223 */ /* 0x000fe20000010004 */
[----:B------:R-:W-:Y:S01]  /*16c0*/  SHF.R.U32.HI R145, RZ, 0x10, R29 ;  /* 0x00000010ff917819 */ /* 0x000fe2000001161d */
[----:B------:R-:W-:Y:S01]  /*16d0*/  FMUL.FTZ R143, R109, R148 ;  /* 0x000000946d8f7220 */ /* 0x000fe20000410000 */
[----:B------:R-:W-:Y:S01]  /*16e0*/  PRMT R16, RZ, 0x5410, R16 ;  /* 0x00005410ff107816 */ /* 0x000fe20000000010 */
        /* <DEDUP_REMOVED lines=8> */
[----:B------:R-:W-:Y:S01]  /*1770*/  FFMA.FTZ R4, R143, R146, R4 ;  /* 0x000000928f047223 */ /* 0x000fe20000010004 */
[----:B------:R-:W-:Y:S01]  /*1780*/  PRMT R10, RZ, 0x5410, R17 ;  /* 0x00005410ff0a7816 */ /* 0x000fe20000000011 */
[----:B------:R-:W-:Y:S02]  /*1790*/  FADD.FTZ R82, R145, R82 ;  /* 0x0000005291527221 */ /* 0x000fe40000010000 */
[----:B------:R-:W-:-:S02]  /*17a0*/  FFMA.FTZ R62, R148, R145, R62 ;  /* 0x00000091943e7223 */ /* 0x000fc4000001003e */
[----:B------:R-:W-:Y:S02]  /*17b0*/  FMUL.FTZ R145, R40, R145 ;  /* 0x0000009128917220 */ /* 0x000fe40000410000 */
[----:B------:R-:W-:Y:S02]  /*17c0*/  FADD.FTZ R6, R142, R5 ;  /* 0x000000058e067221 */ /* 0x000fe40000010000 */
[----:B------:R-:W-:Y:S01]  /*17d0*/  FFMA.FTZ R4, R147, R142, R4 ;  /* 0x0000008e93047223 */ /* 0x000fe20000010004 */
[----:B------:R-:W-:Y:S01]  /*17e0*/  PRMT R151, RZ, 0x5410, R151 ;  /* 0x00005410ff977816 */ /* 0x000fe20000000097 */
[----:B------:R-:W-:Y:S02]  /*17f0*/  FADD.FTZ R78, R7, R78 ;  /* 0x0000004e074e7221 */ /* 0x000fe40000010000 */
[----:B------:R-:W-:Y:S02]  /*1800*/  FFMA.FTZ R58, R135, R7, R58 ;  /* 0x00000007873a7223 */ /* 0x000fe4000001003a */
        /* <DEDUP_REMOVED lines=37> */
[----:B------:R-:W-:Y:S01]  /*1a60*/  FFMA.FTZ R11, R155, R150, R6 ;  /* 0x000000969b0b7223 */ /* 0x000fe20000010006 */
[----:B------:R-:W-:Y:S05]  /*1a70*/  BRA.DIV ~URZ, `(.L_x_287) ;  /* 0x000023827f007947 */ /* 0x000fea000b800000 */
[----:B------:R0:W1:Y:S02]  /*1a80*/  SHFL.DOWN PT, R6, R9, 0x10, 0x1f ;  /* 0x0a001f0009067f89 */ /* 0x00006400000e0000 */
.L_x_301:
        /* <DEDUP_REMOVED lines=18> */
.L_x_302:
[----:B------:R-:W-:Y:S01]  /*1bb0*/  LOP3.LUT P4, RZ, R112, 0xff, RZ, 0xc0, !PT ;  /* 0x000000ff70ff7812 */ /* 0x000fe2000788c0ff */
[----:B-1----:R-:W-:Y:S01]  /*1bc0*/  FADD.FTZ R29, R4, R11 ;  /* 0x0000000b041d7221 */ /* 0x002fe20000010000 */
[----:B------:R-:W-:Y:S01]  /*1bd0*/  PLOP3.LUT P0, PT, PT, PT, PT, 0x80, 0x0 ;  /* 0x000000000000781c */ /* 0x000fe20003f0f070 */
[----:B--2---:R-:W-:Y:S01]  /*1be0*/  FADD.FTZ R28, R28, R9 ;  /* 0x000000091c1c7221 */ /* 0x004fe20000010000 */
[----:B------:R-:W-:Y:S01]  /*1bf0*/  @!P5 PLOP3.LUT P0, PT, P4, PT, PT, 0x80, 0x0 ;  /* 0x000000000000d81c */ /* 0x000fe2000270f070 */
[----:B------:R-:W-:Y:S01]  /*1c00*/  ULDC.U8 UR6, c[0x0][0x1f0] ;  /* 0x00007c0000067ab9 */ /* 0x000fe20000000000 */
[----:B------:R-:W-:Y:S02]  /*1c10*/  SHF.R.U32.HI R5, RZ, 0x5, R99 ;  /* 0x00000005ff057819 */ /* 0x000fe40000011663 */
[----:B-----5:R-:W-:Y:S02]  /*1c20*/  LOP3.LUT P6, RZ, R116, 0xff, RZ, 0xc0, !PT ;  /* 0x000000ff74ff7812 */ /* 0x020fe400078cc0ff */
[----:B------:R-:W-:-:S02]  /*1c30*/  @!P5 LOP3.LUT R6, R5, 0x7fffff8, RZ, 0xc0, !PT ;  /* 0x07fffff80506d812 */ /* 0x000fc400078ec0ff */
        /* <DEDUP_REMOVED lines=9> */
[----:B------:R-:W-:Y:S02]  /*1cd0*/  @P2 LOP3.LUT P5, RZ, R32, 0xff, RZ, 0xc0, !PT ;  /* 0x000000ff20ff2812 */ /* 0x000fe400078ac0ff */
[----:B-1----:R-:W-:-:S03]  /*1ce0*/  @P1 SHF.R.U32.HI R29, RZ, 0x10, R25 ;  /* 0x00000010ff1d1819 */ /* 0x002fc60000011619 */
        /* <DEDUP_REMOVED lines=9> */
[----:B------:R-:W-:Y:S01]  /*1d80*/  FADD.FTZ R4, R4, R9 ;  /* 0x0000000904047221 */ /* 0x000fe20000010000 */
[----:B------:R-:W-:Y:S01]  /*1d90*/  @P1 SHF.R.U64 R9, R26, 0x10, R27 ;  /* 0x000000101a091819 */ /* 0x000fe2000000121b */
[----:B------:R-:W-:Y:S01]  /*1da0*/  FADD.FTZ R163, R10, R163 ;  /* 0x000000a30aa37221 */ /* 0x000fe20000010000 */
[----:B------:R-:W-:Y:S01]  /*1db0*/  @P1 SHF.R.U32.HI R10, RZ, 0x10, R27 ;  /* 0x00000010ff0a1819 */ /* 0x000fe2000001161b */
[----:B------:R-:W-:Y:S01]  /*1dc0*/  FADD.FTZ R4, R11, R4 ;  /* 0x000000040b047221 */ /* 0x000fe20000010000 */
[----:B------:R-:W-:Y:S01]  /*1dd0*/  @P1 PRMT R9, RZ, 0x5410, R9 ;  /* 0x00005410ff091816 */ /* 0x000fe20000000009 */
[----:B--2---:R-:W-:-:S02]  /*1de0*/  FADD.FTZ R163, R163, R12 ;  /* 0x0000000ca3a37221 */ /* 0x004fc40000010000 */
[----:B------:R-:W-:Y:S02]  /*1df0*/  FADD.FTZ R4, R4, R13 ;  /* 0x0000000d04047221 */ /* 0x000fe40000010000 */
[----:B------:R-:W-:Y:S02]  /*1e00*/  FADD.FTZ R163, R14, R163 ;  /* 0x000000a30ea37221 */ /* 0x000fe40000010000 */
[----:B------:R-:W-:Y:S02]  /*1e10*/  FADD.FTZ R4, R15, R4 ;  /* 0x000000040f047221 */ /* 0x000fe40000010000 */
[----:B---3--:R-:W-:Y:S02]  /*1e20*/  FADD.FTZ R163, R163, R16 ;  /* 0x00000010a3a37221 */ /* 0x008fe40000010000 */
[----:B------:R-:W-:Y:S02]  /*1e30*/  FADD.FTZ R4, R4, R17 ;  /* 0x0000001104047221 */ /* 0x000fe40000010000 */
[----:B------:R-:W-:-:S02]  /*1e40*/  FADD.FTZ R18, R18, R163 ;  /* 0x000000a312127221 */ /* 0x000fc40000010000 */
[----:B------:R-:W-:Y:S02]  /*1e50*/  FADD.FTZ R4, R19, R4 ;  /* 0x0000000413047221 */ /* 0x000fe40000010000 */
[----:B------:R-:W-:Y:S02]  /*1e60*/  FMUL.FTZ R18, R18, c[0x0][0x1e0] ;  /* 0x0000780012127a20 */ /* 0x000fe40000410000 */
[----:B------:R-:W-:Y:S02]  /*1e70*/  FMUL.FTZ R162, R4, c[0x0][0x1e0] ;  /* 0x0000780004a27a20 */ /* 0x000fe40000410000 */
[----:B------:R-:W-:Y:S01]  /*1e80*/  @P1 IMAD.MOV.U32 R5, RZ, RZ, R26 ;  /* 0x000000ffff051224 */ /* 0x000fe200078e001a */
[----:B------:R-:W-:Y:S01]  /*1e90*/  FSEL R161, R18, RZ, !P0 ;  /* 0x000000ff12a17208 */ /* 0x000fe20004000000 */
[----:B------:R-:W-:Y:S01]  /*1ea0*/  @P1 IMAD.MOV.U32 R8, RZ, RZ, R27 ;  /* 0x000000ffff081224 */ /* 0x000fe200078e001b */
[----:B------:R-:W-:Y:S01]  /*1eb0*/  LOP3.LUT P0, RZ, R116, 0xff00, RZ, 0xc0, !PT ;  /* 0x0000ff0074ff7812 */ /* 0x000fe2000780c0ff */
[----:B------:R-:W-:Y:S01]  /*1ec0*/  @P1 IMAD.MOV.U32 R19, RZ, RZ, R25 ;  /* 0x000000ffff131224 */ /* 0x000fe200078e0019 */
[----:B------:R-:W-:Y:S01]  /*1ed0*/  @P1 PRMT R5, RZ, 0x5410, R5 ;  /* 0x00005410ff051816 */ /* 0x000fe20000000005 */
[-CC-:B------:R-:W-:Y:S01]  /*1ee0*/  FFMA.FTZ R111, R111, R162.reuse, R161.reuse ;  /* 0x000000a26f6f7223 */ /* 0x180fe200000100a1 */
[----:B------:R-:W-:Y:S01]  /*1ef0*/  @P1 PRMT R8, RZ, 0x5410, R8 ;  /* 0x00005410ff081816 */ /* 0x000fe20000000008 */
[----:B------:R-:W-:-:S02]  /*1f00*/  FFMA.FTZ R110, R110, R162, R161 ;  /* 0x000000a26e6e7223 */ /* 0x000fc400000100a1 */
[----:B------:R-:W-:Y:S02]  /*1f10*/  FADD.FTZ R6, R120, -R111 ;  /* 0x8000006f78067221 */ /* 0x000fe40000010000 */
[----:B------:R-:W-:Y:S02]  /*1f20*/  FADD.FTZ R110, R119, -R110 ;  /* 0x8000006e776e7221 */ /* 0x000fe40000010000 */
[----:B------:R-:W-:Y:S02]  /*1f30*/  FFMA.FTZ R118, R118, R162, R161 ;  /* 0x000000a276767223 */ /* 0x000fe400000100a1 */
[C---:B------:R-:W-:Y:S02]  /*1f40*/  FMUL.FTZ R6, R109.reuse, R6 ;  /* 0x000000066d067220 */ /* 0x040fe40000410000 */
[----:B------:R-:W-:Y:S01]  /*1f50*/  FMUL.FTZ R4, R109, R110 ;  /* 0x0000006e6d047220 */ /* 0x000fe20000410000 */
[----:B------:R-:W-:Y:S01]  /*1f60*/  @P1 PRMT R110, RZ, 0x5410, R19 ;  /* 0x00005410ff6e1816 */ /* 0x000fe20000000013 */
[----:B------:R-:W-:-:S02]  /*1f70*/  FADD.FTZ R118, R123, -R118 ;  /* 0x800000767b767221 */ /* 0x000fc40000010000 */
[-CC-:B------:R-:W-:Y:S02]  /*1f80*/  FFMA.FTZ R121, R121, R162.reuse, R161.reuse ;  /* 0x000000a279797223 */ /* 0x180fe400000100a1 */
[----:B------:R-:W-:Y:S02]  /*1f90*/  FFMA.FTZ R139, R139, R162, R161 ;  /* 0x000000a28b8b7223 */ /* 0x000fe400000100a1 */
[----:B------:R-:W-:Y:S01]  /*1fa0*/  @P1 FADD.FTZ R6, R6, R9 ;  /* 0x0000000906061221 */ /* 0x000fe20000010000 */
[----:B------:R-:W-:Y:S01]  /*1fb0*/  @P1 SHF.R.U64 R9, R24, 0x10, R25 ;  /* 0x0000001018091819 */ /* 0x000fe20000001219 */
[----:B------:R-:W-:Y:S02]  /*1fc0*/  @P1 FADD.FTZ R4, R4, R5 ;  /* 0x0000000504041221 */ /* 0x000fe40000010000 */
[----:B------:R-:W-:Y:S01]  /*1fd0*/  FMUL.FTZ R7, R109, R118 ;  /* 0x000000766d077220 */ /* 0x000fe20000410000 */
[----:B------:R-:W-:Y:S01]  /*1fe0*/  @P1 PRMT R9, RZ, 0x5410, R9 ;  /* 0x00005410ff091816 */ /* 0x000fe20000000009 */
[----:B------:R-:W-:-:S02]  /*1ff0*/  FADD.FTZ R124, R124, -R121 ;  /* 0x800000797c7c7221 */ /* 0x000fc40000010000 */
[----:B------:R-:W-:Y:S02]  /*2000*/  FADD.FTZ R16, R140, -R139 ;  /* 0x8000008b8c107221 */ /* 0x000fe40000010000 */
[----:B------:R-:W-:Y:S02]  /*2010*/  FMUL.FTZ R13, R6, c[0x0][0x1e8] ;  /* 0x00007a00060d7a20 */ /* 0x000fe40000410000 */
[----:B------:R-:W-:Y:S02]  /*2020*/  FMUL.FTZ R5, R4, c[0x0][0x1e8] ;  /* 0x00007a0004057a20 */ /* 0x000fe40000410000 */
[----:B------:R-:W-:Y:S01]  /*2030*/  @P1 FADD.FTZ R7, R7, R8 ;  /* 0x0000000807071221 */ /* 0x000fe20000010000 */
[----:B------:R-:W-:Y:S01]  /*2040*/  @P1 PRMT R8, RZ, 0x5410, R10 ;  /* 0x00005410ff081816 */ /* 0x000fe2000000000a */
[-CC-:B------:R-:W-:Y:S01]  /*2050*/  FFMA.FTZ R126, R126, R162.reuse, R161.reuse ;  /* 0x000000a27e7e7223 */ /* 0x180fe200000100a1 */
[----:B------:R-:W-:Y:S01]  /*2060*/  FSEL R12, R13, RZ, P0 ;  /* 0x000000ff0d0c7208 */ /* 0x000fe20000000000 */
[----:B------:R-:W-:Y:S01]  /*2070*/  FFMA.FTZ R130, R130, R162, R161 ;  /* 0x000000a282827223 */ /* 0x000fe200000100a1 */
[----:B------:R-:W-:Y:S01]  /*2080*/  FSEL R11, R5, RZ, P6 ;  /* 0x000000ff050b7208 */ /* 0x000fe20003000000 */
[C---:B------:R-:W-:Y:S01]  /*2090*/  FMUL.FTZ R15, R109.reuse, R124 ;  /* 0x0000007c6d0f7220 */ /* 0x040fe20000410000 */
[----:B------:R-:W-:Y:S01]  /*20a0*/  @P2 LOP3.LUT P0, RZ, R32, 0xff00, RZ, 0xc0, !PT ;  /* 0x0000ff0020ff2812 */ /* 0x000fe2000780c0ff */
[----:B------:R-:W-:Y:S01]  /*20b0*/  FMUL.FTZ R16, R109, R16 ;  /* 0x000000106d107220 */ /* 0x000fe20000410000 */
[C---:B------:R-:W-:Y:S01]  /*20c0*/  LOP3.LUT P6, RZ, R116.reuse, 0xff0000, RZ, 0xc0, !PT ;  /* 0x00ff000074ff7812 */ /* 0x040fe200078cc0ff */
[----:B------:R-:W-:Y:S01]  /*20d0*/  @P1 IMAD.MOV.U32 R18, RZ, RZ, R24 ;  /* 0x000000ffff121224 */ /* 0x000fe200078e0018 */
[----:B------:R-:W-:Y:S01]  /*20e0*/  @P2 FSEL R5, R5, RZ, P5 ;  /* 0x000000ff05052208 */ /* 0x000fe20002800000 */
[----:B------:R-:W-:Y:S01]  /*20f0*/  FADD.FTZ R126, R127, -R126 ;  /* 0x8000007e7f7e7221 */ /* 0x000fe20000010000 */
[----:B------:R-:W-:Y:S01]  /*2100*/  LOP3.LUT P5, RZ, R116, 0xff000000, RZ, 0xc0, !PT ;  /* 0xff00000074ff7812 */ /* 0x000fe200078ac0ff */
[----:B------:R-:W-:Y:S01]  /*2110*/  FMUL.FTZ R10, R7, c[0x0][0x1e8] ;  /* 0x00007a00070a7a20 */ /* 0x000fe20000410000 */
[----:B------:R-:W-:Y:S01]  /*2120*/  @P1 PRMT R19, RZ, 0x5410, R18 ;  /* 0x00005410ff131816 */ /* 0x000fe20000000012 */
[----:B------:R-:W-:Y:S01]  /*2130*/  FADD.FTZ R130, R133, -R130 ;  /* 0x8000008285827221 */ /* 0x000fe20000010000 */
[----:B------:R-:W-:Y:S01]  /*2140*/  @P1 SHF.R.U64 R18, R22, 0x10, R23 ;  /* 0x0000001016121819 */ /* 0x000fe20000001217 */
[----:B------:R-:W-:Y:S01]  /*2150*/  @P1 FADD.FTZ R15, R15, R8 ;  /* 0x000000080f0f1221 */ /* 0x000fe20000010000 */
[----:B------:R-:W-:Y:S01]  /*2160*/  F2F.BF16.F32 R11, R11 ;  /* 0x0000000b000b7304 */ /* 0x000fe20000202000 */
[----:B------:R-:W-:Y:S01]  /*2170*/  @P1 FADD.FTZ R16, R16, R9 ;  /* 0x0000000910101221 */ /* 0x000fe20000010000 */
[----:B------:R-:W-:Y:S01]  /*2180*/  @P2 FSEL R9, R13, RZ, P0 ;  /* 0x000000ff0d092208 */ /* 0x000fe20000000000 */
[-CC-:B------:R-:W-:Y:S01]  /*2190*/  FFMA.FTZ R131, R131, R162.reuse, R161.reuse ;  /* 0x000000a283837223 */ /* 0x180fe200000100a1 */
[----:B------:R-:W-:Y:S01]  /*21a0*/  FSEL R13, R10, RZ, P6 ;  /* 0x000000ff0a0d7208 */ /* 0x000fe20003000000 */
[----:B------:R-:W-:Y:S01]  /*21b0*/  FFMA.FTZ R137, R137, R162, R161 ;  /* 0x000000a289897223 */ /* 0x000fe200000100a1 */
[----:B------:R-:W-:Y:S01]  /*21c0*/  @P2 LOP3.LUT P0, RZ, R32, 0xff0000, RZ, 0xc0, !PT ;  /* 0x00ff000020ff2812 */ /* 0x000fe2000780c0ff */
[----:B------:R-:W-:Y:S01]  /*21d0*/  FMUL.FTZ R112, R109, R126 ;  /* 0x0000007e6d707220 */ /* 0x000fe20000410000 */
[----:B------:R-:W-:Y:S01]  /*21e0*/  LOP3.LUT P6, RZ, R117, 0xff00, RZ, 0xc0, !PT ;  /* 0x0000ff0075ff7812 */ /* 0x000fe200078cc0ff */
[----:B------:R-:W-:Y:S01]  /*21f0*/  FMUL.FTZ R17, R109, R130 ;  /* 0x000000826d117220 */ /* 0x000fe20000410000 */
[----:B------:R-:W-:Y:S01]  /*2200*/  @P1 PRMT R18, RZ, 0x5410, R18 ;  /* 0x00005410ff121816 */ /* 0x000fe20000000012 */
[----:B------:R-:W-:Y:S01]  /*2210*/  FMUL.FTZ R8, R15, c[0x0][0x1e8] ;  /* 0x00007a000f087a20 */ /* 0x000fe20000410000 */
[----:B------:R-:W-:Y:S01]  /*2220*/  @P2 FSEL R10, R10, RZ, P0 ;  /* 0x000000ff0a0a2208 */ /* 0x000fe20000000000 */
[----:B------:R-:W-:Y:S01]  /*2230*/  FMUL.FTZ R28, R16, c[0x0][0x1e8] ;  /* 0x00007a00101c7a20 */ /* 0x000fe20000410000 */
[----:B------:R-:W-:Y:S01]  /*2240*/  LOP3.LUT P0, RZ, R117, 0xff0000, RZ, 0xc0, !PT ;  /* 0x00ff000075ff7812 */ /* 0x000fe2000780c0ff */
[----:B------:R-:W-:Y:S01]  /*2250*/  FADD.FTZ R134, R134, -R131 ;  /* 0x8000008386867221 */ /* 0x000fe20000010000 */
[----:B------:R-:W-:Y:S01]  /*2260*/  FSEL R14, R8, RZ, P5 ;  /* 0x000000ff080e7208 */ /* 0x000fe20002800000 */
[----:B------:R-:W-:Y:S01]  /*2270*/  FADD.FTZ R138, R138, -R137 ;  /* 0x800000898a8a7221 */ /* 0x000fe20000010000 */
[----:B------:R-:W-:Y:S01]  /*2280*/  FSEL R123, R28, RZ, P6 ;  /* 0x000000ff1c7b7208 */ /* 0x000fe20003000000 */
[----:B------:R-:W-:Y:S01]  /*2290*/  @P1 FADD.FTZ R112, R112, R19 ;  /* 0x0000001370701221 */ /* 0x000fe20000010000 */
[----:B------:R-:W-:Y:S01]  /*22a0*/  @P1 PRMT R19, RZ, 0x5410, R29 ;  /* 0x00005410ff131816 */ /* 0x000fe2000000001d */
[----:B------:R-:W-:Y:S01]  /*22b0*/  @P1 FADD.FTZ R17, R17, R110 ;  /* 0x0000006e11111221 */ /* 0x000fe20000010000 */
[----:B------:R-:W-:Y:S01]  /*22c0*/  LOP3.LUT P5, RZ, R117, 0xff, RZ, 0xc0, !PT ;  /* 0x000000ff75ff7812 */ /* 0x000fe200078ac0ff */
[----:B------:R-:W-:Y:S01]  /*22d0*/  FMUL.FTZ R110, R109, R134 ;  /* 0x000000866d6e7220 */ /* 0x000fe20000410000 */
[----:B------:R-:W-:Y:S01]  /*22e0*/  LOP3.LUT P6, RZ, R117, 0xff000000, RZ, 0xc0, !PT ;  /* 0xff00000075ff7812 */ /* 0x000fe200078cc0ff */
[----:B------:R-:W-:Y:S01]  /*22f0*/  FMUL.FTZ R111, R109, R138 ;  /* 0x0000008a6d6f7220 */ /* 0x000fe20000410000 */
[----:B------:R-:W-:Y:S01]  /*2300*/  F2F.BF16.F32 R139, R13 ;  /* 0x0000000d008b7304 */ /* 0x000fe20000202000 */
[----:B------:R-:W-:Y:S01]  /*2310*/  FMUL.FTZ R117, R17, c[0x0][0x1e8] ;  /* 0x00007a0011757a20 */ /* 0x000fe20000410000 */
[----:B------:R-:W-:Y:S01]  /*2320*/  @P2 F2FP.BF16.PACK_AB R9, RZ, R9 ;  /* 0x00000009ff09223e */ /* 0x000fe200000010ff */
[----:B------:R-:W-:Y:S01]  /*2330*/  @P1 FADD.FTZ R110, R110, R19 ;  /* 0x000000136e6e1221 */ /* 0x000fe20000010000 */
[----:B------:R-:W-:Y:S01]  /*2340*/  @P2 F2FP.BF16.PACK_AB R5, RZ, R5 ;  /* 0x00000005ff05223e */ /* 0x000fe200000010ff */
[----:B------:R-:W-:Y:S01]  /*2350*/  @P1 FADD.FTZ R111, R111, R18 ;  /* 0x000000126f6f1221 */ /* 0x000fe20000010000 */
[----:B------:R-:W-:Y:S01]  /*2360*/  FSEL R19, R117, RZ, P0 ;  /* 0x000000ff75137208 */ /* 0x000fe20000000000 */
[----:B------:R-:W-:Y:S01]  /*2370*/  FMUL.FTZ R118, R112, c[0x0][0x1e8] ;  /* 0x00007a0070767a20 */ /* 0x000fe20000410000 */
[----:B------:R-:W-:Y:S01]  /*2380*/  LOP3.LUT P0, RZ, R115, 0xff00, RZ, 0xc0, !PT ;  /* 0x0000ff0073ff7812 */ /* 0x000fe2000780c0ff */
[----:B------:R-:W-:Y:S01]  /*2390*/  FMUL.FTZ R116, R110, c[0x0][0x1e8] ;  /* 0x00007a006e747a20 */ /* 0x000fe20000410000 */
[----:B------:R0:W-:Y:S01]  /*23a0*/  F2F.BF16.F32 R138, R12 ;  /* 0x0000000c008a7304 */ /* 0x0001e20000202000 */
[----:B------:R-:W-:Y:S01]  /*23b0*/  FMUL.FTZ R29, R111, c[0x0][0x1e8] ;  /* 0x00007a006f1d7a20 */ /* 0x000fe20000410000 */
[----:B------:R-:W-:Y:S01]  /*23c0*/  FSEL R18, R118, RZ, P5 ;  /* 0x000000ff76127208 */ /* 0x000fe20002800000 */
[-CC-:B------:R-:W-:Y:S01]  /*23d0*/  FFMA.FTZ R128, R128, R162.reuse, R161.reuse ;  /* 0x000000a280807223 */ /* 0x180fe200000100a1 */
[----:B------:R-:W-:Y:S01]  /*23e0*/  FSEL R124, R116, RZ, P6 ;  /* 0x000000ff747c7208 */ /* 0x000fe20003000000 */
[----:B------:R-:W-:Y:S01]  /*23f0*/  FFMA.FTZ R122, R122, R162, R161 ;  /* 0x000000a27a7a7223 */ /* 0x000fe200000100a1 */
[----:B------:R-:W-:Y:S01]  /*2400*/  FSEL R130, R29, RZ, P0 ;  /* 0x000000ff1d827208 */ /* 0x000fe20000000000 */
[----:B------:R-:W-:Y:S01]  /*2410*/  FADD.FTZ R128, R129, -R128 ;  /* 0x8000008081807221 */ /* 0x000fe20000010000 */
[C---:B------:R-:W-:Y:S01]  /*2420*/  LOP3.LUT P5, RZ, R115.reuse, 0xff0000, RZ, 0xc0, !PT ;  /* 0x00ff000073ff7812 */ /* 0x040fe200078ac0ff */
[----:B0-----:R-:W-:Y:S01]  /*2430*/  @P1 IMAD.MOV.U32 R12, RZ, RZ, R22 ;  /* 0x000000ffff0c1224 */ /* 0x001fe200078e0016 */
[----:B------:R-:W-:Y:S01]  /*2440*/  LOP3.LUT P6, RZ, R115, 0xff, RZ, 0xc0, !PT ;  /* 0x000000ff73ff7812 */ /* 0x000fe200078cc0ff */
[----:B------:R-:W-:Y:S01]  /*2450*/  FADD.FTZ R122, R125, -R122 ;  /* 0x8000007a7d7a7221 */ /* 0x000fe20000010000 */
[----:B------:R-:W-:Y:S01]  /*2460*/  LOP3.LUT P0, RZ, R115, 0xff000000, RZ, 0xc0, !PT ;  /* 0xff00000073ff7812 */ /* 0x000fe2000780c0ff */
[----:B------:R-:W-:Y:S01]  /*2470*/  @P1 IMAD.MOV.U32 R115, RZ, RZ, R23 ;  /* 0x000000ffff731224 */ /* 0x000fe200078e0017 */
[----:B------:R-:W-:Y:S01]  /*2480*/  @P1 PRMT R12, RZ, 0x5410, R12 ;  /* 0x00005410ff0c1816 */ /* 0x000fe2000000000c */
[C---:B------:R-:W-:Y:S01]  /*2490*/  FMUL.FTZ R126, R109.reuse, R128 ;  /* 0x000000806d7e7220 */ /* 0x040fe20000410000 */
[----:B------:R-:W-:Y:S01]  /*24a0*/  F2F.BF16.F32 R140, R14 ;  /* 0x0000000e008c7304 */ /* 0x000fe20000202000 */
[----:B------:R-:W-:Y:S01]  /*24b0*/  FMUL.FTZ R119, R109, R122 ;  /* 0x0000007a6d777220 */ /* 0x000fe20000410000 */
[----:B------:R-:W-:Y:S01]  /*24c0*/  @P1 PRMT R13, RZ, 0x5410, R115 ;  /* 0x00005410ff0d1816 */ /* 0x000fe20000000073 */
[-C--:B------:R-:W-:Y:S01]  /*24d0*/  FFMA.FTZ R135, R135, R162.reuse, R161 ;  /* 0x000000a287877223 */ /* 0x080fe200000100a1 */
[----:B------:R-:W-:Y:S01]  /*24e0*/  @P1 SHF.R.U32.HI R129, RZ, 0x10, R21 ;  /* 0x00000010ff811819 */ /* 0x000fe20000011615 */
[----:B------:R-:W-:Y:S01]  /*24f0*/  FFMA.FTZ R143, R143, R162, R161 ;  /* 0x000000a28f8f7223 */ /* 0x000fe200000100a1 */
[----:B------:R-:W-:Y:S01]  /*2500*/  @P2 PRMT R104, R9, 0x7610, R104 ;  /* 0x0000761009682816 */ /* 0x000fe20000000068 */
[----:B------:R-:W-:Y:S01]  /*2510*/  @P1 FADD.FTZ R126, R126, R13 ;  /* 0x0000000d7e7e1221 */ /* 0x000fe20000010000 */
[----:B------:R-:W-:Y:S01]  /*2520*/  @P1 SHF.R.U32.HI R13, RZ, 0x10, R23 ;  /* 0x00000010ff0d1819 */ /* 0x000fe20000011617 */
[----:B------:R-:W-:Y:S01]  /*2530*/  @P1 FADD.FTZ R119, R119, R12 ;  /* 0x0000000c77771221 */ /* 0x000fe20000010000 */
[----:B------:R-:W-:Y:S01]  /*2540*/  @P1 SHF.R.U64 R12, R20, 0x10, R21 ;  /* 0x00000010140c1819 */ /* 0x000fe20000001215 */
[----:B------:R-:W-:Y:S01]  /*2550*/  FADD.FTZ R120, R136, -R135 ;  /* 0x8000008788787221 */ /* 0x000fe20000010000 */
[----:B------:R-:W-:Y:S01]  /*2560*/  @P1 PRMT R13, RZ, 0x5410, R13 ;  /* 0x00005410ff0d1816 */ /* 0x000fe2000000000d */
[----:B------:R-:W-:Y:S01]  /*2570*/  FADD.FTZ R146, R146, -R143 ;  /* 0x8000008f92927221 */ /* 0x000fe20000010000 */
[----:B------:R-:W-:Y:S01]  /*2580*/  @P1 PRMT R12, RZ, 0x5410, R12 ;  /* 0x00005410ff0c1816 */ /* 0x000fe2000000000c */
[C---:B------:R-:W-:Y:S01]  /*2590*/  FMUL.FTZ R120, R109.reuse, R120 ;  /* 0x000000786d787220 */ /* 0x040fe20000410000 */
[----:B------:R0:W-:Y:S01]  /*25a0*/  F2F.BF16.F32 R143, R18 ;  /* 0x00000012008f7304 */ /* 0x0001e20000202000 */
[----:B------:R-:W-:Y:S01]  /*25b0*/  FMUL.FTZ R121, R109, R146 ;  /* 0x000000926d797220 */ /* 0x000fe20000410000 */
[----:B------:R-:W-:Y:S01]  /*25c0*/  @P1 PRMT R129, RZ, 0x5410, R129 ;  /* 0x00005410ff811816 */ /* 0x000fe20000000081 */
[----:B------:R-:W-:Y:S01]  /*25d0*/  FMUL.FTZ R122, R126, c[0x0][0x1e8] ;  /* 0x00007a007e7a7a20 */ /* 0x000fe20000410000 */
[----:B------:R-:W-:Y:S01]  /*25e0*/  @P2 PRMT R103, R5, 0x7610, R103 ;  /* 0x0000761005672816 */ /* 0x000fe20000000067 */
[----:B------:R-:W-:Y:S01]  /*25f0*/  @P1 FADD.FTZ R120, R120, R13 ;  /* 0x0000000d78781221 */ /* 0x000fe20000010000 */
[----:B------:R-:W-:Y:S01]  /*2600*/  @P2 F2FP.BF16.PACK_AB R10, RZ, R10 ;  /* 0x0000000aff0a223e */ /* 0x000fe200000010ff */
[----:B------:R-:W-:Y:S01]  /*2610*/  @P1 FADD.FTZ R121, R121, R12 ;  /* 0x0000000c79791221 */ /* 0x000fe20000010000 */
[----:B------:R-:W-:Y:S01]  /*2620*/  FSEL R13, R122, RZ, P5 ;  /* 0x000000ff7a0d7208 */ /* 0x000fe20002800000 */
[-CC-:B------:R-:W-:Y:S01]  /*2630*/  FFMA.FTZ R137, R152, R162.reuse, R161.reuse ;  /* 0x000000a298897223 */ /* 0x180fe200000100a1 */
[----:B------:R-:W-:Y:S01]  /*2640*/  LOP3.LUT P5, RZ, R114, 0xff00, RZ, 0xc0, !PT ;  /* 0x0000ff0072ff7812 */ /* 0x000fe200078ac0ff */
[----:B------:R1:W-:Y:S01]  /*2650*/  F2F.BF16.F32 R152, R123 ;  /* 0x0000007b00987304 */ /* 0x0003e20000202000 */
[----:B------:R-:W-:Y:S01]  /*2660*/  FFMA.FTZ R141, R141, R162, R161 ;  /* 0x000000a28d8d7223 */ /* 0x000fe200000100a1 */
[----:B------:R-:W-:Y:S01]  /*2670*/  @P2 PRMT R105, R10, 0x7610, R105 ;  /* 0x000076100a692816 */ /* 0x000fe20000000069 */
[----:B------:R-:W-:-:S02]  /*2680*/  FMUL.FTZ R125, R119, c[0x0][0x1e8] ;  /* 0x00007a00777d7a20 */ /* 0x000fc40000410000 */
[----:B------:R-:W-:Y:S02]  /*2690*/  FMUL.FTZ R115, R121, c[0x0][0x1e8] ;  /* 0x00007a0079737a20 */ /* 0x000fe40000410000 */
[----:B0-----:R-:W-:Y:S01]  /*26a0*/  @P1 IMAD.MOV.U32 R18, RZ, RZ, R20 ;  /* 0x000000ffff121224 */ /* 0x001fe200078e0014 */
[----:B------:R0:W-:Y:S01]  /*26b0*/  F2F.BF16.F32 R146, R19 ;  /* 0x0000001300927304 */ /* 0x0001e20000202000 */
[----:B-1----:R-:W-:Y:S01]  /*26c0*/  FMUL.FTZ R123, R120, c[0x0][0x1e8] ;  /* 0x00007a00787b7a20 */ /* 0x002fe20000410000 */
[----:B------:R-:W-:Y:S01]  /*26d0*/  FSEL R12, R125, RZ, P6 ;  /* 0x000000ff7d0c7208 */ /* 0x000fe20003000000 */
[----:B------:R-:W-:Y:S01]  /*26e0*/  FADD.FTZ R132, R132, -R141 ;  /* 0x8000008d84847221 */ /* 0x000fe20000010000 */
[C---:B------:R-:W-:Y:S01]  /*26f0*/  LOP3.LUT P6, RZ, R114.reuse, 0xff0000, RZ, 0xc0, !PT ;  /* 0x00ff000072ff7812 */ /* 0x040fe200078cc0ff */
[----:B------:R-:W-:Y:S01]  /*2700*/  FFMA.FTZ R147, R147, R162, R161 ;  /* 0x000000a293937223 */ /* 0x000fe200000100a1 */
[----:B------:R-:W-:Y:S01]  /*2710*/  FSEL R14, R123, RZ, P0 ;  /* 0x000000ff7b0e7208 */ /* 0x000fe20000000000 */
[----:B------:R-:W-:Y:S01]  /*2720*/  FMUL.FTZ R135, R109, R132 ;  /* 0x000000846d877220 */ /* 0x000fe20000410000 */
[----:B------:R-:W-:Y:S01]  /*2730*/  LOP3.LUT P0, RZ, R114, 0xff, RZ, 0xc0, !PT ;  /* 0x000000ff72ff7812 */ /* 0x000fe2000780c0ff */
[----:B------:R-:W-:Y:S01]  /*2740*/  FADD.FTZ R142, R142, -R147 ;  /* 0x800000938e8e7221 */ /* 0x000fe20000010000 */
[----:B0-----:R-:W-:Y:S01]  /*2750*/  FSEL R19, R115, RZ, P5 ;  /* 0x000000ff73137208 */ /* 0x001fe20002800000 */
[-C--:B------:R-:W-:Y:S01]  /*2760*/  FFMA.FTZ R148, R148, R162.reuse, R161 ;  /* 0x000000a294947223 */ /* 0x080fe200000100a1 */
[----:B------:R-:W-:Y:S01]  /*2770*/  LOP3.LUT P5, RZ, R114, 0xff000000, RZ, 0xc0, !PT ;  /* 0xff00000072ff7812 */ /* 0x000fe200078ac0ff */
[----:B------:R-:W-:Y:S01]  /*2780*/  @P1 IMAD.MOV.U32 R114, RZ, RZ, R21 ;  /* 0x000000ffff721224 */ /* 0x000fe200078e0015 */
[----:B------:R-:W-:Y:S01]  /*2790*/  @P1 PRMT R18, RZ, 0x5410, R18 ;  /* 0x00005410ff121816 */ /* 0x000fe20000000012 */
[----:B------:R-:W-:Y:S01]  /*27a0*/  FFMA.FTZ R134, R153, R162, R161 ;  /* 0x000000a299867223 */ /* 0x000fe200000100a1 */
[----:B------:R0:W-:Y:S01]  /*27b0*/  F2F.BF16.F32 R141, R124 ;  /* 0x0000007c008d7304 */ /* 0x0001e20000202000 */
[----:B------:R-:W-:Y:S01]  /*27c0*/  FMUL.FTZ R131, R109, R142 ;  /* 0x0000008e6d837220 */ /* 0x000fe20000410000 */
[----:B------:R-:W-:Y:S01]  /*27d0*/  @P1 PRMT R114, RZ, 0x5410, R114 ;  /* 0x00005410ff721816 */ /* 0x000fe20000000072 */
[----:B------:R-:W-:Y:S01]  /*27e0*/  @P1 FADD.FTZ R135, R135, R18 ;  /* 0x0000001287871221 */ /* 0x000fe20000010000 */
[----:B------:R-:W-:Y:S01]  /*27f0*/  @P1 SHF.R.U64 R18, R2, 0x10, R3 ;  /* 0x0000001002121819 */ /* 0x000fe20000001203 */
[----:B------:R-:W-:-:S02]  /*2800*/  FADD.FTZ R148, R145, -R148 ;  /* 0x8000009491947221 */ /* 0x000fc40000010000 */
[----:B------:R-:W-:Y:S01]  /*2810*/  FADD.FTZ R134, R151, -R134 ;  /* 0x8000008697867221 */ /* 0x000fe20000010000 */
[----:B------:R-:W-:Y:S01]  /*2820*/  @P1 PRMT R18, RZ, 0x5410, R18 ;  /* 0x00005410ff121816 */ /* 0x000fe20000000012 */
[----:B------:R-:W-:Y:S01]  /*2830*/  @P1 FADD.FTZ R131, R131, R114 ;  /* 0x0000007283831221 */ /* 0x000fe20000010000 */
[----:B------:R1:W-:Y:S01]  /*2840*/  F2F.BF16.F32 R142, R130 ;  /* 0x00000082008e7304 */ /* 0x0003e20000202000 */
[C---:B0-----:R-:W-:Y:S02]  /*2850*/  FMUL.FTZ R124, R109.reuse, R148 ;  /* 0x000000946d7c7220 */ /* 0x041fe40000410000 */
[----:B------:R-:W-:Y:S02]  /*2860*/  FMUL.FTZ R127, R109, R134 ;  /* 0x000000866d7f7220 */ /* 0x000fe40000410000 */
[----:B------:R-:W-:Y:S02]  /*2870*/  FMUL.FTZ R128, R131, c[0x0][0x1e8] ;  /* 0x00007a0083807a20 */ /* 0x000fe40000410000 */
[----:B------:R-:W-:Y:S01]  /*2880*/  @P1 FADD.FTZ R124, R124, R129 ;  /* 0x000000817c7c1221 */ /* 0x000fe20000010000 */
[----:B------:R0:W-:Y:S01]  /*2890*/  F2F.BF16.F32 R147, R13 ;  /* 0x0000000d00937304 */ /* 0x0001e20000202000 */
[----:B------:R-:W-:Y:S01]  /*28a0*/  @P1 FADD.FTZ R127, R127, R18 ;  /* 0x000000127f7f1221 */ /* 0x000fe20000010000 */
[----:B------:R-:W-:Y:S01]  /*28b0*/  FSEL R133, R128, RZ, P6 ;  /* 0x000000ff80857208 */ /* 0x000fe20003000000 */
[----:B------:R-:W-:Y:S01]  /*28c0*/  FMUL.FTZ R132, R135, c[0x0][0x1e8] ;  /* 0x00007a0087847a20 */ /* 0x000fe20000410000 */
[----:B------:R-:W-:Y:S01]  /*28d0*/  LOP3.LUT P6, RZ, R113, 0xff00, RZ, 0xc0, !PT ;  /* 0x0000ff0071ff7812 */ /* 0x000fe200078cc0ff */
[----:B-1----:R-:W-:-:S02]  /*28e0*/  FMUL.FTZ R130, R124, c[0x0][0x1e8] ;  /* 0x00007a007c827a20 */ /* 0x002fc40000410000 */
[----:B------:R-:W-:Y:S01]  /*28f0*/  FMUL.FTZ R114, R127, c[0x0][0x1e8] ;  /* 0x00007a007f727a20 */ /* 0x000fe20000410000 */
[----:B------:R-:W-:Y:S01]  /*2900*/  FSEL R18, R132, RZ, P0 ;  /* 0x000000ff84127208 */ /* 0x000fe20000000000 */
[-CC-:B------:R-:W-:Y:S01]  /*2910*/  FFMA.FTZ R154, R154, R162.reuse, R161.reuse ;  /* 0x000000a29a9a7223 */ /* 0x180fe200000100a1 */
[----:B0-----:R-:W-:Y:S01]  /*2920*/  FSEL R13, R130, RZ, P5 ;  /* 0x000000ff820d7208 */ /* 0x001fe20002800000 */
[----:B------:R0:W-:Y:S01]  /*2930*/  F2F.BF16.F32 R145, R12 ;  /* 0x0000000c00917304 */ /* 0x0001e20000202000 */
[----:B------:R-:W-:Y:S01]  /*2940*/  FSEL R136, R114, RZ, P6 ;  /* 0x000000ff72887208 */ /* 0x000fe20003000000 */
[----:B------:R-:W-:Y:S01]  /*2950*/  FADD.FTZ R154, R149, -R154 ;  /* 0x8000009a959a7221 */ /* 0x000fe20000010000 */
[----:B------:R-:W-:Y:S01]  /*2960*/  LOP3.LUT P0, RZ, R113, 0xff0000, RZ, 0xc0, !PT ;  /* 0x00ff000071ff7812 */ /* 0x000fe2000780c0ff */
[----:B------:R-:W-:Y:S01]  /*2970*/  FFMA.FTZ R155, R155, R162, R161 ;  /* 0x000000a29b9b7223 */ /* 0x000fe200000100a1 */
[----:B------:R-:W-:Y:S01]  /*2980*/  LOP3.LUT P5, RZ, R113, 0xff, RZ, 0xc0, !PT ;  /* 0x000000ff71ff7812 */ /* 0x000fe200078ac0ff */
[----:B------:R-:W-:Y:S01]  /*2990*/  FMUL.FTZ R129, R109, R154 ;  /* 0x0000009a6d817220 */ /* 0x000fe20000410000 */
[----:B------:R-:W-:Y:S01]  /*29a0*/  LOP3.LUT P6, RZ, R113, 0xff000000, RZ, 0xc0, !PT ;  /* 0xff00000071ff7812 */ /* 0x000fe200078cc0ff */
[----:B------:R-:W-:Y:S01]  /*29b0*/  @P1 IMAD.MOV.U32 R113, RZ, RZ, R3 ;  /* 0x000000ffff711224 */ /* 0x000fe200078e0003 */
[----:B------:R1:W2:Y:S01]  /*29c0*/  F2F.BF16.F32 R148, R14 ;  /* 0x0000000e00947304 */ /* 0x0002a20000202000 */
[----:B------:R-:W-:-:S02]  /*29d0*/  FADD.FTZ R150, R150, -R155 ;  /* 0x8000009b96967221 */ /* 0x000fc40000010000 */
[----:B------:R-:W-:Y:S01]  /*29e0*/  FADD.FTZ R134, R144, -R137 ;  /* 0x8000008990867221 */ /* 0x000fe20000010000 */
[----:B0-----:R-:W-:Y:S01]  /*29f0*/  @P1 PRMT R12, RZ, 0x5410, R113 ;  /* 0x00005410ff0c1816 */ /* 0x001fe20000000071 */
[C---:B------:R-:W-:Y:S02]  /*2a00*/  FMUL.FTZ R137, R109.reuse, R150 ;  /* 0x000000966d897220 */ /* 0x040fe40000410000 */
[----:B------:R-:W-:Y:S01]  /*2a10*/  FMUL.FTZ R134, R109, R134 ;  /* 0x000000866d867220 */ /* 0x000fe20000410000 */
[----:B------:R0:W-:Y:S01]  /*2a20*/  F2F.BF16.F32 R144, R133 ;  /* 0x0000008500907304 */ /* 0x0001e20000202000 */
[----:B------:R-:W-:Y:S01]  /*2a30*/  @P1 FADD.FTZ R129, R129, R12 ;  /* 0x0000000c81811221 */ /* 0x000fe20000010000 */
[----:B------:R-:W-:-:S03]  /*2a40*/  @P1 SHF.R.U32.HI R12, RZ, 0x10, R3 ;  /* 0x00000010ff0c1819 */ /* 0x000fc60000011603 */
[----:B------:R-:W-:Y:S01]  /*2a50*/  FMUL.FTZ R113, R129, c[0x0][0x1e8] ;  /* 0x00007a0081717a20 */ /* 0x000fe20000410000 */
[----:B------:R-:W-:Y:S02]  /*2a60*/  @P1 PRMT R12, RZ, 0x5410, R12 ;  /* 0x00005410ff0c1816 */ /* 0x000fe4000000000c */
[----:B------:R3:W-:Y:S02]  /*2a70*/  F2F.BF16.F32 R109, R13 ;  /* 0x0000000d006d7304 */ /* 0x0007e40000202000 */
[----:B-1----:R-:W-:Y:S01]  /*2a80*/  FSEL R14, R113, RZ, P0 ;  /* 0x000000ff710e7208 */ /* 0x002fe20000000000 */
[----:B------:R-:W-:Y:S01]  /*2a90*/  @P1 FADD.FTZ R137, R137, R12 ;  /* 0x0000000c89891221 */ /* 0x000fe20000010000 */
[----:B------:R-:W-:Y:S01]  /*2aa0*/  ISETP.NE.U32.AND P0, PT, RZ, c[0x0][0x258], PT ;  /* 0x00009600ff007a0c */ /* 0x000fe20003f05070 */
[----:B------:R-:W-:Y:S02]  /*2ab0*/  @P1 IMAD.MOV.U32 R12, RZ, RZ, R2 ;  /* 0x000000ffff0c1224 */ /* 0x000fe400078e0002 */
[----:B0-----:R-:W-:Y:S01]  /*2ac0*/  FMUL.FTZ R133, R137, c[0x0][0x1e8] ;  /* 0x00007a0089857a20 */ /* 0x001fe20000410000 */
[----:B------:R-:W-:Y:S01]  /*2ad0*/  ISETP.NE.AND.EX P0, PT, RZ, c[0x0][0x25c], PT, P0 ;  /* 0x00009700ff007a0c */ /* 0x000fe20003f05300 */
[----:B------:R-:W0:Y:S01]  /*2ae0*/  F2F.BF16.F32 R19, R19 ;  /* 0x0000001300137304 */ /* 0x000e220000202000 */
[----:B---3--:R-:W-:-:S02]  /*2af0*/  @P1 PRMT R13, RZ, 0x5410, R12 ;  /* 0x00005410ff0d1816 */ /* 0x008fc4000000000c */
[----:B------:R-:W-:-:S03]  /*2b00*/  FSEL R9, R133, RZ, P6 ;  /* 0x000000ff85097208 */ /* 0x000fc60003000000 */
[----:B------:R-:W-:Y:S01]  /*2b10*/  @P1 FADD.FTZ R134, R134, R13 ;  /* 0x0000000d86861221 */ /* 0x000fe20000010000 */
[----:B------:R-:W-:Y:S01]  /*2b20*/  @P2 LOP3.LUT P1, RZ, R32, 0xff000000, RZ, 0xc0, !PT ;  /* 0xff00000020ff2812 */ /* 0x000fe2000782c0ff */
[----:B------:R-:W1:Y:S01]  /*2b30*/  F2F.BF16.F32 R149, R18 ;  /* 0x0000001200957304 */ /* 0x000e620000202000 */
[----:B--2---:R-:W-:Y:S02]  /*2b40*/  IMAD.U32 R13, R148, 0x10000, RZ ;  /* 0x00010000940d7824 */ /* 0x004fe400078e00ff */
[----:B------:R-:W-:Y:S02]  /*2b50*/  @P2 FSEL R8, R8, RZ, P1 ;  /* 0x000000ff08082208 */ /* 0x000fe40000800000 */
[----:B------:R-:W-:Y:S02]  /*2b60*/  @P0 F2FP.BF16.PACK_AB R4, RZ, R4 ;  /* 0x00000004ff04023e */ /* 0x000fe400000010ff */
[----:B------:R-:W-:Y:S01]  /*2b70*/  @P0 F2FP.BF16.PACK_AB R7, RZ, R7 ;  /* 0x00000007ff07023e */ /* 0x000fe200000010ff */
[----:B------:R2:W3:Y:S01]  /*2b80*/  F2F.BF16.F32 R150, R136 ;  /* 0x0000008800967304 */ /* 0x0004e20000202000 */
[----:B------:R-:W-:Y:S01]  /*2b90*/  @P0 PRMT R100, R4, 0x7610, R100 ;  /* 0x0000761004640816 */ /* 0x000fe20000000064 */
[----:B------:R-:W-:Y:S01]  /*2ba0*/  IMAD.WIDE.U32 R4, R138, 0x10000, RZ ;  /* 0x000100008a047825 */ /* 0x000fe200078e00ff */
[----:B------:R-:W-:-:S02]  /*2bb0*/  @P0 PRMT R102, R7, 0x7610, R102 ;  /* 0x0000761007660816 */ /* 0x000fc40000000066 */
[----:B------:R-:W-:Y:S01]  /*2bc0*/  @P0 F2FP.BF16.PACK_AB R6, RZ, R6 ;  /* 0x00000006ff06023e */ /* 0x000fe200000010ff */
[----:B------:R-:W-:Y:S01]  /*2bd0*/  IMAD.U32 R7, R140, 0x10000, RZ ;  /* 0x000100008c077824 */ /* 0x000fe200078e00ff */
[----:B------:R-:W-:Y:S01]  /*2be0*/  @P2 F2FP.BF16.PACK_AB R10, RZ, R8 ;  /* 0x00000008ff0a223e */ /* 0x000fe200000010ff */
[----:B------:R4:W0:Y:S01]  /*2bf0*/  F2F.BF16.F32 R18, R9 ;  /* 0x0000000900127304 */ /* 0x0008220000202000 */
[----:B--2---:R-:W-:Y:S01]  /*2c00*/  FMUL.FTZ R136, R134, c[0x0][0x1e8] ;  /* 0x00007a0086887a20 */ /* 0x004fe20000410000 */
[----:B------:R-:W-:Y:S02]  /*2c10*/  @P0 PRMT R101, R6, 0x7610, R101 ;  /* 0x0000761006650816 */ /* 0x000fe40000000065 */
[----:B------:R-:W-:Y:S02]  /*2c20*/  LOP3.LUT R7, R5, R7, R139, 0xfe, !PT ;  /* 0x0000000705077212 */ /* 0x000fe400078efe8b */
[----:B------:R-:W-:Y:S02]  /*2c30*/  FSEL R12, R136, RZ, P5 ;  /* 0x000000ff880c7208 */ /* 0x000fe40002800000 */
[----:B------:R-:W-:Y:S01]  /*2c40*/  F2F.BF16.F32 R14, R14 ;  /* 0x0000000e000e7304 */ /* 0x000fe20000202000 */
[----:B------:R-:W-:Y:S01]  /*2c50*/  LOP3.LUT R6, R4, R11, RZ, 0xfc, !PT ;  /* 0x0000000b04067212 */ /* 0x000fe200078efcff */
[----:B------:R-:W-:Y:S01]  /*2c60*/  IMAD.WIDE.U32 R4, R152, 0x10000, RZ ;  /* 0x0001000098047825 */ /* 0x000fe200078e00ff */
[----:B------:R-:W-:-:S02]  /*2c70*/  @P2 PRMT R106, R10, 0x7610, R106 ;  /* 0x000076100a6a2816 */ /* 0x000fc4000000006a */
[----:B------:R-:W-:Y:S01]  /*2c80*/  @P0 F2FP.BF16.PACK_AB R138, RZ, R16 ;  /* 0x00000010ff8a023e */ /* 0x000fe200000010ff */
[----:B------:R-:W-:Y:S01]  /*2c90*/  IMAD.U32 R11, R141, 0x10000, RZ ;  /* 0x000100008d0b7824 */ /* 0x000fe200078e00ff */
[----:B------:R-:W-:Y:S01]  /*2ca0*/  LOP3.LUT R4, R4, R143, RZ, 0xfc, !PT ;  /* 0x0000008f04047212 */ /* 0x000fe200078efcff */
[----:B------:R3:W2:Y:S01]  /*2cb0*/  F2F.BF16.F32 R139, R12 ;  /* 0x0000000c008b7304 */ /* 0x0006a20000202000 */
[----:B----4-:R-:W-:Y:S02]  /*2cc0*/  IMAD.WIDE.U32 R8, R142, 0x10000, RZ ;  /* 0x000100008e087825 */ /* 0x010fe400078e00ff */
[----:B------:R-:W-:Y:S02]  /*2cd0*/  LOP3.LUT R5, R5, R11, R146, 0xfe, !PT ;  /* 0x0000000b05057212 */ /* 0x000fe400078efe92 */
[----:B0-----:R-:W-:Y:S01]  /*2ce0*/  IMAD.WIDE.U32 R10, R19, 0x10000, RZ ;  /* 0x00010000130a7825 */ /* 0x001fe200078e00ff */
[----:B------:R-:W-:Y:S02]  /*2cf0*/  LOP3.LUT R9, R9, R13, R147, 0xfe, !PT ;  /* 0x0000000d09097212 */ /* 0x000fe400078efe93 */
[----:B------:R-:W-:Y:S01]  /*2d00*/  LOP3.LUT R8, R8, R145, RZ, 0xfc, !PT ;  /* 0x0000009108087212 */ /* 0x000fe200078efcff */
[----:B------:R-:W-:Y:S01]  /*2d10*/  IMAD.U32 R19, R109, 0x10000, RZ ;  /* 0x000100006d137824 */ /* 0x000fe200078e00ff */
[----:B-1----:R-:W-:Y:S01]  /*2d20*/  LOP3.LUT R10, R10, R149, RZ, 0xfc, !PT ;  /* 0x000000950a0a7212 */ /* 0x002fe200078efcff */
[----:B---3--:R-:W-:-:S03]  /*2d30*/  IMAD.WIDE.U32 R12, R150, 0x10000, RZ ;  /* 0x00010000960c7825 */ /* 0x008fc600078e00ff */
[----:B------:R-:W-:Y:S01]  /*2d40*/  LOP3.LUT R11, R11, R19, R144, 0xfe, !PT ;  /* 0x000000130b0b7212 */ /* 0x000fe200078efe90 */
[----:B------:R-:W-:Y:S01]  /*2d50*/  IMAD.U32 R109, R18, 0x10000, RZ ;  /* 0x00010000126d7824 */ /* 0x000fe200078e00ff */
[----:B------:R-:W-:Y:S02]  /*2d60*/  @P0 F2FP.BF16.PACK_AB R18, RZ, R15 ;  /* 0x0000000fff12023e */ /* 0x000fe400000010ff */
[----:B--2---:R-:W-:Y:S02]  /*2d70*/  LOP3.LUT R12, R12, R139, RZ, 0xfc, !PT ;  /* 0x0000008b0c0c7212 */ /* 0x004fe400078efcff */
[----:B------:R-:W-:Y:S02]  /*2d80*/  LOP3.LUT R13, R13, R109, R14, 0xfe, !PT ;  /* 0x0000006d0d0d7212 */ /* 0x000fe400078efe0e */
[----:B------:R-:W-:Y:S02]  /*2d90*/  IADD3 R14, P1, R108, c[0x0][0x248], RZ ;  /* 0x000092006c0e7a10 */ /* 0x000fe40007f3e0ff */
[----:B------:R-:W-:-:S02]  /*2da0*/  @P0 F2FP.BF16.PACK_AB R139, RZ, R17 ;  /* 0x00000011ff8b023e */ /* 0x000fc400000010ff */
[----:B------:R-:W-:Y:S02]  /*2db0*/  IADD3.X R15, R160, c[0x0][0x24c], RZ, P1, !PT ;  /* 0x00009300a00f7a10 */ /* 0x000fe40000ffe4ff */
[----:B------:R-:W-:Y:S01]  /*2dc0*/  @P0 PRMT R107, R18, 0x7610, R107 ;  /* 0x00007610126b0816 */ /* 0x000fe2000000006b */
        /* <DEDUP_REMOVED lines=9> */
.L_x_289:
[----:B------:R1:W-:Y:S01]  /*2e60*/  STG.E.64 [R14.64], R6 ;  /* 0x000000060e007986 */ /* 0x0003e2000c101b04 */
[----:B------:R-:W-:Y:S02]  /*2e70*/  @P0 PRMT R101, R138, 0x7610, R101 ;  /* 0x000076108a650816 */ /* 0x000fe40000000065 */
        /* <DEDUP_REMOVED lines=10> */
.L_x_290:
        /* <DEDUP_REMOVED lines=13> */
[----:B-1----:R-:W-:Y:S02]  /*2ff0*/  IADD3 R6, P1, R37, c[0x0][0x248], RZ ;  /* 0x0000920025067a10 */ /* 0x002fe40007f3e0ff */
        /* <DEDUP_REMOVED lines=19> */
.L_x_291:
        /* <DEDUP_REMOVED lines=12> */
.L_x_292:
        /* <DEDUP_REMOVED lines=14> */
[----:B01----:R-:W-:Y:S02]  /*32d0*/  IADD3 R6, P1, R36, c[0x0][0x248], RZ ;  /* 0x0000920024067a10 */ /* 0x003fe40007f3e0ff */
        /* <DEDUP_REMOVED lines=20> */
.L_x_293:
[----:B------:R1:W-:Y:S01]  /*3420*/  STG.E.64 [R6.64], R8 ;  /* 0x0000000806007986 */ /* 0x0003e2000c101b04 */
[----:B------:R-:W-:Y:S02]  /*3430*/  @P0 PRMT R101, R121, 0x7610, R101 ;  /* 0x0000761079650816 */ /* 0x000fe40000000065 */
[----:B------:R-:W-:Y:S02]  /*3440*/  @P0 PRMT R102, R131, 0x7610, R102 ;  /* 0x0000761083660816 */ /* 0x000fe40000000066 */
[----:B------:R-:W-:Y:S01]  /*3450*/  @P0 PRMT R100, R135, 0x7610, R100 ;  /* 0x0000761087640816 */ /* 0x000fe20000000064 */
[----:B------:R-:W-:Y:S05]  /*3460*/  @!P2 BRA `(.L_x_294) ;  /* 0x000000800000a947 */ /* 0x000fea0003800000 */
[----:B0-----:R-:W-:Y:S02]  /*3470*/  LOP3.LUT R4, R104, 0xffff, RZ, 0xc0, !PT ;  /* 0x0000ffff68047812 */ /* 0x001fe400078ec0ff */
[----:B------:R-:W-:Y:S02]  /*3480*/  IADD3 R36, P1, R36, c[0x0][0x250], RZ ;  /* 0x0000940024247a10 */ /* 0x000fe40007f3e0ff */
[----:B-1----:R-:W-:Y:S01]  /*3490*/  PRMT R7, R105, 0x5410, R106 ;  /* 0x0000541069077816 */ /* 0x002fe2000000006a */
[----:B------:R-:W-:Y:S01]  /*34a0*/  IMAD.WIDE.U32 R4, R4, 0x10000, RZ ;  /* 0x0001000004047825 */ /* 0x000fe200078e00ff */
[----:B------:R-:W-:-:S04]  /*34b0*/  IADD3.X R37, R158, c[0x0][0x254], RZ, P1, !PT ;  /* 0x000095009e257a10 */ /* 0x000fc80000ffe4ff */
[----:B------:R-:W-:Y:S02]  /*34c0*/  LOP3.LUT R5, R7, R5, RZ, 0xfc, !PT ;  /* 0x0000000507057212 */ /* 0x000fe400078efcff */
[----:B------:R-:W-:-:S05]  /*34d0*/  LOP3.LUT R4, R4, 0xffff, R103, 0xf8, !PT ;  /* 0x0000ffff04047812 */ /* 0x000fca00078ef867 */
[----:B------:R0:W-:Y:S02]  /*34e0*/  STG.E.64 [R36.64], R4 ;  /* 0x0000000424007986 */ /* 0x0001e4000c101b04 */
.L_x_294:
        /* <DEDUP_REMOVED lines=19> */
[----:B-1----:R-:W-:Y:S02]  /*3620*/  LOP3.LUT R6, R101, 0xffff, RZ, 0xc0, !PT ;  /* 0x0000ffff65067812 */ /* 0x002fe400078ec0ff */
[----:B0-----:R-:W-:-:S02]  /*3630*/  IADD3 R4, P1, R35, c[0x0][0x258], RZ ;  /* 0x0000960023047a10 */ /* 0x001fc40007f3e0ff */
[----:B------:R-:W-:Y:S01]  /*3640*/  PRMT R9, R102, 0x5410, R107 ;  /* 0x0000541066097816 */ /* 0x000fe2000000006b */
[----:B------:R-:W-:Y:S01]  /*3650*/  IMAD.WIDE.U32 R6, R6, 0x10000, RZ ;  /* 0x0001000006067825 */ /* 0x000fe200078e00ff */
[----:B------:R-:W-:-:S04]  /*3660*/  IADD3.X R5, R157, c[0x0][0x25c], RZ, P1, !PT ;  /* 0x000097009d057a10 */ /* 0x000fc80000ffe4ff */
[----:B------:R-:W-:Y:S02]  /*3670*/  LOP3.LUT R7, R9, R7, RZ, 0xfc, !PT ;  /* 0x0000000709077212 */ /* 0x000fe400078efcff */
[----:B------:R-:W-:-:S05]  /*3680*/  LOP3.LUT R6, R6, 0xffff, R100, 0xf8, !PT ;  /* 0x0000ffff06067812 */ /* 0x000fca00078ef864 */
[----:B------:R0:W-:Y:S02]  /*3690*/  STG.E.64 [R4.64], R6 ;  /* 0x0000000604007986 */ /* 0x0001e4000c101b04 */
.L_x_295:
[----:B0-----:R-:W-:Y:S02]  /*36a0*/  IADD3 R4, P1, R35, c[0x0][0x248], RZ ;  /* 0x0000920023047a10 */ /* 0x001fe40007f3e0ff */
        /* <DEDUP_REMOVED lines=12> */
[----:B------:R-:W-:Y:S02]  /*3770*/  LOP3.LUT R8, R104, 0xffff, RZ, 0xc0, !PT ;  /* 0x0000ffff68087812 */ /* 0x000fe400078ec0ff */
[----:B0-----:R-:W-:-:S02]  /*3780*/  IADD3 R4, P1, R35, c[0x0][0x250], RZ ;  /* 0x0000940023047a10 */ /* 0x001fc40007f3e0ff */
[----:B------:R-:W-:Y:S01]  /*3790*/  PRMT R11, R105, 0x5410, R106 ;  /* 0x00005410690b7816 */ /* 0x000fe2000000006a */
[----:B------:R-:W-:Y:S01]  /*37a0*/  IMAD.WIDE.U32 R8, R8, 0x10000, RZ ;  /* 0x0001000008087825 */ /* 0x000fe200078e00ff */
[----:B------:R-:W-:-:S04]  /*37b0*/  IADD3.X R5, R157, c[0x0][0x254], RZ, P1, !PT ;  /* 0x000095009d057a10 */ /* 0x000fc80000ffe4ff */
[----:B------:R-:W-:Y:S02]  /*37c0*/  LOP3.LUT R9, R11, R9, RZ, 0xfc, !PT ;  /* 0x000000090b097212 */ /* 0x000fe400078efcff */
[----:B------:R-:W-:-:S05]  /*37d0*/  LOP3.LUT R8, R8, 0xffff, R103, 0xf8, !PT ;  /* 0x0000ffff08087812 */ /* 0x000fca00078ef867 */
[----:B------:R0:W-:Y:S02]  /*37e0*/  STG.E.64 [R4.64], R8 ;  /* 0x0000000804007986 */ /* 0x0001e4000c101b04 */
.L_x_296:
        /* <DEDUP_REMOVED lines=9> */
.L_x_297:
        /* <DEDUP_REMOVED lines=18> */
[----:B01----:R-:W-:Y:S02]  /*39a0*/  LOP3.LUT R4, R104, 0xffff, RZ, 0xc0, !PT ;  /* 0x0000ffff68047812 */ /* 0x003fe400078ec0ff */
[----:B------:R-:W-:Y:S02]  /*39b0*/  IADD3 R34, P0, R34, c[0x0][0x250], RZ ;  /* 0x0000940022227a10 */ /* 0x000fe40007f1e0ff */
[----:B------:R-:W-:Y:S01]  /*39c0*/  PRMT R7, R105, 0x5410, R106 ;  /* 0x0000541069077816 */ /* 0x000fe2000000006a */
[----:B------:R-:W-:Y:S01]  /*39d0*/  IMAD.WIDE.U32 R4, R4, 0x10000, RZ ;  /* 0x0001000004047825 */ /* 0x000fe200078e00ff */
[----:B------:R-:W-:-:S04]  /*39e0*/  IADD3.X R35, R33, c[0x0][0x254], RZ, P0, !PT ;  /* 0x0000950021237a10 */ /* 0x000fc800007fe4ff */
[----:B------:R-:W-:Y:S02]  /*39f0*/  LOP3.LUT R5, R7, R5, RZ, 0xfc, !PT ;  /* 0x0000000507057212 */ /* 0x000fe400078efcff */
[----:B------:R-:W-:-:S05]  /*3a00*/  LOP3.LUT R4, R4, 0xffff, R103, 0xf8, !PT ;  /* 0x0000ffff04047812 */ /* 0x000fca00078ef867 */
[----:B------:R0:W-:Y:S02]  /*3a10*/  STG.E.64 [R34.64], R4 ;  /* 0x0000000422007986 */ /* 0x0001e4000c101b04 */
.L_x_298:
[----:B-1----:R-:W-:Y:S01]  /*3a20*/  SEL R112, RZ, 0x1, P4 ;  /* 0x00000001ff707807 */ /* 0x002fe20002000000 */
[----:B0-----:R-:W-:Y:S01]  /*3a30*/  @P3 CALL.REL.NOINC `(.L_x_299) ;  /* 0x0000001000003944 */ /* 0x001fe20003c00000 */
[----:B------:R-:W-:Y:S05]  /*3a40*/  BRA `(.L_x_300) ;  /* 0xffffcb3000007947 */ /* 0x000fea000383ffff */
.L_x_299:
        /* <DEDUP_REMOVED lines=40> */
.L_x_286:
[----:B------:R-:W0:Y:S01]  /*3cd0*/  S2UR UR6, SR_CTAID.X ;  /* 0x00000000000679c3 */ /* 0x000e220000002500 */
[----:B------:R-:W-:Y:S01]  /*3ce0*/  IMAD.MOV.U32 R5, RZ, RZ, 0x10 ;  /* 0x00000010ff057424 */ /* 0x000fe200078e00ff */
[C---:B0-----:R-:W-:Y:S02]  /*3cf0*/  LEA.HI R0, R99.reuse, UR6, RZ, 0x18 ;  /* 0x0000000663007c11 */ /* 0x041fe4000f8fc0ff */
[----:B------:R-:W-:-:S03]  /*3d00*/  LOP3.LUT R99, R99, 0xff, RZ, 0xc0, !PT ;  /* 0x000000ff63637812 */ /* 0x000fc600078ec0ff */
        /* <DEDUP_REMOVED lines=15> */
.L_x_287:
[----:B------:R-:W-:Y:S01]  /*3e00*/  IMAD.MOV.U32 R7, RZ, RZ, R9 ;  /* 0x000000ffff077224 */ /* 0x000fe200078e0009 */
[----:B------:R-:W-:Y:S01]  /*3e10*/  MOV R4, 0x3e60 ;  /* 0x00003e6000047802 */ /* 0x000fe20000000f00 */
[----:B------:R-:W-:-:S02]  /*3e20*/  IMAD.MOV.U32 R8, RZ, RZ, 0x10 ;  /* 0x00000010ff087424 */ /* 0x000fc400078e00ff */
[----:B------:R-:W-:Y:S02]  /*3e30*/  IMAD.MOV.U32 R10, RZ, RZ, 0x1f ;  /* 0x0000001fff0a7424 */ /* 0x000fe400078e00ff */
[----:B------:R-:W-:Y:S02]  /*3e40*/  IMAD.MOV.U32 R13, RZ, RZ, -0x1 ;  /* 0xffffffffff0d7424 */ /* 0x000fe400078e00ff */
[----:B-----5:R-:W-:Y:S05]  /*3e50*/  CALL.REL.NOINC `($__internal_11_$__cuda_sm70_shflsync_down_p) ;  /* 0x0000046000007944 */ /* 0x020fea0003c00000 */
[----:B-1----:R-:W-:Y:S01]  /*3e60*/  IMAD.MOV.U32 R6, RZ, RZ, R7 ;  /* 0x000000ffff067224 */ /* 0x002fe200078e0007 */
[----:B0-----:R-:W-:Y:S05]  /*3e70*/  BRA `(.L_x_301) ;  /* 0xffffdc1000007947 */ /* 0x001fea000383ffff */
.L_x_288:
[----:B------:R-:W-:Y:S01]  /*3e80*/  IMAD.MOV.U32 R7, RZ, RZ, R11 ;  /* 0x000000ffff077224 */ /* 0x000fe200078e000b */
[----:B------:R-:W-:Y:S01]  /*3e90*/  MOV R4, 0x3ee0 ;  /* 0x00003ee000047802 */ /* 0x000fe20000000f00 */
[----:B------:R-:W-:Y:S02]  /*3ea0*/  IMAD.MOV.U32 R8, RZ, RZ, 0x10 ;  /* 0x00000010ff087424 */ /* 0x000fe400078e00ff */
[----:B------:R-:W-:Y:S02]  /*3eb0*/  IMAD.MOV.U32 R10, RZ, RZ, 0x1f ;  /* 0x0000001fff0a7424 */ /* 0x000fe400078e00ff */
[----:B------:R-:W-:Y:S02]  /*3ec0*/  IMAD.MOV.U32 R13, RZ, RZ, -0x1 ;  /* 0xffffffffff0d7424 */ /* 0x000fe400078e00ff */
[----:B01---5:R-:W-:Y:S05]  /*3ed0*/  CALL.REL.NOINC `($__internal_11_$__cuda_sm70_shflsync_down_p) ;  /* 0x000003e000007944 */ /* 0x023fea0003c00000 */
[----:B------:R-:W-:Y:S01]  /*3ee0*/  FADD.FTZ R9, R9, R6 ;  /* 0x0000000609097221 */ /* 0x000fe20000010000 */
[----:B------:R-:W-:Y:S01]  /*3ef0*/  MOV R4, 0x3f60 ;  /* 0x00003f6000047802 */ /* 0x000fe20000000f00 */
[----:B-1----:R-:W-:-:S02]  /*3f00*/  FADD.FTZ R12, R11, R7 ;  /* 0x000000070b0c7221 */ /* 0x002fc40000010000 */
[----:B0-----:R-:W-:Y:S02]  /*3f10*/  IMAD.MOV.U32 R8, RZ, RZ, 0x8 ;  /* 0x00000008ff087424 */ /* 0x001fe400078e00ff */
[----:B------:R-:W-:Y:S02]  /*3f20*/  IMAD.MOV.U32 R10, RZ, RZ, 0x1f ;  /* 0x0000001fff0a7424 */ /* 0x000fe400078e00ff */
[----:B------:R-:W-:Y:S02]  /*3f30*/  IMAD.MOV.U32 R13, RZ, RZ, -0x1 ;  /* 0xffffffffff0d7424 */ /* 0x000fe400078e00ff */
[----:B------:R-:W-:Y:S02]  /*3f40*/  IMAD.MOV.U32 R7, RZ, RZ, R9 ;  /* 0x000000ffff077224 */ /* 0x000fe400078e0009 */
[----:B------:R-:W-:Y:S05]  /*3f50*/  CALL.REL.NOINC `($__internal_11_$__cuda_sm70_shflsync_down_p) ;  /* 0x0000036000007944 */ /* 0x000fea0003c00000 */
[----:B-1----:R-:W-:Y:S01]  /*3f60*/  IMAD.MOV.U32 R6, RZ, RZ, R7 ;  /* 0x000000ffff067224 */ /* 0x002fe200078e0007 */
[----:B------:R-:W-:Y:S01]  /*3f70*/  MOV R4, 0x3fd0 ;  /* 0x00003fd000047802 */ /* 0x000fe20000000f00 */
[----:B------:R-:W-:Y:S02]  /*3f80*/  IMAD.MOV.U32 R7, RZ, RZ, R12 ;  /* 0x000000ffff077224 */ /* 0x000fe400078e000c */
[----:B0-----:R-:W-:-:S02]  /*3f90*/  IMAD.MOV.U32 R8, RZ, RZ, 0x8 ;  /* 0x00000008ff087424 */ /* 0x001fc400078e00ff */
[----:B------:R-:W-:Y:S02]  /*3fa0*/  IMAD.MOV.U32 R10, RZ, RZ, 0x1f ;  /* 0x0000001fff0a7424 */ /* 0x000fe400078e00ff */
[----:B------:R-:W-:Y:S02]  /*3fb0*/  IMAD.MOV.U32 R13, RZ, RZ, -0x1 ;  /* 0xffffffffff0d7424 */ /* 0x000fe400078e00ff */
[----:B------:R-:W-:Y:S05]  /*3fc0*/  CALL.REL.NOINC `($__internal_11_$__cuda_sm70_shflsync_down_p) ;  /* 0x000002f000007944 */ /* 0x000fea0003c00000 */
[----:B------:R-:W-:Y:S01]  /*3fd0*/  FADD.FTZ R9, R6, R9 ;  /* 0x0000000906097221 */ /* 0x000fe20000010000 */
[----:B------:R-:W-:Y:S01]  /*3fe0*/  MOV R4, 0x4050 ;  /* 0x0000405000047802 */ /* 0x000fe20000000f00 */
[----:B-1----:R-:W-:Y:S02]  /*3ff0*/  FADD.FTZ R12, R12, R7 ;  /* 0x000000070c0c7221 */ /* 0x002fe40000010000 */
[----:B0-----:R-:W-:Y:S02]  /*4000*/  IMAD.MOV.U32 R8, RZ, RZ, 0x4 ;  /* 0x00000004ff087424 */ /* 0x001fe400078e00ff */
[----:B------:R-:W-:Y:S02]  /*4010*/  IMAD.MOV.U32 R10, RZ, RZ, 0x1f ;  /* 0x0000001fff0a7424 */ /* 0x000fe400078e00ff */
[----:B------:R-:W-:-:S02]  /*4020*/  IMAD.MOV.U32 R13, RZ, RZ, -0x1 ;  /* 0xffffffffff0d7424 */ /* 0x000fc400078e00ff */
[----:B------:R-:W-:Y:S02]  /*4030*/  IMAD.MOV.U32 R7, RZ, RZ, R9 ;  /* 0x000000ffff077224 */ /* 0x000fe400078e0009 */
[----:B------:R-:W-:Y:S05]  /*4040*/  CALL.REL.NOINC `($__internal_11_$__cuda_sm70_shflsync_down_p) ;  /* 0x0000027000007944 */ /* 0x000fea0003c00000 */
[----:B-1----:R-:W-:Y:S01]  /*4050*/  IMAD.MOV.U32 R6, RZ, RZ, R7 ;  /* 0x000000ffff067224 */ /* 0x002fe200078e0007 */
[----:B------:R-:W-:Y:S01]  /*4060*/  MOV R4, 0x40c0 ;  /* 0x000040c000047802 */ /* 0x000fe20000000f00 */
[----:B------:R-:W-:Y:S02]  /*4070*/  IMAD.MOV.U32 R7, RZ, RZ, R12 ;  /* 0x000000ffff077224 */ /* 0x000fe400078e000c */
[----:B0-----:R-:W-:Y:S02]  /*4080*/  IMAD.MOV.U32 R8, RZ, RZ, 0x4 ;  /* 0x00000004ff087424 */ /* 0x001fe400078e00ff */
[----:B------:R-:W-:Y:S02]  /*4090*/  IMAD.MOV.U32 R10, RZ, RZ, 0x1f ;  /* 0x0000001fff0a7424 */ /* 0x000fe400078e00ff */
[----:B------:R-:W-:Y:S02]  /*40a0*/  IMAD.MOV.U32 R13, RZ, RZ, -0x1 ;  /* 0xffffffffff0d7424 */ /* 0x000fe400078e00ff */
[----:B------:R-:W-:Y:S05]  /*40b0*/  CALL.REL.NOINC `($__internal_11_$__cuda_sm70_shflsync_down_p) ;  /* 0x0000020000007944 */ /* 0x000fea0003c00000 */
        /* <DEDUP_REMOVED lines=30> */
[----:B-1----:R-:W-:Y:S01]  /*42a0*/  IMAD.MOV.U32 R4, RZ, RZ, R7 ;  /* 0x000000ffff047224 */ /* 0x002fe200078e0007 */
[----:B0-----:R-:W-:Y:S05]  /*42b0*/  BRA `(.L_x_302) ;  /* 0xffffd8f000007947 */ /* 0x001fea000383ffff */
        .weak           $__internal_11_$__cuda_sm70_shflsync_down_p
        .type           $__internal_11_$__cuda_sm70_shflsync_down_p,@function
        .size           $__internal_11_$__cuda_sm70_shflsync_down_p,(.L_x_2758 - $__internal_11_$__cuda_sm70_shflsync_down_p)
$__internal_11_$__cuda_sm70_shflsync_down_p:
[----:B------:R-:W-:Y:S01]  /*42c0*/  IMAD.MOV.U32 R5, RZ, RZ, 0x0 ;  /* 0x00000000ff057424 */ /* 0x000fe200078e00ff */
[----:B------:R-:W-:Y:S04]  /*42d0*/  WARPSYNC R13 ;  /* 0x0000000d00007348 */ /* 0x000fe80003800000 */
[----:B------:R0:W1:Y:S01]  /*42e0*/  SHFL.DOWN PT, R7, R7, R8, R10 ;  /* 0x0800000807077389 */ /* 0x00006200000e000a */
[----:B------:R-:W-:Y:S05]  /*42f0*/  RET.REL.NODEC R4 `(_ZN10layer_norm31ln_parallel_residual_bwd_kernelINS_13Kernel_traitsI13__nv_bfloat16S2_S2_S2_fjLj5120ELj1ELj1ELj8ELj8ENS_18Kernel_traits_baseILj5120ES2_S2_S2_S2_fjLj256EEEEELb1ELb1ELb1EEEvNS_9BwdParamsE) ;  /* 0xffffbd0004007950 */ /* 0x000fea0003c3ffff */
.L_x_303:
        /* <DEDUP_REMOVED lines=16> */
.L_x_2758:


//--------------------- .text._ZN10layer_norm31ln_parallel_residual_bwd_kernelINS_13Kernel_traitsI6__halfS2_S2_S2_fjLj5120ELj1ELj1ELj8ELj8ENS_18Kernel_traits_baseILj5120ES2_S2_S2_S2_fjLj256EEEEELb0ELb0ELb0EEEvNS_9BwdParamsE --------------------------
	.section	.text._ZN10layer_norm31ln_parallel_residual_bwd_kernelINS_13Kernel_traitsI6__halfS2_S2_S2_fjLj5120ELj1ELj1ELj8ELj8ENS_18Kernel_traits_baseILj5120ES2_S2_S2_S2_fjLj256EEEEELb0ELb0ELb0EEEvNS_9BwdParamsE,"ax",@progbits
	.sectioninfo	@"SHI_REGISTERS=208"
	.align	128
        .global         _ZN10layer_norm31ln_parallel_residual_bwd_kernelINS_13Kernel_traitsI6__halfS2_S2_S2_fjLj5120ELj1ELj1ELj8ELj8ENS_18Kernel_traits_baseILj5120ES2_S2_S2_S2_fjLj256EEEEELb0ELb0ELb0EEEvNS_9BwdParamsE
        .type           _ZN10layer_norm31ln_parallel_residual_bwd_kernelINS_13Kernel_traitsI6__halfS2_S2_S2_fjLj5120ELj1ELj1ELj8ELj8ENS_18Kernel_traits_baseILj5120ES2_S2_S2_S2_fjLj256EEEEELb0ELb0ELb0EEEvNS_9BwdParamsE,@function
        .size           _ZN10layer_norm31ln_parallel_residual_bwd_kernelINS_13Kernel_traitsI6__halfS2_S2_S2_fjLj5120ELj1ELj1ELj8ELj8ENS_18Kernel_traits_baseILj5120ES2_S2_S2_S2_fjLj256EEEEELb0ELb0ELb0EEEvNS_9BwdParamsE,(.L_x_2759 - _ZN10layer_norm31ln_parallel_residual_bwd_kernelINS_13Kernel_traitsI6__halfS2_S2_S2_fjLj5120ELj1ELj1ELj8ELj8ENS_18Kernel_traits_baseILj5120ES2_S2_S2_S2_fjLj256EEEEELb0ELb0ELb0EEEvNS_9BwdParamsE)
        .other          _ZN10layer_norm31ln_parallel_residual_bwd_kernelINS_13Kernel_traitsI6__halfS2_S2_S2_fjLj5120ELj1ELj1ELj8ELj8ENS_18Kernel_traits_baseILj5120ES2_S2_S2_S2_fjLj256EEEEELb0ELb0ELb0EEEvNS_9BwdParamsE,@"STO_CUDA_ENTRY STV_DEFAULT"
_ZN10layer_norm31ln_parallel_residual_bwd_kernelINS_13Kernel_traitsI6__halfS2_S2_S2_fjLj5120ELj1ELj1ELj8ELj8ENS_18Kernel_traits_baseILj5120ES2_S2_S2_S2_fjLj256EEEEELb0ELb0ELb0EEEvNS_9BwdParamsE:
.text._ZN10layer_norm31ln_parallel_residual_bwd_kernelINS_13Kernel_traitsI6__halfS2_S2_S2_fjLj5120ELj1ELj1ELj8ELj8ENS_18Kernel_traits_baseILj5120ES2_S2_S2_S2_fjLj256EEEEELb0ELb0ELb0EEEvNS_9BwdParamsE:
[----:B------:R-:W-:Y:S02]  /*0000*/  MOV R1, c[0x0][0x28] ;  /* 0x00000a0000017a02 */ /* 0x000fe40000000f00 */
[----:B------:R-:W0:Y:S01]  /*0010*/  S2R R141, SR_TID.X ;  /* 0x00000000008d7919 */ /* 0x000e220000002100 */
[----:B------:R-:W-:Y:S01]  /*0020*/  MOV R0, c[0x0][0x168] ;  /* 0x00005a0000007a02 */ /* 0x000fe20000000f00 */
[----:B------:R-:W-:-:S03]  /*0030*/  ULDC.64 UR4, c[0x0][0x118] ;  /* 0x0000460000047ab9 */ /* 0x000fc60000000a00 */
        /* <DEDUP_REMOVED lines=12> */
[----:B------:R-:W-:Y:S01]  /*0100*/  @P6 IMAD.WIDE.U32 R2, R26, R7, c[0x0][0x1b0] ;  /* 0x00006c001a026625 */ /* 0x000fe200078e0007 */
[----:B------:R-:W-:-:S03]  /*0110*/  @P4 MOV R37, 0x8 ;  /* 0x0000000800254802 */ /* 0x000fc60000000f00 */
[C---:B------:R-:W-:Y:S01]  /*0120*/  @P6 IMAD.WIDE.U32 R6, R26.reuse, R7, c[0x0][0x1b8] ;  /* 0x00006e001a066625 */ /* 0x040fe200078e0007 */
[----:B------:R-:W-:Y:S01]  /*0130*/  @P6 LOP3.LUT R26, R26, 0x100, RZ, 0xfc, !PT ;  /* 0x000001001a1a6812 */ /* 0x000fe200078efcff */
[----:B------:R0:W5:Y:S02]  /*0140*/  @P6 LDG.E.64 R4, [R2.64] ;  /* 0x0000000402046981 */ /* 0x000164000c1e1b00 */
[----:B------:R-:W-:Y:S02]  /*0150*/  @P3 IMAD.MOV.U32 R41, RZ, RZ, 0x8 ;  /* 0x00000008ff293424 */ /* 0x000fe400078e00ff */
[CC--:B------:R-:W-:Y:S01]  /*0160*/  @P5 IMAD.WIDE.U32 R30, R26.reuse, R33.reuse, c[0x0][0x1b0] ;  /* 0x00006c001a1e5625 */ /* 0x0c0fe200078e0021 */
[----:B------:R-:W-:Y:S01]  /*0170*/  @P2 MOV R27, 0x8 ;  /* 0x00000008001b2802 */ /* 0x000fe20000000f00 */
[----:B------:R0:W5:Y:S02]  /*0180*/  @P6 LDG.E.64 R8, [R6.64] ;  /* 0x0000000406086981 */ /* 0x000164000c1e1b00 */
[C---:B------:R-:W-:Y:S01]  /*0190*/  @P5 IMAD.WIDE.U32 R32, R26.reuse, R33, c[0x0][0x1b8] ;  /* 0x00006e001a205625 */ /* 0x040fe200078e0021 */
[----:B------:R-:W-:Y:S01]  /*01a0*/  @P5 IADD3 R26, R26, 0x100, RZ ;  /* 0x000001001a1a5810 */ /* 0x000fe20007ffe0ff */
[----:B------:R0:W5:Y:S04]  /*01b0*/  @P5 LDG.E.64 R10, [R30.64] ;  /* 0x000000041e0a5981 */ /* 0x000168000c1e1b00 */
        /* <DEDUP_REMOVED lines=11> */
[----:B------:R-:W1:Y:S01]  /*0270*/  S2UR UR6, SR_CTAID.X ;  /* 0x00000000000679c3 */ /* 0x000e620000002500 */
[----:B------:R2:W5:Y:S02]  /*0280*/  @P3 LDG.E.64 R20, [R40.64] ;  /* 0x0000000428143981 */ /* 0x000564000c1e1b00 */
[----:B------:R-:W-:-:S02]  /*0290*/  @P2 IMAD.WIDE.U32 R26, R26, R27, c[0x0][0x1b8] ;  /* 0x00006e001a1a2625 */ /* 0x000fc400078e001b */
        /* <DEDUP_REMOVED lines=46> */
[----:B-----5:R-:W-:Y:S01]  /*0580*/  MOV R138, R4 ;  /* 0x00000004008a7202 */ /* 0x020fe20000000f00 */
[--C-:B------:R-:W-:Y:S01]  /*0590*/  IMAD.MOV.U32 R136, RZ, RZ, R5.reuse ;  /* 0x000000ffff887224 */ /* 0x100fe200078e0005 */
[--C-:B------:R-:W-:Y:S01]  /*05a0*/  SHF.R.U64 R137, R4, 0x10, R5.reuse ;  /* 0x0000001004897819 */ /* 0x100fe20000001205 */
[----:B------:R-:W-:Y:S01]  /*05b0*/  IMAD.MOV.U32 R34, RZ, RZ, R10 ;  /* 0x000000ffff227224 */ /* 0x000fe200078e000a */
[----:B------:R-:W-:Y:S01]  /*05c0*/  SHF.R.U32.HI R39, RZ, 0x10, R5 ;  /* 0x00000010ff277819 */ /* 0x000fe20000011605 */
[----:B------:R-:W-:Y:S01]  /*05d0*/  IMAD.MOV.U32 R26, RZ, RZ, R14 ;  /* 0x000000ffff1a7224 */ /* 0x000fe200078e000e */
[----:B------:R-:W-:Y:S01]  /*05e0*/  MOV R38, R8 ;  /* 0x0000000800267202 */ /* 0x000fe20000000f00 */
[----:B------:R-:W-:Y:S01]  /*05f0*/  IMAD.MOV.U32 R4, RZ, RZ, R18 ;  /* 0x000000ffff047224 */ /* 0x000fe200078e0012 */
[--C-:B------:R-:W-:Y:S01]  /*0600*/  SHF.R.U64 R37, R8, 0x10, R9.reuse ;  /* 0x0000001008257819 */ /* 0x100fe20000001209 */
[----:B------:R-:W-:Y:S01]  /*0610*/  IMAD.MOV.U32 R126, RZ, RZ, 0x1 ;  /* 0x00000001ff7e7424 */ /* 0x000fe200078e00ff */
[----:B------:R-:W-:Y:S01]  /*0620*/  MOV R36, R9 ;  /* 0x0000000900247202 */ /* 0x000fe20000000f00 */
[----:B------:R-:W-:Y:S01]  /*0630*/  HFMA2.MMA R117, -RZ, RZ, 0, 0 ;  /* 0x00000000ff757435 */ /* 0x000fe200000001ff */
[----:B------:R-:W-:Y:S01]  /*0640*/  SHF.R.U32.HI R35, RZ, 0x10, R9 ;  /* 0x00000010ff237819 */ /* 0x000fe20000011609 */
[----:B------:R-:W-:Y:S01]  /*0650*/  HADD2.F32 R138, -RZ, R138.H0_H0 ;  /* 0x2000008aff8a7230 */ /* 0x000fe20000004100 */
[--C-:B------:R-:W-:Y:S01]  /*0660*/  SHF.R.U64 R33, R10, 0x10, R11.reuse ;  /* 0x000000100a217819 */ /* 0x100fe2000000120b */
[----:B------:R-:W-:Y:S01]  /*0670*/  IMAD.MOV.U32 R10, RZ, RZ, R24 ;  /* 0x000000ffff0a7224 */ /* 0x000fe200078e0018 */
[----:B------:R-:W-:Y:S01]  /*0680*/  MOV R32, R11 ;  /* 0x0000000b00207202 */ /* 0x000fe20000000f00 */
[----:B------:R-:W-:Y:S01]  /*0690*/  HADD2.F32 R137, -RZ, R137.H0_H0 ;  /* 0x20000089ff897230 */ /* 0x000fe20000004100 */
[----:B------:R-:W-:Y:S01]  /*06a0*/  SHF.R.U32.HI R31, RZ, 0x10, R11 ;  /* 0x00000010ff1f7819 */ /* 0x000fe2000001160b */
[----:B------:R-:W-:Y:S01]  /*06b0*/  HADD2.F32 R136, -RZ, R136.H0_H0 ;  /* 0x20000088ff887230 */ /* 0x000fe20000004100 */
[----:B------:R-:W-:Y:S01]  /*06c0*/  MOV R30, R12 ;  /* 0x0000000c001e7202 */ /* 0x000fe20000000f00 */
[----:B------:R-:W-:Y:S01]  /*06d0*/  HADD2.F32 R39, -RZ, R39.H0_H0 ;  /* 0x20000027ff277230 */ /* 0x000fe20000004100 */
[--C-:B------:R-:W-:Y:S01]  /*06e0*/  SHF.R.U64 R125, R12, 0x10, R13.reuse ;  /* 0x000000100c7d7819 */ /* 0x100fe2000000120d */
[----:B------:R-:W-:Y:S01]  /*06f0*/  HADD2.F32 R38, -RZ, R38.H0_H0 ;  /* 0x20000026ff267230 */ /* 0x000fe20000004100 */
[----:B------:R-:W-:Y:S01]  /*0700*/  MOV R0, R13 ;  /* 0x0000000d00007202 */ /* 0x000fe20000000f00 */
[----:B------:R-:W-:Y:S01]  /*0710*/  HADD2.F32 R37, -RZ, R37.H0_H0 ;  /* 0x20000025ff257230 */ /* 0x000fe20000004100 */
[----:B------:R-:W-:Y:S01]  /*0720*/  SHF.R.U32.HI R27, RZ, 0x10, R13 ;  /* 0x00000010ff1b7819 */ /* 0x000fe2000001160d */
[----:B------:R-:W-:Y:S01]  /*0730*/  HADD2.F32 R36, -RZ, R36.H0_H0 ;  /* 0x20000024ff247230 */ /* 0x000fe20000004100 */
[--C-:B------:R-:W-:Y:S01]  /*0740*/  SHF.R.U64 R124, R14, 0x10, R15.reuse ;  /* 0x000000100e7c7819 */ /* 0x100fe2000000120f */
[----:B------:R-:W-:Y:S01]  /*0750*/  HADD2.F32 R35, -RZ, R35.H0_H0 ;  /* 0x20000023ff237230 */ /* 0x000fe20000004100 */
        /* <DEDUP_REMOVED lines=40> */
[----:B------:R-:W-:Y:S01]  /*09e0*/  PRMT R2, R126, 0x7610, R2 ;  /* 0x000076107e027816 */ /* 0x000fe20000000002 */
[----:B------:R-:W-:-:S02]  /*09f0*/  HADD2.F32 R14, -RZ, R14.H0_H0 ;  /* 0x2000000eff0e7230 */ /* 0x000fc40000004100 */
[----:B------:R-:W-:Y:S02]  /*0a00*/  HADD2.F32 R13, -RZ, R13.H0_H0 ;  /* 0x2000000dff0d7230 */ /* 0x000fe40000004100 */
[----:B------:R-:W-:Y:S02]  /*0a10*/  HADD2.F32 R12, -RZ, R12.H0_H0 ;  /* 0x2000000cff0c7230 */ /* 0x000fe40000004100 */
[----:B------:R-:W-:Y:S02]  /*0a20*/  HADD2.F32 R11, -RZ, R11.H0_H0 ;  /* 0x2000000bff0b7230 */ /* 0x000fe40000004100 */
[----:B------:R-:W-:Y:S02]  /*0a30*/  HADD2.F32 R10, -RZ, R10.H0_H0 ;  /* 0x2000000aff0a7230 */ /* 0x000fe40000004100 */
[----:B------:R-:W-:Y:S02]  /*0a40*/  HADD2.F32 R9, -RZ, R9.H0_H0 ;  /* 0x20000009ff097230 */ /* 0x000fe40000004100 */
[----:B------:R-:W-:-:S02]  /*0a50*/  HADD2.F32 R8, -RZ, R8.H0_H0 ;  /* 0x20000008ff087230 */ /* 0x000fc40000004100 */
[----:B------:R-:W-:Y:S02]  /*0a60*/  HADD2.F32 R7, -RZ, R7.H0_H0 ;  /* 0x20000007ff077230 */ /* 0x000fe40000004100 */
[----:B------:R-:W-:Y:S02]  /*0a70*/  HADD2.F32 R6, -RZ, R6.H0_H0 ;  /* 0x20000006ff067230 */ /* 0x000fe40000004100 */
[----:B------:R-:W-:Y:S02]  /*0a80*/  HADD2.F32 R5, -RZ, R5.H0_H0 ;  /* 0x20000005ff057230 */ /* 0x000fe40000004100 */
[----:B------:R-:W-:Y:S02]  /*0a90*/  HADD2.F32 R4, -RZ, R120.H0_H0 ;  /* 0x20000078ff047230 */ /* 0x000fe40000004100 */
[----:B0-----:R-:W-:Y:S02]  /*0aa0*/  HADD2.F32 R3, -RZ, R121.H0_H0 ;  /* 0x20000079ff037230 */ /* 0x001fe40000004100 */
.L_x_336:
[----:B------:R-:W-:-:S05]  /*0ab0*/  MOV R203, 0x4 ;  /* 0x0000000400cb7802 */ /* 0x000fca0000000f00 */
[----:B------:R-:W-:-:S04]  /*0ac0*/  IMAD.WIDE R120, R140, R203, c[0x0][0x1a0] ;  /* 0x000068008c787625 */ /* 0x000fc800078e02cb */
[C---:B------:R-:W-:Y:S01]  /*0ad0*/  IMAD.WIDE R202, R140.reuse, R203, c[0x0][0x1a8] ;  /* 0x00006a008cca7625 */ /* 0x040fe200078e02cb */
[----:B------:R0:W5:Y:S05]  /*0ae0*/  LDG.E R128, [R120.64] ;  /* 0x0000000478807981 */ /* 0x00016a000c1e1900 */
[----:B------:R0:W5:Y:S01]  /*0af0*/  LDG.E R202, [R202.64] ;  /* 0x00000004caca7981 */ /* 0x000162000c1e1900 */
[----:B------:R-:W-:Y:S01]  /*0b00*/  IMAD R0, R140, c[0x0][0x168], RZ ;  /* 0x00005a008c007a24 */ /* 0x000fe200078e02ff */
[----:B------:R-:W-:Y:S01]  /*0b10*/  BSSY B0, `(.L_x_305) ;  /* 0x0000057000007945 */ /* 0x000fe20003800000 */
[----:B------:R-:W-:Y:S01]  /*0b20*/  MOV R129, RZ ;  /* 0x000000ff00817202 */ /* 0x000fe20000000f00 */
[----:B------:R-:W-:-:S02]  /*0b30*/  IMAD.MOV.U32 R130, RZ, RZ, RZ ;  /* 0x000000ffff827224 */ /* 0x000fc400078e00ff */
[----:B------:R-:W-:-:S04]  /*0b40*/  SHF.R.S32.HI R123, RZ, 0x1f, R0 ;  /* 0x0000001fff7b7819 */ /* 0x000fc80000011400 */
[----:B------:R-:W-:Y:S02]  /*0b50*/  LEA.HI R0, R123, R0, RZ, 0x2 ;  /* 0x000000007b007211 */ /* 0x000fe400078f10ff */
[----:B------:R-:W-:-:S04]  /*0b60*/  LOP3.LUT R123, R141, 0xff, RZ, 0xc0, !PT ;  /* 0x000000ff8d7b7812 */ /* 0x000fc800078ec0ff */
[----:B------:R-:W-:-:S04]  /*0b70*/  LEA.HI.SX32 R0, R0, R123, 0x1e ;  /* 0x0000007b00007211 */ /* 0x000fc800078ff2ff */
[----:B------:R-:W-:Y:S01]  /*0b80*/  MOV R131, R0 ;  /* 0x0000000000837202 */ /* 0x000fe20000000f00 */
[----:B------:R-:W-:Y:S05]  /*0b90*/  @!P6 BRA `(.L_x_306) ;  /* 0x000004e00000e947 */ /* 0x000fea0003800000 */
[C---:B0-----:R-:W-:Y:S02]  /*0ba0*/  LEA R120, P0, R0.reuse, c[0x0][0x188], 0x3 ;  /* 0x0000620000787a11 */ /* 0x041fe400078018ff */
[----:B------:R-:W-:Y:S02]  /*0bb0*/  MOV R125, 0x8 ;  /* 0x00000008007d7802 */ /* 0x000fe40000000f00 */
[----:B------:R-:W-:-:S03]  /*0bc0*/  LEA.HI.X R121, R0, c[0x0][0x18c], RZ, 0x3, P0 ;  /* 0x0000630000797a11 */ /* 0x000fc600000f1cff */
[----:B------:R-:W-:-:S03]  /*0bd0*/  IMAD.WIDE.U32 R122, R0, R125, c[0x0][0x210] ;  /* 0x00008400007a7625 */ /* 0x000fc600078e007d */
[----:B------:R-:W2:Y:S01]  /*0be0*/  LDG.E.64 R120, [R120.64] ;  /* 0x0000000478787981 */ /* 0x000ea2000c1e1b00 */
[----:B------:R-:W-:-:S03]  /*0bf0*/  IMAD.WIDE.U32 R124, R0, R125, c[0x0][0x208] ;  /* 0x00008200007c7625 */ /* 0x000fc600078e007d */
        /* <DEDUP_REMOVED lines=10> */
[----:B------:R-:W-:Y:S01]  /*0ca0*/  HADD2.F32 R120, -RZ, R120.H0_H0 ;  /* 0x20000078ff787230 */ /* 0x000fe20000004100 */
[----:B------:R-:W-:Y:S01]  /*0cb0*/  SHF.R.U32.HI R134, RZ, 0x10, R121 ;  /* 0x00000010ff867819 */ /* 0x000fe20000011679 */
[----:B------:R-:W-:Y:S01]  /*0cc0*/  HADD2.F32 R132, -RZ, R121.H0_H0 ;  /* 0x20000079ff847230 */ /* 0x000fe20000004100 */
[----:B---3--:R-:W-:Y:S01]  /*0cd0*/  MOV R126, R122 ;  /* 0x0000007a007e7202 */ /* 0x008fe20000000f00 */
[----:B------:R-:W-:Y:S01]  /*0ce0*/  HADD2.F32 R130, -RZ, R130.H0_H0 ;  /* 0x20000082ff827230 */ /* 0x000fe20000004100 */
[C---:B------:R-:W-:Y:S01]  /*0cf0*/  FADD.FTZ R151, -R129.reuse, R120 ;  /* 0x0000007881977221 */ /* 0x040fe20000010100 */
[----:B------:R-:W-:Y:S01]  /*0d00*/  SHF.R.U64 R122, R122, 0x10, R123 ;  /* 0x000000107a7a7819 */ /* 0x000fe2000000127b */
[C---:B------:R-:W-:Y:S01]  /*0d10*/  FADD.FTZ R153, -R129.reuse, R132 ;  /* 0x0000008481997221 */ /* 0x040fe20000010100 */
[----:B----4-:R-:W-:Y:S01]  /*0d20*/  SHF.R.U64 R132, R124, 0x10, R125 ;  /* 0x000000107c847819 */ /* 0x010fe2000000127d */
[----:B------:R-:W-:Y:S01]  /*0d30*/  IMAD.MOV.U32 R120, RZ, RZ, R124 ;  /* 0x000000ffff787224 */ /* 0x000fe200078e007c */
[----:B------:R-:W-:Y:S01]  /*0d40*/  MOV R124, R123 ;  /* 0x0000007b007c7202 */ /* 0x000fe20000000f00 */
[----:B------:R-:W-:Y:S01]  /*0d50*/  HADD2.F32 R127, -RZ, R126.H0_H0 ;  /* 0x2000007eff7f7230 */ /* 0x000fe20000004100 */
[----:B------:R-:W-:Y:S01]  /*0d60*/  FADD.FTZ R131, -R129, R130 ;  /* 0x0000008281837221 */ /* 0x000fe20000010100 */
[----:B------:R-:W-:Y:S01]  /*0d70*/  MOV R121, R125 ;  /* 0x0000007d00797202 */ /* 0x000fe20000000f00 */
[----:B------:R-:W-:Y:S01]  /*0d80*/  HADD2.F32 R122, -RZ, R122.H0_H0 ;  /* 0x2000007aff7a7230 */ /* 0x000fe20000004100 */
[----:B------:R-:W-:Y:S01]  /*0d90*/  SHF.R.U32.HI R126, RZ, 0x10, R123 ;  /* 0x00000010ff7e7819 */ /* 0x000fe2000001167b */
[----:B------:R-:W-:Y:S01]  /*0da0*/  HADD2.F32 R123, -RZ, R124.H0_H0 ;  /* 0x2000007cff7b7230 */ /* 0x000fe20000004100 */
[----:B------:R-:W-:Y:S01]  /*0db0*/  SHF.R.U32.HI R130, RZ, 0x10, R125 ;  /* 0x00000010ff827819 */ /* 0x000fe2000001167d */
[----:B------:R-:W-:Y:S01]  /*0dc0*/  HADD2.F32 R125, -RZ, R120.H0_H0 ;  /* 0x20000078ff7d7230 */ /* 0x000fe20000004100 */
[----:B------:R-:W-:Y:S01]  /*0dd0*/  FMUL.FTZ R150, R38, R127 ;  /* 0x0000007f26967220 */ /* 0x000fe20000410000 */
[----:B------:R-:W-:Y:S01]  /*0de0*/  HADD2.F32 R121, -RZ, R121.H0_H0 ;  /* 0x20000079ff797230 */ /* 0x000fe20000004100 */
[----:B------:R-:W-:Y:S01]  /*0df0*/  FMUL.FTZ R152, R36, R123 ;  /* 0x0000007b24987220 */ /* 0x000fe20000410000 */
[----:B------:R-:W-:Y:S01]  /*0e00*/  HADD2.F32 R120, -RZ, R132.H0_H0 ;  /* 0x20000084ff787230 */ /* 0x000fe20000004100 */
[C---:B------:R-:W-:Y:S01]  /*0e10*/  FMUL.FTZ R153, R202.reuse, R153 ;  /* 0x00000099ca997220 */ /* 0x040fe20000410000 */
[----:B------:R-:W-:Y:S01]  /*0e20*/  HADD2.F32 R134, -RZ, R134.H0_H0 ;  /* 0x20000086ff867230 */ /* 0x000fe20000004100 */
[----:B------:R-:W-:Y:S01]  /*0e30*/  FMUL.FTZ R155, R37, R122 ;  /* 0x0000007a259b7220 */ /* 0x000fe20000410000 */
[----:B------:R-:W-:Y:S01]  /*0e40*/  HADD2.F32 R126, -RZ, R126.H0_H0 ;  /* 0x2000007eff7e7230 */ /* 0x000fe20000004100 */
[C---:B------:R-:W-:Y:S01]  /*0e50*/  FMUL.FTZ R154, R202.reuse, R131 ;  /* 0x00000083ca9a7220 */ /* 0x040fe20000410000 */
[----:B------:R-:W-:Y:S01]  /*0e60*/  HADD2.F32 R124, -RZ, R130.H0_H0 ;  /* 0x20000082ff7c7230 */ /* 0x000fe20000004100 */
[----:B------:R-:W-:Y:S01]  /*0e70*/  FMUL.FTZ R151, R202, R151 ;  /* 0x00000097ca977220 */ /* 0x000fe20000410000 */
[----:B------:R-:W-:Y:S01]  /*0e80*/  IADD3 R131, R0, 0x100, RZ ;  /* 0x0000010000837810 */ /* 0x000fe20007ffe0ff */
[----:B------:R-:W-:-:S02]  /*0e90*/  FFMA.FTZ R150, R138, R125, R150 ;  /* 0x0000007d8a967223 */ /* 0x000fc40000010096 */
[----:B------:R-:W-:Y:S02]  /*0ea0*/  FADD.FTZ R98, R98, R121 ;  /* 0x0000007962627221 */ /* 0x000fe40000010000 */
[-C--:B------:R-:W-:Y:S02]  /*0eb0*/  FFMA.FTZ R152, R136, R121.reuse, R152 ;  /* 0x0000007988987223 */ /* 0x080fe40000010098 */
[----:B------:R-:W-:Y:S02]  /*0ec0*/  FFMA.FTZ R118, R153, R121, R118 ;  /* 0x0000007999767223 */ /* 0x000fe40000010076 */
[----:B------:R-:W-:Y:S02]  /*0ed0*/  FADD.FTZ R97, R97, R120 ;  /* 0x0000007861617221 */ /* 0x000fe40000010000 */
[-C--:B------:R-:W-:Y:S02]  /*0ee0*/  FFMA.FTZ R155, R137, R120.reuse, R155 ;  /* 0x00000078899b7223 */ /* 0x080fe4000001009b */
[----:B------:R-:W-:-:S02]  /*0ef0*/  FFMA.FTZ R117, R154, R120, R117 ;  /* 0x000000789a757223 */ /* 0x000fc40000010075 */
[----:B------:R-:W-:Y:S02]  /*0f00*/  FADD.FTZ R120, RZ, R150 ;  /* 0x00000096ff787221 */ /* 0x000fe40000010000 */
[----:B------:R-:W-:Y:S02]  /*0f10*/  FFMA.FTZ R121, R151, R150, RZ ;  /* 0x0000009697797223 */ /* 0x000fe400000100ff */
[----:B------:R-:W-:Y:S02]  /*0f20*/  FADD.FTZ R58, R58, R123 ;  /* 0x0000007b3a3a7221 */ /* 0x000fe40000010000 */
[----:B------:R-:W-:Y:S02]  /*0f30*/  FFMA.FTZ R78, R153, R123, R78 ;  /* 0x0000007b994e7223 */ /* 0x000fe4000001004e */
[----:B------:R-:W-:Y:S02]  /*0f40*/  FADD.FTZ R129, -R129, R134 ;  /* 0x0000008681817221 */ /* 0x000fe40000010100 */
[----:B------:R-:W-:-:S02]  /*0f50*/  FMUL.FTZ R157, R35, R126 ;  /* 0x0000007e239d7220 */ /* 0x000fc40000410000 */
[----:B------:R-:W-:Y:S02]  /*0f60*/  FADD.FTZ R123, R120, R155 ;  /* 0x0000009b787b7221 */ /* 0x000fe40000010000 */
[----:B------:R-:W-:Y:S02]  /*0f70*/  FFMA.FTZ R121, R154, R155, R121 ;  /* 0x0000009b9a797223 */ /* 0x000fe40000010079 */
[----:B------:R-:W-:Y:S02]  /*0f80*/  FMUL.FTZ R156, R202, R129 ;  /* 0x00000081ca9c7220 */ /* 0x000fe40000410000 */
        /* <DEDUP_REMOVED lines=15> */
.L_x_306:
[----:B0-----:R-:W-:Y:S05]  /*1080*/  BSYNC B0 ;  /* 0x0000000000007941 */ /* 0x001fea0003800000 */
.L_x_305:
        /* <DEDUP_REMOVED lines=18> */
[--C-:B--2---:R-:W-:Y:S01]  /*11b0*/  SHF.R.U64 R133, R120, 0x10, R121.reuse ;  /* 0x0000001078857819 */ /* 0x104fe20000001279 */
[----:B------:R-:W-:Y:S01]  /*11c0*/  HADD2.F32 R120, -RZ, R120.H0_H0 ;  /* 0x20000078ff787230 */ /* 0x000fe20000004100 */
[----:B------:R-:W-:Y:S01]  /*11d0*/  SHF.R.U32.HI R134, RZ, 0x10, R121 ;  /* 0x00000010ff867819 */ /* 0x000fe20000011679 */
[----:B------:R-:W-:-:S02]  /*11e0*/  HADD2.F32 R132, -RZ, R121.H0_H0 ;  /* 0x20000079ff847230 */ /* 0x000fc40000004100 */
[----:B------:R-:W-:Y:S01]  /*11f0*/  HADD2.F32 R121, -RZ, R133.H0_H0 ;  /* 0x20000085ff797230 */ /* 0x000fe20000004100 */
[C---:B------:R-:W-:Y:S01]  /*1200*/  FADD.FTZ R159, -R135.reuse, R120 ;  /* 0x00000078879f7221 */ /* 0x040fe20000010100 */
[----:B------:R-:W-:Y:S01]  /*1210*/  HADD2.F32 R134, -RZ, R134.H0_H0 ;  /* 0x20000086ff867230 */ /* 0x000fe20000004100 */
[----:B---3--:R-:W-:Y:S01]  /*1220*/  IMAD.MOV.U32 R126, RZ, RZ, R122 ;  /* 0x000000ffff7e7224 */ /* 0x008fe200078e007a */
[----:B------:R-:W-:Y:S01]  /*1230*/  SHF.R.U64 R122, R122, 0x10, R123 ;  /* 0x000000107a7a7819 */ /* 0x000fe2000000127b */
[C---:B------:R-:W-:Y:S01]  /*1240*/  FADD.FTZ R161, -R135.reuse, R132 ;  /* 0x0000008487a17221 */ /* 0x040fe20000010100 */
[----:B----4-:R-:W-:Y:S01]  /*1250*/  MOV R120, R124 ;  /* 0x0000007c00787202 */ /* 0x010fe20000000f00 */
[C---:B------:R-:W-:Y:S01]  /*1260*/  FADD.FTZ R133, -R135.reuse, R121 ;  /* 0x0000007987857221 */ /* 0x040fe20000010100 */
[----:B------:R-:W-:Y:S01]  /*1270*/  HADD2.F32 R127, -RZ, R126.H0_H0 ;  /* 0x2000007eff7f7230 */ /* 0x000fe20000004100 */
[----:B------:R-:W-:Y:S01]  /*1280*/  FADD.FTZ R135, -R135, R134 ;  /* 0x0000008687877221 */ /* 0x000fe20000010100 */
[--C-:B------:R-:W-:Y:S01]  /*1290*/  SHF.R.U64 R134, R124, 0x10, R125.reuse ;  /* 0x000000107c867819 */ /* 0x100fe2000000127d */
[----:B------:R-:W-:Y:S01]  /*12a0*/  HADD2.F32 R122, -RZ, R122.H0_H0 ;  /* 0x2000007aff7a7230 */ /* 0x000fe20000004100 */
[----:B------:R-:W-:Y:S01]  /*12b0*/  MOV R124, R123 ;  /* 0x0000007b007c7202 */ /* 0x000fe20000000f00 */
[----:B------:R-:W-:Y:S01]  /*12c0*/  FMUL.FTZ R158, R30, R127 ;  /* 0x0000007f1e9e7220 */ /* 0x000fe20000410000 */
[----:B------:R-:W-:Y:S01]  /*12d0*/  MOV R121, R125 ;  /* 0x0000007d00797202 */ /* 0x000fe20000000f00 */
[C---:B------:R-:W-:Y:S01]  /*12e0*/  FMUL.FTZ R162, R202.reuse, R133 ;  /* 0x00000085caa27220 */ /* 0x040fe20000410000 */
        /* <DEDUP_REMOVED lines=8> */
[----:B------:R-:W-:Y:S01]  /*1370*/  FFMA.FTZ R158, R34, R125, R158 ;  /* 0x0000007d229e7223 */ /* 0x000fe2000001009e */
[----:B------:R-:W-:Y:S01]  /*1380*/  HADD2.F32 R126, -RZ, R126.H0_H0 ;  /* 0x2000007eff7e7230 */ /* 0x000fe20000004100 */
[----:B------:R-:W-:Y:S01]  /*1390*/  FMUL.FTZ R160, R28, R123 ;  /* 0x0000007b1ca07220 */ /* 0x000fe20000410000 */
[----:B------:R-:W-:Y:S01]  /*13a0*/  HADD2.F32 R124, -RZ, R132.H0_H0 ;  /* 0x20000084ff7c7230 */ /* 0x000fe20000004100 */
[----:B------:R-:W-:-:S02]  /*13b0*/  FMUL.FTZ R161, R202, R161 ;  /* 0x000000a1caa17220 */ /* 0x000fc40000410000 */
[----:B------:R-:W-:Y:S02]  /*13c0*/  FADD.FTZ R93, R93, R120 ;  /* 0x000000785d5d7221 */ /* 0x000fe40000010000 */
[-C--:B------:R-:W-:Y:S02]  /*13d0*/  FFMA.FTZ R163, R33, R120.reuse, R163 ;  /* 0x0000007821a37223 */ /* 0x080fe400000100a3 */
[----:B------:R-:W-:Y:S02]  /*13e0*/  FFMA.FTZ R113, R162, R120, R113 ;  /* 0x00000078a2717223 */ /* 0x000fe40000010071 */
[----:B------:R-:W-:Y:S02]  /*13f0*/  FADD.FTZ R120, R129, R158 ;  /* 0x0000009e81787221 */ /* 0x000fe40000010000 */
[----:B------:R-:W-:Y:S02]  /*1400*/  FFMA.FTZ R130, R159, R158, R130 ;  /* 0x0000009e9f827223 */ /* 0x000fe40000010082 */
[----:B------:R-:W-:-:S02]  /*1410*/  FADD.FTZ R94, R94, R121 ;  /* 0x000000795e5e7221 */ /* 0x000fc40000010000 */
[-C--:B------:R-:W-:Y:S02]  /*1420*/  FFMA.FTZ R160, R32, R121.reuse, R160 ;  /* 0x0000007920a07223 */ /* 0x080fe400000100a0 */
[----:B------:R-:W-:Y:S02]  /*1430*/  FFMA.FTZ R114, R161, R121, R114 ;  /* 0x00000079a1727223 */ /* 0x000fe40000010072 */
[----:B------:R-:W-:Y:S02]  /*1440*/  FMUL.FTZ R165, R27, R126 ;  /* 0x0000007e1ba57220 */ /* 0x000fe40000410000 */
[----:B------:R-:W-:Y:S02]  /*1450*/  FADD.FTZ R121, R120, R163 ;  /* 0x000000a378797221 */ /* 0x000fe40000010000 */
[----:B------:R-:W-:Y:S02]  /*1460*/  FFMA.FTZ R130, R162, R163, R130 ;  /* 0x000000a3a2827223 */ /* 0x000fe40000010082 */
[----:B------:R-:W-:-:S02]  /*1470*/  FMUL.FTZ R164, R202, R135 ;  /* 0x00000087caa47220 */ /* 0x000fc40000410000 */
        /* <DEDUP_REMOVED lines=17> */
.L_x_308:
[----:B------:R-:W-:Y:S05]  /*1590*/  BSYNC B0 ;  /* 0x0000000000007941 */ /* 0x000fea0003800000 */
.L_x_307:
[----:B------:R-:W-:Y:S01]  /*15a0*/  BSSY B0, `(.L_x_309) ;  /* 0x0000050000007945 */ /* 0x000fe20003800000 */
[----:B------:R-:W-:Y:S05]  /*15b0*/  @!P4 BRA `(.L_x_310) ;  /* 0x000004e00000c947 */ /* 0x000fea0003800000 */
[----:B------:R-:W-:Y:S01]  /*15c0*/  LEA R120, P0, R131, c[0x0][0x188], 0x3 ;  /* 0x0000620083787a11 */ /* 0x000fe200078018ff */
[----:B------:R-:W-:-:S03]  /*15d0*/  IMAD.MOV.U32 R124, RZ, RZ, 0x8 ;  /* 0x00000008ff7c7424 */ /* 0x000fc600078e00ff */
[C---:B------:R-:W-:Y:S01]  /*15e0*/  LEA.HI.X R121, R131.reuse, c[0x0][0x18c], RZ, 0x3, P0 ;  /* 0x0000630083797a11 */ /* 0x040fe200000f1cff */
[----:B------:R-:W-:-:S05]  /*15f0*/  IMAD.WIDE.U32 R122, R131, R124, c[0x0][0x210] ;  /* 0x00008400837a7625 */ /* 0x000fca00078e007c */
        /* <DEDUP_REMOVED lines=19> */
[----:B------:R-:W-:Y:S01]  /*1730*/  HADD2.F32 R134, -RZ, R134.H0_H0 ;  /* 0x20000086ff867230 */ /* 0x000fe20000004100 */
[----:B------:R-:W-:Y:S01]  /*1740*/  SHF.R.U64 R122, R122, 0x10, R123 ;  /* 0x000000107a7a7819 */ /* 0x000fe2000000127b */
[C---:B------:R-:W-:Y:S01]  /*1750*/  FADD.FTZ R169, -R135.reuse, R132 ;  /* 0x0000008487a97221 */ /* 0x040fe20000010100 */
[----:B----4-:R-:W-:Y:S01]  /*1760*/  MOV R120, R124 ;  /* 0x0000007c00787202 */ /* 0x010fe20000000f00 */
[C---:B------:R-:W-:Y:S01]  /*1770*/  FADD.FTZ R133, -R135.reuse, R121 ;  /* 0x0000007987857221 */ /* 0x040fe20000010100 */
[----:B------:R-:W-:Y:S01]  /*1780*/  HADD2.F32 R127, -RZ, R126.H0_H0 ;  /* 0x2000007eff7f7230 */ /* 0x000fe20000004100 */
[----:B------:R-:W-:Y:S01]  /*1790*/  FADD.FTZ R135, -R135, R134 ;  /* 0x0000008687877221 */ /* 0x000fe20000010100 */
[----:B------:R-:W-:Y:S01]  /*17a0*/  SHF.R.U64 R134, R124, 0x10, R125 ;  /* 0x000000107c867819 */ /* 0x000fe2000000127d */
[----:B------:R-:W-:Y:S01]  /*17b0*/  IMAD.MOV.U32 R124, RZ, RZ, R123 ;  /* 0x000000ffff7c7224 */ /* 0x000fe200078e007b */
[----:B------:R-:W-:Y:S01]  /*17c0*/  MOV R121, R125 ;  /* 0x0000007d00797202 */ /* 0x000fe20000000f00 */
[----:B------:R-:W-:Y:S01]  /*17d0*/  HADD2.F32 R122, -RZ, R122.H0_H0 ;  /* 0x2000007aff7a7230 */ /* 0x000fe20000004100 */
[----:B------:R-:W-:Y:S01]  /*17e0*/  SHF.R.U32.HI R132, RZ, 0x10, R125 ;  /* 0x00000010ff847819 */ /* 0x000fe2000001167d */
[----:B------:R-:W-:Y:S01]  /*17f0*/  HADD2.F32 R125, -RZ, R120.H0_H0 ;  /* 0x20000078ff7d7230 */ /* 0x000fe20000004100 */
[----:B------:R-:W-:Y:S01]  /*1800*/  FMUL.FTZ R166, R22, R127 ;  /* 0x0000007f16a67220 */ /* 0x000fe20000410000 */
[----:B------:R-:W-:Y:S01]  /*1810*/  SHF.R.U32.HI R126, RZ, 0x10, R123 ;  /* 0x00000010ff7e7819 */ /* 0x000fe2000001167b */
[----:B------:R-:W-:Y:S01]  /*1820*/  HADD2.F32 R123, -RZ, R124.H0_H0 ;  /* 0x2000007cff7b7230 */ /* 0x000fe20000004100 */
[----:B------:R-:W-:Y:S01]  /*1830*/  FMUL.FTZ R181, R21, R122 ;  /* 0x0000007a15b57220 */ /* 0x000fe20000410000 */
[----:B------:R-:W-:Y:S01]  /*1840*/  HADD2.F32 R120, -RZ, R134.H0_H0 ;  /* 0x20000086ff787230 */ /* 0x000fe20000004100 */
[C---:B------:R-:W-:Y:S01]  /*1850*/  FMUL.FTZ R180, R202.reuse, R133 ;  /* 0x00000085cab47220 */ /* 0x040fe20000410000 */
[----:B------:R-:W-:Y:S01]  /*1860*/  HADD2.F32 R121, -RZ, R121.H0_H0 ;  /* 0x20000079ff797230 */ /* 0x000fe20000004100 */
[----:B------:R-:W-:Y:S01]  /*1870*/  FMUL.FTZ R167, R202, R167 ;  /* 0x000000a7caa77220 */ /* 0x000fe20000410000 */
[----:B------:R-:W-:Y:S01]  /*1880*/  HADD2.F32 R126, -RZ, R126.H0_H0 ;  /* 0x2000007eff7e7230 */ /* 0x000fe20000004100 */
[----:B------:R-:W-:Y:S01]  /*1890*/  FFMA.FTZ R166, R26, R125, R166 ;  /* 0x0000007d1aa67223 */ /* 0x000fe200000100a6 */
[----:B------:R-:W-:Y:S01]  /*18a0*/  HADD2.F32 R124, -RZ, R132.H0_H0 ;  /* 0x20000084ff7c7230 */ /* 0x000fe20000004100 */
[----:B------:R-:W-:-:S02]  /*18b0*/  FMUL.FTZ R168, R20, R123 ;  /* 0x0000007b14a87220 */ /* 0x000fc40000410000 */
[----:B------:R-:W-:Y:S02]  /*18c0*/  FMUL.FTZ R169, R202, R169 ;  /* 0x000000a9caa97220 */ /* 0x000fe40000410000 */
[----:B------:R-:W-:Y:S02]  /*18d0*/  FADD.FTZ R89, R89, R120 ;  /* 0x0000007859597221 */ /* 0x000fe40000010000 */
[-C--:B------:R-:W-:Y:S02]  /*18e0*/  FFMA.FTZ R181, R25, R120.reuse, R181 ;  /* 0x0000007819b57223 */ /* 0x080fe400000100b5 */
[----:B------:R-:W-:Y:S02]  /*18f0*/  FFMA.FTZ R109, R180, R120, R109 ;  /* 0x00000078b46d7223 */ /* 0x000fe4000001006d */
[----:B------:R-:W-:Y:S02]  /*1900*/  FADD.FTZ R120, R129, R166 ;  /* 0x000000a681787221 */ /* 0x000fe40000010000 */
[----:B------:R-:W-:-:S02]  /*1910*/  FFMA.FTZ R130, R167, R166, R130 ;  /* 0x000000a6a7827223 */ /* 0x000fc40000010082 */
[----:B------:R-:W-:Y:S02]  /*1920*/  FADD.FTZ R90, R90, R121 ;  /* 0x000000795a5a7221 */ /* 0x000fe40000010000 */
[-C--:B------:R-:W-:Y:S02]  /*1930*/  FFMA.FTZ R168, R24, R121.reuse, R168 ;  /* 0x0000007918a87223 */ /* 0x080fe400000100a8 */
[----:B------:R-:W-:Y:S02]  /*1940*/  FFMA.FTZ R110, R169, R121, R110 ;  /* 0x00000079a96e7223 */ /* 0x000fe4000001006e */
[----:B------:R-:W-:Y:S02]  /*1950*/  FMUL.FTZ R183, R19, R126 ;  /* 0x0000007e13b77220 */ /* 0x000fe40000410000 */
[----:B------:R-:W-:Y:S02]  /*1960*/  FADD.FTZ R121, R120, R181 ;  /* 0x000000b578797221 */ /* 0x000fe40000010000 */
[----:B------:R-:W-:-:S02]  /*1970*/  FFMA.FTZ R130, R180, R181, R130 ;  /* 0x000000b5b4827223 */ /* 0x000fc40000010082 */
[----:B------:R-:W-:Y:S02]  /*1980*/  FMUL.FTZ R182, R202, R135 ;  /* 0x00000087cab67220 */ /* 0x000fe40000410000 */
        /* <DEDUP_REMOVED lines=17> */
.L_x_310:
[----:B------:R-:W-:Y:S05]  /*1aa0*/  BSYNC B0 ;  /* 0x0000000000007941 */ /* 0x000fea0003800000 */
.L_x_309:
        /* <DEDUP_REMOVED lines=25> */
[----:B---3--:R-:W-:Y:S01]  /*1c40*/  MOV R126, R122 ;  /* 0x0000007a007e7202 */ /* 0x008fe20000000f00 */
[C---:B------:R-:W-:Y:S01]  /*1c50*/  FADD.FTZ R189, -R135.reuse, R132 ;  /* 0x0000008487bd7221 */ /* 0x040fe20000010100 */
[----:B------:R-:W-:Y:S01]  /*1c60*/  SHF.R.U64 R122, R122, 0x10, R123 ;  /* 0x000000107a7a7819 */ /* 0x000fe2000000127b */
[C---:B------:R-:W-:Y:S01]  /*1c70*/  FADD.FTZ R133, -R135.reuse, R121 ;  /* 0x0000007987857221 */ /* 0x040fe20000010100 */
[----:B----4-:R-:W-:Y:S01]  /*1c80*/  MOV R120, R124 ;  /* 0x0000007c00787202 */ /* 0x010fe20000000f00 */
[----:B------:R-:W-:Y:S01]  /*1c90*/  FADD.FTZ R135, -R135, R134 ;  /* 0x0000008687877221 */ /* 0x000fe20000010100 */
[----:B------:R-:W-:Y:S01]  /*1ca0*/  HADD2.F32 R127, -RZ, R126.H0_H0 ;  /* 0x2000007eff7f7230 */ /* 0x000fe20000004100 */
[--C-:B------:R-:W-:Y:S01]  /*1cb0*/  SHF.R.U64 R134, R124, 0x10, R125.reuse ;  /* 0x000000107c867819 */ /* 0x100fe2000000127d */
[--C-:B------:R-:W-:Y:S01]  /*1cc0*/  IMAD.MOV.U32 R121, RZ, RZ, R125.reuse ;  /* 0x000000ffff797224 */ /* 0x100fe200078e007d */
        /* <DEDUP_REMOVED lines=46> */
.L_x_312:
[----:B------:R-:W-:Y:S05]  /*1fb0*/  BSYNC B0 ;  /* 0x0000000000007941 */ /* 0x000fea0003800000 */
.L_x_311:
[----:B------:R-:W-:Y:S01]  /*1fc0*/  BSSY B0, `(.L_x_313) ;  /* 0x000004f000007945 */ /* 0x000fe20003800000 */
[----:B------:R-:W-:Y:S05]  /*1fd0*/  @!P2 BRA `(.L_x_314) ;  /* 0x000004d00000a947 */ /* 0x000fea0003800000 */
[----:B------:R-:W-:Y:S01]  /*1fe0*/  HFMA2.MMA R122, -RZ, RZ, 0, 4.76837158203125e-07 ;  /* 0x00000008ff7a7435 */ /* 0x000fe200000001ff */
[----:B------:R-:W-:-:S04]  /*1ff0*/  LEA R120, P0, R131, c[0x0][0x188], 0x3 ;  /* 0x0000620083787a11 */ /* 0x000fc800078018ff */
[----:B------:R-:W-:-:S05]  /*2000*/  LEA.HI.X R121, R131, c[0x0][0x18c], RZ, 0x3, P0 ;  /* 0x0000630083797a11 */ /* 0x000fca00000f1cff */
[CC--:B------:R-:W-:Y:S01]  /*2010*/  IMAD.WIDE.U32 R124, R131.reuse, R122.reuse, c[0x0][0x208] ;  /* 0x00008200837c7625 */ /* 0x0c0fe200078e007a */
[----:B------:R-:W2:Y:S03]  /*2020*/  LDG.E.64 R120, [R120.64] ;  /* 0x0000000478787981 */ /* 0x000ea6000c1e1b00 */
        /* <DEDUP_REMOVED lines=10> */
[----:B---3--:R-:W-:Y:S02]  /*20d0*/  MOV R131, R124 ;  /* 0x0000007c00837202 */ /* 0x008fe40000000f00 */
[----:B------:R-:W-:Y:S02]  /*20e0*/  SHF.R.U64 R187, R124, 0x10, R125 ;  /* 0x000000107cbb7819 */ /* 0x000fe4000000127d */
[----:B----4-:R-:W-:Y:S02]  /*20f0*/  MOV R124, R122 ;  /* 0x0000007a007c7202 */ /* 0x010fe40000000f00 */
[----:B------:R-:W-:Y:S02]  /*2100*/  SHF.R.U64 R135, R122, 0x10, R123 ;  /* 0x000000107a877819 */ /* 0x000fe4000000127b */
[----:B--2---:R-:W-:Y:S01]  /*2110*/  SHF.R.U64 R122, R120, 0x10, R121 ;  /* 0x00000010787a7819 */ /* 0x004fe20000001279 */
[--C-:B------:R-:W-:Y:S01]  /*2120*/  IMAD.MOV.U32 R132, RZ, RZ, R125.reuse ;  /* 0x000000ffff847224 */ /* 0x100fe200078e007d */
[----:B------:R-:W-:-:S02]  /*2130*/  SHF.R.U32.HI R186, RZ, 0x10, R125 ;  /* 0x00000010ffba7819 */ /* 0x000fc4000001167d */
[----:B------:R-:W-:Y:S02]  /*2140*/  MOV R125, R123 ;  /* 0x0000007b007d7202 */ /* 0x000fe40000000f00 */
[----:B------:R-:W-:Y:S01]  /*2150*/  SHF.R.U32.HI R134, RZ, 0x10, R123 ;  /* 0x00000010ff867819 */ /* 0x000fe2000001167b */
[----:B------:R-:W-:Y:S02]  /*2160*/  HADD2.F32 R123, -RZ, R121.H0_H0 ;  /* 0x20000079ff7b7230 */ /* 0x000fe40000004100 */
[----:B------:R-:W-:Y:S01]  /*2170*/  HADD2.F32 R122, -RZ, R122.H0_H0 ;  /* 0x2000007aff7a7230 */ /* 0x000fe20000004100 */
[----:B0-----:R-:W-:Y:S01]  /*2180*/  SHF.R.U32.HI R126, RZ, 0x10, R121 ;  /* 0x00000010ff7e7819 */ /* 0x001fe20000011679 */
[----:B------:R-:W-:Y:S01]  /*2190*/  HADD2.F32 R120, -RZ, R120.H0_H0 ;  /* 0x20000078ff787230 */ /* 0x000fe20000004100 */
[C---:B------:R-:W-:Y:S01]  /*21a0*/  FADD.FTZ R197, -R133.reuse, R123 ;  /* 0x0000007b85c57221 */ /* 0x040fe20000010100 */
[----:B------:R-:W-:Y:S01]  /*21b0*/  HADD2.F32 R121, -RZ, R124.H0_H0 ;  /* 0x2000007cff797230 */ /* 0x000fe20000004100 */
[C---:B------:R-:W-:Y:S01]  /*21c0*/  FADD.FTZ R123, -R133.reuse, R122 ;  /* 0x0000007a857b7221 */ /* 0x040fe20000010100 */
[----:B------:R-:W-:Y:S01]  /*21d0*/  HADD2.F32 R122, -RZ, R135.H0_H0 ;  /* 0x20000087ff7a7230 */ /* 0x000fe20000004100 */
[----:B------:R-:W-:Y:S01]  /*21e0*/  FADD.FTZ R195, -R133, R120 ;  /* 0x0000007885c37221 */ /* 0x000fe20000010100 */
[----:B------:R-:W-:Y:S01]  /*21f0*/  HADD2.F32 R131, -RZ, R131.H0_H0 ;  /* 0x20000083ff837230 */ /* 0x000fe20000004100 */
[----:B------:R-:W-:Y:S01]  /*2200*/  FMUL.FTZ R194, R6, R121 ;  /* 0x0000007906c27220 */ /* 0x000fe20000410000 */
[----:B------:R-:W-:Y:S01]  /*2210*/  HADD2.F32 R126, -RZ, R126.H0_H0 ;  /* 0x2000007eff7e7230 */ /* 0x000fe20000004100 */
[----:B------:R-:W-:Y:S01]  /*2220*/  FMUL.FTZ R199, R5, R122 ;  /* 0x0000007a05c77220 */ /* 0x000fe20000410000 */
[----:B------:R-:W-:Y:S01]  /*2230*/  HADD2.F32 R120, -RZ, R187.H0_H0 ;  /* 0x200000bbff787230 */ /* 0x000fe20000004100 */
[C---:B------:R-:W-:Y:S01]  /*2240*/  FMUL.FTZ R198, R202.reuse, R123 ;  /* 0x0000007bcac67220 */ /* 0x040fe20000410000 */
[----:B------:R-:W-:Y:S01]  /*2250*/  HADD2.F32 R127, -RZ, R125.H0_H0 ;  /* 0x2000007dff7f7230 */ /* 0x000fe20000004100 */
[----:B------:R-:W-:-:S02]  /*2260*/  FMUL.FTZ R195, R202, R195 ;  /* 0x000000c3cac37220 */ /* 0x000fc40000410000 */
[----:B------:R-:W-:Y:S01]  /*2270*/  FFMA.FTZ R194, R10, R131, R194 ;  /* 0x000000830ac27223 */ /* 0x000fe200000100c2 */
[----:B------:R-:W-:Y:S01]  /*2280*/  HADD2.F32 R125, -RZ, R132.H0_H0 ;  /* 0x20000084ff7d7230 */ /* 0x000fe20000004100 */
[----:B------:R-:W-:Y:S01]  /*2290*/  FADD.FTZ R133, -R133, R126 ;  /* 0x0000007e85857221 */ /* 0x000fe20000010100 */
[----:B------:R-:W-:Y:S01]  /*22a0*/  HADD2.F32 R126, -RZ, R134.H0_H0 ;  /* 0x20000086ff7e7230 */ /* 0x000fe20000004100 */
[----:B------:R-:W-:Y:S02]  /*22b0*/  FADD.FTZ R81, R81, R120 ;  /* 0x0000007851517221 */ /* 0x000fe40000010000 */
[-C--:B------:R-:W-:Y:S02]  /*22c0*/  FFMA.FTZ R199, R9, R120.reuse, R199 ;  /* 0x0000007809c77223 */ /* 0x080fe400000100c7 */
[----:B------:R-:W-:Y:S02]  /*22d0*/  FFMA.FTZ R101, R198, R120, R101 ;  /* 0x00000078c6657223 */ /* 0x000fe40000010065 */
[----:B------:R-:W-:-:S02]  /*22e0*/  FMUL.FTZ R196, R4, R127 ;  /* 0x0000007f04c47220 */ /* 0x000fc40000410000 */
[----:B------:R-:W-:Y:S02]  /*22f0*/  FADD.FTZ R120, R129, R194 ;  /* 0x000000c281787221 */ /* 0x000fe40000010000 */
[C---:B------:R-:W-:Y:S01]  /*2300*/  FFMA.FTZ R130, R195.reuse, R194, R130 ;  /* 0x000000c2c3827223 */ /* 0x040fe20000010082 */
[----:B------:R-:W-:Y:S01]  /*2310*/  HADD2.F32 R124, -RZ, R186.H0_H0 ;  /* 0x200000baff7c7230 */ /* 0x000fe20000004100 */
[----:B------:R-:W-:Y:S02]  /*2320*/  FADD.FTZ R40, R40, R121 ;  /* 0x0000007928287221 */ /* 0x000fe40000010000 */
[----:B------:R-:W-:Y:S02]  /*2330*/  FFMA.FTZ R60, R195, R121, R60 ;  /* 0x00000079c33c7223 */ /* 0x000fe4000001003c */
[----:B------:R-:W-:Y:S02]  /*2340*/  FMUL.FTZ R197, R202, R197 ;  /* 0x000000c5cac57220 */ /* 0x000fe40000410000 */
[----:B------:R-:W-:-:S02]  /*2350*/  FFMA.FTZ R196, R8, R125, R196 ;  /* 0x0000007d08c47223 */ /* 0x000fc400000100c4 */
[----:B------:R-:W-:Y:S02]  /*2360*/  FMUL.FTZ R201, R3, R126 ;  /* 0x0000007e03c97220 */ /* 0x000fe40000410000 */
[----:B------:R-:W-:Y:S02]  /*2370*/  FADD.FTZ R121, R120, R199 ;  /* 0x000000c778797221 */ /* 0x000fe40000010000 */
[----:B------:R-:W-:Y:S02]  /*2380*/  FFMA.FTZ R130, R198, R199, R130 ;  /* 0x000000c7c6827223 */ /* 0x000fe40000010082 */
[----:B------:R-:W-:Y:S02]  /*2390*/  FMUL.FTZ R200, R202, R133 ;  /* 0x00000085cac87220 */ /* 0x000fe40000410000 */
        /* <DEDUP_REMOVED lines=17> */
.L_x_314:
[----:B------:R-:W-:Y:S05]  /*24b0*/  BSYNC B0 ;  /* 0x0000000000007941 */ /* 0x000fea0003800000 */
.L_x_313:
[----:B------:R-:W-:Y:S02]  /*24c0*/  LOP3.LUT P1, RZ, R2, 0xff, RZ, 0xc0, !PT ;  /* 0x000000ff02ff7812 */ /* 0x000fe4000782c0ff */
[----:B------:R-:W-:Y:S02]  /*24d0*/  SHF.R.U32.HI R122, RZ, 0x5, R141 ;  /* 0x00000005ff7a7819 */ /* 0x000fe4000001168d */
[----:B------:R-:W-:Y:S02]  /*24e0*/  LOP3.LUT P0, RZ, R141, 0x1f, RZ, 0xc0, !PT ;  /* 0x0000001f8dff7812 */ /* 0x000fe4000780c0ff */
[----:B------:R-:W-:-:S07]  /*24f0*/  LOP3.LUT R203, R122, 0x7fffff8, RZ, 0xc0, !PT ;  /* 0x07fffff87acb7812 */ /* 0x000fce00078ec0ff */
[----:B------:R-:W-:Y:S01]  /*2500*/  @!P1 IADD3 R203, R203, 0x8, RZ ;  /* 0x00000008cbcb9810 */ /* 0x000fe20007ffe0ff */
[----:B------:R-:W-:Y:S05]  /*2510*/  BRA.DIV ~URZ, `(.L_x_315) ;  /* 0x00001fd27f007947 */ /* 0x000fea000b800000 */
[----:B------:R0:W1:Y:S02]  /*2520*/  SHFL.DOWN PT, R124, R129, 0x10, 0x1f ;  /* 0x0a001f00817c7f89 */ /* 0x00006400000e0000 */
.L_x_345:
        /* <DEDUP_REMOVED lines=18> */
.L_x_346:
        /* <DEDUP_REMOVED lines=42> */
[-CC-:B------:R-:W-:Y:S02]  /*28f0*/  FFMA.FTZ R121, R151, R128.reuse, R129.reuse ;  /* 0x0000008097797223 */ /* 0x180fe40000010081 */
[----:B------:R-:W-:Y:S02]  /*2900*/  FFMA.FTZ R126, R156, R128, R129 ;  /* 0x000000809c7e7223 */ /* 0x000fe40000010081 */
[----:B------:R-:W-:Y:S02]  /*2910*/  FADD.FTZ R121, R150, -R121 ;  /* 0x8000007996797221 */ /* 0x000fe40000010000 */
[----:B------:R-:W-:Y:S01]  /*2920*/  @P0 SHF.R.U64 R122, R174, 0x10, R175 ;  /* 0x00000010ae7a0819 */ /* 0x000fe200000012af */
[C---:B------:R-:W-:Y:S01]  /*2930*/  FMUL.FTZ R125, R202.reuse, R125 ;  /* 0x0000007dca7d7220 */ /* 0x040fe20000410000 */
[----:B------:R-:W-:Y:S01]  /*2940*/  @P0 MOV R124, R175 ;  /* 0x000000af007c0202 */ /* 0x000fe20000000f00 */
[----:B------:R-:W-:Y:S02]  /*2950*/  FADD.FTZ R127, R157, -R126 ;  /* 0x8000007e9d7f7221 */ /* 0x000fe40000010000 */
[----:B------:R-:W-:Y:S01]  /*2960*/  @P0 HADD2.F32 R120, -RZ, R122.H0_H0 ;  /* 0x2000007aff780230 */ /* 0x000fe20000004100 */
[----:B------:R-:W-:-:S02]  /*2970*/  FMUL.FTZ R122, R202, R121 ;  /* 0x00000079ca7a7220 */ /* 0x000fc40000410000 */
[----:B------:R-:W-:Y:S02]  /*2980*/  FMUL.FTZ R127, R202, R127 ;  /* 0x0000007fca7f7220 */ /* 0x000fe40000410000 */
[----:B------:R-:W-:Y:S02]  /*2990*/  @P0 FADD.FTZ R123, R123, R120 ;  /* 0x000000787b7b0221 */ /* 0x000fe40000010000 */
[----:B------:R-:W-:Y:S02]  /*29a0*/  @P0 IMAD.MOV.U32 R120, RZ, RZ, R174 ;  /* 0x000000ffff780224 */ /* 0x000fe400078e00ae */
[----:B------:R0:W1:Y:S03]  /*29b0*/  F2F.F16.F32 R134, R123 ;  /* 0x0000007b00867304 */ /* 0x0000660000200800 */
[----:B------:R-:W-:Y:S02]  /*29c0*/  @P0 HADD2.F32 R121, -RZ, R120.H0_H0 ;  /* 0x20000078ff790230 */ /* 0x000fe40000004100 */
[----:B------:R-:W-:Y:S01]  /*29d0*/  @P0 HADD2.F32 R120, -RZ, R124.H0_H0 ;  /* 0x2000007cff780230 */ /* 0x000fe20000004100 */
[----:B------:R-:W-:-:S02]  /*29e0*/  @P0 SHF.R.U32.HI R124, RZ, 0x10, R175 ;  /* 0x00000010ff7c0819 */ /* 0x000fc400000116af */
[----:B------:R-:W-:Y:S01]  /*29f0*/  @P0 FADD.FTZ R122, R122, R121 ;  /* 0x000000797a7a0221 */ /* 0x000fe20000010000 */
[----:B0-----:R-:W-:Y:S01]  /*2a00*/  @P1 F2FP.PACK_AB R123, RZ, R123 ;  /* 0x0000007bff7b123e */ /* 0x001fe200000000ff */
[----:B------:R-:W-:Y:S01]  /*2a10*/  @P0 FADD.FTZ R125, R125, R120 ;  /* 0x000000787d7d0221 */ /* 0x000fe20000010000 */
[----:B------:R-:W-:Y:S01]  /*2a20*/  @P0 HADD2.F32 R120, -RZ, R124.H0_H0 ;  /* 0x2000007cff780230 */ /* 0x000fe20000004100 */
[----:B------:R-:W-:Y:S01]  /*2a30*/  F2F.F16.F32 R131, R122 ;  /* 0x0000007a00837304 */ /* 0x000fe20000200800 */
[----:B------:R-:W-:-:S03]  /*2a40*/  @P1 PRMT R143, R123, 0x7610, R143 ;  /* 0x000076107b8f1816 */ /* 0x000fc6000000008f */
[----:B------:R-:W-:Y:S01]  /*2a50*/  @P0 FADD.FTZ R127, R127, R120 ;  /* 0x000000787f7f0221 */ /* 0x000fe20000010000 */
[----:B------:R-:W-:Y:S02]  /*2a60*/  @P1 F2FP.PACK_AB R120, RZ, R122 ;  /* 0x0000007aff78123e */ /* 0x000fe400000000ff */
[----:B------:R-:W-:Y:S01]  /*2a70*/  ISETP.NE.U32.AND P0, PT, RZ, c[0x0][0x250], PT ;  /* 0x00009400ff007a0c */ /* 0x000fe20003f05070 */
[----:B------:R-:W0:Y:S01]  /*2a80*/  F2F.F16.F32 R132, R127 ;  /* 0x0000007f00847304 */ /* 0x000e220000200800 */
[----:B------:R-:W-:Y:S02]  /*2a90*/  @P1 PRMT R142, R120, 0x7610, R142 ;  /* 0x00007610788e1816 */ /* 0x000fe4000000008e */
[----:B------:R-:W-:Y:S02]  /*2aa0*/  @P1 F2FP.PACK_AB R120, RZ, R125 ;  /* 0x0000007dff78123e */ /* 0x000fe400000000ff */
[----:B------:R-:W-:Y:S02]  /*2ab0*/  @P1 F2FP.PACK_AB R121, RZ, R127 ;  /* 0x0000007fff79123e */ /* 0x000fe400000000ff */
[----:B------:R-:W-:Y:S01]  /*2ac0*/  @P1 PRMT R144, R120, 0x7610, R144 ;  /* 0x0000761078901816 */ /* 0x000fe20000000090 */
[----:B------:R2:W3:Y:S01]  /*2ad0*/  F2F.F16.F32 R130, R125 ;  /* 0x0000007d00827304 */ /* 0x0004e20000200800 */
[----:B------:R-:W-:Y:S01]  /*2ae0*/  @P1 PRMT R145, R121, 0x7610, R145 ;  /* 0x0000761079911816 */ /* 0x000fe20000000091 */
[----:B-1----:R-:W-:Y:S01]  /*2af0*/  IMAD.WIDE.U32 R120, R134, 0x10000, RZ ;  /* 0x0001000086787825 */ /* 0x002fe200078e00ff */
[----:B------:R-:W-:-:S02]  /*2b00*/  ISETP.NE.U32.AND P1, PT, RZ, c[0x0][0x258], PT ;  /* 0x00009600ff007a0c */ /* 0x000fc40003f25070 */
[----:B------:R-:W-:Y:S02]  /*2b10*/  ISETP.NE.AND.EX P0, PT, RZ, c[0x0][0x254], PT, P0 ;  /* 0x00009500ff007a0c */ /* 0x000fe40003f05300 */
[----:B------:R-:W-:Y:S01]  /*2b20*/  ISETP.NE.AND.EX P1, PT, RZ, c[0x0][0x25c], PT, P1 ;  /* 0x00009700ff007a0c */ /* 0x000fe20003f25310 */
[----:B--2---:R-:W-:Y:S01]  /*2b30*/  HFMA2.MMA R125, -RZ, RZ, 0, 4.76837158203125e-07 ;  /* 0x00000008ff7d7435 */ /* 0x004fe200000001ff */
[----:B0-----:R-:W-:Y:S02]  /*2b40*/  SHF.L.U32 R123, R132, 0x10, RZ ;  /* 0x00000010847b7819 */ /* 0x001fe400000006ff */
[----:B------:R-:W-:Y:S02]  /*2b50*/  LOP3.LUT R120, R120, R131, RZ, 0xfc, !PT ;  /* 0x0000008378787212 */ /* 0x000fe400078efcff */
[----:B---3--:R-:W-:-:S05]  /*2b60*/  LOP3.LUT R121, R121, R123, R130, 0xfe, !PT ;  /* 0x0000007b79797212 */ /* 0x008fca00078efe82 */
        /* <DEDUP_REMOVED lines=10> */
.L_x_319:
        /* <DEDUP_REMOVED lines=14> */
.L_x_320:
[----:B------:R-:W-:Y:S02]  /*2cf0*/  IADD3 R0, R0, 0x100, RZ ;  /* 0x0000010000007810 */ /* 0x000fe40007ffe0ff */
.L_x_318:
[----:B------:R-:W-:Y:S05]  /*2d00*/  BSYNC B0 ;  /* 0x0000000000007941 */ /* 0x000fea0003800000 */
.L_x_317:
        /* <DEDUP_REMOVED lines=21> */
[----:B------:R-:W-:Y:S01]  /*2e60*/  @P0 FADD.FTZ R123, R123, R120 ;  /* 0x000000787b7b0221 */ /* 0x000fe20000010000 */
[----:B------:R-:W-:-:S03]  /*2e70*/  @P0 MOV R120, R172 ;  /* 0x000000ac00780202 */ /* 0x000fc60000000f00 */
[----:B------:R0:W1:Y:S02]  /*2e80*/  F2F.F16.F32 R134, R123 ;  /* 0x0000007b00867304 */ /* 0x0000640000200800 */
[----:B------:R-:W-:Y:S02]  /*2e90*/  @P0 HADD2.F32 R121, -RZ, R120.H0_H0 ;  /* 0x20000078ff790230 */ /* 0x000fe40000004100 */
[----:B------:R-:W-:Y:S01]  /*2ea0*/  @P0 HADD2.F32 R120, -RZ, R124.H0_H0 ;  /* 0x2000007cff780230 */ /* 0x000fe20000004100 */
[----:B------:R-:W-:Y:S02]  /*2eb0*/  @P0 SHF.R.U32.HI R124, RZ, 0x10, R173 ;  /* 0x00000010ff7c0819 */ /* 0x000fe400000116ad */
[----:B------:R-:W-:Y:S02]  /*2ec0*/  @P0 FADD.FTZ R122, R122, R121 ;  /* 0x000000797a7a0221 */ /* 0x000fe40000010000 */
[----:B------:R-:W-:Y:S01]  /*2ed0*/  @P0 FADD.FTZ R125, R125, R120 ;  /* 0x000000787d7d0221 */ /* 0x000fe20000010000 */
[----:B------:R-:W-:Y:S01]  /*2ee0*/  @P0 HADD2.F32 R120, -RZ, R124.H0_H0 ;  /* 0x2000007cff780230 */ /* 0x000fe20000004100 */
[----:B------:R-:W-:Y:S01]  /*2ef0*/  F2F.F16.F32 R131, R122 ;  /* 0x0000007a00837304 */ /* 0x000fe20000200800 */
[----:B0-----:R-:W-:-:S03]  /*2f00*/  @P1 F2FP.PACK_AB R123, RZ, R123 ;  /* 0x0000007bff7b123e */ /* 0x001fc600000000ff */
[----:B------:R-:W-:Y:S01]  /*2f10*/  @P0 FADD.FTZ R127, R127, R120 ;  /* 0x000000787f7f0221 */ /* 0x000fe20000010000 */
[----:B------:R-:W-:Y:S02]  /*2f20*/  ISETP.NE.U32.AND P0, PT, RZ, c[0x0][0x258], PT ;  /* 0x00009600ff007a0c */ /* 0x000fe40003f05070 */
[----:B------:R-:W-:Y:S01]  /*2f30*/  @P1 F2FP.PACK_AB R120, RZ, R122 ;  /* 0x0000007aff78123e */ /* 0x000fe200000000ff */
[----:B------:R-:W0:Y:S01]  /*2f40*/  F2F.F16.F32 R132, R127 ;  /* 0x0000007f00847304 */ /* 0x000e220000200800 */
[----:B------:R-:W-:Y:S02]  /*2f50*/  ISETP.NE.AND.EX P0, PT, RZ, c[0x0][0x25c], PT, P0 ;  /* 0x00009700ff007a0c */ /* 0x000fe40003f05300 */
[----:B------:R-:W-:Y:S02]  /*2f60*/  @P1 PRMT R142, R120, 0x7610, R142 ;  /* 0x00007610788e1816 */ /* 0x000fe4000000008e */
[----:B------:R-:W-:Y:S02]  /*2f70*/  @P1 F2FP.PACK_AB R120, RZ, R125 ;  /* 0x0000007dff78123e */ /* 0x000fe400000000ff */
[----:B------:R-:W-:Y:S01]  /*2f80*/  @P1 F2FP.PACK_AB R121, RZ, R127 ;  /* 0x0000007fff79123e */ /* 0x000fe200000000ff */
[----:B------:R2:W3:Y:S01]  /*2f90*/  F2F.F16.F32 R130, R125 ;  /* 0x0000007d00827304 */ /* 0x0004e20000200800 */
[----:B------:R-:W-:-:S02]  /*2fa0*/  @P1 PRMT R144, R120, 0x7610, R144 ;  /* 0x0000761078901816 */ /* 0x000fc40000000090 */
[----:B------:R-:W-:Y:S01]  /*2fb0*/  @P1 PRMT R145, R121, 0x7610, R145 ;  /* 0x0000761079911816 */ /* 0x000fe20000000091 */
[----:B-1----:R-:W-:Y:S01]  /*2fc0*/  IMAD.WIDE.U32 R120, R134, 0x10000, RZ ;  /* 0x0001000086787825 */ /* 0x002fe200078e00ff */
[----:B------:R-:W-:Y:S02]  /*2fd0*/  @P1 PRMT R143, R123, 0x7610, R143 ;  /* 0x000076107b8f1816 */ /* 0x000fe4000000008f */
[----:B------:R-:W-:Y:S02]  /*2fe0*/  ISETP.NE.U32.AND P1, PT, RZ, c[0x0][0x250], PT ;  /* 0x00009400ff007a0c */ /* 0x000fe40003f25070 */
[----:B0-----:R-:W-:Y:S01]  /*2ff0*/  SHF.L.U32 R123, R132, 0x10, RZ ;  /* 0x00000010847b7819 */ /* 0x001fe200000006ff */
[----:B--2---:R-:W-:Y:S01]  /*3000*/  IMAD.MOV.U32 R125, RZ, RZ, 0x8 ;  /* 0x00000008ff7d7424 */ /* 0x004fe200078e00ff */
[----:B------:R-:W-:Y:S02]  /*3010*/  ISETP.NE.AND.EX P1, PT, RZ, c[0x0][0x254], PT, P1 ;  /* 0x00009500ff007a0c */ /* 0x000fe40003f25310 */
[----:B------:R-:W-:-:S02]  /*3020*/  LOP3.LUT R120, R120, R131, RZ, 0xfc, !PT ;  /* 0x0000008378787212 */ /* 0x000fc400078efcff */
[----:B---3--:R-:W-:Y:S01]  /*3030*/  LOP3.LUT R121, R121, R123, R130, 0xfe, !PT ;  /* 0x0000007b79797212 */ /* 0x008fe200078efe82 */
[----:B------:R-:W-:Y:S01]  /*3040*/  IMAD.WIDE.U32 R122, R0, R125, c[0x0][0x248] ;  /* 0x00009200007a7625 */ /* 0x000fe200078e007d */
[----:B------:R-:W-:Y:S06]  /*3050*/  @!P0 BRA `(.L_x_323) ;  /* 0x0000008000008947 */ /* 0x000fec0003800000 */
        /* <DEDUP_REMOVED lines=8> */
.L_x_323:
        /* <DEDUP_REMOVED lines=14> */
.L_x_324:
[----:B------:R-:W-:Y:S02]  /*31c0*/  IADD3 R0, R0, 0x100, RZ ;  /* 0x0000010000007810 */ /* 0x000fe40007ffe0ff */
.L_x_322:
[----:B------:R-:W-:Y:S05]  /*31d0*/  BSYNC B0 ;  /* 0x0000000000007941 */ /* 0x000fea0003800000 */
.L_x_321:
        /* <DEDUP_REMOVED lines=42> */
[----:B------:R-:W-:Y:S02]  /*3480*/  @P1 PRMT R144, R120, 0x7610, R144 ;  /* 0x0000761078901816 */ /* 0x000fe40000000090 */
[----:B------:R-:W-:Y:S01]  /*3490*/  @P1 PRMT R145, R121, 0x7610, R145 ;  /* 0x0000761079911816 */ /* 0x000fe20000000091 */
[----:B-1----:R-:W-:Y:S01]  /*34a0*/  IMAD.WIDE.U32 R120, R134, 0x10000, RZ ;  /* 0x0001000086787825 */ /* 0x002fe200078e00ff */
[----:B------:R-:W-:Y:S01]  /*34b0*/  ISETP.NE.U32.AND P1, PT, RZ, c[0x0][0x250], PT ;  /* 0x00009400ff007a0c */ /* 0x000fe20003f25070 */
[----:B--2---:R-:W-:Y:S02]  /*34c0*/  HFMA2.MMA R125, -RZ, RZ, 0, 4.76837158203125e-07 ;  /* 0x00000008ff7d7435 */ /* 0x004fe400000001ff */
[----:B0-----:R-:W-:Y:S01]  /*34d0*/  IMAD.U32 R123, R132, 0x10000, RZ ;  /* 0x00010000847b7824 */ /* 0x001fe200078e00ff */
[----:B------:R-:W-:Y:S02]  /*34e0*/  ISETP.NE.AND.EX P1, PT, RZ, c[0x0][0x254], PT, P1 ;  /* 0x00009500ff007a0c */ /* 0x000fe40003f25310 */
[----:B------:R-:W-:-:S02]  /*34f0*/  LOP3.LUT R120, R120, R131, RZ, 0xfc, !PT ;  /* 0x0000008378787212 */ /* 0x000fc400078efcff */
[----:B---3--:R-:W-:-:S03]  /*3500*/  LOP3.LUT R121, R121, R123, R130, 0xfe, !PT ;  /* 0x0000007b79797212 */ /* 0x008fc600078efe82 */
[----:B------:R-:W-:Y:S01]  /*3510*/  IMAD.WIDE.U32 R122, R0, R125, c[0x0][0x248] ;  /* 0x00009200007a7625 */ /* 0x000fe200078e007d */
[----:B------:R-:W-:Y:S05]  /*3520*/  @!P0 BRA `(.L_x_327) ;  /* 0x0000008000008947 */ /* 0x000fea0003800000 */
[----:B------:R-:W-:Y:S02]  /*3530*/  LOP3.LUT R124, R143, 0xffff, RZ, 0xc0, !PT ;  /* 0x0000ffff8f7c7812 */ /* 0x000fe400078ec0ff */
[----:B------:R-:W-:Y:S02]  /*3540*/  PRMT R127, R144, 0x5410, R145 ;  /* 0x00005410907f7816 */ /* 0x000fe40000000091 */
[----:B------:R-:W-:Y:S01]  /*3550*/  MOV R133, 0x8 ;  /* 0x0000000800857802 */ /* 0x000fe20000000f00 */
[----:B------:R-:W-:-:S05]  /*3560*/  IMAD.WIDE.U32 R124, R124, 0x10000, RZ ;  /* 0x000100007c7c7825 */ /* 0x000fca00078e00ff */
[----:B------:R-:W-:Y:S01]  /*3570*/  LOP3.LUT R125, R127, R125, RZ, 0xfc, !PT ;  /* 0x0000007d7f7d7212 */ /* 0x000fe200078efcff */
[----:B------:R-:W-:Y:S01]  /*3580*/  IMAD.WIDE.U32 R126, R0, R133, c[0x0][0x258] ;  /* 0x00009600007e7625 */ /* 0x000fe200078e0085 */
[----:B------:R-:W-:-:S05]  /*3590*/  LOP3.LUT R124, R124, 0xffff, R142, 0xf8, !PT ;  /* 0x0000ffff7c7c7812 */ /* 0x000fca00078ef88e */
[----:B------:R0:W-:Y:S02]  /*35a0*/  STG.E.64 [R126.64], R124 ;  /* 0x0000007c7e007986 */ /* 0x0001e4000c101b04 */
.L_x_327:
        /* <DEDUP_REMOVED lines=14> */
.L_x_328:
[----:B------:R-:W-:Y:S02]  /*3690*/  IADD3 R0, R0, 0x100, RZ ;  /* 0x0000010000007810 */ /* 0x000fe40007ffe0ff */
.L_x_326:
[----:B------:R-:W-:Y:S05]  /*36a0*/  BSYNC B0 ;  /* 0x0000000000007941 */ /* 0x000fea0003800000 */
.L_x_325:
        /* <DEDUP_REMOVED lines=14> */
[--C-:B------:R-:W-:Y:S01]  /*3790*/  @P0 SHF.R.U64 R122, R176, 0x10, R177.reuse ;  /* 0x00000010b07a0819 */ /* 0x100fe200000012b1 */
[----:B------:R-:W-:Y:S02]  /*37a0*/  @P0 IMAD.MOV.U32 R124, RZ, RZ, R177 ;  /* 0x000000ffff7c0224 */ /* 0x000fe400078e00b1 */
[C---:B------:R-:W-:Y:S02]  /*37b0*/  FMUL.FTZ R125, R202.reuse, R125 ;  /* 0x0000007dca7d7220 */ /* 0x040fe40000410000 */
[----:B------:R-:W-:Y:S01]  /*37c0*/  @P0 HADD2.F32 R120, -RZ, R122.H0_H0 ;  /* 0x2000007aff780230 */ /* 0x000fe20000004100 */
[----:B------:R-:W-:-:S02]  /*37d0*/  FMUL.FTZ R122, R202, R121 ;  /* 0x00000079ca7a7220 */ /* 0x000fc40000410000 */
[----:B------:R-:W-:Y:S02]  /*37e0*/  FADD.FTZ R127, R193, -R126 ;  /* 0x8000007ec17f7221 */ /* 0x000fe40000010000 */
[----:B------:R-:W-:Y:S01]  /*37f0*/  @P0 FADD.FTZ R123, R123, R120 ;  /* 0x000000787b7b0221 */ /* 0x000fe20000010000 */
[----:B------:R-:W-:Y:S01]  /*3800*/  @P0 MOV R120, R176 ;  /* 0x000000b000780202 */ /* 0x000fe20000000f00 */
[----:B------:R-:W-:Y:S02]  /*3810*/  FMUL.FTZ R127, R202, R127 ;  /* 0x0000007fca7f7220 */ /* 0x000fe40000410000 */
[----:B------:R0:W1:Y:S02]  /*3820*/  F2F.F16.F32 R134, R123 ;  /* 0x0000007b00867304 */ /* 0x0000640000200800 */
[----:B------:R-:W-:Y:S02]  /*3830*/  @P0 HADD2.F32 R121, -RZ, R120.H0_H0 ;  /* 0x20000078ff790230 */ /* 0x000fe40000004100 */
[----:B------:R-:W-:Y:S01]  /*3840*/  @P0 HADD2.F32 R120, -RZ, R124.H0_H0 ;  /* 0x2000007cff780230 */ /* 0x000fe20000004100 */
[----:B------:R-:W-:-:S02]  /*3850*/  @P0 SHF.R.U32.HI R124, RZ, 0x10, R177 ;  /* 0x00000010ff7c0819 */ /* 0x000fc400000116b1 */
        /* <DEDUP_REMOVED lines=18> */
[----:B------:R-:W-:Y:S01]  /*3980*/  ISETP.NE.U32.AND P1, PT, RZ, c[0x0][0x250], PT ;  /* 0x00009400ff007a0c */ /* 0x000fe20003f25070 */
[----:B--2---:R-:W-:Y:S01]  /*3990*/  HFMA2.MMA R125, -RZ, RZ, 0, 4.76837158203125e-07 ;  /* 0x00000008ff7d7435 */ /* 0x004fe200000001ff */
[----:B0-----:R-:W-:Y:S02]  /*39a0*/  SHF.L.U32 R123, R132, 0x10, RZ ;  /* 0x00000010847b7819 */ /* 0x001fe400000006ff */
        /* <DEDUP_REMOVED lines=13> */
.L_x_331:
        /* <DEDUP_REMOVED lines=14> */
.L_x_332:
[----:B------:R-:W-:Y:S02]  /*3b60*/  IADD3 R0, R0, 0x100, RZ ;  /* 0x0000010000007810 */ /* 0x000fe40007ffe0ff */
.L_x_330:
[----:B------:R-:W-:Y:S05]  /*3b70*/  BSYNC B0 ;  /* 0x0000000000007941 */ /* 0x000fea0003800000 */
.L_x_329:
        /* <DEDUP_REMOVED lines=12> */
[----:B------:R-:W-:Y:S02]  /*3c40*/  FMUL.FTZ R125, R202, R125 ;  /* 0x0000007dca7d7220 */ /* 0x000fe40000410000 */
[----:B------:R-:W-:Y:S02]  /*3c50*/  FFMA.FTZ R128, R200, R128, R129 ;  /* 0x00000080c8807223 */ /* 0x000fe40000010081 */
[--C-:B------:R-:W-:Y:S01]  /*3c60*/  @P1 SHF.R.U64 R120, R178, 0x10, R179.reuse ;  /* 0x00000010b2781819 */ /* 0x100fe200000012b3 */
[--C-:B------:R-:W-:Y:S01]  /*3c70*/  @P1 IMAD.MOV.U32 R122, RZ, RZ, R179.reuse ;  /* 0x000000ffff7a1224 */ /* 0x100fe200078e00b3 */
[----:B------:R-:W-:Y:S01]  /*3c80*/  @P1 SHF.R.U32.HI R124, RZ, 0x10, R179 ;  /* 0x00000010ff7c1819 */ /* 0x000fe200000116b3 */
[----:B------:R-:W-:Y:S02]  /*3c90*/  FADD.FTZ R121, R194, -R121 ;  /* 0x80000079c2797221 */ /* 0x000fe40000010000 */
[----:B------:R-:W-:Y:S01]  /*3ca0*/  @P1 HADD2.F32 R120, -RZ, R120.H0_H0 ;  /* 0x20000078ff781230 */ /* 0x000fe20000004100 */
[----:B------:R-:W-:Y:S01]  /*3cb0*/  FADD.FTZ R127, R201, -R128 ;  /* 0x80000080c97f7221 */ /* 0x000fe20000010000 */
[----:B------:R-:W-:-:S03]  /*3cc0*/  @P1 HADD2.F32 R122, -RZ, R122.H0_H0 ;  /* 0x2000007aff7a1230 */ /* 0x000fc60000004100 */
[----:B------:R-:W-:Y:S01]  /*3cd0*/  @P1 FADD.FTZ R123, R123, R120 ;  /* 0x000000787b7b1221 */ /* 0x000fe20000010000 */
[----:B------:R-:W-:Y:S01]  /*3ce0*/  @P1 MOV R120, R178 ;  /* 0x000000b200781202 */ /* 0x000fe20000000f00 */
[----:B------:R-:W-:Y:S02]  /*3cf0*/  @P1 FADD.FTZ R125, R125, R122 ;  /* 0x0000007a7d7d1221 */ /* 0x000fe40000010000 */
[C---:B------:R-:W-:Y:S01]  /*3d00*/  FMUL.FTZ R122, R202.reuse, R121 ;  /* 0x00000079ca7a7220 */ /* 0x040fe20000410000 */
[----:B------:R-:W0:Y:S01]  /*3d10*/  F2F.F16.F32 R132, R123 ;  /* 0x0000007b00847304 */ /* 0x000e220000200800 */
[----:B------:R-:W-:Y:S01]  /*3d20*/  @P1 HADD2.F32 R121, -RZ, R120.H0_H0 ;  /* 0x20000078ff791230 */ /* 0x000fe20000004100 */
[----:B------:R-:W-:Y:S01]  /*3d30*/  FMUL.FTZ R127, R202, R127 ;  /* 0x0000007fca7f7220 */ /* 0x000fe20000410000 */
[----:B------:R-:W-:-:S03]  /*3d40*/  @P1 HADD2.F32 R120, -RZ, R124.H0_H0 ;  /* 0x2000007cff781230 */ /* 0x000fc60000004100 */
[----:B------:R-:W-:Y:S02]  /*3d50*/  @P1 FADD.FTZ R122, R122, R121 ;  /* 0x000000797a7a1221 */ /* 0x000fe40000010000 */
[----:B------:R-:W-:Y:S01]  /*3d60*/  @P1 FADD.FTZ R127, R127, R120 ;  /* 0x000000787f7f1221 */ /* 0x000fe20000010000 */
[----:B------:R-:W-:Y:S01]  /*3d70*/  ISETP.NE.U32.AND P1, PT, RZ, c[0x0][0x258], PT ;  /* 0x00009600ff007a0c */ /* 0x000fe20003f25070 */
[----:B------:R1:W-:Y:S01]  /*3d80*/  F2F.F16.F32 R128, R125 ;  /* 0x0000007d00807304 */ /* 0x0003e20000200800 */
[----:B------:R-:W-:Y:S02]  /*3d90*/  @P0 F2FP.PACK_AB R120, RZ, R122 ;  /* 0x0000007aff78023e */ /* 0x000fe400000000ff */
[----:B------:R-:W-:Y:S02]  /*3da0*/  ISETP.NE.AND.EX P1, PT, RZ, c[0x0][0x25c], PT, P1 ;  /* 0x00009700ff007a0c */ /* 0x000fe40003f25310 */
[----:B------:R-:W-:Y:S02]  /*3db0*/  @P0 PRMT R142, R120, 0x7610, R142 ;  /* 0x00007610788e0816 */ /* 0x000fe4000000008e */
[----:B------:R-:W-:Y:S01]  /*3dc0*/  @P0 F2FP.PACK_AB R120, RZ, R125 ;  /* 0x0000007dff78023e */ /* 0x000fe200000000ff */
[----:B------:R-:W2:Y:S01]  /*3dd0*/  F2F.F16.F32 R130, R127 ;  /* 0x0000007f00827304 */ /* 0x000ea20000200800 */
[----:B------:R-:W-:Y:S01]  /*3de0*/  @P0 F2FP.PACK_AB R121, RZ, R127 ;  /* 0x0000007fff79023e */ /* 0x000fe200000000ff */
[----:B-1----:R-:W-:Y:S01]  /*3df0*/  HFMA2.MMA R125, -RZ, RZ, 0, 4.76837158203125e-07 ;  /* 0x00000008ff7d7435 */ /* 0x002fe200000001ff */
[----:B------:R-:W-:-:S02]  /*3e00*/  @P0 F2FP.PACK_AB R123, RZ, R123 ;  /* 0x0000007bff7b023e */ /* 0x000fc400000000ff */
[----:B------:R-:W-:Y:S02]  /*3e10*/  @P0 PRMT R144, R120, 0x7610, R144 ;  /* 0x0000761078900816 */ /* 0x000fe40000000090 */
[----:B------:R-:W-:Y:S01]  /*3e20*/  @P0 PRMT R145, R121, 0x7610, R145 ;  /* 0x0000761079910816 */ /* 0x000fe20000000091 */
[----:B------:R1:W3:Y:S01]  /*3e30*/  F2F.F16.F32 R129, R122 ;  /* 0x0000007a00817304 */ /* 0x0002e20000200800 */
[----:B------:R-:W-:Y:S01]  /*3e40*/  @P0 PRMT R143, R123, 0x7610, R143 ;  /* 0x000076107b8f0816 */ /* 0x000fe2000000008f */
[----:B0-----:R-:W-:Y:S01]  /*3e50*/  IMAD.WIDE.U32 R120, R132, 0x10000, RZ ;  /* 0x0001000084787825 */ /* 0x001fe200078e00ff */
[----:B------:R-:W-:Y:S02]  /*3e60*/  ISETP.NE.U32.AND P0, PT, RZ, c[0x0][0x250], PT ;  /* 0x00009400ff007a0c */ /* 0x000fe40003f05070 */
[----:B--2---:R-:W-:-:S04]  /*3e70*/  SHF.L.U32 R123, R130, 0x10, RZ ;  /* 0x00000010827b7819 */ /* 0x004fc800000006ff */
[----:B------:R-:W-:Y:S01]  /*3e80*/  LOP3.LUT R121, R121, R123, R128, 0xfe, !PT ;  /* 0x0000007b79797212 */ /* 0x000fe200078efe80 */
[----:B-1----:R-:W-:Y:S01]  /*3e90*/  IMAD.WIDE.U32 R122, R0, R125, c[0x0][0x248] ;  /* 0x00009200007a7625 */ /* 0x002fe200078e007d */
[----:B---3--:R-:W-:Y:S01]  /*3ea0*/  LOP3.LUT R120, R120, R129, RZ, 0xfc, !PT ;  /* 0x0000008178787212 */ /* 0x008fe200078efcff */
        /* <DEDUP_REMOVED lines=9> */
.L_x_335:
        /* <DEDUP_REMOVED lines=15> */
.L_x_334:
[----:B-1----:R-:W-:Y:S05]  /*4030*/  BSYNC B0 ;  /* 0x0000000000007941 */ /* 0x002fea0003800000 */
.L_x_333:
[----:B------:R-:W-:Y:S02]  /*4040*/  IADD3 R140, R140, c[0x0][0x160], RZ ;  /* 0x000058008c8c7a10 */ /* 0x000fe40007ffe0ff */
[----:B------:R-:W-:Y:S02]  /*4050*/  LOP3.LUT P1, RZ, R2, 0xff, RZ, 0xc0, !PT ;  /* 0x000000ff02ff7812 */ /* 0x000fe4000782c0ff */
[----:B------:R-:W-:Y:S02]  /*4060*/  ISETP.GE.AND P0, PT, R140, c[0x0][0x164], PT ;  /* 0x000059008c007a0c */ /* 0x000fe40003f06270 */
[----:B------:R-:W-:-:S11]  /*4070*/  SEL R2, RZ, 0x1, P1 ;  /* 0x00000001ff027807 */ /* 0x000fd60000800000 */
[----:B0-----:R-:W-:Y:S01]  /*4080*/  @P0 CALL.REL.NOINC `(.L_x_304) ;  /* 0x0000001000000944 */ /* 0x001fe20003c00000 */
[----:B------:R-:W-:Y:S05]  /*4090*/  BRA `(.L_x_336) ;  /* 0xffffca1000007947 */ /* 0x000fea000383ffff */
.L_x_304:
        /* <DEDUP_REMOVED lines=8> */
[----:B-----5:R-:W-:-:S05]  /*4120*/  MOV R9, 0x10 ;  /* 0x0000001000097802 */ /* 0x020fca0000000f00 */
        /* <DEDUP_REMOVED lines=9> */
.L_x_338:
[----:B------:R-:W-:Y:S05]  /*41c0*/  BSYNC B0 ;  /* 0x0000000000007941 */ /* 0x000fea0003800000 */
.L_x_337:
[----:B------:R-:W-:Y:S01]  /*41d0*/  BSSY B0, `(.L_x_339) ;  /* 0x000000c000007945 */ /* 0x000fe20003800000 */
[----:B------:R-:W-:Y:S05]  /*41e0*/  @!P5 BRA `(.L_x_340) ;  /* 0x000000a00000d947 */ /* 0x000fea0003800000 */
[----:B0----5:R-:W-:-:S10]  /*41f0*/  HFMA2.MMA R9, -RZ, RZ, 0, 9.5367431640625e-07 ;  /* 0x00000010ff097435 */ /* 0x021fd400000001ff */
        /* <DEDUP_REMOVED lines=9> */
.L_x_340:
[----:B------:R-:W-:Y:S05]  /*4290*/  BSYNC B0 ;  /* 0x0000000000007941 */ /* 0x000fea0003800000 */
.L_x_339:
        /* <DEDUP_REMOVED lines=12> */
.L_x_342:
[----:B------:R-:W-:Y:S05]  /*4360*/  BSYNC B0 ;  /* 0x0000000000007941 */ /* 0x000fea0003800000 */
.L_x_341:
        /* <DEDUP_REMOVED lines=12> */
.L_x_344:
[----:B------:R-:W-:Y:S05]  /*4430*/  BSYNC B0 ;  /* 0x0000000000007941 */ /* 0x000fea0003800000 */
.L_x_343:
        /* <DEDUP_REMOVED lines=11> */
.L_x_315:
[----:B------:R-:W-:Y:S01]  /*44f0*/  HFMA2.MMA R132, -RZ, RZ, 0, 9.5367431640625e-07 ;  /* 0x00000010ff847435 */ /* 0x000fe200000001ff */
[----:B------:R-:W-:Y:S01]  /*4500*/  MOV R125, R129 ;  /* 0x00000081007d7202 */ /* 0x000fe20000000f00 */
[----:B------:R-:W-:Y:S01]  /*4510*/  IMAD.MOV.U32 R187, RZ, RZ, 0x1f ;  /* 0x0000001fffbb7424 */ /* 0x000fe200078e00ff */
[----:B------:R-:W-:-:S02]  /*4520*/  MOV R134, 0xffffffff ;  /* 0xffffffff00867802 */ /* 0x000fc40000000f00 */
[----:B------:R-:W-:Y:S02]  /*4530*/  MOV R120, 0x4550 ;  /* 0x0000455000787802 */ /* 0x000fe40000000f00 */
[----:B-----5:R-:W-:Y:S05]  /*4540*/  CALL.REL.NOINC `($__internal_12_$__cuda_sm70_shflsync_down_p) ;  /* 0x0000045000007944 */ /* 0x020fea0003c00000 */
[----:B-1----:R-:W-:Y:S01]  /*4550*/  MOV R124, R187 ;  /* 0x000000bb007c7202 */ /* 0x002fe20000000f00 */
[----:B0-----:R-:W-:Y:S05]  /*4560*/  BRA `(.L_x_345) ;  /* 0xffffdfc000007947 */ /* 0x001fea000383ffff */
.L_x_316:
[----:B------:R-:W-:Y:S01]  /*4570*/  HFMA2.MMA R187, -RZ, RZ, 0, 1.847743988037109375e-06 ;  /* 0x0000001fffbb7435 */ /* 0x000fe200000001ff */
[----:B------:R-:W-:Y:S01]  /*4580*/  MOV R125, R130 ;  /* 0x00000082007d7202 */ /* 0x000fe20000000f00 */
[----:B------:R-:W-:Y:S01]  /*4590*/  IMAD.MOV.U32 R132, RZ, RZ, 0x10 ;  /* 0x00000010ff847424 */ /* 0x000fe200078e00ff */
[----:B------:R-:W-:Y:S02]  /*45a0*/  MOV R134, 0xffffffff ;  /* 0xffffffff00867802 */ /* 0x000fe40000000f00 */
[----:B------:R-:W-:Y:S02]  /*45b0*/  MOV R120, 0x45d0 ;  /* 0x000045d000787802 */ /* 0x000fe40000000f00 */
[----:B01---5:R-:W-:Y:S05]  /*45c0*/  CALL.REL.NOINC `($__internal_12_$__cuda_sm70_shflsync_down_p) ;  /* 0x000003d000007944 */ /* 0x023fea0003c00000 */
[----:B------:R-:W-:Y:S01]  /*45d0*/  FADD.FTZ R124, R124, R129 ;  /* 0x000000817c7c7221 */ /* 0x000fe20000010000 */
[----:B0-----:R-:W-:Y:S01]  /*45e0*/  HFMA2.MMA R132, -RZ, RZ, 0, 4.76837158203125e-07 ;  /* 0x00000008ff847435 */ /* 0x001fe200000001ff */
[----:B-1----:R-:W-:Y:S01]  /*45f0*/  FADD.FTZ R130, R130, R187 ;  /* 0x000000bb82827221 */ /* 0x002fe20000010000 */
[----:B------:R-:W-:Y:S01]  /*4600*/  MOV R134, 0xffffffff ;  /* 0xffffffff00867802 */ /* 0x000fe20000000f00 */
[----:B------:R-:W-:Y:S01]  /*4610*/  IMAD.MOV.U32 R187, RZ, RZ, 0x1f ;  /* 0x0000001fffbb7424 */ /* 0x000fe200078e00ff */
[----:B------:R-:W-:-:S02]  /*4620*/  MOV R125, R124 ;  /* 0x0000007c007d7202 */ /* 0x000fc40000000f00 */
[----:B------:R-:W-:Y:S02]  /*4630*/  MOV R120, 0x4650 ;  /* 0x0000465000787802 */ /* 0x000fe40000000f00 */
[----:B------:R-:W-:Y:S05]  /*4640*/  CALL.REL.NOINC `($__internal_12_$__cuda_sm70_shflsync_down_p) ;  /* 0x0000035000007944 */ /* 0x000fea0003c00000 */
[----:B0-----:R-:W-:Y:S01]  /*4650*/  HFMA2.MMA R132, -RZ, RZ, 0, 4.76837158203125e-07 ;  /* 0x00000008ff847435 */ /* 0x001fe200000001ff */
[----:B-1----:R-:W-:Y:S01]  /*4660*/  MOV R123, R187 ;  /* 0x000000bb007b7202 */ /* 0x002fe20000000f00 */
[----:B------:R-:W-:Y:S01]  /*4670*/  IMAD.MOV.U32 R125, RZ, RZ, R130 ;  /* 0x000000ffff7d7224 */ /* 0x000fe200078e0082 */
[----:B------:R-:W-:Y:S02]  /*4680*/  MOV R187, 0x1f ;  /* 0x0000001f00bb7802 */ /* 0x000fe40000000f00 */
[----:B------:R-:W-:Y:S02]  /*4690*/  MOV R134, 0xffffffff ;  /* 0xffffffff00867802 */ /* 0x000fe40000000f00 */
[----:B------:R-:W-:Y:S02]  /*46a0*/  MOV R120, 0x46c0 ;  /* 0x000046c000787802 */ /* 0x000fe40000000f00 */
[----:B------:R-:W-:Y:S05]  /*46b0*/  CALL.REL.NOINC `($__internal_12_$__cuda_sm70_shflsync_down_p) ;  /* 0x000002e000007944 */ /* 0x000fea0003c00000 */
[----:B------:R-:W-:Y:S01]  /*46c0*/  FADD.FTZ R124, R123, R124 ;  /* 0x0000007c7b7c7221 */ /* 0x000fe20000010000 */
[----:B0-----:R-:W-:Y:S01]  /*46d0*/  MOV R134, 0xffffffff ;  /* 0xffffffff00867802 */ /* 0x001fe20000000f00 */
[----:B-1----:R-:W-:Y:S01]  /*46e0*/  FADD.FTZ R130, R130, R187 ;  /* 0x000000bb82827221 */ /* 0x002fe20000010000 */
[----:B------:R-:W-:Y:S01]  /*46f0*/  HFMA2.MMA R187, -RZ, RZ, 0, 1.847743988037109375e-06 ;  /* 0x0000001fffbb7435 */ /* 0x000fe200000001ff */
[----:B------:R-:W-:Y:S01]  /*4700*/  IMAD.MOV.U32 R132, RZ, RZ, 0x4 ;  /* 0x00000004ff847424 */ /* 0x000fe200078e00ff */
[----:B------:R-:W-:-:S02]  /*4710*/  MOV R125, R124 ;  /* 0x0000007c007d7202 */ /* 0x000fc40000000f00 */
[----:B------:R-:W-:Y:S02]  /*4720*/  MOV R120, 0x4740 ;  /* 0x0000474000787802 */ /* 0x000fe40000000f00 */
[----:B------:R-:W-:Y:S05]  /*4730*/  CALL.REL.NOINC `($__internal_12_$__cuda_sm70_shflsync_down_p) ;  /* 0x0000026000007944 */ /* 0x000fea0003c00000 */
[----:B0-----:R-:W-:Y:S01]  /*4740*/  HFMA2.MMA R132, -RZ, RZ, 0, 2.384185791015625e-07 ;  /* 0x00000004ff847435 */ /* 0x001fe200000001ff */
[----:B-1----:R-:W-:Y:S01]  /*4750*/  IMAD.MOV.U32 R123, RZ, RZ, R187 ;  /* 0x000000ffff7b7224 */ /* 0x002fe200078e00bb */
[----:B------:R-:W-:Y:S01]  /*4760*/  MOV R125, R130 ;  /* 0x00000082007d7202 */ /* 0x000fe20000000f00 */
[----:B------:R-:W-:Y:S01]  /*4770*/  IMAD.MOV.U32 R134, RZ, RZ, -0x1 ;  /* 0xffffffffff867424 */ /* 0x000fe200078e00ff */
[----:B------:R-:W-:Y:S02]  /*4780*/  MOV R187, 0x1f ;  /* 0x0000001f00bb7802 */ /* 0x000fe40000000f00 */
[----:B------:R-:W-:Y:S02]  /*4790*/  MOV R120, 0x47b0 ;  /* 0x000047b000787802 */ /* 0x000fe40000000f00 */
[----:B------:R-:W-:Y:S05]  /*47a0*/  CALL.REL.NOINC `($__internal_12_$__cuda_sm70_shflsync_down_p) ;  /* 0x000001f000007944 */ /* 0x000fea0003c00000 */
[----:B------:R-:W-:Y:S01]  /*47b0*/  FADD.FTZ R124, R123, R124 ;  /* 0x0000007c7b7c7221 */ /* 0x000fe20000010000 */
[----:B0-----:R-:W-:Y:S01]  /*47c0*/  HFMA2.MMA R132, -RZ, RZ, 0, 1.1920928955078125e-07 ;  /* 0x00000002ff847435 */ /* 0x001fe200000001ff */
[----:B-1----:R-:W-:Y:S01]  /*47d0*/  FADD.FTZ R128, R130, R187 ;  /* 0x000000bb82807221 */ /* 0x002fe20000010000 */
[----:B------:R-:W-:Y:S01]  /*47e0*/  MOV R187, 0x1f ;  /* 0x0000001f00bb7802 */ /* 0x000fe20000000f00 */
[----:B------:R-:W-:Y:S01]  /*47f0*/  IMAD.MOV.U32 R125, RZ, RZ, R124 ;  /* 0x000000ffff7d7224 */ /* 0x000fe200078e007c */
[----:B------:R-:W-:-:S02]  /*4800*/  MOV R134, 0xffffffff ;  /* 0xffffffff00867802 */ /* 0x000fc40000000f00 */
[----:B------:R-:W-:Y:S02]  /*4810*/  MOV R120, 0x4830 ;  /* 0x0000483000787802 */ /* 0x000fe40000000f00 */
[----:B------:R-:W-:Y:S05]  /*4820*/  CALL.REL.NOINC `($__internal_12_$__cuda_sm70_shflsync_down_p) ;  /* 0x0000017000007944 */ /* 0x000fea0003c00000 */
[----:B0-----:R-:W-:Y:S01]  /*4830*/  HFMA2.MMA R132, -RZ, RZ, 0, 1.1920928955078125e-07 ;  /* 0x00000002ff847435 */ /* 0x001fe200000001ff */
[----:B-1----:R-:W-:Y:S01]  /*4840*/  MOV R123, R187 ;  /* 0x000000bb007b7202 */ /* 0x002fe20000000f00 */
[----:B------:R-:W-:Y:S01]  /*4850*/  IMAD.MOV.U32 R187, RZ, RZ, 0x1f ;  /* 0x0000001fffbb7424 */ /* 0x000fe200078e00ff */
[----:B------:R-:W-:Y:S02]  /*4860*/  MOV R125, R128 ;  /* 0x00000080007d7202 */ /* 0x000fe40000000f00 */
[----:B------:R-:W-:Y:S02]  /*4870*/  MOV R134, 0xffffffff ;  /* 0xffffffff00867802 */ /* 0x000fe40000000f00 */
[----:B------:R-:W-:Y:S02]  /*4880*/  MOV R120, 0x48a0 ;  /* 0x000048a000787802 */ /* 0x000fe40000000f00 */
[----:B------:R-:W-:Y:S05]  /*4890*/  CALL.REL.NOINC `($__internal_12_$__cuda_sm70_shflsync_down_p) ;  /* 0x0000010000007944 */ /* 0x000fea0003c00000 */
[----:B------:R-:W-:Y:S01]  /*48a0*/  FADD.FTZ R126, R123, R124 ;  /* 0x0000007c7b7e7221 */ /* 0x000fe20000010000 */
[----:B0-----:R-:W-:Y:S01]  /*48b0*/  HFMA2.MMA R132, -RZ, RZ, 0, 5.9604644775390625e-08 ;  /* 0x00000001ff847435 */ /* 0x001fe200000001ff */
[----:B-1----:R-:W-:Y:S01]  /*48c0*/  FADD.FTZ R128, R128, R187 ;  /* 0x000000bb80807221 */ /* 0x002fe20000010000 */
[----:B------:R-:W-:Y:S01]  /*48d0*/  MOV R187, 0x1f ;  /* 0x0000001f00bb7802 */ /* 0x000fe20000000f00 */
[----:B------:R-:W-:Y:S01]  /*48e0*/  IMAD.MOV.U32 R134, RZ, RZ, -0x1 ;  /* 0xffffffffff867424 */ /* 0x000fe200078e00ff */
[----:B------:R-:W-:-:S02]  /*48f0*/  MOV R125, R126 ;  /* 0x0000007e007d7202 */ /* 0x000fc40000000f00 */
[----:B------:R-:W-:Y:S02]  /*4900*/  MOV R120, 0x4920 ;  /* 0x0000492000787802 */ /* 0x000fe40000000f00 */
[----:B------:R-:W-:Y:S05]  /*4910*/  CALL.REL.NOINC `($__internal_12_$__cuda_sm70_shflsync_down_p) ;  /* 0x0000008000007944 */ /* 0x000fea0003c00000 */
[----:B-1----:R-:W-:Y:S01]  /*4920*/  MOV R127, R187 ;  /* 0x000000bb007f7202 */ /* 0x002fe20000000f00 */
[----:B------:R-:W-:Y:S01]  /*4930*/  HFMA2.MMA R187, -RZ, RZ, 0, 1.847743988037109375e-06 ;  /* 0x0000001fffbb7435 */ /* 0x000fe200000001ff */
[----:B0-----:R-:W-:Y:S01]  /*4940*/  MOV R125, R128 ;  /* 0x00000080007d7202 */ /* 0x001fe20000000f00 */
[----:B------:R-:W-:Y:S01]  /*4950*/  IMAD.MOV.U32 R132, RZ, RZ, 0x1 ;  /* 0x00000001ff847424 */ /* 0x000fe200078e00ff */
[----:B------:R-:W-:Y:S02]  /*4960*/  MOV R134, 0xffffffff ;  /* 0xffffffff00867802 */ /* 0x000fe40000000f00 */
[----:B------:R-:W-:Y:S02]  /*4970*/  MOV R120, 0x4990 ;  /* 0x0000499000787802 */ /* 0x000fe40000000f00 */
[----:B------:R-:W-:Y:S05]  /*4980*/  CALL.REL.NOINC `($__internal_12_$__cuda_sm70_shflsync_down_p) ;  /* 0x0000001000007944 */ /* 0x000fea0003c00000 */
[----:B01----:R-:W-:Y:S05]  /*4990*/  BRA `(.L_x_346) ;  /* 0xffffdcb000007947 */ /* 0x003fea000383ffff */
        .weak           $__internal_12_$__cuda_sm70_shflsync_down_p
        .type           $__internal_12_$__cuda_sm70_shflsync_down_p,@function
        .size           $__internal_12_$__cuda_sm70_shflsync_down_p,(.L_x_2759 - $__internal_12_$__cuda_sm70_shflsync_down_p)
$__internal_12_$__cuda_sm70_shflsync_down_p:
[----:B------:R-:W-:Y:S01]  /*49a0*/  HFMA2.MMA R121, -RZ, RZ, 0, 0 ;  /* 0x00000000ff797435 */ /* 0x000fe200000001ff */
[----:B------:R-:W-:Y:S04]  /*49b0*/  WARPSYNC R134 ;  /* 0x0000008600007348 */ /* 0x000fe80003800000 */
[----:B------:R0:W1:Y:S01]  /*49c0*/  SHFL.DOWN PT, R187, R125, R132, R187 ;  /* 0x080000847dbb7389 */ /* 0x00006200000e00bb */
[----:B------:R-:W-:Y:S05]  /*49d0*/  RET.REL.NODEC R120 `(_ZN10layer_norm31ln_parallel_residual_bwd_kernelINS_13Kernel_traitsI6__halfS2_S2_S2_fjLj5120ELj1ELj1ELj8ELj8ENS_18Kernel_traits_baseILj5120ES2_S2_S2_S2_fjLj256EEEEELb0ELb0ELb0EEEvNS_9BwdParamsE) ;  /* 0xffffb62078007950 */ /* 0x000fea0003c3ffff */
.L_x_347:
        /* <DEDUP_REMOVED lines=10> */
.L_x_2759:


//--------------------- .text._ZN10layer_norm31ln_parallel_residual_bwd_kernelINS_13Kernel_traitsI6__halfS2_S2_S2_fjLj5120ELj1ELj1ELj8ELj8ENS_18Kernel_traits_baseILj5120ES2_S2_S2_S2_fjLj256EEEEELb0ELb0ELb1EEEvNS_9BwdParamsE --------------------------
	.section	.text._ZN10layer_norm31ln_parallel_residual_bwd_kernelINS_13Kernel_traitsI6__halfS2_S2_S2_fjLj5120ELj1ELj1ELj8ELj8ENS_18Kernel_traits_baseILj5120ES2_S2_S2_S2_fjLj256EEEEELb0ELb0ELb1EEEvNS_9BwdParamsE,"ax",@progbits
	.sectioninfo	@"SHI_REGISTERS=212"
	.align	128
        .global         _ZN10layer_norm31ln_parallel_residual_bwd_kernelINS_13Kernel_traitsI6__halfS2_S2_S2_fjLj5120ELj1ELj1ELj8ELj8ENS_18Kernel_traits_baseILj5120ES2_S2_S2_S2_fjLj256EEEEELb0ELb0ELb1EEEvNS_9BwdParamsE
        .type           _ZN10layer_norm31ln_parallel_residual_bwd_kernelINS_13Kernel_traitsI6__halfS2_S2_S2_fjLj5120ELj1ELj1ELj8ELj8ENS_18Kernel_traits_baseILj5120ES2_S2_S2_S2_fjLj256EEEEELb0ELb0ELb1EEEvNS_9BwdParamsE,@function
        .size           _ZN10layer_norm31ln_parallel_residual_bwd_kernelINS_13Kernel_traitsI6__halfS2_S2_S2_fjLj5120ELj1ELj1ELj8ELj8ENS_18Kernel_traits_baseILj5120ES2_S2_S2_S2_fjLj256EEEEELb0ELb0ELb1EEEvNS_9BwdParamsE,(.L_x_2760 - _ZN10layer_norm31ln_parallel_residual_bwd_kernelINS_13Kernel_traitsI6__halfS2_S2_S2_fjLj5120ELj1ELj1ELj8ELj8ENS_18Kernel_traits_baseILj5120ES2_S2_S2_S2_fjLj256EEEEELb0ELb0ELb1EEEvNS_9BwdParamsE)
        .other          _ZN10layer_norm31ln_parallel_residual_bwd_kernelINS_13Kernel_traitsI6__halfS2_S2_S2_fjLj5120ELj1ELj1ELj8ELj8ENS_18Kernel_traits_baseILj5120ES2_S2_S2_S2_fjLj256EEEEELb0ELb0ELb1EEEvNS_9BwdParamsE,@"STO_CUDA_ENTRY STV_DEFAULT"
_ZN10layer_norm31ln_parallel_residual_bwd_kernelINS_13Kernel_traitsI6__halfS2_S2_S2_fjLj5120ELj1ELj1ELj8ELj8ENS_18Kernel_traits_baseILj5120ES2_S2_S2_S2_fjLj256EEEEELb0ELb0ELb1EEEvNS_9BwdParamsE:
.text._ZN10layer_norm31ln_parallel_residual_bwd_kernelINS_13Kernel_traitsI6__halfS2_S2_S2_fjLj5120ELj1ELj1ELj8ELj8ENS_18Kernel_traits_baseILj5120ES2_S2_S2_S2_fjLj256EEEEELb0ELb0ELb1EEEvNS_9BwdParamsE:
        /* <DEDUP_REMOVED lines=48> */
.L_x_348:
[----:B------:R-:W-:-:S04]  /*0300*/  SHF.L.U32 R2, R0, 0x3, RZ ;  /* 0x0000000300027819 */ /* 0x000fc800000006ff */
[----:B------:R-:W-:-:S04]  /*0310*/  LOP3.LUT R4, R2, 0x7f8, RZ, 0xc0, !PT ;  /* 0x000007f802047812 */ /* 0x000fc800078ec0ff */
[----:B------:R-:W-:-:S04]  /*0320*/  IADD3 R2, P0, R4, c[0x0][0x1b0], RZ ;  /* 0x00006c0004027a10 */ /* 0x000fc80007f1e0ff */
[----:B------:R-:W-:Y:S02]  /*0330*/  IADD3.X R3, RZ, c[0x0][0x1b4], RZ, P0, !PT ;  /* 0x00006d00ff037a10 */ /* 0x000fe400007fe4ff */
[----:B------:R-:W-:-:S03]  /*0340*/  IADD3 R4, P0, R4, c[0x0][0x1b8], RZ ;  /* 0x00006e0004047a10 */ /* 0x000fc60007f1e0ff */
[----:B------:R0:W2:Y:S01]  /*0350*/  LDG.E.64 R98, [R2.64] ;  /* 0x0000000402627981 */ /* 0x0000a2000c1e1b00 */
[----:B------:R-:W-:-:S03]  /*0360*/  IADD3.X R5, RZ, c[0x0][0x1bc], RZ, P0, !PT ;  /* 0x00006f00ff057a10 */ /* 0x000fc600007fe4ff */
        /* <DEDUP_REMOVED lines=11> */
[----:B------:R-:W-:Y:S01]  /*0420*/  HFMA2.MMA R150, -RZ, RZ, 0, 0 ;  /* 0x00000000ff967435 */ /* 0x000fe200000001ff */
        /* <DEDUP_REMOVED lines=30> */
[----:B------:R-:W-:Y:S01]  /*0610*/  MOV R96, RZ ;  /* 0x000000ff00607202 */ /* 0x000fe20000000f00 */
        /* <DEDUP_REMOVED lines=8> */
[--C-:B--2---:R-:W-:Y:S01]  /*06a0*/  SHF.R.U64 R151, R98, 0x10, R99.reuse ;  /* 0x0000001062977819 */ /* 0x104fe20000001263 */
[----:B------:R-:W-:Y:S01]  /*06b0*/  HADD2.F32 R98, -RZ, R98.H0_H0 ;  /* 0x20000062ff627230 */ /* 0x000fe20000004100 */
[----:B------:R-:W-:Y:S01]  /*06c0*/  SHF.R.U32.HI R152, RZ, 0x10, R99 ;  /* 0x00000010ff987819 */ /* 0x000fe20000011663 */
[----:B------:R-:W-:Y:S01]  /*06d0*/  HADD2.F32 R99, -RZ, R99.H0_H0 ;  /* 0x20000063ff637230 */ /* 0x000fe20000004100 */
[--C-:B---3--:R-:W-:Y:S01]  /*06e0*/  SHF.R.U64 R153, R100, 0x10, R101.reuse ;  /* 0x0000001064997819 */ /* 0x108fe20000001265 */
[----:B------:R-:W-:Y:S01]  /*06f0*/  HADD2.F32 R100, -RZ, R100.H0_H0 ;  /* 0x20000064ff647230 */ /* 0x000fe20000004100 */
[----:B------:R-:W-:Y:S01]  /*0700*/  SHF.R.U32.HI R156, RZ, 0x10, R101 ;  /* 0x00000010ff9c7819 */ /* 0x000fe20000011665 */
[----:B------:R-:W-:Y:S01]  /*0710*/  HADD2.F32 R101, -RZ, R101.H0_H0 ;  /* 0x20000065ff657230 */ /* 0x000fe20000004100 */
[--C-:B----4-:R-:W-:Y:S01]  /*0720*/  SHF.R.U64 R157, R102, 0x10, R103.reuse ;  /* 0x00000010669d7819 */ /* 0x110fe20000001267 */
[----:B------:R-:W-:Y:S01]  /*0730*/  HADD2.F32 R102, -RZ, R102.H0_H0 ;  /* 0x20000066ff667230 */ /* 0x000fe20000004100 */
[----:B------:R-:W-:Y:S01]  /*0740*/  SHF.R.U32.HI R158, RZ, 0x10, R103 ;  /* 0x00000010ff9e7819 */ /* 0x000fe20000011667 */
[----:B------:R-:W-:Y:S01]  /*0750*/  HADD2.F32 R103, -RZ, R103.H0_H0 ;  /* 0x20000067ff677230 */ /* 0x000fe20000004100 */
[--C-:B-----5:R-:W-:Y:S01]  /*0760*/  SHF.R.U64 R159, R104, 0x10, R105.reuse ;  /* 0x00000010689f7819 */ /* 0x120fe20000001269 */
[----:B------:R-:W-:Y:S01]  /*0770*/  HADD2.F32 R104, -RZ, R104.H0_H0 ;  /* 0x20000068ff687230 */ /* 0x000fe20000004100 */
[----:B------:R-:W-:Y:S01]  /*0780*/  SHF.R.U32.HI R160, RZ, 0x10, R105 ;  /* 0x00000010ffa07819 */ /* 0x000fe20000011669 */
[----:B------:R-:W-:Y:S01]  /*0790*/  HADD2.F32 R105, -RZ, R105.H0_H0 ;  /* 0x20000069ff697230 */ /* 0x000fe20000004100 */
[--C-:B------:R-:W-:Y:S01]  /*07a0*/  SHF.R.U64 R161, R106, 0x10, R107.reuse ;  /* 0x000000106aa17819 */ /* 0x100fe2000000126b */
        /* <DEDUP_REMOVED lines=43> */
.L_x_363:
[----:B------:R-:W-:Y:S01]  /*0a60*/  IMAD R56, R97, c[0x0][0x168], RZ ;  /* 0x00005a0061387a24 */ /* 0x000fe200078e02ff */
[----:B------:R-:W-:Y:S02]  /*0a70*/  LOP3.LUT R58, R0, 0xff, RZ, 0xc0, !PT ;  /* 0x000000ff003a7812 */ /* 0x000fe400078ec0ff */
[----:B------:R-:W-:Y:S02]  /*0a80*/  MOV R148, 0x8 ;  /* 0x0000000800947802 */ /* 0x000fe40000000f00 */
[----:B------:R-:W-:Y:S02]  /*0a90*/  SHF.R.S32.HI R57, RZ, 0x1f, R56 ;  /* 0x0000001fff397819 */ /* 0x000fe40000011438 */
[----:B------:R-:W-:Y:S02]  /*0aa0*/  MOV R128, 0x4 ;  /* 0x0000000400807802 */ /* 0x000fe40000000f00 */
[----:B------:R-:W-:-:S03]  /*0ab0*/  LEA.HI R57, R57, R56, RZ, 0x2 ;  /* 0x0000003839397211 */ /* 0x000fc600078f10ff */
[----:B------:R-:W-:Y:S01]  /*0ac0*/  IMAD.WIDE R84, R97, R128, c[0x0][0x1a0] ;  /* 0x0000680061547625 */ /* 0x000fe200078e0280 */
[----:B------:R-:W-:-:S04]  /*0ad0*/  LEA.HI.SX32 R173, R57, R58, 0x1e ;  /* 0x0000003a39ad7211 */ /* 0x000fc800078ff2ff */
[----:B------:R0:W2:Y:S01]  /*0ae0*/  LDG.E R188, [R84.64] ;  /* 0x0000000454bc7981 */ /* 0x0000a2000c1e1900 */
[----:B------:R-:W-:-:S04]  /*0af0*/  IMAD.WIDE.U32 R58, R173, R148, c[0x0][0x208] ;  /* 0x00008200ad3a7625 */ /* 0x000fc800078e0094 */
[CC--:B------:R-:W-:Y:S02]  /*0b00*/  IMAD.WIDE.U32 R56, R173.reuse, R148.reuse, c[0x0][0x188] ;  /* 0x00006200ad387625 */ /* 0x0c0fe400078e0094 */
[----:B------:R-:W3:Y:S02]  /*0b10*/  LDG.E.64 R58, [R58.64] ;  /* 0x000000043a3a7981 */ /* 0x000ee4000c1e1b00 */
[----:B------:R-:W-:Y:S02]  /*0b20*/  IMAD.WIDE.U32 R64, R173, R148, c[0x0][0x210] ;  /* 0x00008400ad407625 */ /* 0x000fe400078e0094 */
[----:B------:R-:W4:Y:S04]  /*0b30*/  LDG.E.64 R56, [R56.64] ;  /* 0x0000000438387981 */ /* 0x000f28000c1e1b00 */
[----:B------:R-:W4:Y:S01]  /*0b40*/  LDG.E.64 R64, [R64.64] ;  /* 0x0000000440407981 */ /* 0x000f22000c1e1b00 */
[----:B------:R-:W-:-:S05]  /*0b50*/  IMAD.WIDE R128, R97, R128, c[0x0][0x1a8] ;  /* 0x00006a0061807625 */ /* 0x000fca00078e0280 */
[----:B------:R1:W4:Y:S01]  /*0b60*/  LDG.E R186, [R128.64] ;  /* 0x0000000480ba7981 */ /* 0x000322000c1e1900 */
[----:B------:R-:W-:-:S05]  /*0b70*/  IADD3 R174, R173, 0x100, RZ ;  /* 0x00000100adae7810 */ /* 0x000fca0007ffe0ff */
[----:B------:R-:W-:-:S06]  /*0b80*/  IMAD.WIDE.U32 R66, R174, R148, c[0x0][0x188] ;  /* 0x00006200ae427625 */ /* 0x000fcc00078e0094 */
[----:B------:R-:W4:Y:S01]  /*0b90*/  LDG.E.64 R66, [R66.64] ;  /* 0x0000000442427981 */ /* 0x000f22000c1e1b00 */
[----:B------:R-:W-:Y:S01]  /*0ba0*/  IMAD.WIDE.U32 R74, R174, R148, c[0x0][0x210] ;  /* 0x00008400ae4a7625 */ /* 0x000fe200078e0094 */
[----:B------:R-:W-:-:S03]  /*0bb0*/  IADD3 R175, R173, 0x200, RZ ;  /* 0x00000200adaf7810 */ /* 0x000fc60007ffe0ff */
[-C--:B------:R-:W-:Y:S02]  /*0bc0*/  IMAD.WIDE.U32 R72, R174, R148.reuse, c[0x0][0x208] ;  /* 0x00008200ae487625 */ /* 0x080fe400078e0094 */
[----:B------:R-:W4:Y:S02]  /*0bd0*/  LDG.E.64 R74, [R74.64] ;  /* 0x000000044a4a7981 */ /* 0x000f24000c1e1b00 */
[CC--:B0-----:R-:W-:Y:S02]  /*0be0*/  IMAD.WIDE.U32 R84, R175.reuse, R148.reuse, c[0x0][0x188] ;  /* 0x00006200af547625 */ /* 0x0c1fe400078e0094 */
[----:B------:R-:W4:Y:S04]  /*0bf0*/  LDG.E.64 R72, [R72.64] ;  /* 0x0000000448487981 */ /* 0x000f28000c1e1b00 */
[----:B------:R-:W4:Y:S01]  /*0c00*/  LDG.E.64 R84, [R84.64] ;  /* 0x0000000454547981 */ /* 0x000f22000c1e1b00 */
[----:B-1----:R-:W-:-:S04]  /*0c10*/  IMAD.WIDE.U32 R128, R175, R148, c[0x0][0x210] ;  /* 0x00008400af807625 */ /* 0x002fc800078e0094 */
[----:B------:R-:W-:Y:S02]  /*0c20*/  IMAD.WIDE.U32 R86, R175, R148, c[0x0][0x208] ;  /* 0x00008200af567625 */ /* 0x000fe400078e0094 */
[----:B------:R-:W4:Y:S01]  /*0c30*/  LDG.E.64 R128, [R128.64] ;  /* 0x0000000480807981 */ /* 0x000f22000c1e1b00 */
[----:B------:R-:W-:-:S03]  /*0c40*/  IADD3 R184, R173, 0x300, RZ ;  /* 0x00000300adb87810 */ /* 0x000fc60007ffe0ff */
[----:B------:R-:W4:Y:S02]  /*0c50*/  LDG.E.64 R86, [R86.64] ;  /* 0x0000000456567981 */ /* 0x000f24000c1e1b00 */
        /* <DEDUP_REMOVED lines=9> */
[----:B------:R-:W4:Y:S04]  /*0cf0*/  LDG.E.64 R136, [R136.64] ;  /* 0x0000000488887981 */ /* 0x000f28000c1e1b00 */
[----:B------:R-:W4:Y:S01]  /*0d00*/  LDG.E.64 R138, [R138.64] ;  /* 0x000000048a8a7981 */ /* 0x000f22000c1e1b00 */
[----:B------:R-:W-:-:S06]  /*0d10*/  IMAD.WIDE.U32 R140, R185, R148, c[0x0][0x210] ;  /* 0x00008400b98c7625 */ /* 0x000fcc00078e0094 */
[----:B------:R-:W4:Y:S01]  /*0d20*/  LDG.E.64 R140, [R140.64] ;  /* 0x000000048c8c7981 */ /* 0x000f22000c1e1b00 */
[----:B------:R-:W-:-:S04]  /*0d30*/  ISETP.NE.U32.AND P1, PT, RZ, c[0x0][0x218], PT ;  /* 0x00008600ff007a0c */ /* 0x000fc80003f25070 */
[----:B------:R-:W-:Y:S01]  /*0d40*/  ISETP.NE.AND.EX P1, PT, RZ, c[0x0][0x21c], PT, P1 ;  /* 0x00008700ff007a0c */ /* 0x000fe20003f25310 */
[----:B------:R-:W-:Y:S02]  /*0d50*/  ULDC.U8 UR6, c[0x0][0x1f0] ;  /* 0x00007c0000067ab9 */ /* 0x000fe40000000000 */
[----:B------:R-:W-:-:S10]  /*0d60*/  ISETP.NE.AND P0, PT, RZ, UR6, PT ;  /* 0x00000006ff007c0c */ /* 0x000fd4000bf05270 */
[----:B------:R-:W-:-:S05]  /*0d70*/  @P1 IMAD.WIDE.U32 R154, R173, R148, c[0x0][0x218] ;  /* 0x00008600ad9a1625 */ /* 0x000fca00078e0094 */
[----:B------:R3:W5:Y:S01]  /*0d80*/  @P1 LDG.E.64 R126, [R154.64] ;  /* 0x000000049a7e1981 */ /* 0x000762000c1e1b00 */
[----:B------:R-:W-:-:S04]  /*0d90*/  @P1 IMAD.WIDE.U32 R142, R174, R148, c[0x0][0x218] ;  /* 0x00008600ae8e1625 */ /* 0x000fc800078e0094 */
[-C--:B------:R-:W-:Y:S01]  /*0da0*/  @P1 IMAD.WIDE.U32 R146, R184, R148.reuse, c[0x0][0x218] ;  /* 0x00008600b8921625 */ /* 0x080fe200078e0094 */
[----:B------:R0:W5:Y:S04]  /*0db0*/  @P1 LDG.E.64 R124, [R142.64] ;  /* 0x000000048e7c1981 */ /* 0x000168000c1e1b00 */
[----:B------:R1:W5:Y:S01]  /*0dc0*/  @P1 LDG.E.64 R120, [R146.64] ;  /* 0x0000000492781981 */ /* 0x000362000c1e1b00 */
[----:B------:R-:W-:-:S05]  /*0dd0*/  @P1 IMAD.WIDE.U32 R144, R175, R148, c[0x0][0x218] ;  /* 0x00008600af901625 */ /* 0x000fca00078e0094 */
[----:B------:R0:W5:Y:S01]  /*0de0*/  @P1 LDG.E.64 R122, [R144.64] ;  /* 0x00000004907a1981 */ /* 0x000162000c1e1b00 */
[----:B------:R-:W-:-:S05]  /*0df0*/  @P1 IMAD.WIDE.U32 R148, R185, R148, c[0x0][0x218] ;  /* 0x00008600b9941625 */ /* 0x000fca00078e0094 */
[----:B------:R0:W5:Y:S01]  /*0e00*/  @P1 LDG.E.64 R118, [R148.64] ;  /* 0x0000000494761981 */ /* 0x000162000c1e1b00 */
[----:B--2---:R-:W-:Y:S02]  /*0e10*/  FSEL R188, R188, RZ, !P0 ;  /* 0x000000ffbcbc7208 */ /* 0x004fe40004000000 */
[----:B---3--:R-:W-:Y:S02]  /*0e20*/  MOV R154, R58 ;  /* 0x0000003a009a7202 */ /* 0x008fe40000000f00 */
[----:B------:R-:W-:Y:S01]  /*0e30*/  SHF.R.U64 R192, R58, 0x10, R59 ;  /* 0x000000103ac07819 */ /* 0x000fe2000000123b */
[----:B----4-:R-:W-:Y:S01]  /*0e40*/  HADD2.F32 R189, -RZ, R56.H0_H0 ;  /* 0x20000038ffbd7230 */ /* 0x010fe20000004100 */
[----:B------:R-:W-:-:S04]  /*0e50*/  MOV R58, R64 ;  /* 0x00000040003a7202 */ /* 0x000fc80000000f00 */
[----:B------:R-:W-:Y:S01]  /*0e60*/  FADD.FTZ R189, -R188, R189 ;  /* 0x000000bdbcbd7221 */ /* 0x000fe20000010100 */
[----:B------:R-:W-:Y:S02]  /*0e70*/  MOV R155, R59 ;  /* 0x0000003b009b7202 */ /* 0x000fe40000000f00 */
[----:B------:R-:W-:Y:S01]  /*0e80*/  SHF.R.U32.HI R191, RZ, 0x10, R59 ;  /* 0x00000010ffbf7819 */ /* 0x000fe2000001163b */
[----:B------:R-:W-:Y:S01]  /*0e90*/  HADD2.F32 R59, -RZ, R58.H0_H0 ;  /* 0x2000003aff3b7230 */ /* 0x000fe20000004100 */
[----:B------:R-:W-:Y:S01]  /*0ea0*/  SHF.R.U64 R190, R56, 0x10, R57 ;  /* 0x0000001038be7819 */ /* 0x000fe20000001239 */
[----:B0-----:R-:W-:Y:S01]  /*0eb0*/  HADD2.F32 R143, -RZ, R154.H0_H0 ;  /* 0x2000009aff8f7230 */ /* 0x001fe20000004100 */
[--C-:B------:R-:W-:Y:S01]  /*0ec0*/  SHF.R.U64 R64, R64, 0x10, R65.reuse ;  /* 0x0000001040407819 */ /* 0x100fe20000001241 */
[----:B------:R-:W-:Y:S01]  /*0ed0*/  FMUL.FTZ R142, R186, R189 ;  /* 0x000000bdba8e7220 */ /* 0x000fe20000410000 */
[----:B------:R-:W-:Y:S01]  /*0ee0*/  MOV R56, R65 ;  /* 0x0000004100387202 */ /* 0x000fe20000000f00 */
[----:B------:R-:W-:Y:S01]  /*0ef0*/  FMUL.FTZ R58, R108, R59 ;  /* 0x0000003b6c3a7220 */ /* 0x000fe20000410000 */
[----:B-1----:R-:W-:Y:S01]  /*0f00*/  SHF.R.U32.HI R146, RZ, 0x10, R65 ;  /* 0x00000010ff927819 */ /* 0x002fe20000011641 */
[----:B------:R-:W-:Y:S01]  /*0f10*/  HADD2.F32 R65, -RZ, R190.H0_H0 ;  /* 0x200000beff417230 */ /* 0x000fe20000004100 */
[----:B------:R-:W-:-:S02]  /*0f20*/  FADD.FTZ R96, R143, R96 ;  /* 0x000000608f607221 */ /* 0x000fc40000010000 */
[C---:B------:R-:W-:Y:S02]  /*0f30*/  FFMA.FTZ R150, R142.reuse, R143, R150 ;  /* 0x0000008f8e967223 */ /* 0x040fe40000010096 */
[----:B------:R-:W-:Y:S02]  /*0f40*/  FADD.FTZ R94, R59, R94 ;  /* 0x0000005e3b5e7221 */ /* 0x000fe40000010000 */
[----:B------:R-:W-:Y:S01]  /*0f50*/  FFMA.FTZ R95, R142, R59, R95 ;  /* 0x0000003b8e5f7223 */ /* 0x000fe2000001005f */
[----:B------:R-:W-:Y:S01]  /*0f60*/  HADD2.F32 R59, -RZ, R57.H0_H0 ;  /* 0x20000039ff3b7230 */ /* 0x000fe20000004100 */
[----:B------:R-:W-:Y:S01]  /*0f70*/  FFMA.FTZ R143, R98, R143, R58 ;  /* 0x0000008f628f7223 */ /* 0x000fe2000001003a */
[----:B------:R-:W-:Y:S01]  /*0f80*/  HADD2.F32 R58, -RZ, R64.H0_H0 ;  /* 0x20000040ff3a7230 */ /* 0x000fe20000004100 */
[----:B------:R-:W-:Y:S01]  /*0f90*/  FADD.FTZ R65, -R188, R65 ;  /* 0x00000041bc417221 */ /* 0x000fe20000010100 */
[----:B------:R-:W-:Y:S01]  /*0fa0*/  SHF.R.U32.HI R57, RZ, 0x10, R57 ;  /* 0x00000010ff397819 */ /* 0x000fe20000011639 */
[----:B------:R-:W-:-:S02]  /*0fb0*/  HADD2.F32 R145, -RZ, R192.H0_H0 ;  /* 0x200000c0ff917230 */ /* 0x000fc40000004100 */
[----:B------:R-:W-:Y:S02]  /*0fc0*/  FMUL.FTZ R144, R186, R65 ;  /* 0x00000041ba907220 */ /* 0x000fe40000410000 */
[----:B------:R-:W-:Y:S01]  /*0fd0*/  FMUL.FTZ R64, R163, R58 ;  /* 0x0000003aa3407220 */ /* 0x000fe20000410000 */
[----:B------:R-:W-:Y:S01]  /*0fe0*/  HADD2.F32 R57, -RZ, R57.H0_H0 ;  /* 0x20000039ff397230 */ /* 0x000fe20000004100 */
[----:B------:R-:W-:Y:S02]  /*0ff0*/  FADD.FTZ R92, R145, R92 ;  /* 0x0000005c915c7221 */ /* 0x000fe40000010000 */
[-C--:B------:R-:W-:Y:S02]  /*1000*/  FFMA.FTZ R93, R144, R145.reuse, R93 ;  /* 0x00000091905d7223 */ /* 0x080fe4000001005d */
[----:B------:R-:W-:Y:S01]  /*1010*/  FFMA.FTZ R145, R151, R145, R64 ;  /* 0x0000009197917223 */ /* 0x000fe20000010040 */
[----:B------:R-:W-:Y:S01]  /*1020*/  HADD2.F32 R64, -RZ, R146.H0_H0 ;  /* 0x20000092ff407230 */ /* 0x000fe20000004100 */
[----:B------:R-:W-:-:S02]  /*1030*/  FADD.FTZ R59, -R188, R59 ;  /* 0x0000003bbc3b7221 */ /* 0x000fc40000010100 */
[----:B------:R-:W-:Y:S01]  /*1040*/  FADD.FTZ R57, -R188, R57 ;  /* 0x00000039bc397221 */ /* 0x000fe20000010100 */
[----:B------:R-:W-:Y:S01]  /*1050*/  HADD2.F32 R149, -RZ, R191.H0_H0 ;  /* 0x200000bfff957230 */ /* 0x000fe20000004100 */
[C---:B------:R-:W-:Y:S02]  /*1060*/  FMUL.FTZ R146, R186.reuse, R59 ;  /* 0x0000003bba927220 */ /* 0x040fe40000410000 */
[----:B------:R-:W-:Y:S02]  /*1070*/  FMUL.FTZ R148, R186, R57 ;  /* 0x00000039ba947220 */ /* 0x000fe40000410000 */
[----:B------:R-:W-:Y:S01]  /*1080*/  FMUL.FTZ R59, R164, R64 ;  /* 0x00000040a43b7220 */ /* 0x000fe20000410000 */
[----:B------:R-:W-:Y:S01]  /*1090*/  HADD2.F32 R56, -RZ, R56.H0_H0 ;  /* 0x20000038ff387230 */ /* 0x000fe20000004100 */
[----:B------:R-:W-:Y:S02]  /*10a0*/  FADD.FTZ R71, R149, R71 ;  /* 0x0000004795477221 */ /* 0x000fe40000010000 */
[----:B------:R-:W-:-:S02]  /*10b0*/  FFMA.FTZ R79, R148, R149, R79 ;  /* 0x00000095944f7223 */ /* 0x000fc4000001004f */
[----:B------:R-:W-:Y:S01]  /*10c0*/  FFMA.FTZ R149, R152, R149, R59 ;  /* 0x0000009598957223 */ /* 0x000fe2000001003b */
[----:B------:R-:W-:Y:S01]  /*10d0*/  HADD2.F32 R59, -RZ, R66.H0_H0 ;  /* 0x20000042ff3b7230 */ /* 0x000fe20000004100 */
[----:B------:R-:W-:Y:S01]  /*10e0*/  FADD.FTZ R82, R56, R82 ;  /* 0x0000005238527221 */ /* 0x000fe20000010000 */
[----:B------:R-:W-:Y:S01]  /*10f0*/  HADD2.F32 R155, -RZ, R155.H0_H0 ;  /* 0x2000009bff9b7230 */ /* 0x000fe20000004100 */
[-C--:B------:R-:W-:Y:S01]  /*1100*/  FFMA.FTZ R83, R146, R56.reuse, R83 ;  /* 0x0000003892537223 */ /* 0x080fe20000010053 */
[----:B------:R-:W-:Y:S01]  /*1110*/  SHF.R.U64 R66, R66, 0x10, R67 ;  /* 0x0000001042427819 */ /* 0x000fe20000001243 */
[----:B------:R-:W-:Y:S02]  /*1120*/  FMUL.FTZ R56, R109, R56 ;  /* 0x000000386d387220 */ /* 0x000fe40000410000 */
[----:B------:R-:W-:Y:S02]  /*1130*/  FADD.FTZ R59, -R188, R59 ;  /* 0x0000003bbc3b7221 */ /* 0x000fe40000010100 */
[----:B------:R-:W-:-:S02]  /*1140*/  FADD.FTZ R88, R155, R88 ;  /* 0x000000589b587221 */ /* 0x000fc40000010000 */
[-C--:B------:R-:W-:Y:S02]  /*1150*/  FFMA.FTZ R89, R146, R155.reuse, R89 ;  /* 0x0000009b92597223 */ /* 0x080fe40000010059 */
[----:B------:R-:W-:Y:S02]  /*1160*/  FFMA.FTZ R147, R99, R155, R56 ;  /* 0x0000009b63937223 */ /* 0x000fe40000010038 */
[----:B------:R-:W-:Y:S01]  /*1170*/  FMUL.FTZ R155, R186, R59 ;  /* 0x0000003bba9b7220 */ /* 0x000fe20000410000 */
[----:B------:R-:W-:-:S05]  /*1180*/  HADD2.F32 R59, -RZ, R66.H0_H0 ;  /* 0x20000042ff3b7230 */ /* 0x000fca0000004100 */
[----:B------:R-:W-:-:S04]  /*1190*/  FADD.FTZ R59, -R188, R59 ;  /* 0x0000003bbc3b7221 */ /* 0x000fc80000010100 */
[----:B------:R-:W-:Y:S01]  /*11a0*/  FMUL.FTZ R190, R186, R59 ;  /* 0x0000003bbabe7220 */ /* 0x000fe20000410000 */
[----:B------:R-:W-:Y:S01]  /*11b0*/  SHF.R.U32.HI R59, RZ, 0x10, R67 ;  /* 0x00000010ff3b7819 */ /* 0x000fe20000011643 */
[----:B------:R-:W-:Y:S02]  /*11c0*/  FADD.FTZ R90, R58, R90 ;  /* 0x0000005a3a5a7221 */ /* 0x000fe40000010000 */
[----:B------:R-:W-:Y:S01]  /*11d0*/  FFMA.FTZ R91, R144, R58, R91 ;  /* 0x0000003a905b7223 */ /* 0x000fe2000001005b */
[----:B------:R-:W-:Y:S01]  /*11e0*/  MOV R58, R74 ;  /* 0x0000004a003a7202 */ /* 0x000fe20000000f00 */
[----:B------:R-:W-:Y:S01]  /*11f0*/  HADD2.F32 R59, -RZ, R59.H0_H0 ;  /* 0x2000003bff3b7230 */ /* 0x000fe20000004100 */
[----:B------:R-:W-:Y:S02]  /*1200*/  MOV R56, R72 ;  /* 0x0000004800387202 */ /* 0x000fe40000000f00 */
[----:B------:R-:W-:Y:S02]  /*1210*/  SHF.R.U64 R189, R72, 0x10, R73 ;  /* 0x0000001048bd7819 */ /* 0x000fe40000001249 */
[----:B------:R-:W-:-:S02]  /*1220*/  MOV R57, R73 ;  /* 0x0000004900397202 */ /* 0x000fc40000000f00 */
[----:B------:R-:W-:Y:S01]  /*1230*/  SHF.R.U32.HI R193, RZ, 0x10, R73 ;  /* 0x00000010ffc17819 */ /* 0x000fe20000011649 */
[----:B------:R-:W-:Y:S01]  /*1240*/  HADD2.F32 R73, -RZ, R58.H0_H0 ;  /* 0x2000003aff497230 */ /* 0x000fe20000004100 */
[----:B------:R-:W-:Y:S01]  /*1250*/  FADD.FTZ R59, -R188, R59 ;  /* 0x0000003bbc3b7221 */ /* 0x000fe20000010100 */
[----:B------:R-:W-:Y:S01]  /*1260*/  HADD2.F32 R65, -RZ, R56.H0_H0 ;  /* 0x20000038ff417230 */ /* 0x000fe20000004100 */
[----:B------:R-:W-:Y:S02]  /*1270*/  FADD.FTZ R55, R64, R55 ;  /* 0x0000003740377221 */ /* 0x000fe40000010000 */
[----:B------:R-:W-:Y:S02]  /*1280*/  FMUL.FTZ R154, R110, R73 ;  /* 0x000000496e9a7220 */ /* 0x000fe40000410000 */
[----:B------:R-:W-:Y:S01]  /*1290*/  FMUL.FTZ R192, R186, R59 ;  /* 0x0000003bbac07220 */ /* 0x000fe20000410000 */
[----:B------:R-:W-:Y:S01]  /*12a0*/  HADD2.F32 R59, -RZ, R84.H0_H0 ;  /* 0x20000054ff3b7230 */ /* 0x000fe20000004100 */
[----:B------:R-:W-:Y:S01]  /*12b0*/  FFMA.FTZ R63, R148, R64, R63 ;  /* 0x00000040943f7223 */ /* 0x000fe2000001003f */
[----:B------:R-:W-:Y:S01]  /*12c0*/  SHF.R.U64 R64, R74, 0x10, R75 ;  /* 0x000000104a407819 */ /* 0x000fe2000000124b */
[----:B------:R-:W-:-:S02]  /*12d0*/  FADD.FTZ R68, R65, R68 ;  /* 0x0000004441447221 */ /* 0x000fc40000010000 */
[-C--:B------:R-:W-:Y:S02]  /*12e0*/  FFMA.FTZ R60, R155, R65.reuse, R60 ;  /* 0x000000419b3c7223 */ /* 0x080fe4000001003c */
[----:B------:R-:W-:Y:S01]  /*12f0*/  FFMA.FTZ R154, R100, R65, R154 ;  /* 0x00000041649a7223 */ /* 0x000fe2000001009a */
[----:B------:R-:W-:Y:S01]  /*1300*/  HADD2.F32 R65, -RZ, R67.H0_H0 ;  /* 0x20000043ff417230 */ /* 0x000fe20000004100 */
[----:B------:R-:W-:Y:S01]  /*1310*/  SHF.R.U64 R84, R84, 0x10, R85 ;  /* 0x0000001054547819 */ /* 0x000fe20000001255 */
[C---:B------:R-:W-:Y:S01]  /*1320*/  FADD.FTZ R59, -R188.reuse, R59 ;  /* 0x0000003bbc3b7221 */ /* 0x040fe20000010100 */
[----:B------:R-:W-:Y:S01]  /*1330*/  MOV R58, R75 ;  /* 0x0000004b003a7202 */ /* 0x000fe20000000f00 */
[----:B------:R-:W-:Y:S01]  /*1340*/  HADD2.F32 R64, -RZ, R64.H0_H0 ;  /* 0x20000040ff407230 */ /* 0x000fe20000004100 */
[----:B------:R-:W-:Y:S01]  /*1350*/  SHF.R.U32.HI R72, RZ, 0x10, R75 ;  /* 0x00000010ff487819 */ /* 0x000fe2000001164b */
[----:B------:R-:W-:Y:S02]  /*1360*/  FADD.FTZ R65, -R188, R65 ;  /* 0x00000041bc417221 */ /* 0x000fe40000010100 */
[----:B------:R-:W-:Y:S01]  /*1370*/  FMUL.FTZ R195, R186, R59 ;  /* 0x0000003bbac37220 */ /* 0x000fe20000410000 */
[----:B------:R-:W-:-:S02]  /*1380*/  HADD2.F32 R59, -RZ, R84.H0_H0 ;  /* 0x20000054ff3b7230 */ /* 0x000fc40000004100 */
[----:B------:R-:W-:Y:S01]  /*1390*/  HADD2.F32 R56, -RZ, R189.H0_H0 ;  /* 0x200000bdff387230 */ /* 0x000fe20000004100 */
[----:B------:R-:W-:Y:S01]  /*13a0*/  FMUL.FTZ R189, R165, R64 ;  /* 0x00000040a5bd7220 */ /* 0x000fe20000410000 */
[----:B------:R-:W-:Y:S01]  /*13b0*/  HADD2.F32 R58, -RZ, R58.H0_H0 ;  /* 0x2000003aff3a7230 */ /* 0x000fe20000004100 */
[----:B------:R-:W-:Y:S01]  /*13c0*/  FMUL.FTZ R191, R186, R65 ;  /* 0x00000041babf7220 */ /* 0x000fe20000410000 */
[----:B------:R-:W-:Y:S01]  /*13d0*/  HADD2.F32 R67, -RZ, R72.H0_H0 ;  /* 0x20000048ff437230 */ /* 0x000fe20000004100 */
[----:B------:R-:W-:Y:S01]  /*13e0*/  FADD.FTZ R59, -R188, R59 ;  /* 0x0000003bbc3b7221 */ /* 0x000fe20000010100 */
[----:B------:R-:W-:Y:S01]  /*13f0*/  HADD2.F32 R193, -RZ, R193.H0_H0 ;  /* 0x200000c1ffc17230 */ /* 0x000fe20000004100 */
[----:B------:R-:W-:Y:S02]  /*1400*/  FADD.FTZ R69, R56, R69 ;  /* 0x0000004538457221 */ /* 0x000fe40000010000 */
[-C--:B------:R-:W-:Y:S02]  /*1410*/  FFMA.FTZ R61, R190, R56.reuse, R61 ;  /* 0x00000038be3d7223 */ /* 0x080fe4000001003d */
[----:B------:R-:W-:-:S02]  /*1420*/  FFMA.FTZ R189, R153, R56, R189 ;  /* 0x0000003899bd7223 */ /* 0x000fc400000100bd */
[----:B------:R-:W-:Y:S02]  /*1430*/  FADD.FTZ R53, R58, R53 ;  /* 0x000000353a357221 */ /* 0x000fe40000010000 */
[-C--:B------:R-:W-:Y:S02]  /*1440*/  FFMA.FTZ R78, R191, R58.reuse, R78 ;  /* 0x0000003abf4e7223 */ /* 0x080fe4000001004e */
[----:B------:R-:W-:Y:S01]  /*1450*/  FMUL.FTZ R194, R111, R58 ;  /* 0x0000003a6fc27220 */ /* 0x000fe20000410000 */
[----:B------:R-:W-:Y:S01]  /*1460*/  MOV R58, R128 ;  /* 0x00000080003a7202 */ /* 0x000fe20000000f00 */
[----:B------:R-:W-:Y:S02]  /*1470*/  FMUL.FTZ R56, R166, R67 ;  /* 0x00000043a6387220 */ /* 0x000fe40000410000 */
[----:B------:R-:W-:Y:S01]  /*1480*/  FMUL.FTZ R198, R186, R59 ;  /* 0x0000003bbac67220 */ /* 0x000fe20000410000 */
[----:B------:R-:W-:Y:S01]  /*1490*/  SHF.R.U32.HI R59, RZ, 0x10, R85 ;  /* 0x00000010ff3b7819 */ /* 0x000fe20000011655 */
[----:B------:R-:W-:-:S02]  /*14a0*/  FADD.FTZ R52, R193, R52 ;  /* 0x00000034c1347221 */ /* 0x000fc40000010000 */
[-C--:B------:R-:W-:Y:S02]  /*14b0*/  FFMA.FTZ R54, R192, R193.reuse, R54 ;  /* 0x000000c1c0367223 */ /* 0x080fe40000010036 */
[----:B------:R-:W-:Y:S01]  /*14c0*/  FFMA.FTZ R193, R156, R193, R56 ;  /* 0x000000c19cc17223 */ /* 0x000fe20000010038 */
[----:B------:R-:W-:Y:S01]  /*14d0*/  MOV R56, R86 ;  /* 0x0000005600387202 */ /* 0x000fe20000000f00 */
[----:B------:R-:W-:Y:S02]  /*14e0*/  FADD.FTZ R81, R64, R81 ;  /* 0x0000005140517221 */ /* 0x000fe40000010000 */
[----:B------:R-:W-:Y:S01]  /*14f0*/  FFMA.FTZ R77, R190, R64, R77 ;  /* 0x00000040be4d7223 */ /* 0x000fe2000001004d */
[----:B------:R-:W-:Y:S01]  /*1500*/  HADD2.F32 R64, -RZ, R58.H0_H0 ;  /* 0x2000003aff407230 */ /* 0x000fe20000004100 */
[----:B------:R-:W-:Y:S02]  /*1510*/  FADD.FTZ R50, R67, R50 ;  /* 0x0000003243327221 */ /* 0x000fe40000010000 */
[----:B------:R-:W-:Y:S01]  /*1520*/  FFMA.FTZ R51, R192, R67, R51 ;  /* 0x00000043c0337223 */ /* 0x000fe20000010033 */
[----:B------:R-:W-:Y:S01]  /*1530*/  SHF.R.U64 R67, R86, 0x10, R87 ;  /* 0x0000001056437819 */ /* 0x000fe20000001257 */
[----:B------:R-:W-:Y:S01]  /*1540*/  HADD2.F32 R59, -RZ, R59.H0_H0 ;  /* 0x2000003bff3b7230 */ /* 0x000fe20000004100 */
[----:B------:R-:W-:Y:S01]  /*1550*/  SHF.R.U64 R66, R128, 0x10, R129 ;  /* 0x0000001080427819 */ /* 0x000fe20000001281 */
[----:B------:R-:W-:Y:S01]  /*1560*/  HADD2.F32 R65, -RZ, R56.H0_H0 ;  /* 0x20000038ff417230 */ /* 0x000fe20000004100 */
[----:B------:R-:W-:Y:S01]  /*1570*/  FMUL.FTZ R196, R112, R64 ;  /* 0x0000004070c47220 */ /* 0x000fe20000410000 */
[----:B------:R-:W-:Y:S01]  /*1580*/  HADD2.F32 R56, -RZ, R67.H0_H0 ;  /* 0x20000043ff387230 */ /* 0x000fe20000004100 */
[----:B------:R-:W-:Y:S01]  /*1590*/  FADD.FTZ R59, -R188, R59 ;  /* 0x0000003bbc3b7221 */ /* 0x000fe20000010100 */
[----:B------:R-:W-:Y:S01]  /*15a0*/  HADD2.F32 R67, -RZ, R85.H0_H0 ;  /* 0x20000055ff437230 */ /* 0x000fe20000004100 */
[----:B------:R-:W-:Y:S01]  /*15b0*/  FADD.FTZ R80, R73, R80 ;  /* 0x0000005049507221 */ /* 0x000fe20000010000 */
[----:B------:R-:W-:Y:S01]  /*15c0*/  MOV R58, R129 ;  /* 0x00000081003a7202 */ /* 0x000fe20000000f00 */
[----:B------:R-:W-:Y:S01]  /*15d0*/  FFMA.FTZ R76, R155, R73, R76 ;  /* 0x000000499b4c7223 */ /* 0x000fe2000001004c */
[----:B------:R-:W-:Y:S01]  /*15e0*/  SHF.R.U32.HI R73, RZ, 0x10, R129 ;  /* 0x00000010ff497819 */ /* 0x000fe20000011681 */
[----:B------:R-:W-:-:S02]  /*15f0*/  FADD.FTZ R36, R65, R36 ;  /* 0x0000002441247221 */ /* 0x000fc40000010000 */
[-C--:B------:R-:W-:Y:S02]  /*1600*/  FFMA.FTZ R48, R195, R65.reuse, R48 ;  /* 0x00000041c3307223 */ /* 0x080fe40000010030 */
[----:B------:R-:W-:Y:S01]  /*1610*/  FFMA.FTZ R196, R102, R65, R196 ;  /* 0x0000004166c47223 */ /* 0x000fe200000100c4 */
[----:B------:R-:W-:Y:S01]  /*1620*/  HADD2.F32 R65, -RZ, R66.H0_H0 ;  /* 0x20000042ff417230 */ /* 0x000fe20000004100 */
[----:B------:R-:W-:Y:S01]  /*1630*/  FADD.FTZ R67, -R188, R67 ;  /* 0x00000043bc437221 */ /* 0x000fe20000010100 */
[----:B------:R-:W-:Y:S01]  /*1640*/  HADD2.F32 R57, -RZ, R57.H0_H0 ;  /* 0x20000039ff397230 */ /* 0x000fe20000004100 */
[C---:B------:R-:W-:Y:S01]  /*1650*/  FMUL.FTZ R200, R186.reuse, R59 ;  /* 0x0000003bbac87220 */ /* 0x040fe20000410000 */
[----:B------:R-:W-:Y:S01]  /*1660*/  HADD2.F32 R59, -RZ, R130.H0_H0 ;  /* 0x20000082ff3b7230 */ /* 0x000fe20000004100 */
[----:B------:R-:W-:Y:S01]  /*1670*/  SHF.R.U32.HI R197, RZ, 0x10, R87 ;  /* 0x00000010ffc57819 */ /* 0x000fe20000011657 */
[----:B------:R-:W-:Y:S01]  /*1680*/  HADD2.F32 R58, -RZ, R58.H0_H0 ;  /* 0x2000003aff3a7230 */ /* 0x000fe20000004100 */
[----:B------:R-:W-:Y:S01]  /*1690*/  FMUL.FTZ R199, R167, R65 ;  /* 0x00000041a7c77220 */ /* 0x000fe20000410000 */
[----:B------:R-:W-:Y:S01]  /*16a0*/  HADD2.F32 R73, -RZ, R73.H0_H0 ;  /* 0x20000049ff497230 */ /* 0x000fe20000004100 */
[----:B------:R-:W-:Y:S01]  /*16b0*/  FMUL.FTZ R201, R186, R67 ;  /* 0x00000043bac97220 */ /* 0x000fe20000410000 */
[----:B------:R-:W-:Y:S01]  /*16c0*/  SHF.R.U64 R130, R130, 0x10, R131 ;  /* 0x0000001082827819 */ /* 0x000fe20000001283 */
[----:B------:R-:W-:Y:S01]  /*16d0*/  FADD.FTZ R70, R57, R70 ;  /* 0x0000004639467221 */ /* 0x000fe20000010000 */
[----:B------:R-:W-:Y:S01]  /*16e0*/  HADD2.F32 R197, -RZ, R197.H0_H0 ;  /* 0x200000c5ffc57230 */ /* 0x000fe20000004100 */
[----:B------:R-:W-:-:S02]  /*16f0*/  FFMA.FTZ R62, R191, R57, R62 ;  /* 0x00000039bf3e7223 */ /* 0x000fc4000001003e */
[----:B------:R-:W-:Y:S01]  /*1700*/  FFMA.FTZ R194, R101, R57, R194 ;  /* 0x0000003965c27223 */ /* 0x000fe200000100c2 */
[----:B------:R-:W-:Y:S01]  /*1710*/  MOV R57, R87 ;  /* 0x0000005700397202 */ /* 0x000fe20000000f00 */
[----:B------:R-:W-:Y:S02]  /*1720*/  FADD.FTZ R59, -R188, R59 ;  /* 0x0000003bbc3b7221 */ /* 0x000fe40000010100 */
[----:B------:R-:W-:Y:S02]  /*1730*/  FADD.FTZ R37, R56, R37 ;  /* 0x0000002538257221 */ /* 0x000fe40000010000 */
[-C--:B------:R-:W-:Y:S02]  /*1740*/  FFMA.FTZ R49, R198, R56.reuse, R49 ;  /* 0x00000038c6317223 */ /* 0x080fe40000010031 */
[----:B------:R-:W-:Y:S02]  /*1750*/  FFMA.FTZ R199, R157, R56, R199 ;  /* 0x000000389dc77223 */ /* 0x000fe400000100c7 */
[----:B------:R-:W-:-:S02]  /*1760*/  FADD.FTZ R15, R58, R15 ;  /* 0x0000000f3a0f7221 */ /* 0x000fc40000010000 */
[-C--:B------:R-:W-:Y:S02]  /*1770*/  FFMA.FTZ R3, R201, R58.reuse, R3 ;  /* 0x0000003ac9037223 */ /* 0x080fe40000010003 */
[----:B------:R-:W-:Y:S01]  /*1780*/  FMUL.FTZ R202, R113, R58 ;  /* 0x0000003a71ca7220 */ /* 0x000fe20000410000 */
[----:B------:R-:W-:Y:S01]  /*1790*/  MOV R58, R134 ;  /* 0x00000086003a7202 */ /* 0x000fe20000000f00 */
[----:B------:R-:W-:Y:S02]  /*17a0*/  FADD.FTZ R12, R65, R12 ;  /* 0x0000000c410c7221 */ /* 0x000fe40000010000 */
[----:B------:R-:W-:Y:S01]  /*17b0*/  FFMA.FTZ R25, R198, R65, R25 ;  /* 0x00000041c6197223 */ /* 0x000fe20000010019 */
[----:B------:R-:W-:Y:S01]  /*17c0*/  SHF.R.U64 R65, R134, 0x10, R135 ;  /* 0x0000001086417819 */ /* 0x000fe20000001287 */
[----:B------:R-:W-:Y:S02]  /*17d0*/  FMUL.FTZ R56, R168, R73 ;  /* 0x00000049a8387220 */ /* 0x000fe40000410000 */
[----:B------:R-:W-:Y:S01]  /*17e0*/  FMUL.FTZ R134, R186, R59 ;  /* 0x0000003bba867220 */ /* 0x000fe20000410000 */
[----:B------:R-:W-:Y:S01]  /*17f0*/  HADD2.F32 R59, -RZ, R130.H0_H0 ;  /* 0x20000082ff3b7230 */ /* 0x000fe20000004100 */
[----:B------:R-:W-:Y:S01]  /*1800*/  FADD.FTZ R35, R197, R35 ;  /* 0x00000023c5237221 */ /* 0x000fe20000010000 */
[----:B------:R-:W-:Y:S01]  /*1810*/  HADD2.F32 R57, -RZ, R57.H0_H0 ;  /* 0x20000039ff397230 */ /* 0x000fe20000004100 */
[----:B------:R-:W-:-:S02]  /*1820*/  FFMA.FTZ R47, R200, R197, R47 ;  /* 0x000000c5c82f7223 */ /* 0x000fc4000001002f */
[----:B------:R-:W-:Y:S01]  /*1830*/  FFMA.FTZ R197, R158, R197, R56 ;  /* 0x000000c59ec57223 */ /* 0x000fe20000010038 */
[----:B------:R-:W-:Y:S01]  /*1840*/  MOV R56, R132 ;  /* 0x0000008400387202 */ /* 0x000fe20000000f00 */
[----:B------:R-:W-:Y:S02]  /*1850*/  FADD.FTZ R13, R64, R13 ;  /* 0x0000000d400d7221 */ /* 0x000fe40000010000 */
[----:B------:R-:W-:Y:S01]  /*1860*/  FFMA.FTZ R24, R195, R64, R24 ;  /* 0x00000040c3187223 */ /* 0x000fe20000010018 */
[----:B------:R-:W-:Y:S01]  /*1870*/  HADD2.F32 R64, -RZ, R58.H0_H0 ;  /* 0x2000003aff407230 */ /* 0x000fe20000004100 */
[----:B------:R-:W-:Y:S01]  /*1880*/  FADD.FTZ R59, -R188, R59 ;  /* 0x0000003bbc3b7221 */ /* 0x000fe20000010100 */
[--C-:B------:R-:W-:Y:S01]  /*1890*/  SHF.R.U64 R67, R132, 0x10, R133.reuse ;  /* 0x0000001084437819 */ /* 0x100fe20000001285 */
[----:B------:R-:W-:Y:S01]  /*18a0*/  FADD.FTZ R34, R57, R34 ;  /* 0x0000002239227221 */ /* 0x000fe20000010000 */
[----:B------:R-:W-:Y:S01]  /*18b0*/  SHF.R.U32.HI R66, RZ, 0x10, R133 ;  /* 0x00000010ff427819 */ /* 0x000fe20000011685 */
[----:B------:R-:W-:-:S02]  /*18c0*/  FFMA.FTZ R46, R201, R57, R46 ;  /* 0x00000039c92e7223 */ /* 0x000fc4000001002e */
[----:B------:R-:W-:Y:S01]  /*18d0*/  FFMA.FTZ R202, R103, R57, R202 ;  /* 0x0000003967ca7223 */ /* 0x000fe200000100ca */
[----:B------:R-:W-:Y:S01]  /*18e0*/  MOV R57, R133 ;  /* 0x0000008500397202 */ /* 0x000fe20000000f00 */
[----:B------:R-:W-:Y:S01]  /*18f0*/  HADD2.F32 R133, -RZ, R56.H0_H0 ;  /* 0x20000038ff857230 */ /* 0x000fe20000004100 */
[----:B------:R-:W-:Y:S01]  /*1900*/  FMUL.FTZ R204, R186, R59 ;  /* 0x0000003bbacc7220 */ /* 0x000fe20000410000 */
[----:B------:R-:W-:Y:S01]  /*1910*/  SHF.R.U32.HI R59, RZ, 0x10, R131 ;  /* 0x00000010ff3b7819 */ /* 0x000fe20000011683 */
[----:B------:R-:W-:Y:S02]  /*1920*/  FMUL.FTZ R56, R114, R64 ;  /* 0x0000004072387220 */ /* 0x000fe40000410000 */
[----:B------:R-:W-:Y:S02]  /*1930*/  FADD.FTZ R32, R133, R32 ;  /* 0x0000002085207221 */ /* 0x000fe40000010000 */
[----:B------:R-:W-:Y:S01]  /*1940*/  FFMA.FTZ R44, R134, R133, R44 ;  /* 0x00000085862c7223 */ /* 0x000fe2000001002c */
[----:B------:R-:W-:Y:S01]  /*1950*/  MOV R58, R135 ;  /* 0x00000087003a7202 */ /* 0x000fe20000000f00 */
[----:B------:R-:W-:Y:S01]  /*1960*/  FFMA.FTZ R133, R104, R133, R56 ;  /* 0x0000008568857223 */ /* 0x000fe20000010038 */
[----:B------:R-:W-:-:S02]  /*1970*/  HADD2.F32 R65, -RZ, R65.H0_H0 ;  /* 0x20000041ff417230 */ /* 0x000fc40000004100 */
[----:B------:R-:W-:Y:S02]  /*1980*/  HADD2.F32 R56, -RZ, R67.H0_H0 ;  /* 0x20000043ff387230 */ /* 0x000fe40000004100 */
[----:B------:R-:W-:Y:S02]  /*1990*/  HADD2.F32 R59, -RZ, R59.H0_H0 ;  /* 0x2000003bff3b7230 */ /* 0x000fe40000004100 */
[----:B------:R-:W-:Y:S01]  /*19a0*/  HADD2.F32 R67, -RZ, R131.H0_H0 ;  /* 0x20000083ff437230 */ /* 0x000fe20000004100 */
[----:B------:R-:W-:Y:S01]  /*19b0*/  FADD.FTZ R14, R73, R14 ;  /* 0x0000000e490e7221 */ /* 0x000fe20000010000 */
[----:B------:R-:W-:Y:S01]  /*19c0*/  HADD2.F32 R58, -RZ, R58.H0_H0 ;  /* 0x2000003aff3a7230 */ /* 0x000fe20000004100 */
[----:B------:R-:W-:Y:S01]  /*19d0*/  FFMA.FTZ R2, R200, R73, R2 ;  /* 0x00000049c8027223 */ /* 0x000fe20000010002 */
[----:B------:R-:W-:Y:S01]  /*19e0*/  SHF.R.U32.HI R73, RZ, 0x10, R135 ;  /* 0x00000010ff497819 */ /* 0x000fe20000011687 */
[----:B------:R-:W-:Y:S02]  /*19f0*/  FMUL.FTZ R203, R169, R65 ;  /* 0x00000041a9cb7220 */ /* 0x000fe40000410000 */
[----:B------:R-:W-:-:S02]  /*1a00*/  FADD.FTZ R59, -R188, R59 ;  /* 0x0000003bbc3b7221 */ /* 0x000fc40000010100 */
[----:B------:R-:W-:Y:S01]  /*1a10*/  FADD.FTZ R67, -R188, R67 ;  /* 0x00000043bc437221 */ /* 0x000fe20000010100 */
[----:B------:R-:W-:Y:S01]  /*1a20*/  HADD2.F32 R57, -RZ, R57.H0_H0 ;  /* 0x20000039ff397230 */ /* 0x000fe20000004100 */
[----:B------:R-:W-:Y:S02]  /*1a30*/  FADD.FTZ R33, R56, R33 ;  /* 0x0000002138217221 */ /* 0x000fe40000010000 */
[-C--:B------:R-:W-:Y:S02]  /*1a40*/  FFMA.FTZ R45, R204, R56.reuse, R45 ;  /* 0x00000038cc2d7223 */ /* 0x080fe4000001002d */
[----:B------:R-:W-:Y:S01]  /*1a50*/  FFMA.FTZ R203, R159, R56, R203 ;  /* 0x000000389fcb7223 */ /* 0x000fe200000100cb */
[--C-:B------:R-:W-:Y:S01]  /*1a60*/  SHF.R.U32.HI R56, RZ, 0x10, R137.reuse ;  /* 0x00000010ff387819 */ /* 0x100fe20000011689 */
[----:B------:R-:W-:Y:S01]  /*1a70*/  FMUL.FTZ R131, R186, R59 ;  /* 0x0000003bba837220 */ /* 0x000fe20000410000 */
[----:B------:R-:W-:Y:S01]  /*1a80*/  SHF.R.U64 R59, R136, 0x10, R137 ;  /* 0x00000010883b7819 */ /* 0x000fe20000001289 */
[----:B------:R-:W-:Y:S01]  /*1a90*/  FMUL.FTZ R205, R186, R67 ;  /* 0x00000043bacd7220 */ /* 0x000fe20000410000 */
[----:B------:R-:W-:Y:S01]  /*1aa0*/  HADD2.F32 R73, -RZ, R73.H0_H0 ;  /* 0x20000049ff497230 */ /* 0x000fe20000004100 */
[----:B------:R-:W-:Y:S01]  /*1ab0*/  FMUL.FTZ R132, R115, R58 ;  /* 0x0000003a73847220 */ /* 0x000fe20000410000 */
[----:B------:R-:W-:Y:S01]  /*1ac0*/  HADD2.F32 R130, -RZ, R66.H0_H0 ;  /* 0x20000042ff827230 */ /* 0x000fe20000004100 */
[----:B------:R-:W-:Y:S01]  /*1ad0*/  FADD.FTZ R30, R57, R30 ;  /* 0x0000001e391e7221 */ /* 0x000fe20000010000 */
[----:B------:R-:W-:Y:S01]  /*1ae0*/  HADD2.F32 R137, -RZ, R137.H0_H0 ;  /* 0x20000089ff897230 */ /* 0x000fe20000004100 */
[-C--:B------:R-:W-:Y:S01]  /*1af0*/  FFMA.FTZ R42, R205, R57.reuse, R42 ;  /* 0x00000039cd2a7223 */ /* 0x080fe2000001002a */
[----:B------:R-:W-:Y:S01]  /*1b00*/  HADD2.F32 R59, -RZ, R59.H0_H0 ;  /* 0x2000003bff3b7230 */ /* 0x000fe20000004100 */
[----:B------:R-:W-:Y:S01]  /*1b10*/  FFMA.FTZ R132, R105, R57, R132 ;  /* 0x0000003969847223 */ /* 0x000fe20000010084 */
[----:B------:R-:W-:Y:S01]  /*1b20*/  HADD2.F32 R57, -RZ, R136.H0_H0 ;  /* 0x20000088ff397230 */ /* 0x000fe20000004100 */
[----:B------:R-:W-:-:S02]  /*1b30*/  FADD.FTZ R16, R65, R16 ;  /* 0x0000001041107221 */ /* 0x000fc40000010000 */
[----:B------:R-:W-:Y:S01]  /*1b40*/  FFMA.FTZ R4, R204, R65, R4 ;  /* 0x00000041cc047223 */ /* 0x000fe20000010004 */
[----:B------:R-:W-:Y:S01]  /*1b50*/  HADD2.F32 R65, -RZ, R56.H0_H0 ;  /* 0x20000038ff417230 */ /* 0x000fe20000004100 */
[----:B------:R-:W-:Y:S01]  /*1b60*/  FMUL.FTZ R67, R170, R73 ;  /* 0x00000049aa437220 */ /* 0x000fe20000410000 */
[----:B------:R-:W-:Y:S01]  /*1b70*/  MOV R56, R138 ;  /* 0x0000008a00387202 */ /* 0x000fe20000000f00 */
[----:B------:R-:W-:Y:S02]  /*1b80*/  FADD.FTZ R31, R130, R31 ;  /* 0x0000001f821f7221 */ /* 0x000fe40000010000 */
[-C--:B------:R-:W-:Y:S01]  /*1b90*/  FFMA.FTZ R43, R131, R130.reuse, R43 ;  /* 0x00000082832b7223 */ /* 0x080fe2000001002b */
[----:B------:R-:W-:Y:S01]  /*1ba0*/  SHF.R.U64 R66, R138, 0x10, R139 ;  /* 0x000000108a427819 */ /* 0x000fe2000000128b */
[----:B------:R-:W-:Y:S01]  /*1bb0*/  FFMA.FTZ R130, R160, R130, R67 ;  /* 0x00000082a0827223 */ /* 0x000fe20000010043 */
[----:B------:R-:W-:Y:S01]  /*1bc0*/  MOV R67, R139 ;  /* 0x0000008b00437202 */ /* 0x000fe20000000f00 */
[----:B------:R-:W-:-:S02]  /*1bd0*/  FADD.FTZ R57, -R188, R57 ;  /* 0x00000039bc397221 */ /* 0x000fc40000010100 */
[C---:B------:R-:W-:Y:S02]  /*1be0*/  FADD.FTZ R137, -R188.reuse, R137 ;  /* 0x00000089bc897221 */ /* 0x040fe40000010100 */
[C---:B------:R-:W-:Y:S02]  /*1bf0*/  FADD.FTZ R59, -R188.reuse, R59 ;  /* 0x0000003bbc3b7221 */ /* 0x040fe40000010100 */
[----:B------:R-:W-:Y:S01]  /*1c00*/  FADD.FTZ R209, -R188, R65 ;  /* 0x00000041bcd17221 */ /* 0x000fe20000010100 */
[----:B------:R-:W-:Y:S01]  /*1c10*/  SHF.R.U32.HI R188, RZ, 0x10, R139 ;  /* 0x00000010ffbc7819 */ /* 0x000fe2000001168b */
[----:B------:R-:W-:Y:S01]  /*1c20*/  HADD2.F32 R139, -RZ, R56.H0_H0 ;  /* 0x20000038ff8b7230 */ /* 0x000fe20000004100 */
[----:B------:R-:W-:Y:S02]  /*1c30*/  FADD.FTZ R17, R64, R17 ;  /* 0x0000001140117221 */ /* 0x000fe40000010000 */
[----:B------:R-:W-:Y:S02]  /*1c40*/  FFMA.FTZ R5, R134, R64, R5 ;  /* 0x0000004086057223 */ /* 0x000fe40000010005 */
[----:B------:R-:W-:-:S02]  /*1c50*/  FFMA.FTZ R56, R142, R143, RZ ;  /* 0x0000008f8e387223 */ /* 0x000fc400000100ff */
[----:B------:R-:W-:Y:S02]  /*1c60*/  FADD.FTZ R64, RZ, R143 ;  /* 0x0000008fff407221 */ /* 0x000fe40000010000 */
[----:B------:R-:W-:Y:S02]  /*1c70*/  FFMA.FTZ R56, R144, R145, R56 ;  /* 0x0000009190387223 */ /* 0x000fe40000010038 */
[----:B------:R-:W-:Y:S02]  /*1c80*/  FADD.FTZ R64, R145, R64 ;  /* 0x0000004091407221 */ /* 0x000fe40000010000 */
[----:B------:R-:W-:Y:S02]  /*1c90*/  FADD.FTZ R19, R58, R19 ;  /* 0x000000133a137221 */ /* 0x000fe40000010000 */
[----:B------:R-:W-:Y:S01]  /*1ca0*/  FFMA.FTZ R7, R205, R58, R7 ;  /* 0x0000003acd077223 */ /* 0x000fe20000010007 */
[----:B------:R-:W-:Y:S01]  /*1cb0*/  MOV R58, R140 ;  /* 0x0000008c003a7202 */ /* 0x000fe20000000f00 */
[----:B------:R-:W-:-:S02]  /*1cc0*/  FFMA.FTZ R56, R146, R147, R56 ;  /* 0x0000009392387223 */ /* 0x000fc40000010038 */
[----:B------:R-:W-:Y:S02]  /*1cd0*/  FADD.FTZ R64, R147, R64 ;  /* 0x0000004093407221 */ /* 0x000fe40000010000 */
[----:B------:R-:W-:Y:S02]  /*1ce0*/  FMUL.FTZ R136, R186, R57 ;  /* 0x00000039ba887220 */ /* 0x000fe40000410000 */
[----:B------:R-:W-:Y:S01]  /*1cf0*/  FFMA.FTZ R56, R148, R149, R56 ;  /* 0x0000009594387223 */ /* 0x000fe20000010038 */
[----:B------:R-:W-:Y:S01]  /*1d00*/  HADD2.F32 R58, -RZ, R58.H0_H0 ;  /* 0x2000003aff3a7230 */ /* 0x000fe20000004100 */
[----:B------:R-:W-:Y:S02]  /*1d10*/  FADD.FTZ R57, R149, R64 ;  /* 0x0000004095397221 */ /* 0x000fe40000010000 */
[----:B------:R-:W-:Y:S02]  /*1d20*/  FFMA.FTZ R56, R155, R154, R56 ;  /* 0x0000009a9b387223 */ /* 0x000fe40000010038 */
[----:B------:R-:W-:-:S02]  /*1d30*/  FADD.FTZ R64, R154, R57 ;  /* 0x000000399a407221 */ /* 0x000fc40000010000 */
[----:B------:R-:W-:Y:S02]  /*1d40*/  FADD.FTZ R21, R58, R21 ;  /* 0x000000153a157221 */ /* 0x000fe40000010000 */
[-C--:B------:R-:W-:Y:S02]  /*1d50*/  FFMA.FTZ R9, R136, R58.reuse, R9 ;  /* 0x0000003a88097223 */ /* 0x080fe40000010009 */
[----:B------:R-:W-:Y:S02]  /*1d60*/  FMUL.FTZ R58, R116, R58 ;  /* 0x0000003a743a7220 */ /* 0x000fe40000410000 */
[----:B------:R-:W-:Y:S02]  /*1d70*/  FFMA.FTZ R56, R190, R189, R56 ;  /* 0x000000bdbe387223 */ /* 0x000fe40000010038 */
[----:B------:R-:W-:Y:S02]  /*1d80*/  FADD.FTZ R57, R189, R64 ;  /* 0x00000040bd397221 */ /* 0x000fe40000010000 */
[----:B------:R-:W-:-:S02]  /*1d90*/  FADD.FTZ R28, R139, R28 ;  /* 0x0000001c8b1c7221 */ /* 0x000fc40000010000 */
[-C--:B------:R-:W-:Y:S02]  /*1da0*/  FFMA.FTZ R40, R136, R139.reuse, R40 ;  /* 0x0000008b88287223 */ /* 0x080fe40000010028 */
[----:B------:R-:W-:Y:S02]  /*1db0*/  FFMA.FTZ R139, R106, R139, R58 ;  /* 0x0000008b6a8b7223 */ /* 0x000fe4000001003a */
        /* <DEDUP_REMOVED lines=13> */
[----:B------:R-:W-:Y:S01]  /*1e90*/  SHF.R.U64 R65, R140, 0x10, R141 ;  /* 0x000000108c417819 */ /* 0x000fe2000000128d */
[----:B------:R-:W-:Y:S01]  /*1ea0*/  FADD.FTZ R58, R133, R58 ;  /* 0x0000003a853a7221 */ /* 0x000fe20000010000 */
[----:B------:R-:W-:Y:S01]  /*1eb0*/  MOV R72, R141 ;  /* 0x0000008d00487202 */ /* 0x000fe20000000f00 */
[----:B------:R-:W-:Y:S02]  /*1ec0*/  FFMA.FTZ R56, R204, R203, R56 ;  /* 0x000000cbcc387223 */ /* 0x000fe40000010038 */
[----:B------:R-:W-:Y:S01]  /*1ed0*/  FADD.FTZ R57, R203, R58 ;  /* 0x0000003acb397221 */ /* 0x000fe20000010000 */
[----:B------:R-:W-:Y:S01]  /*1ee0*/  HADD2.F32 R65, -RZ, R65.H0_H0 ;  /* 0x20000041ff417230 */ /* 0x000fe20000004100 */
[----:B------:R-:W-:Y:S01]  /*1ef0*/  FFMA.FTZ R56, R205, R132, R56 ;  /* 0x00000084cd387223 */ /* 0x000fe20000010038 */
[----:B------:R-:W-:Y:S01]  /*1f00*/  HADD2.F32 R72, -RZ, R72.H0_H0 ;  /* 0x20000048ff487230 */ /* 0x000fe20000004100 */
[----:B------:R-:W-:Y:S01]  /*1f10*/  FADD.FTZ R57, R132, R57 ;  /* 0x0000003984397221 */ /* 0x000fe20000010000 */
[----:B------:R-:W-:Y:S01]  /*1f20*/  HADD2.F32 R66, -RZ, R66.H0_H0 ;  /* 0x20000042ff427230 */ /* 0x000fe20000004100 */
[----:B------:R-:W-:-:S02]  /*1f30*/  FADD.FTZ R18, R73, R18 ;  /* 0x0000001249127221 */ /* 0x000fc40000010000 */
[----:B------:R-:W-:Y:S01]  /*1f40*/  FFMA.FTZ R6, R131, R73, R6 ;  /* 0x0000004983067223 */ /* 0x000fe20000010006 */
[----:B------:R-:W-:Y:S01]  /*1f50*/  SHF.R.U32.HI R73, RZ, 0x10, R141 ;  /* 0x00000010ff497819 */ /* 0x000fe2000001168d */
[----:B------:R-:W-:Y:S02]  /*1f60*/  FMUL.FTZ R140, R186, R137 ;  /* 0x00000089ba8c7220 */ /* 0x000fe40000410000 */
[----:B------:R-:W-:Y:S02]  /*1f70*/  FMUL.FTZ R141, R171, R65 ;  /* 0x00000041ab8d7220 */ /* 0x000fe40000410000 */
[----:B------:R-:W-:Y:S02]  /*1f80*/  FFMA.FTZ R58, R131, R130, R56 ;  /* 0x00000082833a7223 */ /* 0x000fe40000010038 */
[----:B------:R-:W-:Y:S01]  /*1f90*/  FADD.FTZ R56, R130, R57 ;  /* 0x0000003982387221 */ /* 0x000fe20000010000 */
[----:B------:R-:W-:Y:S01]  /*1fa0*/  HADD2.F32 R67, -RZ, R67.H0_H0 ;  /* 0x20000043ff437230 */ /* 0x000fe20000004100 */
[----:B------:R-:W-:Y:S01]  /*1fb0*/  FMUL.FTZ R138, R186, R59 ;  /* 0x0000003bba8a7220 */ /* 0x000fe20000410000 */
[----:B------:R-:W-:Y:S01]  /*1fc0*/  HADD2.F32 R59, -RZ, R73.H0_H0 ;  /* 0x20000049ff3b7230 */ /* 0x000fe20000004100 */
[----:B------:R-:W-:-:S02]  /*1fd0*/  FADD.FTZ R23, R72, R23 ;  /* 0x0000001748177221 */ /* 0x000fc40000010000 */
[----:B------:R-:W-:Y:S02]  /*1fe0*/  FFMA.FTZ R11, R140, R72, R11 ;  /* 0x000000488c0b7223 */ /* 0x000fe4000001000b */
[----:B------:R-:W-:Y:S02]  /*1ff0*/  FFMA.FTZ R141, R161, R66, R141 ;  /* 0x00000042a18d7223 */ /* 0x000fe4000001008d */
[----:B------:R-:W-:Y:S02]  /*2000*/  FMUL.FTZ R72, R117, R72 ;  /* 0x0000004875487220 */ /* 0x000fe40000410000 */
[----:B------:R-:W-:Y:S02]  /*2010*/  FFMA.FTZ R57, R136, R139, R58 ;  /* 0x0000008b88397223 */ /* 0x000fe4000001003a */
[----:B------:R-:W-:Y:S01]  /*2020*/  FADD.FTZ R56, R139, R56 ;  /* 0x000000388b387221 */ /* 0x000fe20000010000 */
[----:B------:R-:W-:Y:S01]  /*2030*/  HADD2.F32 R188, -RZ, R188.H0_H0 ;  /* 0x200000bcffbc7230 */ /* 0x000fe20000004100 */
[----:B------:R-:W-:-:S02]  /*2040*/  FADD.FTZ R26, R67, R26 ;  /* 0x0000001a431a7221 */ /* 0x000fc40000010000 */
[-C--:B------:R-:W-:Y:S02]  /*2050*/  FFMA.FTZ R38, R140, R67.reuse, R38 ;  /* 0x000000438c267223 */ /* 0x080fe40000010026 */
[----:B------:R-:W-:Y:S02]  /*2060*/  FFMA.FTZ R207, R107, R67, R72 ;  /* 0x000000436bcf7223 */ /* 0x000fe40000010048 */
[----:B------:R-:W-:Y:S02]  /*2070*/  FMUL.FTZ R209, R186, R209 ;  /* 0x000000d1bad17220 */ /* 0x000fe40000410000 */
[----:B------:R-:W-:Y:S02]  /*2080*/  FFMA.FTZ R57, R138, R141, R57 ;  /* 0x0000008d8a397223 */ /* 0x000fe40000010039 */
[----:B------:R-:W-:Y:S02]  /*2090*/  FMUL.FTZ R67, R172, R59 ;  /* 0x0000003bac437220 */ /* 0x000fe40000410000 */
        /* <DEDUP_REMOVED lines=13> */
[----:B------:R-:W-:Y:S02]  /*2170*/  FADD.FTZ R22, R59, R22 ;  /* 0x000000163b167221 */ /* 0x000fe40000010000 */
[C---:B------:R-:W-:Y:S02]  /*2180*/  FFMA.FTZ R10, R209.reuse, R59, R10 ;  /* 0x0000003bd10a7223 */ /* 0x040fe4000001000a */
[----:B------:R-:W-:Y:S02]  /*2190*/  FFMA.FTZ R67, R209, R188, R58 ;  /* 0x000000bcd1437223 */ /* 0x000fe4000001003a */
[----:B------:R-:W-:Y:S01]  /*21a0*/  FADD.FTZ R65, R57, R188 ;  /* 0x000000bc39417221 */ /* 0x000fe20000010000 */
[----:B------:R-:W-:Y:S05]  /*21b0*/  BRA.DIV ~URZ, `(.L_x_350) ;  /* 0x00001d827f007947 */ /* 0x000fea000b800000 */
[----:B------:R0:W1:Y:S02]  /*21c0*/  SHFL.DOWN PT, R58, R65, 0x10, 0x1f ;  /* 0x0a001f00413a7f89 */ /* 0x00006400000e0000 */
.L_x_364:
        /* <DEDUP_REMOVED lines=18> */
.L_x_365:
        /* <DEDUP_REMOVED lines=27> */
[----:B0-----:R-:W-:Y:S01]  /*24a0*/  FADD.FTZ R187, R187, R64 ;  /* 0x00000040bbbb7221 */ /* 0x001fe20000010000 */
[----:B-----5:R-:W-:Y:S01]  /*24b0*/  @P1 SHF.R.U64 R64, R126, 0x10, R127 ;  /* 0x000000107e401819 */ /* 0x020fe2000000127f */
[----:B------:R-:W-:Y:S02]  /*24c0*/  FADD.FTZ R56, R56, R65 ;  /* 0x0000004138387221 */ /* 0x000fe40000010000 */
[----:B------:R-:W-:Y:S01]  /*24d0*/  FADD.FTZ R187, R66, R187 ;  /* 0x000000bb42bb7221 */ /* 0x000fe20000010000 */
[----:B------:R-:W-:Y:S01]  /*24e0*/  @P1 MOV R66, R127 ;  /* 0x0000007f00421202 */ /* 0x000fe20000000f00 */
[----:B------:R-:W-:Y:S01]  /*24f0*/  FADD.FTZ R56, R67, R56 ;  /* 0x0000003843387221 */ /* 0x000fe20000010000 */
[----:B------:R-:W-:Y:S01]  /*2500*/  @P1 HADD2.F32 R64, -RZ, R64.H0_H0 ;  /* 0x20000040ff401230 */ /* 0x000fe20000004100 */
[----:B--2---:R-:W-:Y:S01]  /*2510*/  FADD.FTZ R187, R187, R72 ;  /* 0x00000048bbbb7221 */ /* 0x004fe20000010000 */
[----:B------:R-:W-:Y:S01]  /*2520*/  @P1 MOV R72, R124 ;  /* 0x0000007c00481202 */ /* 0x000fe20000000f00 */
[----:B------:R-:W-:Y:S01]  /*2530*/  FADD.FTZ R56, R56, R73 ;  /* 0x0000004938387221 */ /* 0x000fe20000010000 */
[----:B------:R-:W-:Y:S01]  /*2540*/  @P1 SHF.R.U32.HI R73, RZ, 0x10, R127 ;  /* 0x00000010ff491819 */ /* 0x000fe2000001167f */
[----:B------:R-:W-:Y:S01]  /*2550*/  FADD.FTZ R187, R74, R187 ;  /* 0x000000bb4abb7221 */ /* 0x000fe20000010000 */
[----:B------:R-:W-:Y:S01]  /*2560*/  @P1 HADD2.F32 R67, -RZ, R66.H0_H0 ;  /* 0x20000042ff431230 */ /* 0x000fe20000004100 */
[----:B------:R-:W-:-:S02]  /*2570*/  FADD.FTZ R56, R75, R56 ;  /* 0x000000384b387221 */ /* 0x000fc40000010000 */
[----:B---3--:R-:W-:Y:S01]  /*2580*/  FADD.FTZ R187, R187, R84 ;  /* 0x00000054bbbb7221 */ /* 0x008fe20000010000 */
[----:B------:R-:W-:Y:S01]  /*2590*/  @P1 HADD2.F32 R73, -RZ, R73.H0_H0 ;  /* 0x20000049ff491230 */ /* 0x000fe20000004100 */
[----:B------:R-:W-:Y:S01]  /*25a0*/  FADD.FTZ R56, R56, R85 ;  /* 0x0000005538387221 */ /* 0x000fe20000010000 */
[----:B------:R-:W-:Y:S01]  /*25b0*/  @P1 HADD2.F32 R84, -RZ, R72.H0_H0 ;  /* 0x20000048ff541230 */ /* 0x000fe20000004100 */
[----:B------:R-:W-:Y:S01]  /*25c0*/  FADD.FTZ R86, R86, R187 ;  /* 0x000000bb56567221 */ /* 0x000fe20000010000 */
[----:B------:R-:W-:Y:S01]  /*25d0*/  @P1 MOV R85, R125 ;  /* 0x0000007d00551202 */ /* 0x000fe20000000f00 */
[----:B------:R-:W-:Y:S01]  /*25e0*/  FADD.FTZ R56, R87, R56 ;  /* 0x0000003857387221 */ /* 0x000fe20000010000 */
[----:B------:R-:W-:Y:S01]  /*25f0*/  @P1 SHF.R.U64 R87, R122, 0x10, R123 ;  /* 0x000000107a571819 */ /* 0x000fe2000000127b */
[----:B------:R-:W-:Y:S02]  /*2600*/  FMUL.FTZ R57, R86, c[0x0][0x1e0] ;  /* 0x0000780056397a20 */ /* 0x000fe40000410000 */
[----:B------:R-:W-:Y:S01]  /*2610*/  FMUL.FTZ R58, R56, c[0x0][0x1e0] ;  /* 0x00007800383a7a20 */ /* 0x000fe20000410000 */
[----:B------:R-:W-:Y:S01]  /*2620*/  @P1 HADD2.F32 R86, -RZ, R85.H0_H0 ;  /* 0x20000055ff561230 */ /* 0x000fe20000004100 */
[----:B------:R-:W-:-:S02]  /*2630*/  @P1 MOV R56, R126 ;  /* 0x0000007e00381202 */ /* 0x000fc40000000f00 */
[----:B------:R-:W-:Y:S02]  /*2640*/  FSEL R57, R57, RZ, !P0 ;  /* 0x000000ff39397208 */ /* 0x000fe40004000000 */
[----:B------:R-:W-:Y:S01]  /*2650*/  ISETP.NE.U32.AND P0, PT, RZ, c[0x0][0x258], PT ;  /* 0x00009600ff007a0c */ /* 0x000fe20003f05070 */
[----:B------:R-:W-:Y:S02]  /*2660*/  @P1 HADD2.F32 R59, -RZ, R56.H0_H0 ;  /* 0x20000038ff3b1230 */ /* 0x000fe40000004100 */
[-CC-:B------:R-:W-:Y:S01]  /*2670*/  FFMA.FTZ R148, R148, R58.reuse, R57.reuse ;  /* 0x0000003a94947223 */ /* 0x180fe20000010039 */
[----:B------:R-:W-:Y:S01]  /*2680*/  ISETP.NE.AND.EX P0, PT, RZ, c[0x0][0x25c], PT, P0 ;  /* 0x00009700ff007a0c */ /* 0x000fe20003f05300 */
[----:B------:R-:W-:Y:S02]  /*2690*/  FFMA.FTZ R155, R155, R58, R57 ;  /* 0x0000003a9b9b7223 */ /* 0x000fe40000010039 */
[----:B------:R-:W-:Y:S02]  /*26a0*/  FADD.FTZ R149, R149, -R148 ;  /* 0x8000009495957221 */ /* 0x000fe40000010000 */
[----:B------:R-:W-:-:S02]  /*26b0*/  FADD.FTZ R155, R154, -R155 ;  /* 0x8000009b9a9b7221 */ /* 0x000fc40000010000 */
[----:B------:R-:W-:Y:S02]  /*26c0*/  FMUL.FTZ R74, R186, R149 ;  /* 0x00000095ba4a7220 */ /* 0x000fe40000410000 */
[-C--:B------:R-:W-:Y:S02]  /*26d0*/  FFMA.FTZ R190, R190, R58.reuse, R57 ;  /* 0x0000003abebe7223 */ /* 0x080fe40000010039 */
[----:B------:R-:W-:Y:S01]  /*26e0*/  @P1 FADD.FTZ R74, R74, R73 ;  /* 0x000000494a4a1221 */ /* 0x000fe20000010000 */
[----:B------:R-:W-:Y:S01]  /*26f0*/  @P1 SHF.R.U64 R73, R124, 0x10, R125 ;  /* 0x000000107c491819 */ /* 0x000fe2000000127d */
[----:B------:R-:W-:Y:S02]  /*2700*/  FMUL.FTZ R75, R186, R155 ;  /* 0x0000009bba4b7220 */ /* 0x000fe40000410000 */
[----:B------:R-:W-:Y:S01]  /*2710*/  FADD.FTZ R189, R189, -R190 ;  /* 0x800000bebdbd7221 */ /* 0x000fe20000010000 */
[----:B------:R-:W0:Y:S01]  /*2720*/  F2F.F16.F32 R72, R74 ;  /* 0x0000004a00487304 */ /* 0x000e220000200800 */
[----:B------:R-:W-:Y:S01]  /*2730*/  FFMA.FTZ R191, R191, R58, R57 ;  /* 0x0000003abfbf7223 */ /* 0x000fe20000010039 */
[----:B------:R-:W-:Y:S01]  /*2740*/  @P1 HADD2.F32 R73, -RZ, R73.H0_H0 ;  /* 0x20000049ff491230 */ /* 0x000fe20000004100 */
[----:B------:R-:W-:-:S02]  /*2750*/  @P1 FADD.FTZ R75, R75, R84 ;  /* 0x000000544b4b1221 */ /* 0x000fc40000010000 */
[----:B------:R-:W-:Y:S02]  /*2760*/  FMUL.FTZ R84, R186, R189 ;  /* 0x000000bdba547220 */ /* 0x000fe40000410000 */
[----:B------:R-:W-:Y:S02]  /*2770*/  FADD.FTZ R191, R194, -R191 ;  /* 0x800000bfc2bf7221 */ /* 0x000fe40000010000 */
[-C--:B------:R-:W-:Y:S02]  /*2780*/  FFMA.FTZ R192, R192, R58.reuse, R57 ;  /* 0x0000003ac0c07223 */ /* 0x080fe40000010039 */
[----:B------:R-:W-:Y:S01]  /*2790*/  @P1 FADD.FTZ R84, R84, R73 ;  /* 0x0000004954541221 */ /* 0x000fe20000010000 */
[----:B------:R-:W-:Y:S01]  /*27a0*/  @P1 SHF.R.U32.HI R73, RZ, 0x10, R125 ;  /* 0x00000010ff491819 */ /* 0x000fe2000001167d */
[-CC-:B------:R-:W-:Y:S02]  /*27b0*/  FFMA.FTZ R146, R146, R58.reuse, R57.reuse ;  /* 0x0000003a92927223 */ /* 0x180fe40000010039 */
[----:B------:R-:W-:Y:S01]  /*27c0*/  FMUL.FTZ R85, R186, R191 ;  /* 0x000000bfba557220 */ /* 0x000fe20000410000 */
[C---:B0-----:R-:W-:Y:S01]  /*27d0*/  @P4 PRMT R178, R72.reuse, 0x7610, R178 ;  /* 0x0000761048b24816 */ /* 0x041fe200000000b2 */
[----:B------:R-:W-:Y:S01]  /*27e0*/  FADD.FTZ R193, R193, -R192 ;  /* 0x800000c0c1c17221 */ /* 0x000fe20000010000 */
[----:B------:R-:W-:Y:S01]  /*27f0*/  @P1 HADD2.F32 R73, -RZ, R73.H0_H0 ;  /* 0x20000049ff491230 */ /* 0x000fe20000004100 */
[----:B------:R-:W-:Y:S01]  /*2800*/  FFMA.FTZ R195, R195, R58, R57 ;  /* 0x0000003ac3c37223 */ /* 0x000fe20000010039 */
[----:B------:R-:W-:Y:S01]  /*2810*/  SHF.L.U32 R72, R72, 0x10, RZ ;  /* 0x0000001048487819 */ /* 0x000fe200000006ff */
[----:B------:R-:W-:Y:S01]  /*2820*/  FADD.FTZ R147, R147, -R146 ;  /* 0x8000009293937221 */ /* 0x000fe20000010000 */
[----:B------:R-:W-:Y:S01]  /*2830*/  @P0 F2FP.PACK_AB R192, RZ, R75 ;  /* 0x0000004bffc0023e */ /* 0x000fe200000000ff */
[----:B------:R-:W-:Y:S01]  /*2840*/  @P1 FADD.FTZ R85, R85, R86 ;  /* 0x0000005655551221 */ /* 0x000fe20000010000 */
[----:B------:R-:W-:Y:S01]  /*2850*/  @P1 MOV R86, R122 ;  /* 0x0000007a00561202 */ /* 0x000fe20000000f00 */
[----:B------:R-:W-:Y:S01]  /*2860*/  FMUL.FTZ R146, R186, R193 ;  /* 0x000000c1ba927220 */ /* 0x000fe20000410000 */
[----:B------:R-:W-:Y:S01]  /*2870*/  @P0 F2FP.PACK_AB R193, RZ, R84 ;  /* 0x00000054ffc1023e */ /* 0x000fe200000000ff */
[----:B------:R-:W-:Y:S01]  /*2880*/  FADD.FTZ R195, R196, -R195 ;  /* 0x800000c3c4c37221 */ /* 0x000fe20000010000 */
[----:B------:R-:W-:Y:S01]  /*2890*/  @P0 F2FP.PACK_AB R194, RZ, R85 ;  /* 0x00000055ffc2023e */ /* 0x000fe200000000ff */
[----:B------:R-:W-:Y:S01]  /*28a0*/  @P1 FADD.FTZ R146, R146, R73 ;  /* 0x0000004992921221 */ /* 0x000fe20000010000 */
[----:B------:R-:W-:Y:S01]  /*28b0*/  @P1 HADD2.F32 R73, -RZ, R86.H0_H0 ;  /* 0x20000056ff491230 */ /* 0x000fe20000004100 */
[----:B------:R-:W-:Y:S01]  /*28c0*/  FFMA.FTZ R198, R198, R58, R57 ;  /* 0x0000003ac6c67223 */ /* 0x000fe20000010039 */
[----:B------:R-:W-:Y:S01]  /*28d0*/  @P1 MOV R86, R123 ;  /* 0x0000007b00561202 */ /* 0x000fe20000000f00 */
[----:B------:R-:W-:Y:S01]  /*28e0*/  FMUL.FTZ R148, R186, R195 ;  /* 0x000000c3ba947220 */ /* 0x000fe20000410000 */
[----:B------:R-:W-:Y:S01]  /*28f0*/  F2F.F16.F32 R149, R146 ;  /* 0x0000009200957304 */ /* 0x000fe20000200800 */
[----:B------:R-:W-:-:S02]  /*2900*/  FADD.FTZ R199, R199, -R198 ;  /* 0x800000c6c7c77221 */ /* 0x000fc40000010000 */
[----:B------:R-:W-:Y:S01]  /*2910*/  @P1 FADD.FTZ R148, R148, R73 ;  /* 0x0000004994941221 */ /* 0x000fe20000010000 */
[----:B------:R-:W-:Y:S01]  /*2920*/  @P1 HADD2.F32 R73, -RZ, R87.H0_H0 ;  /* 0x20000057ff491230 */ /* 0x000fe20000004100 */
[----:B------:R-:W-:Y:S01]  /*2930*/  FMUL.FTZ R154, R186, R199 ;  /* 0x000000c7ba9a7220 */ /* 0x000fe20000410000 */
[----:B------:R-:W-:Y:S01]  /*2940*/  @P1 HADD2.F32 R86, -RZ, R86.H0_H0 ;  /* 0x20000056ff561230 */ /* 0x000fe20000004100 */
[-C--:B------:R-:W-:Y:S01]  /*2950*/  FFMA.FTZ R201, R201, R58.reuse, R57 ;  /* 0x0000003ac9c97223 */ /* 0x080fe20000010039 */
[----:B------:R-:W-:Y:S01]  /*2960*/  @P1 SHF.R.U64 R87, R120, 0x10, R121 ;  /* 0x0000001078571819 */ /* 0x000fe20000001279 */
[-C--:B------:R-:W-:Y:S01]  /*2970*/  FFMA.FTZ R200, R200, R58.reuse, R57 ;  /* 0x0000003ac8c87223 */ /* 0x080fe20000010039 */
[----:B------:R-:W-:Y:S01]  /*2980*/  F2F.F16.F32 R135, R148 ;  /* 0x0000009400877304 */ /* 0x000fe20000200800 */
[----:B------:R-:W-:Y:S01]  /*2990*/  @P1 FADD.FTZ R154, R154, R73 ;  /* 0x000000499a9a1221 */ /* 0x000fe20000010000 */
[----:B------:R-:W-:Y:S01]  /*29a0*/  @P1 SHF.R.U32.HI R73, RZ, 0x10, R123 ;  /* 0x00000010ff491819 */ /* 0x000fe2000001167b */
[----:B------:R-:W-:-:S02]  /*29b0*/  FFMA.FTZ R142, R142, R58, R57 ;  /* 0x0000003a8e8e7223 */ /* 0x000fc40000010039 */
[----:B------:R-:W-:Y:S02]  /*29c0*/  FADD.FTZ R201, R202, -R201 ;  /* 0x800000c9cac97221 */ /* 0x000fe40000010000 */
[----:B------:R-:W-:Y:S01]  /*29d0*/  FADD.FTZ R197, R197, -R200 ;  /* 0x800000c8c5c57221 */ /* 0x000fe20000010000 */
[----:B------:R-:W-:Y:S01]  /*29e0*/  @P1 HADD2.F32 R73, -RZ, R73.H0_H0 ;  /* 0x20000049ff491230 */ /* 0x000fe20000004100 */
[----:B------:R-:W-:Y:S01]  /*29f0*/  FFMA.FTZ R204, R204, R58, R57 ;  /* 0x0000003acccc7223 */ /* 0x000fe20000010039 */
[----:B------:R-:W-:Y:S01]  /*2a00*/  F2F.F16.F32 R137, R154 ;  /* 0x0000009a00897304 */ /* 0x000fe20000200800 */
[----:B------:R-:W-:Y:S02]  /*2a10*/  FADD.FTZ R143, R143, -R142 ;  /* 0x8000008e8f8f7221 */ /* 0x000fe40000010000 */
[C---:B------:R-:W-:Y:S02]  /*2a20*/  FMUL.FTZ R189, R186.reuse, R201 ;  /* 0x000000c9babd7220 */ /* 0x040fe40000410000 */
[----:B------:R-:W-:-:S02]  /*2a30*/  FMUL.FTZ R142, R186, R197 ;  /* 0x000000c5ba8e7220 */ /* 0x000fc40000410000 */
[----:B------:R-:W-:Y:S02]  /*2a40*/  FFMA.FTZ R134, R134, R58, R57 ;  /* 0x0000003a86867223 */ /* 0x000fe40000010039 */
[----:B------:R-:W-:Y:S02]  /*2a50*/  FADD.FTZ R203, R203, -R204 ;  /* 0x800000cccbcb7221 */ /* 0x000fe40000010000 */
[----:B------:R-:W-:Y:S01]  /*2a60*/  @P1 FADD.FTZ R189, R189, R86 ;  /* 0x00000056bdbd1221 */ /* 0x000fe20000010000 */
[----:B------:R-:W-:Y:S01]  /*2a70*/  @P1 MOV R86, R120 ;  /* 0x0000007800561202 */ /* 0x000fe20000000f00 */
[----:B------:R-:W-:Y:S01]  /*2a80*/  @P1 FADD.FTZ R142, R142, R73 ;  /* 0x000000498e8e1221 */ /* 0x000fe20000010000 */
[----:B------:R-:W-:Y:S01]  /*2a90*/  @P1 HADD2.F32 R73, -RZ, R87.H0_H0 ;  /* 0x20000057ff491230 */ /* 0x000fe20000004100 */
[----:B------:R-:W-:Y:S02]  /*2aa0*/  FADD.FTZ R133, R133, -R134 ;  /* 0x8000008685857221 */ /* 0x000fe40000010000 */
[C---:B------:R-:W-:Y:S01]  /*2ab0*/  FMUL.FTZ R190, R186.reuse, R203 ;  /* 0x000000cbbabe7220 */ /* 0x040fe20000410000 */
[----:B------:R-:W-:Y:S01]  /*2ac0*/  @P1 HADD2.F32 R86, -RZ, R86.H0_H0 ;  /* 0x20000056ff561230 */ /* 0x000fe20000004100 */
[----:B------:R-:W-:Y:S01]  /*2ad0*/  FFMA.FTZ R205, R205, R58, R57 ;  /* 0x0000003acdcd7223 */ /* 0x000fe20000010039 */
[----:B------:R-:W0:Y:S01]  /*2ae0*/  F2F.F16.F32 R155, R142 ;  /* 0x0000008e009b7304 */ /* 0x000e220000200800 */
[----:B------:R-:W-:-:S02]  /*2af0*/  FMUL.FTZ R187, R186, R133 ;  /* 0x00000085babb7220 */ /* 0x000fc40000410000 */
[----:B------:R-:W-:Y:S01]  /*2b00*/  @P1 FADD.FTZ R190, R190, R73 ;  /* 0x00000049bebe1221 */ /* 0x000fe20000010000 */
[----:B------:R-:W-:Y:S01]  /*2b10*/  @P1 MOV R73, R121 ;  /* 0x0000007900491202 */ /* 0x000fe20000000f00 */
[----:B------:R-:W-:Y:S02]  /*2b20*/  FADD.FTZ R205, R132, -R205 ;  /* 0x800000cd84cd7221 */ /* 0x000fe40000010000 */
[----:B------:R-:W-:Y:S02]  /*2b30*/  @P1 FADD.FTZ R187, R187, R86 ;  /* 0x00000056bbbb1221 */ /* 0x000fe40000010000 */
[-CC-:B------:R-:W-:Y:S02]  /*2b40*/  FFMA.FTZ R144, R144, R58.reuse, R57.reuse ;  /* 0x0000003a90907223 */ /* 0x180fe40000010039 */
[-CC-:B------:R-:W-:Y:S01]  /*2b50*/  FFMA.FTZ R131, R131, R58.reuse, R57.reuse ;  /* 0x0000003a83837223 */ /* 0x180fe20000010039 */
[----:B------:R-:W-:Y:S01]  /*2b60*/  F2F.F16.F32 R133, R187 ;  /* 0x000000bb00857304 */ /* 0x000fe20000200800 */
[----:B------:R-:W-:-:S02]  /*2b70*/  FFMA.FTZ R86, R136, R58, R57 ;  /* 0x0000003a88567223 */ /* 0x000fc40000010039 */
[-CC-:B------:R-:W-:Y:S02]  /*2b80*/  FFMA.FTZ R138, R138, R58.reuse, R57.reuse ;  /* 0x0000003a8a8a7223 */ /* 0x180fe40000010039 */
[-CC-:B------:R-:W-:Y:S02]  /*2b90*/  FFMA.FTZ R140, R140, R58.reuse, R57.reuse ;  /* 0x0000003a8c8c7223 */ /* 0x180fe40000010039 */
[----:B------:R-:W-:Y:S01]  /*2ba0*/  FFMA.FTZ R209, R209, R58, R57 ;  /* 0x0000003ad1d17223 */ /* 0x000fe20000010039 */
[----:B------:R-:W-:Y:S01]  /*2bb0*/  @P1 HADD2.F32 R58, -RZ, R73.H0_H0 ;  /* 0x20000049ff3a1230 */ /* 0x000fe20000004100 */
[C---:B------:R-:W-:Y:S01]  /*2bc0*/  FMUL.FTZ R191, R186.reuse, R205 ;  /* 0x000000cdbabf7220 */ /* 0x040fe20000410000 */
[----:B------:R-:W-:Y:S01]  /*2bd0*/  @P1 SHF.R.U32.HI R57, RZ, 0x10, R121 ;  /* 0x00000010ff391819 */ /* 0x000fe20000011679 */
[----:B------:R-:W-:Y:S01]  /*2be0*/  FMUL.FTZ R56, R186, R143 ;  /* 0x0000008fba387220 */ /* 0x000fe20000410000 */
[----:B------:R-:W-:Y:S01]  /*2bf0*/  F2F.F16.F32 R136, R190 ;  /* 0x000000be00887304 */ /* 0x000fe20000200800 */
[----:B------:R-:W-:Y:S01]  /*2c00*/  @P1 FADD.FTZ R191, R191, R58 ;  /* 0x0000003abfbf1221 */ /* 0x000fe20000010000 */
[----:B------:R-:W-:Y:S01]  /*2c10*/  @P1 MOV R58, R119 ;  /* 0x00000077003a1202 */ /* 0x000fe20000000f00 */
[----:B------:R-:W-:Y:S01]  /*2c20*/  FADD.FTZ R145, R145, -R144 ;  /* 0x8000009091917221 */ /* 0x000fe20000010000 */
[----:B------:R-:W-:Y:S01]  /*2c30*/  @P1 HADD2.F32 R57, -RZ, R57.H0_H0 ;  /* 0x20000039ff391230 */ /* 0x000fe20000004100 */
[----:B------:R-:W-:-:S02]  /*2c40*/  FADD.FTZ R131, R130, -R131 ;  /* 0x8000008382837221 */ /* 0x000fc40000010000 */
[----:B------:R-:W-:Y:S01]  /*2c50*/  @P1 FADD.FTZ R56, R56, R59 ;  /* 0x0000003b38381221 */ /* 0x000fe20000010000 */
[----:B------:R-:W-:Y:S01]  /*2c60*/  @P1 HADD2.F32 R87, -RZ, R58.H0_H0 ;  /* 0x2000003aff571230 */ /* 0x000fe20000004100 */
[----:B------:R-:W-:Y:S01]  /*2c70*/  FADD.FTZ R73, R139, -R86 ;  /* 0x800000568b497221 */ /* 0x000fe20000010000 */
[--C-:B------:R-:W-:Y:S01]  /*2c80*/  @P1 SHF.R.U64 R86, R118, 0x10, R119.reuse ;  /* 0x0000001076561819 */ /* 0x100fe20000001277 */
[----:B------:R-:W-:Y:S01]  /*2c90*/  FADD.FTZ R141, R141, -R138 ;  /* 0x8000008a8d8d7221 */ /* 0x000fe20000010000 */
[----:B------:R-:W-:Y:S01]  /*2ca0*/  @P1 SHF.R.U32.HI R58, RZ, 0x10, R119 ;  /* 0x00000010ff3a1819 */ /* 0x000fe20000011677 */
[C---:B------:R-:W-:Y:S01]  /*2cb0*/  FMUL.FTZ R59, R186.reuse, R145 ;  /* 0x00000091ba3b7220 */ /* 0x040fe20000410000 */
[----:B------:R-:W-:Y:S01]  /*2cc0*/  F2F.F16.F32 R144, R84 ;  /* 0x0000005400907304 */ /* 0x000fe20000200800 */
[----:B------:R-:W-:Y:S02]  /*2cd0*/  FMUL.FTZ R138, R186, R131 ;  /* 0x00000083ba8a7220 */ /* 0x000fe40000410000 */
[----:B------:R-:W-:-:S02]  /*2ce0*/  FADD.FTZ R207, R207, -R140 ;  /* 0x8000008ccfcf7221 */ /* 0x000fc40000010000 */
[----:B------:R-:W-:Y:S02]  /*2cf0*/  FADD.FTZ R209, R188, -R209 ;  /* 0x800000d1bcd17221 */ /* 0x000fe40000010000 */
[----:B------:R-:W-:Y:S01]  /*2d00*/  @P1 FADD.FTZ R59, R59, R64 ;  /* 0x000000403b3b1221 */ /* 0x000fe20000010000 */
[----:B------:R1:W2:Y:S01]  /*2d10*/  F2F.F16.F32 R65, R56 ;  /* 0x0000003800417304 */ /* 0x0002a20000200800 */
[----:B------:R-:W-:Y:S01]  /*2d20*/  @P1 FADD.FTZ R138, R138, R57 ;  /* 0x000000398a8a1221 */ /* 0x000fe20000010000 */
[----:B------:R-:W-:Y:S01]  /*2d30*/  @P1 HADD2.F32 R57, -RZ, R86.H0_H0 ;  /* 0x20000056ff391230 */ /* 0x000fe20000004100 */
[C---:B------:R-:W-:Y:S01]  /*2d40*/  FMUL.FTZ R66, R186.reuse, R147 ;  /* 0x00000093ba427220 */ /* 0x040fe20000410000 */
[----:B0-----:R-:W-:Y:S01]  /*2d50*/  SHF.L.U32 R86, R155, 0x10, RZ ;  /* 0x000000109b567819 */ /* 0x001fe200000006ff */
[C---:B------:R-:W-:Y:S01]  /*2d60*/  FMUL.FTZ R188, R186.reuse, R73 ;  /* 0x00000049babc7220 */ /* 0x040fe20000410000 */
[----:B------:R-:W-:Y:S01]  /*2d70*/  @P1 HADD2.F32 R73, -RZ, R58.H0_H0 ;  /* 0x2000003aff491230 */ /* 0x000fe20000004100 */
[C---:B------:R-:W-:Y:S01]  /*2d80*/  FMUL.FTZ R140, R186.reuse, R141 ;  /* 0x0000008dba8c7220 */ /* 0x040fe20000410000 */
[----:B------:R0:W3:Y:S01]  /*2d90*/  F2F.F16.F32 R64, R59 ;  /* 0x0000003b00407304 */ /* 0x0000e20000200800 */
[C---:B------:R-:W-:Y:S01]  /*2da0*/  FMUL.FTZ R134, R186.reuse, R207 ;  /* 0x000000cfba867220 */ /* 0x040fe20000410000 */
[----:B-1----:R-:W-:Y:S01]  /*2db0*/  @P0 F2FP.PACK_AB R56, RZ, R56 ;  /* 0x00000038ff38023e */ /* 0x002fe200000000ff */
[----:B------:R-:W-:-:S02]  /*2dc0*/  FMUL.FTZ R186, R186, R209 ;  /* 0x000000d1baba7220 */ /* 0x000fc40000410000 */
[----:B------:R-:W-:Y:S01]  /*2dd0*/  @P1 FADD.FTZ R66, R66, R67 ;  /* 0x0000004342421221 */ /* 0x000fe20000010000 */
[----:B------:R-:W-:Y:S01]  /*2de0*/  @P0 PRMT R177, R56, 0x7610, R177 ;  /* 0x0000761038b10816 */ /* 0x000fe200000000b1 */
[----:B------:R-:W-:Y:S01]  /*2df0*/  @P1 FADD.FTZ R140, R140, R57 ;  /* 0x000000398c8c1221 */ /* 0x000fe20000010000 */
[----:B------:R-:W-:Y:S01]  /*2e00*/  @P1 MOV R57, R118 ;  /* 0x0000007600391202 */ /* 0x000fe20000000f00 */
[----:B------:R-:W-:Y:S01]  /*2e10*/  @P1 FADD.FTZ R186, R186, R73 ;  /* 0x00000049baba1221 */ /* 0x000fe20000010000 */
[----:B------:R1:W4:Y:S01]  /*2e20*/  F2F.F16.F32 R67, R66 ;  /* 0x0000004200437304 */ /* 0x0003220000200800 */
[----:B------:R-:W-:Y:S01]  /*2e30*/  @P1 FADD.FTZ R134, R134, R87 ;  /* 0x0000005786861221 */ /* 0x000fe20000010000 */
[----:B0-----:R-:W-:Y:S01]  /*2e40*/  @P0 F2FP.PACK_AB R59, RZ, R59 ;  /* 0x0000003bff3b023e */ /* 0x001fe200000000ff */
[----:B------:R-:W-:Y:S01]  /*2e50*/  @P1 HADD2.F32 R57, -RZ, R57.H0_H0 ;  /* 0x20000039ff391230 */ /* 0x000fe20000004100 */
[----:B--2---:R-:W-:Y:S02]  /*2e60*/  @P4 PRMT R182, R65, 0x7610, R182 ;  /* 0x0000761041b64816 */ /* 0x004fe400000000b6 */
[----:B------:R-:W-:Y:S01]  /*2e70*/  @P0 PRMT R179, R59, 0x7610, R179 ;  /* 0x000076103bb30816 */ /* 0x000fe200000000b3 */
[----:B------:R-:W-:Y:S01]  /*2e80*/  IMAD.WIDE.U32 R58, R144, 0x10000, RZ ;  /* 0x00010000903a7825 */ /* 0x000fe200078e00ff */
[----:B------:R-:W0:Y:S01]  /*2e90*/  F2F.F16.F32 R128, R140 ;  /* 0x0000008c00807304 */ /* 0x000e220000200800 */
[----:B---3--:R-:W-:-:S02]  /*2ea0*/  @P4 PRMT R176, R64, 0x7610, R176 ;  /* 0x0000761040b04816 */ /* 0x008fc400000000b0 */
[----:B------:R-:W-:Y:S01]  /*2eb0*/  @P1 FADD.FTZ R188, R188, R57 ;  /* 0x00000039bcbc1221 */ /* 0x000fe20000010000 */
[----:B-1----:R-:W-:Y:S01]  /*2ec0*/  @P0 F2FP.PACK_AB R66, RZ, R66 ;  /* 0x00000042ff42023e */ /* 0x002fe200000000ff */
[----:B------:R-:W-:Y:S01]  /*2ed0*/  IMAD.WIDE.U32 R56, R64, 0x10000, RZ ;  /* 0x0001000040387825 */ /* 0x000fe200078e00ff */
[----:B------:R-:W-:Y:S02]  /*2ee0*/  SHF.L.U32 R64, R149, 0x10, RZ ;  /* 0x0000001095407819 */ /* 0x000fe400000006ff */
[----:B------:R-:W1:Y:S01]  /*2ef0*/  F2F.F16.F32 R130, R186 ;  /* 0x000000ba00827304 */ /* 0x000e620000200800 */
[----:B------:R-:W-:Y:S02]  /*2f00*/  @P0 PRMT R180, R66, 0x7610, R180 ;  /* 0x0000761042b40816 */ /* 0x000fe400000000b4 */
[----:B----4-:R-:W-:Y:S02]  /*2f10*/  LOP3.LUT R57, R57, R72, R67, 0xfe, !PT ;  /* 0x0000004839397212 */ /* 0x010fe400078efe43 */
[----:B------:R-:W-:-:S02]  /*2f20*/  LOP3.LUT R56, R56, R65, RZ, 0xfc, !PT ;  /* 0x0000004138387212 */ /* 0x000fc400078efcff */
[----:B------:R-:W-:Y:S01]  /*2f30*/  @P4 PRMT R181, R67, 0x7610, R181 ;  /* 0x0000761043b54816 */ /* 0x000fe200000000b5 */
[----:B------:R-:W2:Y:S01]  /*2f40*/  F2F.F16.F32 R147, R85 ;  /* 0x0000005500937304 */ /* 0x000ea20000200800 */
[----:B0-----:R-:W-:-:S04]  /*2f50*/  IMAD.WIDE.U32 R72, R128, 0x10000, RZ ;  /* 0x0001000080487825 */ /* 0x001fc800078e00ff */
[----:B------:R-:W-:-:S03]  /*2f60*/  IMAD.WIDE.U32 R66, R136, 0x10000, RZ ;  /* 0x0001000088427825 */ /* 0x000fc600078e00ff */
[----:B------:R-:W0:Y:S01]  /*2f70*/  F2F.F16.F32 R129, R134 ;  /* 0x0000008600817304 */ /* 0x000e220000200800 */
[----:B-1----:R-:W-:Y:S02]  /*2f80*/  SHF.L.U32 R132, R130, 0x10, RZ ;  /* 0x0000001082847819 */ /* 0x002fe400000006ff */
[----:B------:R-:W-:-:S05]  /*2f90*/  LOP3.LUT R66, R66, R133, RZ, 0xfc, !PT ;  /* 0x0000008542427212 */ /* 0x000fca00078efcff */
[----:B------:R-:W1:Y:S01]  /*2fa0*/  F2F.F16.F32 R143, R189 ;  /* 0x000000bd008f7304 */ /* 0x000e620000200800 */
[----:B--2---:R-:W-:Y:S01]  /*2fb0*/  LOP3.LUT R59, R59, R64, R147, 0xfe, !PT ;  /* 0x000000403b3b7212 */ /* 0x004fe200078efe93 */
[----:B------:R-:W-:-:S05]  /*2fc0*/  IMAD.WIDE.U32 R64, R137, 0x10000, RZ ;  /* 0x0001000089407825 */ /* 0x000fca00078e00ff */
[----:B------:R-:W-:Y:S01]  /*2fd0*/  LOP3.LUT R64, R64, R135, RZ, 0xfc, !PT ;  /* 0x0000008740407212 */ /* 0x000fe200078efcff */
[----:B------:R-:W2:Y:S01]  /*2fe0*/  F2F.F16.F32 R141, R138 ;  /* 0x0000008a008d7304 */ /* 0x000ea20000200800 */
[----:B0-----:R-:W-:Y:S01]  /*2ff0*/  LOP3.LUT R73, R73, R132, R129, 0xfe, !PT ;  /* 0x0000008449497212 */ /* 0x001fe200078efe81 */
[----:B------:R-:W-:-:S06]  /*3000*/  HFMA2.MMA R132, -RZ, RZ, 0, 4.76837158203125e-07 ;  /* 0x00000008ff847435 */ /* 0x000fcc00000001ff */
[----:B------:R0:W3:Y:S01]  /*3010*/  F2F.F16.F32 R145, R75 ;  /* 0x0000004b00917304 */ /* 0x0000e20000200800 */
[----:B-1----:R-:W-:Y:S02]  /*3020*/  LOP3.LUT R65, R65, R86, R143, 0xfe, !PT ;  /* 0x0000005641417212 */ /* 0x002fe400078efe8f */
[----:B------:R-:W-:-:S04]  /*3030*/  @P0 F2FP.PACK_AB R86, RZ, R74 ;  /* 0x0000004aff56023e */ /* 0x000fc800000000ff */
[----:B------:R-:W-:Y:S01]  /*3040*/  @P0 PRMT R183, R86, 0x7610, R183 ;  /* 0x0000761056b70816 */ /* 0x000fe200000000b7 */
[----:B------:R-:W1:Y:S01]  /*3050*/  F2F.F16.F32 R139, R191 ;  /* 0x000000bf008b7304 */ /* 0x000e620000200800 */
[----:B--2---:R-:W-:Y:S01]  /*3060*/  SHF.L.U32 R87, R141, 0x10, RZ ;  /* 0x000000108d577819 */ /* 0x004fe200000006ff */
[----:B0-----:R-:W-:-:S06]  /*3070*/  IMAD.WIDE.U32 R74, R173, R132, c[0x0][0x248] ;  /* 0x00009200ad4a7625 */ /* 0x001fcc00078e0084 */
[----:B------:R-:W0:Y:S01]  /*3080*/  F2F.F16.F32 R131, R188 ;  /* 0x000000bc00837304 */ /* 0x000e220000200800 */
[----:B---3--:R-:W-:Y:S02]  /*3090*/  LOP3.LUT R58, R58, R145, RZ, 0xfc, !PT ;  /* 0x000000913a3a7212 */ /* 0x008fe400078efcff */
[----:B-1----:R-:W-:Y:S02]  /*30a0*/  LOP3.LUT R67, R67, R87, R139, 0xfe, !PT ;  /* 0x0000005743437212 */ /* 0x002fe400078efe8b */
[----:B0-----:R-:W-:Y:S01]  /*30b0*/  LOP3.LUT R72, R72, R131, RZ, 0xfc, !PT ;  /* 0x0000008348487212 */ /* 0x001fe200078efcff */
        /* <DEDUP_REMOVED lines=9> */
.L_x_352:
        /* <DEDUP_REMOVED lines=12> */
.L_x_353:
[----:B-1----:R-:W-:Y:S02]  /*3210*/  IADD3 R57, R173, 0x100, RZ ;  /* 0x00000100ad397810 */ /* 0x002fe40007ffe0ff */
[----:B------:R-:W-:Y:S02]  /*3220*/  @P0 F2FP.PACK_AB R146, RZ, R146 ;  /* 0x00000092ff92023e */ /* 0x000fe400000000ff */
[----:B------:R-:W-:Y:S01]  /*3230*/  @P4 PRMT R182, R145, 0x7610, R182 ;  /* 0x0000761091b64816 */ /* 0x000fe200000000b6 */
[----:B------:R-:W-:Y:S01]  /*3240*/  IMAD.WIDE.U32 R56, R132, R57, c[0x0][0x248] ;  /* 0x0000920084387625 */ /* 0x000fe200078e0039 */
[----:B------:R-:W-:Y:S02]  /*3250*/  @P4 PRMT R176, R144, 0x7610, R176 ;  /* 0x0000761090b04816 */ /* 0x000fe400000000b0 */
[----:B------:R-:W-:Y:S02]  /*3260*/  @P4 PRMT R181, R147, 0x7610, R181 ;  /* 0x0000761093b54816 */ /* 0x000fe400000000b5 */
[----:B------:R-:W-:-:S02]  /*3270*/  @P4 PRMT R178, R149, 0x7610, R178 ;  /* 0x0000761095b24816 */ /* 0x000fc400000000b2 */
[----:B------:R-:W-:Y:S02]  /*3280*/  @P0 F2FP.PACK_AB R148, RZ, R148 ;  /* 0x00000094ff94023e */ /* 0x000fe400000000ff */
[----:B------:R-:W-:Y:S02]  /*3290*/  @P0 F2FP.PACK_AB R154, RZ, R154 ;  /* 0x0000009aff9a023e */ /* 0x000fe400000000ff */
[----:B------:R-:W-:Y:S02]  /*32a0*/  @P0 F2FP.PACK_AB R189, RZ, R189 ;  /* 0x000000bdffbd023e */ /* 0x000fe400000000ff */
        /* <DEDUP_REMOVED lines=9> */
.L_x_354:
        /* <DEDUP_REMOVED lines=12> */
.L_x_355:
        /* <DEDUP_REMOVED lines=19> */
.L_x_356:
        /* <DEDUP_REMOVED lines=12> */
.L_x_357:
[----:B------:R-:W-:Y:S02]  /*35f0*/  @P0 F2FP.PACK_AB R138, RZ, R138 ;  /* 0x0000008aff8a023e */ /* 0x000fe400000000ff */
[----:B------:R-:W-:Y:S02]  /*3600*/  @P4 PRMT R182, R133, 0x7610, R182 ;  /* 0x0000761085b64816 */ /* 0x000fe400000000b6 */
[----:B------:R-:W-:Y:S02]  /*3610*/  @P4 PRMT R176, R136, 0x7610, R176 ;  /* 0x0000761088b04816 */ /* 0x000fe400000000b0 */
[----:B------:R-:W-:Y:S02]  /*3620*/  @P4 PRMT R181, R139, 0x7610, R181 ;  /* 0x000076108bb54816 */ /* 0x000fe400000000b5 */
[----:B------:R-:W-:Y:S02]  /*3630*/  @P4 PRMT R178, R141, 0x7610, R178 ;  /* 0x000076108db24816 */ /* 0x000fe400000000b2 */
[----:B------:R-:W-:-:S02]  /*3640*/  @P0 F2FP.PACK_AB R188, RZ, R188 ;  /* 0x000000bcffbc023e */ /* 0x000fc400000000ff */
[----:B------:R-:W-:Y:S02]  /*3650*/  @P0 F2FP.PACK_AB R140, RZ, R140 ;  /* 0x0000008cff8c023e */ /* 0x000fe400000000ff */
        /* <DEDUP_REMOVED lines=10> */
.L_x_358:
[----:B0-----:R-:W-:Y:S01]  /*3700*/  IMAD.WIDE.U32 R56, R132, R65, c[0x0][0x248] ;  /* 0x0000920084387625 */ /* 0x001fe200078e0041 */
[----:B------:R-:W-:Y:S02]  /*3710*/  @P0 F2FP.PACK_AB R134, RZ, R134 ;  /* 0x00000086ff86023e */ /* 0x000fe400000000ff */
[----:B------:R-:W-:Y:S02]  /*3720*/  @P0 F2FP.PACK_AB R186, RZ, R186 ;  /* 0x000000baffba023e */ /* 0x000fe400000000ff */
        /* <DEDUP_REMOVED lines=14> */
.L_x_359:
        /* <DEDUP_REMOVED lines=9> */
.L_x_360:
        /* <DEDUP_REMOVED lines=13> */
.L_x_361:
[----:B------:R-:W-:Y:S01]  /*3970*/  SEL R187, RZ, 0x1, P2 ;  /* 0x00000001ffbb7807 */ /* 0x000fe20001000000 */
[----:B01----:R-:W-:Y:S01]  /*3980*/  @P3 CALL.REL.NOINC `(.L_x_362) ;  /* 0x0000001000003944 */ /* 0x003fe20003c00000 */
[----:B------:R-:W-:Y:S05]  /*3990*/  BRA `(.L_x_363) ;  /* 0xffffd0c000007947 */ /* 0x000fea000383ffff */
.L_x_362:
        /* <DEDUP_REMOVED lines=59> */
.L_x_349:
[----:B------:R-:W0:Y:S01]  /*3d50*/  S2UR UR6, SR_CTAID.X ;  /* 0x00000000000679c3 */ /* 0x000e220000002500 */
[----:B------:R-:W-:Y:S01]  /*3d60*/  HFMA2.MMA R9, -RZ, RZ, 0, 9.5367431640625e-07 ;  /* 0x00000010ff097435 */ /* 0x000fe200000001ff */
[----:B------:R-:W-:-:S02]  /*3d70*/  LOP3.LUT R3, R0, 0xff, RZ, 0xc0, !PT ;  /* 0x000000ff00037812 */ /* 0x000fc400078ec0ff */
        /* <DEDUP_REMOVED lines=28> */
.L_x_350:
[----:B------:R-:W-:Y:S01]  /*3f40*/  HFMA2.MMA R64, -RZ, RZ, 0, 9.5367431640625e-07 ;  /* 0x00000010ff407435 */ /* 0x000fe200000001ff */
[----:B------:R-:W-:-:S02]  /*3f50*/  MOV R59, R65 ;  /* 0x00000041003b7202 */ /* 0x000fc40000000f00 */
[----:B------:R-:W-:Y:S02]  /*3f60*/  MOV R66, 0x1f ;  /* 0x0000001f00427802 */ /* 0x000fe40000000f00 */
[----:B------:R-:W-:Y:S02]  /*3f70*/  MOV R73, 0xffffffff ;  /* 0xffffffff00497802 */ /* 0x000fe40000000f00 */
[----:B------:R-:W-:Y:S02]  /*3f80*/  MOV R56, 0x3fa0 ;  /* 0x00003fa000387802 */ /* 0x000fe40000000f00 */
[----:B-----5:R-:W-:Y:S05]  /*3f90*/  CALL.REL.NOINC `($__internal_13_$__cuda_sm70_shflsync_down_p) ;  /* 0x0000046000007944 */ /* 0x020fea0003c00000 */
[----:B-1----:R-:W-:Y:S01]  /*3fa0*/  MOV R58, R59 ;  /* 0x0000003b003a7202 */ /* 0x002fe20000000f00 */
[----:B0-----:R-:W-:Y:S05]  /*3fb0*/  BRA `(.L_x_364) ;  /* 0xffffe21000007947 */ /* 0x001fea000383ffff */
.L_x_351:
[----:B------:R-:W-:Y:S01]  /*3fc0*/  HFMA2.MMA R64, -RZ, RZ, 0, 9.5367431640625e-07 ;  /* 0x00000010ff407435 */ /* 0x000fe200000001ff */
[----:B------:R-:W-:Y:S02]  /*3fd0*/  MOV R59, R67 ;  /* 0x00000043003b7202 */ /* 0x000fe40000000f00 */
[----:B------:R-:W-:Y:S02]  /*3fe0*/  MOV R66, 0x1f ;  /* 0x0000001f00427802 */ /* 0x000fe40000000f00 */
[----:B------:R-:W-:-:S02]  /*3ff0*/  MOV R73, 0xffffffff ;  /* 0xffffffff00497802 */ /* 0x000fc40000000f00 */
[----:B------:R-:W-:Y:S02]  /*4000*/  MOV R56, 0x4020 ;  /* 0x0000402000387802 */ /* 0x000fe40000000f00 */
[----:B01---5:R-:W-:Y:S05]  /*4010*/  CALL.REL.NOINC `($__internal_13_$__cuda_sm70_shflsync_down_p) ;  /* 0x000003e000007944 */ /* 0x023fea0003c00000 */
[----:B------:R-:W-:Y:S01]  /*4020*/  FADD.FTZ R65, R65, R58 ;  /* 0x0000003a41417221 */ /* 0x000fe20000010000 */
[----:B0-----:R-:W-:Y:S01]  /*4030*/  HFMA2.MMA R64, -RZ, RZ, 0, 4.76837158203125e-07 ;  /* 0x00000008ff407435 */ /* 0x001fe200000001ff */
[----:B-1----:R-:W-:Y:S01]  /*4040*/  FADD.FTZ R72, R67, R59 ;  /* 0x0000003b43487221 */ /* 0x002fe20000010000 */
[----:B------:R-:W-:Y:S02]  /*4050*/  MOV R66, 0x1f ;  /* 0x0000001f00427802 */ /* 0x000fe40000000f00 */
[----:B------:R-:W-:Y:S02]  /*4060*/  MOV R73, 0xffffffff ;  /* 0xffffffff00497802 */ /* 0x000fe40000000f00 */
[----:B------:R-:W-:Y:S02]  /*4070*/  MOV R59, R65 ;  /* 0x00000041003b7202 */ /* 0x000fe40000000f00 */
[----:B------:R-:W-:Y:S02]  /*4080*/  MOV R56, 0x40a0 ;  /* 0x000040a000387802 */ /* 0x000fe40000000f00 */
[----:B------:R-:W-:Y:S05]  /*4090*/  CALL.REL.NOINC `($__internal_13_$__cuda_sm70_shflsync_down_p) ;  /* 0x0000036000007944 */ /* 0x000fea0003c00000 */
[----:B0-----:R-:W-:Y:S01]  /*40a0*/  HFMA2.MMA R64, -RZ, RZ, 0, 4.76837158203125e-07 ;  /* 0x00000008ff407435 */ /* 0x001fe200000001ff */
[----:B-1----:R-:W-:-:S02]  /*40b0*/  MOV R58, R59 ;  /* 0x0000003b003a7202 */ /* 0x002fc40000000f00 */
[----:B------:R-:W-:Y:S02]  /*40c0*/  MOV R59, R72 ;  /* 0x00000048003b7202 */ /* 0x000fe40000000f00 */
[----:B------:R-:W-:Y:S02]  /*40d0*/  MOV R66, 0x1f ;  /* 0x0000001f00427802 */ /* 0x000fe40000000f00 */
[----:B------:R-:W-:Y:S02]  /*40e0*/  MOV R73, 0xffffffff ;  /* 0xffffffff00497802 */ /* 0x000fe40000000f00 */
[----:B------:R-:W-:Y:S02]  /*40f0*/  MOV R56, 0x4110 ;  /* 0x0000411000387802 */ /* 0x000fe40000000f00 */
[----:B------:R-:W-:Y:S05]  /*4100*/  CALL.REL.NOINC `($__internal_13_$__cuda_sm70_shflsync_down_p) ;  /* 0x000002f000007944 */ /* 0x000fea0003c00000 */
[----:B------:R-:W-:Y:S01]  /*4110*/  FADD.FTZ R65, R58, R65 ;  /* 0x000000413a417221 */ /* 0x000fe20000010000 */
[----:B0-----:R-:W-:Y:S01]  /*4120*/  HFMA2.MMA R64, -RZ, RZ, 0, 2.384185791015625e-07 ;  /* 0x00000004ff407435 */ /* 0x001fe200000001ff */
[----:B-1----:R-:W-:Y:S01]  /*4130*/  FADD.FTZ R72, R72, R59 ;  /* 0x0000003b48487221 */ /* 0x002fe20000010000 */
[----:B------:R-:W-:Y:S02]  /*4140*/  MOV R66, 0x1f ;  /* 0x0000001f00427802 */ /* 0x000fe40000000f00 */
[----:B------:R-:W-:-:S02]  /*4150*/  MOV R73, 0xffffffff ;  /* 0xffffffff00497802 */ /* 0x000fc40000000f00 */
[----:B------:R-:W-:Y:S02]  /*4160*/  MOV R59, R65 ;  /* 0x00000041003b7202 */ /* 0x000fe40000000f00 */
[----:B------:R-:W-:Y:S02]  /*4170*/  MOV R56, 0x4190 ;  /* 0x0000419000387802 */ /* 0x000fe40000000f00 */
[----:B------:R-:W-:Y:S05]  /*4180*/  CALL.REL.NOINC `($__internal_13_$__cuda_sm70_shflsync_down_p) ;  /* 0x0000027000007944 */ /* 0x000fea0003c00000 */
[----:B0-----:R-:W-:Y:S01]  /*4190*/  HFMA2.MMA R64, -RZ, RZ, 0, 2.384185791015625e-07 ;  /* 0x00000004ff407435 */ /* 0x001fe200000001ff */
[----:B-1----:R-:W-:Y:S02]  /*41a0*/  MOV R58, R59 ;  /* 0x0000003b003a7202 */ /* 0x002fe40000000f00 */
[----:B------:R-:W-:Y:S02]  /*41b0*/  MOV R59, R72 ;  /* 0x00000048003b7202 */ /* 0x000fe40000000f00 */
[----:B------:R-:W-:Y:S02]  /*41c0*/  MOV R66, 0x1f ;  /* 0x0000001f00427802 */ /* 0x000fe40000000f00 */
[----:B------:R-:W-:Y:S02]  /*41d0*/  MOV R73, 0xffffffff ;  /* 0xffffffff00497802 */ /* 0x000fe40000000f00 */
[----:B------:R-:W-:-:S02]  /*41e0*/  MOV R56, 0x4200 ;  /* 0x0000420000387802 */ /* 0x000fc40000000f00 */
[----:B------:R-:W-:Y:S05]  /*41f0*/  CALL.REL.NOINC `($__internal_13_$__cuda_sm70_shflsync_down_p) ;  /* 0x0000020000007944 */ /* 0x000fea0003c00000 */
[----:B------:R-:W-:Y:S01]  /*4200*/  FADD.FTZ R65, R58, R65 ;  /* 0x000000413a417221 */ /* 0x000fe20000010000 */
[----:B0-----:R-:W-:Y:S01]  /*4210*/  HFMA2.MMA R64, -RZ, RZ, 0, 1.1920928955078125e-07 ;  /* 0x00000002ff407435 */ /* 0x001fe200000001ff */
[----:B-1----:R-:W-:Y:S01]  /*4220*/  FADD.FTZ R72, R72, R59 ;  /* 0x0000003b48487221 */ /* 0x002fe20000010000 */
[----:B------:R-:W-:-:S02]  /*4230*/  MOV R66, 0x1f ;  /* 0x0000001f00427802 */ /* 0x000fc40000000f00 */
[----:B------:R-:W-:Y:S02]  /*4240*/  MOV R73, 0xffffffff ;  /* 0xffffffff00497802 */ /* 0x000fe40000000f00 */
[----:B------:R-:W-:Y:S02]  /*4250*/  MOV R59, R65 ;  /* 0x00000041003b7202 */ /* 0x000fe40000000f00 */
[----:B------:R-:W-:Y:S02]  /*4260*/  MOV R56, 0x4280 ;  /* 0x0000428000387802 */ /* 0x000fe40000000f00 */
[----:B------:R-:W-:Y:S05]  /*4270*/  CALL.REL.NOINC `($__internal_13_$__cuda_sm70_shflsync_down_p) ;  /* 0x0000018000007944 */ /* 0x000fea0003c00000 */
[----:B0-----:R-:W-:Y:S01]  /*4280*/  HFMA2.MMA R64, -RZ, RZ, 0, 1.1920928955078125e-07 ;  /* 0x00000002ff407435 */ /* 0x001fe200000001ff */
[----:B-1----:R-:W-:Y:S02]  /*4290*/  MOV R58, R59 ;  /* 0x0000003b003a7202 */ /* 0x002fe40000000f00 */
[----:B------:R-:W-:Y:S02]  /*42a0*/  MOV R59, R72 ;  /* 0x00000048003b7202 */ /* 0x000fe40000000f00 */
[----:B------:R-:W-:Y:S02]  /*42b0*/  MOV R66, 0x1f ;  /* 0x0000001f00427802 */ /* 0x000fe40000000f00 */
[----:B------:R-:W-:-:S02]  /*42c0*/  MOV R73, 0xffffffff ;  /* 0xffffffff00497802 */ /* 0x000fc40000000f00 */
[----:B------:R-:W-:Y:S02]  /*42d0*/  MOV R56, 0x42f0 ;  /* 0x000042f000387802 */ /* 0x000fe40000000f00 */
[----:B------:R-:W-:Y:S05]  /*42e0*/  CALL.REL.NOINC `($__internal_13_$__cuda_sm70_shflsync_down_p) ;  /* 0x0000011000007944 */ /* 0x000fea0003c00000 */
[----:B------:R-:W-:Y:S01]  /*42f0*/  FADD.FTZ R65, R58, R65 ;  /* 0x000000413a417221 */ /* 0x000fe20000010000 */
[----:B0-----:R-:W-:Y:S01]  /*4300*/  HFMA2.MMA R64, -RZ, RZ, 0, 5.9604644775390625e-08 ;  /* 0x00000001ff407435 */ /* 0x001fe200000001ff */
[----:B-1----:R-:W-:Y:S01]  /*4310*/  FADD.FTZ R67, R72, R59 ;  /* 0x0000003b48437221 */ /* 0x002fe20000010000 */
[----:B------:R-:W-:Y:S02]  /*4320*/  MOV R66, 0x1f ;  /* 0x0000001f00427802 */ /* 0x000fe40000000f00 */
[----:B------:R-:W-:Y:S02]  /*4330*/  MOV R73, 0xffffffff ;  /* 0xffffffff00497802 */ /* 0x000fe40000000f00 */
[----:B------:R-:W-:Y:S02]  /*4340*/  MOV R59, R65 ;  /* 0x00000041003b7202 */ /* 0x000fe40000000f00 */
[----:B------:R-:W-:Y:S02]  /*4350*/  MOV R56, 0x4370 ;  /* 0x0000437000387802 */ /* 0x000fe40000000f00 */
[----:B------:R-:W-:Y:S05]  /*4360*/  CALL.REL.NOINC `($__internal_13_$__cuda_sm70_shflsync_down_p) ;  /* 0x0000009000007944 */ /* 0x000fea0003c00000 */
[----:B0-----:R-:W-:Y:S01]  /*4370*/  HFMA2.MMA R64, -RZ, RZ, 0, 5.9604644775390625e-08 ;  /* 0x00000001ff407435 */ /* 0x001fe200000001ff */
[----:B-1----:R-:W-:-:S02]  /*4380*/  MOV R128, R59 ;  /* 0x0000003b00807202 */ /* 0x002fc40000000f00 */
[----:B------:R-:W-:Y:S02]  /*4390*/  MOV R59, R67 ;  /* 0x00000043003b7202 */ /* 0x000fe40000000f00 */
[----:B------:R-:W-:Y:S02]  /*43a0*/  MOV R66, 0x1f ;  /* 0x0000001f00427802 */ /* 0x000fe40000000f00 */
[----:B------:R-:W-:Y:S02]  /*43b0*/  MOV R73, 0xffffffff ;  /* 0xffffffff00497802 */ /* 0x000fe40000000f00 */
[----:B------:R-:W-:Y:S02]  /*43c0*/  MOV R56, 0x43e0 ;  /* 0x000043e000387802 */ /* 0x000fe40000000f00 */
[----:B------:R-:W-:Y:S05]  /*43d0*/  CALL.REL.NOINC `($__internal_13_$__cuda_sm70_shflsync_down_p) ;  /* 0x0000002000007944 */ /* 0x000fea0003c00000 */
[----:B-1----:R-:W-:Y:S01]  /*43e0*/  MOV R56, R59 ;  /* 0x0000003b00387202 */ /* 0x002fe20000000f00 */
[----:B0-----:R-:W-:Y:S05]  /*43f0*/  BRA `(.L_x_365) ;  /* 0xffffdef000007947 */ /* 0x001fea000383ffff */
        .weak           $__internal_13_$__cuda_sm70_shflsync_down_p
        .type           $__internal_13_$__cuda_sm70_shflsync_down_p,@function
        .size           $__internal_13_$__cuda_sm70_shflsync_down_p,(.L_x_2760 - $__internal_13_$__cuda_sm70_shflsync_down_p)
$__internal_13_$__cuda_sm70_shflsync_down_p:
[----:B------:R-:W-:Y:S01]  /*4400*/  HFMA2.MMA R57, -RZ, RZ, 0, 0 ;  /* 0x00000000ff397435 */ /* 0x000fe200000001ff */
[----:B------:R-:W-:Y:S04]  /*4410*/  WARPSYNC R73 ;  /* 0x0000004900007348 */ /* 0x000fe80003800000 */
[----:B------:R0:W1:Y:S01]  /*4420*/  SHFL.DOWN PT, R59, R59, R64, R66 ;  /* 0x080000403b3b7389 */ /* 0x00006200000e0042 */
[----:B------:R-:W-:Y:S05]  /*4430*/  RET.REL.NODEC R56 `(_ZN10layer_norm31ln_parallel_residual_bwd_kernelINS_13Kernel_traitsI6__halfS2_S2_S2_fjLj5120ELj1ELj1ELj8ELj8ENS_18Kernel_traits_baseILj5120ES2_S2_S2_S2_fjLj256EEEEELb0ELb0ELb1EEEvNS_9BwdParamsE) ;  /* 0xffffbbc038007950 */ /* 0x000fea0003c3ffff */
.L_x_366:
        /* <DEDUP_REMOVED lines=12> */
.L_x_2760:


//--------------------- .text._ZN10layer_norm31ln_parallel_residual_bwd_kernelINS_13Kernel_traitsI6__halfS2_S2_S2_fjLj5120ELj1ELj1ELj8ELj8ENS_18Kernel_traits_baseILj5120ES2_S2_S2_S2_fjLj256EEEEELb0ELb1ELb0EEEvNS_9BwdParamsE --------------------------
	.section	.text._ZN10layer_norm31ln_parallel_residual_bwd_kernelINS_13Kernel_traitsI6__halfS2_S2_S2_fjLj5120ELj1ELj1ELj8ELj8ENS_18Kernel_traits_baseILj5120ES2_S2_S2_S2_fjLj256EEEEELb0ELb1ELb0EEEvNS_9BwdParamsE,"ax",@progbits
	.sectioninfo	@"SHI_REGISTERS=148"
	.align	128
        .global         _ZN10layer_norm31ln_parallel_residual_bwd_kernelINS_13Kernel_traitsI6__halfS2_S2_S2_fjLj5120ELj1ELj1ELj8ELj8ENS_18Kernel_traits_baseILj5120ES2_S2_S2_S2_fjLj256EEEEELb0ELb1ELb0EEEvNS_9BwdParamsE
        .type           _ZN10layer_norm31ln_parallel_residual_bwd_kernelINS_13Kernel_traitsI6__halfS2_S2_S2_fjLj5120ELj1ELj1ELj8ELj8ENS_18Kernel_traits_baseILj5120ES2_S2_S2_S2_fjLj256EEEEELb0ELb1ELb0EEEvNS_9BwdParamsE,@function
        .size           _ZN10layer_norm31ln_parallel_residual_bwd_kernelINS_13Kernel_traitsI6__halfS2_S2_S2_fjLj5120ELj1ELj1ELj8ELj8ENS_18Kernel_traits_baseILj5120ES2_S2_S2_S2_fjLj256EEEEELb0ELb1ELb0EEEvNS_9BwdParamsE,(.L_x_2761 - _ZN10layer_norm31ln_parallel_residual_bwd_kernelINS_13Kernel_traitsI6__halfS2_S2_S2_fjLj5120ELj1ELj1ELj8ELj8ENS_18Kernel_traits_baseILj5120ES2_S2_S2_S2_fjLj256EEEEELb0ELb1ELb0EEEvNS_9BwdParamsE)
        .other          _ZN10layer_norm31ln_parallel_residual_bwd_kernelINS_13Kernel_traitsI6__halfS2_S2_S2_fjLj5120ELj1ELj1ELj8ELj8ENS_18Kernel_traits_baseILj5120ES2_S2_S2_S2_fjLj256EEEEELb0ELb1ELb0EEEvNS_9BwdParamsE,@"STO_CUDA_ENTRY STV_DEFAULT"
_ZN10layer_norm31ln_parallel_residual_bwd_kernelINS_13Kernel_traitsI6__halfS2_S2_S2_fjLj5120ELj1ELj1ELj8ELj8ENS_18Kernel_traits_baseILj5120ES2_S2_S2_S2_fjLj256EEEEELb0ELb1ELb0EEEvNS_9BwdParamsE:
.text._ZN10layer_norm31ln_parallel_residual_bwd_kernelINS_13Kernel_traitsI6__halfS2_S2_S2_fjLj5120ELj1ELj1ELj8ELj8ENS_18Kernel_traits_baseILj5120ES2_S2_S2_S2_fjLj256EEEEELb0ELb1ELb0EEEvNS_9BwdParamsE:
[----:B------:R-:W-:Y:S02]  /*0000*/  MOV R1, c[0x0][0x28] ;  /* 0x00000a0000017a02 */ /* 0x000fe40000000f00 */
        /* <DEDUP_REMOVED lines=14> */
[----:B------:R-:W-:Y:S02]  /*00f0*/  @P6 MOV R3, 0x8 ;  /* 0x0000000800036802 */ /* 0x000fe40000000f00 */
[----:B------:R-:W-:Y:S02]  /*0100*/  @P5 IMAD.MOV.U32 R7, RZ, RZ, 0x8 ;  /* 0x00000008ff075424 */ /* 0x000fe400078e00ff */
[----:B------:R-:W-:Y:S01]  /*0110*/  @P4 MOV R9, 0x8 ;  /* 0x0000000800094802 */ /* 0x000fe20000000f00 */
        /* <DEDUP_REMOVED lines=8> */
[----:B------:R-:W-:Y:S01]  /*01a0*/  CS2R R40, SRZ ;  /* 0x0000000000287805 */ /* 0x000fe2000001ff00 */
        /* <DEDUP_REMOVED lines=32> */
[----:B------:R-:W-:Y:S01]  /*03b0*/  IMAD.MOV.U32 R91, RZ, RZ, R46 ;  /* 0x000000ffff5b7224 */ /* 0x000fe200078e002e */
[----:B------:R-:W-:Y:S01]  /*03c0*/  MOV R93, R45 ;  /* 0x0000002d005d7202 */ /* 0x000fe20000000f00 */
[----:B------:R-:W-:Y:S01]  /*03d0*/  IMAD.MOV.U32 R87, RZ, RZ, R48 ;  /* 0x000000ffff577224 */ /* 0x000fe200078e0030 */
[----:B------:R-:W-:Y:S01]  /*03e0*/  SHF.R.U32.HI R92, RZ, 0x10, R45 ;  /* 0x00000010ff5c7819 */ /* 0x000fe2000001162d */
[----:B------:R-:W-:Y:S01]  /*03f0*/  IMAD.MOV.U32 R83, RZ, RZ, R50 ;  /* 0x000000ffff537224 */ /* 0x000fe200078e0032 */
[--C-:B------:R-:W-:Y:S01]  /*0400*/  SHF.R.U64 R90, R46, 0x10, R47.reuse ;  /* 0x000000102e5a7819 */ /* 0x100fe2000000122f */
[----:B------:R-:W-:Y:S01]  /*0410*/  IMAD.MOV.U32 R79, RZ, RZ, R52 ;  /* 0x000000ffff4f7224 */ /* 0x000fe200078e0034 */
[----:B------:R-:W-:Y:S01]  /*0420*/  MOV R89, R47 ;  /* 0x0000002f00597202 */ /* 0x000fe20000000f00 */
[----:B------:R-:W-:Y:S01]  /*0430*/  HFMA2.MMA R41, -RZ, RZ, 0, 0 ;  /* 0x00000000ff297435 */ /* 0x000fe200000001ff */
[----:B------:R-:W-:Y:S01]  /*0440*/  SHF.R.U32.HI R88, RZ, 0x10, R47 ;  /* 0x00000010ff587819 */ /* 0x000fe2000001162f */
[----:B------:R-:W-:Y:S01]  /*0450*/  IMAD.MOV.U32 R75, RZ, RZ, 0x1 ;  /* 0x00000001ff4b7424 */ /* 0x000fe200078e00ff */
        /* <DEDUP_REMOVED lines=29> */
.L_x_399:
[----:B------:R-:W-:-:S04]  /*0630*/  IMAD.MOV.U32 R139, RZ, RZ, 0x4 ;  /* 0x00000004ff8b7424 */ /* 0x000fc800078e00ff */
        /* <DEDUP_REMOVED lines=12> */
[----:B------:R-:W-:Y:S02]  /*0700*/  LEA.HI.SX32 R97, R47, R46, 0x1e ;  /* 0x0000002e2f617211 */ /* 0x000fe400078ff2ff */
[----:B------:R-:W-:Y:S02]  /*0710*/  MOV R47, RZ ;  /* 0x000000ff002f7202 */ /* 0x000fe40000000f00 */
[----:B------:R-:W-:Y:S02]  /*0720*/  MOV R46, R97 ;  /* 0x00000061002e7202 */ /* 0x000fe40000000f00 */
        /* <DEDUP_REMOVED lines=13> */
[----:B--2---:R-:W-:Y:S01]  /*0800*/  SHF.R.U64 R54, R50, 0x10, R51 ;  /* 0x0000001032367819 */ /* 0x004fe20000001233 */
[----:B------:R-:W-:Y:S01]  /*0810*/  HADD2.F32 R53, -RZ, R51.H0_H0 ;  /* 0x20000033ff357230 */ /* 0x000fe20000004100 */
[----:B---3--:R-:W-:Y:S01]  /*0820*/  MOV R45, R46 ;  /* 0x0000002e002d7202 */ /* 0x008fe20000000f00 */
[--C-:B------:R-:W-:Y:S01]  /*0830*/  IMAD.MOV.U32 R52, RZ, RZ, R47.reuse ;  /* 0x000000ffff347224 */ /* 0x100fe200078e002f */
[--C-:B------:R-:W-:Y:S02]  /*0840*/  SHF.R.U64 R103, R46, 0x10, R47.reuse ;  /* 0x000000102e677819 */ /* 0x100fe4000000122f */
[----:B------:R-:W-:Y:S01]  /*0850*/  SHF.R.U32.HI R55, RZ, 0x10, R47 ;  /* 0x00000010ff377819 */ /* 0x000fe2000001162f */
[----:B------:R-:W-:Y:S01]  /*0860*/  HADD2.F32 R47, -RZ, R50.H0_H0 ;  /* 0x20000032ff2f7230 */ /* 0x000fe20000004100 */
[----:B------:R-:W-:Y:S01]  /*0870*/  SHF.R.U32.HI R46, RZ, 0x10, R51 ;  /* 0x00000010ff2e7819 */ /* 0x000fe20000011633 */
[----:B------:R-:W-:-:S02]  /*0880*/  HADD2.F32 R51, -RZ, R54.H0_H0 ;  /* 0x20000036ff337230 */ /* 0x000fc40000004100 */
[----:B------:R-:W-:Y:S01]  /*0890*/  HADD2.F32 R45, -RZ, R45.H0_H0 ;  /* 0x2000002dff2d7230 */ /* 0x000fe20000004100 */
[C---:B------:R-:W-:Y:S02]  /*08a0*/  FADD.FTZ R47, -R44.reuse, R47 ;  /* 0x0000002f2c2f7221 */ /* 0x040fe40000010100 */
[----:B------:R-:W-:Y:S01]  /*08b0*/  FADD.FTZ R51, -R44, R51 ;  /* 0x000000332c337221 */ /* 0x000fe20000010100 */
[----:B------:R-:W-:Y:S01]  /*08c0*/  HADD2.F32 R103, -RZ, R103.H0_H0 ;  /* 0x20000067ff677230 */ /* 0x000fe20000004100 */
[C---:B-----5:R-:W-:Y:S02]  /*08d0*/  FMUL.FTZ R99, R138.reuse, R47 ;  /* 0x0000002f8a637220 */ /* 0x060fe40000410000 */
[----:B------:R-:W-:Y:S02]  /*08e0*/  FMUL.FTZ R98, R138, R51 ;  /* 0x000000338a627220 */ /* 0x000fe40000410000 */
[-C--:B------:R-:W-:Y:S01]  /*08f0*/  FMUL.FTZ R100, R95, R45.reuse ;  /* 0x0000002d5f647220 */ /* 0x080fe20000410000 */
[----:B------:R-:W-:Y:S01]  /*0900*/  HADD2.F32 R47, -RZ, R46.H0_H0 ;  /* 0x2000002eff2f7230 */ /* 0x000fe20000004100 */
[----:B------:R-:W-:Y:S01]  /*0910*/  FADD.FTZ R20, R20, R45 ;  /* 0x0000002d14147221 */ /* 0x000fe20000010000 */
[----:B------:R-:W-:Y:S01]  /*0920*/  HADD2.F32 R52, -RZ, R52.H0_H0 ;  /* 0x20000034ff347230 */ /* 0x000fe20000004100 */
[----:B------:R-:W-:-:S02]  /*0930*/  FFMA.FTZ R40, R99, R45, R40 ;  /* 0x0000002d63287223 */ /* 0x000fc40000010028 */
[----:B------:R-:W-:Y:S02]  /*0940*/  FADD.FTZ R21, R21, R103 ;  /* 0x0000006715157221 */ /* 0x000fe40000010000 */
[-C--:B------:R-:W-:Y:S02]  /*0950*/  FFMA.FTZ R41, R98, R103.reuse, R41 ;  /* 0x0000006762297223 */ /* 0x080fe40000010029 */
[----:B------:R-:W-:Y:S02]  /*0960*/  FADD.FTZ R53, -R44, R53 ;  /* 0x000000352c357221 */ /* 0x000fe40000010100 */
[----:B------:R-:W-:Y:S02]  /*0970*/  FMUL.FTZ R103, R94, R103 ;  /* 0x000000675e677220 */ /* 0x000fe40000410000 */
[----:B------:R-:W-:Y:S02]  /*0980*/  FADD.FTZ R46, RZ, R100 ;  /* 0x00000064ff2e7221 */ /* 0x000fe40000010000 */
[----:B------:R-:W-:Y:S01]  /*0990*/  FFMA.FTZ R45, R99, R100, RZ ;  /* 0x00000064632d7223 */ /* 0x000fe200000100ff */
[----:B0-----:R-:W-:Y:S01]  /*09a0*/  HADD2.F32 R48, -RZ, R55.H0_H0 ;  /* 0x20000037ff307230 */ /* 0x001fe20000004100 */
        /* <DEDUP_REMOVED lines=16> */
.L_x_369:
[----:B-1----:R-:W-:Y:S05]  /*0ab0*/  BSYNC B0 ;  /* 0x0000000000007941 */ /* 0x002fea0003800000 */
.L_x_368:
        /* <DEDUP_REMOVED lines=15> */
[----:B------:R-:W-:Y:S01]  /*0bb0*/  HADD2.F32 R57, -RZ, R53.H0_H0 ;  /* 0x20000035ff397230 */ /* 0x000fe20000004100 */
[----:B---3--:R-:W-:Y:S01]  /*0bc0*/  IMAD.MOV.U32 R54, RZ, RZ, R48 ;  /* 0x000000ffff367224 */ /* 0x008fe200078e0030 */
[----:B------:R-:W-:Y:S02]  /*0bd0*/  SHF.R.U64 R111, R48, 0x10, R49 ;  /* 0x00000010306f7819 */ /* 0x000fe40000001231 */
[----:B------:R-:W-:Y:S01]  /*0be0*/  SHF.R.U32.HI R48, RZ, 0x10, R53 ;  /* 0x00000010ff307819 */ /* 0x000fe20000011635 */
[----:B------:R-:W-:Y:S01]  /*0bf0*/  HADD2.F32 R53, -RZ, R56.H0_H0 ;  /* 0x20000038ff357230 */ /* 0x000fe20000004100 */
[----:B------:R-:W-:-:S02]  /*0c00*/  MOV R55, R49 ;  /* 0x0000003100377202 */ /* 0x000fc40000000f00 */
[----:B------:R-:W-:Y:S01]  /*0c10*/  SHF.R.U32.HI R58, RZ, 0x10, R49 ;  /* 0x00000010ff3a7819 */ /* 0x000fe20000011631 */
[----:B------:R-:W-:Y:S01]  /*0c20*/  HADD2.F32 R49, -RZ, R52.H0_H0 ;  /* 0x20000034ff317230 */ /* 0x000fe20000004100 */
[----:B------:R-:W-:Y:S01]  /*0c30*/  FADD.FTZ R53, -R44, R53 ;  /* 0x000000352c357221 */ /* 0x000fe20000010100 */
[----:B------:R-:W-:-:S03]  /*0c40*/  HADD2.F32 R54, -RZ, R54.H0_H0 ;  /* 0x20000036ff367230 */ /* 0x000fc60000004100 */
[----:B------:R-:W-:Y:S01]  /*0c50*/  FADD.FTZ R49, -R44, R49 ;  /* 0x000000312c317221 */ /* 0x000fe20000010100 */
[----:B------:R-:W-:Y:S01]  /*0c60*/  HADD2.F32 R111, -RZ, R111.H0_H0 ;  /* 0x2000006fff6f7230 */ /* 0x000fe20000004100 */
[C---:B-----5:R-:W-:Y:S02]  /*0c70*/  FMUL.FTZ R106, R138.reuse, R53 ;  /* 0x000000358a6a7220 */ /* 0x060fe40000410000 */
[----:B------:R-:W-:Y:S02]  /*0c80*/  FMUL.FTZ R107, R138, R49 ;  /* 0x000000318a6b7220 */ /* 0x000fe40000410000 */
[----:B------:R-:W-:Y:S01]  /*0c90*/  FMUL.FTZ R108, R91, R54 ;  /* 0x000000365b6c7220 */ /* 0x000fe20000410000 */
[----:B------:R-:W-:Y:S01]  /*0ca0*/  HADD2.F32 R55, -RZ, R55.H0_H0 ;  /* 0x20000037ff377230 */ /* 0x000fe20000004100 */
[----:B------:R-:W-:Y:S01]  /*0cb0*/  FADD.FTZ R17, R17, R111 ;  /* 0x0000006f11117221 */ /* 0x000fe20000010000 */
[----:B------:R-:W-:Y:S01]  /*0cc0*/  HADD2.F32 R49, -RZ, R48.H0_H0 ;  /* 0x20000030ff317230 */ /* 0x000fe20000004100 */
[----:B------:R-:W-:-:S02]  /*0cd0*/  FFMA.FTZ R37, R106, R111, R37 ;  /* 0x0000006f6a257223 */ /* 0x000fc40000010025 */
[----:B------:R-:W-:Y:S02]  /*0ce0*/  FADD.FTZ R57, -R44, R57 ;  /* 0x000000392c397221 */ /* 0x000fe40000010100 */
[----:B------:R-:W-:Y:S02]  /*0cf0*/  FMUL.FTZ R111, R90, R111 ;  /* 0x0000006f5a6f7220 */ /* 0x000fe40000410000 */
[----:B------:R-:W-:Y:S02]  /*0d00*/  FADD.FTZ R48, R47, R108 ;  /* 0x0000006c2f307221 */ /* 0x000fe40000010000 */
[----:B------:R-:W-:Y:S01]  /*0d10*/  FFMA.FTZ R45, R107, R108, R45 ;  /* 0x0000006c6b2d7223 */ /* 0x000fe2000001002d */
[----:B0-----:R-:W-:Y:S01]  /*0d20*/  HADD2.F32 R50, -RZ, R58.H0_H0 ;  /* 0x2000003aff327230 */ /* 0x001fe20000004100 */
        /* <DEDUP_REMOVED lines=17> */
.L_x_371:
[----:B------:R-:W-:Y:S05]  /*0e40*/  BSYNC B0 ;  /* 0x0000000000007941 */ /* 0x000fea0003800000 */
.L_x_370:
        /* <DEDUP_REMOVED lines=14> */
[--C-:B--2---:R-:W-:Y:S01]  /*0f30*/  SHF.R.U64 R119, R52, 0x10, R53.reuse ;  /* 0x0000001034777819 */ /* 0x104fe20000001235 */
[--C-:B------:R-:W-:Y:S01]  /*0f40*/  IMAD.MOV.U32 R55, RZ, RZ, R53.reuse ;  /* 0x000000ffff377224 */ /* 0x100fe200078e0035 */
[----:B------:R-:W-:Y:S02]  /*0f50*/  SHF.R.U32.HI R56, RZ, 0x10, R53 ;  /* 0x00000010ff387819 */ /* 0x000fe40000011635 */
[--C-:B---3--:R-:W-:Y:S01]  /*0f60*/  SHF.R.U64 R53, R58, 0x10, R59.reuse ;  /* 0x000000103a357819 */ /* 0x108fe2000000123b */
[----:B------:R-:W-:Y:S01]  /*0f70*/  HADD2.F32 R51, -RZ, R58.H0_H0 ;  /* 0x2000003aff337230 */ /* 0x000fe20000004100 */
[----:B------:R-:W-:Y:S01]  /*0f80*/  MOV R54, R52 ;  /* 0x0000003400367202 */ /* 0x000fe20000000f00 */
[----:B------:R-:W-:Y:S01]  /*0f90*/  HADD2.F32 R119, -RZ, R119.H0_H0 ;  /* 0x20000077ff777230 */ /* 0x000fe20000004100 */
[----:B------:R-:W-:Y:S01]  /*0fa0*/  SHF.R.U32.HI R52, RZ, 0x10, R59 ;  /* 0x00000010ff347819 */ /* 0x000fe2000001163b */
[----:B------:R-:W-:Y:S01]  /*0fb0*/  HADD2.F32 R53, -RZ, R53.H0_H0 ;  /* 0x20000035ff357230 */ /* 0x000fe20000004100 */
[C---:B------:R-:W-:Y:S01]  /*0fc0*/  FADD.FTZ R51, -R44.reuse, R51 ;  /* 0x000000332c337221 */ /* 0x040fe20000010100 */
[----:B------:R-:W-:Y:S01]  /*0fd0*/  HADD2.F32 R54, -RZ, R54.H0_H0 ;  /* 0x20000036ff367230 */ /* 0x000fe20000004100 */
[----:B------:R-:W-:Y:S01]  /*0fe0*/  FADD.FTZ R13, R13, R119 ;  /* 0x000000770d0d7221 */ /* 0x000fe20000010000 */
[----:B------:R-:W-:Y:S01]  /*0ff0*/  HADD2.F32 R57, -RZ, R59.H0_H0 ;  /* 0x2000003bff397230 */ /* 0x000fe20000004100 */
[----:B------:R-:W-:Y:S01]  /*1000*/  FADD.FTZ R53, -R44, R53 ;  /* 0x000000352c357221 */ /* 0x000fe20000010100 */
[----:B------:R-:W-:Y:S01]  /*1010*/  HADD2.F32 R55, -RZ, R55.H0_H0 ;  /* 0x20000037ff377230 */ /* 0x000fe20000004100 */
[C---:B-----5:R-:W-:Y:S01]  /*1020*/  FMUL.FTZ R115, R138.reuse, R51 ;  /* 0x000000338a737220 */ /* 0x060fe20000410000 */
[----:B0-----:R-:W-:Y:S01]  /*1030*/  HADD2.F32 R49, -RZ, R52.H0_H0 ;  /* 0x20000034ff317230 */ /* 0x001fe20000004100 */
[----:B------:R-:W-:Y:S01]  /*1040*/  FMUL.FTZ R114, R138, R53 ;  /* 0x000000358a727220 */ /* 0x000fe20000410000 */
[----:B------:R-:W-:Y:S01]  /*1050*/  HADD2.F32 R50, -RZ, R56.H0_H0 ;  /* 0x20000038ff327230 */ /* 0x000fe20000004100 */
[----:B------:R-:W-:-:S02]  /*1060*/  FMUL.FTZ R116, R87, R54 ;  /* 0x0000003657747220 */ /* 0x000fc40000410000 */
[-C--:B------:R-:W-:Y:S02]  /*1070*/  FFMA.FTZ R33, R114, R119.reuse, R33 ;  /* 0x0000007772217223 */ /* 0x080fe40000010021 */
[----:B------:R-:W-:Y:S02]  /*1080*/  FADD.FTZ R57, -R44, R57 ;  /* 0x000000392c397221 */ /* 0x000fe40000010100 */
[----:B------:R-:W-:Y:S02]  /*1090*/  FMUL.FTZ R119, R86, R119 ;  /* 0x0000007756777220 */ /* 0x000fe40000410000 */
[----:B------:R-:W-:Y:S02]  /*10a0*/  FADD.FTZ R48, R47, R116 ;  /* 0x000000742f307221 */ /* 0x000fe40000010000 */
[----:B------:R-:W-:Y:S02]  /*10b0*/  FFMA.FTZ R45, R115, R116, R45 ;  /* 0x00000074732d7223 */ /* 0x000fe4000001002d */
[----:B------:R-:W-:-:S02]  /*10c0*/  FMUL.FTZ R117, R138, R57 ;  /* 0x000000398a757220 */ /* 0x000fc40000410000 */
[----:B------:R-:W-:Y:S02]  /*10d0*/  FMUL.FTZ R118, R85, R55 ;  /* 0x0000003755767220 */ /* 0x000fe40000410000 */
[----:B------:R-:W-:Y:S02]  /*10e0*/  FADD.FTZ R49, -R44, R49 ;  /* 0x000000312c317221 */ /* 0x000fe40000010100 */
[----:B------:R-:W-:Y:S02]  /*10f0*/  FADD.FTZ R47, R48, R119 ;  /* 0x00000077302f7221 */ /* 0x000fe40000010000 */
[----:B------:R-:W-:Y:S02]  /*1100*/  FFMA.FTZ R45, R114, R119, R45 ;  /* 0x00000077722d7223 */ /* 0x000fe4000001002d */
[----:B------:R-:W-:Y:S02]  /*1110*/  FMUL.FTZ R120, R84, R50 ;  /* 0x0000003254787220 */ /* 0x000fe40000410000 */
[----:B------:R-:W-:-:S02]  /*1120*/  FMUL.FTZ R121, R138, R49 ;  /* 0x000000318a797220 */ /* 0x000fc40000410000 */
        /* <DEDUP_REMOVED lines=10> */
.L_x_373:
[----:B------:R-:W-:Y:S05]  /*11d0*/  BSYNC B0 ;  /* 0x0000000000007941 */ /* 0x000fea0003800000 */
.L_x_372:
        /* <DEDUP_REMOVED lines=14> */
[--C-:B---3--:R-:W-:Y:S02]  /*12c0*/  SHF.R.U64 R127, R52, 0x10, R53.reuse ;  /* 0x00000010347f7819 */ /* 0x108fe40000001235 */
[----:B------:R-:W-:Y:S02]  /*12d0*/  MOV R55, R53 ;  /* 0x0000003500377202 */ /* 0x000fe40000000f00 */
[----:B------:R-:W-:Y:S02]  /*12e0*/  SHF.R.U32.HI R56, RZ, 0x10, R53 ;  /* 0x00000010ff387819 */ /* 0x000fe40000011635 */
[----:B--2---:R-:W-:Y:S01]  /*12f0*/  SHF.R.U64 R53, R58, 0x10, R59 ;  /* 0x000000103a357819 */ /* 0x004fe2000000123b */
[----:B------:R-:W-:Y:S01]  /*1300*/  IMAD.MOV.U32 R54, RZ, RZ, R52 ;  /* 0x000000ffff367224 */ /* 0x000fe200078e0034 */
[----:B------:R-:W-:-:S03]  /*1310*/  HADD2.F32 R51, -RZ, R58.H0_H0 ;  /* 0x2000003aff337230 */ /* 0x000fc60000004100 */
[----:B------:R-:W-:Y:S02]  /*1320*/  HADD2.F32 R53, -RZ, R53.H0_H0 ;  /* 0x20000035ff357230 */ /* 0x000fe40000004100 */
[----:B------:R-:W-:Y:S01]  /*1330*/  HADD2.F32 R54, -RZ, R54.H0_H0 ;  /* 0x20000036ff367230 */ /* 0x000fe20000004100 */
[C---:B------:R-:W-:Y:S02]  /*1340*/  FADD.FTZ R51, -R44.reuse, R51 ;  /* 0x000000332c337221 */ /* 0x040fe40000010100 */
[----:B------:R-:W-:Y:S01]  /*1350*/  FADD.FTZ R53, -R44, R53 ;  /* 0x000000352c357221 */ /* 0x000fe20000010100 */
[----:B------:R-:W-:Y:S01]  /*1360*/  SHF.R.U32.HI R52, RZ, 0x10, R59 ;  /* 0x00000010ff347819 */ /* 0x000fe2000001163b */
[----:B------:R-:W-:Y:S01]  /*1370*/  HADD2.F32 R127, -RZ, R127.H0_H0 ;  /* 0x2000007fff7f7230 */ /* 0x000fe20000004100 */
[C---:B-----5:R-:W-:Y:S01]  /*1380*/  FMUL.FTZ R123, R138.reuse, R51 ;  /* 0x000000338a7b7220 */ /* 0x060fe20000410000 */
[----:B------:R-:W-:Y:S01]  /*1390*/  HADD2.F32 R57, -RZ, R59.H0_H0 ;  /* 0x2000003bff397230 */ /* 0x000fe20000004100 */
[----:B------:R-:W-:-:S02]  /*13a0*/  FMUL.FTZ R122, R138, R53 ;  /* 0x000000358a7a7220 */ /* 0x000fc40000410000 */
[----:B------:R-:W-:Y:S01]  /*13b0*/  FMUL.FTZ R124, R83, R54 ;  /* 0x00000036537c7220 */ /* 0x000fe20000410000 */
[----:B------:R-:W-:Y:S01]  /*13c0*/  HADD2.F32 R55, -RZ, R55.H0_H0 ;  /* 0x20000037ff377230 */ /* 0x000fe20000004100 */
[----:B------:R-:W-:Y:S01]  /*13d0*/  FADD.FTZ R9, R9, R127 ;  /* 0x0000007f09097221 */ /* 0x000fe20000010000 */
[----:B0-----:R-:W-:Y:S01]  /*13e0*/  HADD2.F32 R49, -RZ, R52.H0_H0 ;  /* 0x20000034ff317230 */ /* 0x001fe20000004100 */
[-C--:B------:R-:W-:Y:S02]  /*13f0*/  FFMA.FTZ R29, R122, R127.reuse, R29 ;  /* 0x0000007f7a1d7223 */ /* 0x080fe4000001001d */
[----:B------:R-:W-:Y:S02]  /*1400*/  FADD.FTZ R57, -R44, R57 ;  /* 0x000000392c397221 */ /* 0x000fe40000010100 */
[----:B------:R-:W-:Y:S02]  /*1410*/  FMUL.FTZ R127, R82, R127 ;  /* 0x0000007f527f7220 */ /* 0x000fe40000410000 */
[----:B------:R-:W-:-:S02]  /*1420*/  FADD.FTZ R48, R47, R124 ;  /* 0x0000007c2f307221 */ /* 0x000fc40000010000 */
[----:B------:R-:W-:Y:S01]  /*1430*/  FFMA.FTZ R45, R123, R124, R45 ;  /* 0x0000007c7b2d7223 */ /* 0x000fe2000001002d */
[----:B------:R-:W-:Y:S01]  /*1440*/  HADD2.F32 R50, -RZ, R56.H0_H0 ;  /* 0x20000038ff327230 */ /* 0x000fe20000004100 */
[----:B------:R-:W-:Y:S02]  /*1450*/  FMUL.FTZ R125, R138, R57 ;  /* 0x000000398a7d7220 */ /* 0x000fe40000410000 */
[----:B------:R-:W-:Y:S02]  /*1460*/  FMUL.FTZ R126, R81, R55 ;  /* 0x00000037517e7220 */ /* 0x000fe40000410000 */
[----:B------:R-:W-:Y:S02]  /*1470*/  FADD.FTZ R49, -R44, R49 ;  /* 0x000000312c317221 */ /* 0x000fe40000010100 */
        /* <DEDUP_REMOVED lines=14> */
.L_x_375:
[----:B------:R-:W-:Y:S05]  /*1560*/  BSYNC B0 ;  /* 0x0000000000007941 */ /* 0x000fea0003800000 */
.L_x_374:
        /* <DEDUP_REMOVED lines=13> */
[--C-:B--2---:R-:W-:Y:S01]  /*1640*/  SHF.R.U64 R54, R52, 0x10, R53.reuse ;  /* 0x0000001034367819 */ /* 0x104fe20000001235 */
[----:B------:R-:W-:Y:S01]  /*1650*/  HADD2.F32 R57, -RZ, R53.H0_H0 ;  /* 0x20000035ff397230 */ /* 0x000fe20000004100 */
[----:B------:R-:W-:Y:S01]  /*1660*/  SHF.R.U32.HI R59, RZ, 0x10, R53 ;  /* 0x00000010ff3b7819 */ /* 0x000fe20000011635 */
[----:B------:R-:W-:Y:S01]  /*1670*/  HADD2.F32 R55, -RZ, R52.H0_H0 ;  /* 0x20000034ff377230 */ /* 0x000fe20000004100 */
[----:B---3--:R-:W-:Y:S01]  /*1680*/  MOV R46, R48 ;  /* 0x00000030002e7202 */ /* 0x008fe20000000f00 */
[----:B------:R-:W-:Y:S01]  /*1690*/  HADD2.F32 R53, -RZ, R54.H0_H0 ;  /* 0x20000036ff357230 */ /* 0x000fe20000004100 */
[--C-:B------:R-:W-:Y:S01]  /*16a0*/  SHF.R.U64 R133, R48, 0x10, R49.reuse ;  /* 0x0000001030857819 */ /* 0x100fe20000001231 */
[----:B------:R-:W-:Y:S01]  /*16b0*/  IMAD.MOV.U32 R52, RZ, RZ, R49 ;  /* 0x000000ffff347224 */ /* 0x000fe200078e0031 */
[----:B------:R-:W-:Y:S01]  /*16c0*/  HADD2.F32 R59, -RZ, R59.H0_H0 ;  /* 0x2000003bff3b7230 */ /* 0x000fe20000004100 */
[C---:B------:R-:W-:Y:S01]  /*16d0*/  FADD.FTZ R55, -R44.reuse, R55 ;  /* 0x000000372c377221 */ /* 0x040fe20000010100 */
[----:B------:R-:W-:Y:S01]  /*16e0*/  HADD2.F32 R46, -RZ, R46.H0_H0 ;  /* 0x2000002eff2e7230 */ /* 0x000fe20000004100 */
[----:B------:R-:W-:Y:S01]  /*16f0*/  FADD.FTZ R53, -R44, R53 ;  /* 0x000000352c357221 */ /* 0x000fe20000010100 */
[----:B------:R-:W-:Y:S01]  /*1700*/  HADD2.F32 R133, -RZ, R133.H0_H0 ;  /* 0x20000085ff857230 */ /* 0x000fe20000004100 */
[C---:B-----5:R-:W-:Y:S01]  /*1710*/  FMUL.FTZ R131, R138.reuse, R55 ;  /* 0x000000378a837220 */ /* 0x060fe20000410000 */
[----:B------:R-:W-:Y:S01]  /*1720*/  SHF.R.U32.HI R48, RZ, 0x10, R49 ;  /* 0x00000010ff307819 */ /* 0x000fe20000011631 */
[----:B------:R-:W-:Y:S01]  /*1730*/  FMUL.FTZ R130, R138, R53 ;  /* 0x000000358a827220 */ /* 0x000fe20000410000 */
[----:B------:R-:W-:Y:S01]  /*1740*/  HADD2.F32 R52, -RZ, R52.H0_H0 ;  /* 0x20000034ff347230 */ /* 0x000fe20000004100 */
[----:B------:R-:W-:-:S02]  /*1750*/  FMUL.FTZ R132, R79, R46 ;  /* 0x0000002e4f847220 */ /* 0x000fc40000410000 */
[C---:B------:R-:W-:Y:S01]  /*1760*/  FADD.FTZ R57, -R44.reuse, R57 ;  /* 0x000000392c397221 */ /* 0x040fe20000010100 */
[----:B------:R-:W-:Y:S01]  /*1770*/  HADD2.F32 R48, -RZ, R48.H0_H0 ;  /* 0x20000030ff307230 */ /* 0x000fe20000004100 */
[----:B------:R-:W-:Y:S02]  /*1780*/  FADD.FTZ R59, -R44, R59 ;  /* 0x0000003b2c3b7221 */ /* 0x000fe40000010100 */
[----:B------:R-:W-:Y:S02]  /*1790*/  FADD.FTZ R5, R5, R133 ;  /* 0x0000008505057221 */ /* 0x000fe40000010000 */
[-C--:B------:R-:W-:Y:S02]  /*17a0*/  FFMA.FTZ R25, R130, R133.reuse, R25 ;  /* 0x0000008582197223 */ /* 0x080fe40000010019 */
[----:B------:R-:W-:Y:S02]  /*17b0*/  FMUL.FTZ R133, R78, R133 ;  /* 0x000000854e857220 */ /* 0x000fe40000410000 */
[----:B------:R-:W-:-:S02]  /*17c0*/  FADD.FTZ R44, R47, R132 ;  /* 0x000000842f2c7221 */ /* 0x000fc40000010000 */
[----:B------:R-:W-:Y:S02]  /*17d0*/  FFMA.FTZ R45, R131, R132, R45 ;  /* 0x00000084832d7223 */ /* 0x000fe4000001002d */
[----:B------:R-:W-:Y:S02]  /*17e0*/  FMUL.FTZ R135, R138, R57 ;  /* 0x000000398a877220 */ /* 0x000fe40000410000 */
[----:B------:R-:W-:Y:S02]  /*17f0*/  FMUL.FTZ R134, R77, R52 ;  /* 0x000000344d867220 */ /* 0x000fe40000410000 */
[----:B------:R-:W-:Y:S02]  /*1800*/  FADD.FTZ R47, R44, R133 ;  /* 0x000000852c2f7221 */ /* 0x000fe40000010000 */
[----:B------:R-:W-:Y:S02]  /*1810*/  FFMA.FTZ R45, R130, R133, R45 ;  /* 0x00000085822d7223 */ /* 0x000fe4000001002d */
[----:B------:R-:W-:-:S02]  /*1820*/  FMUL.FTZ R136, R76, R48 ;  /* 0x000000304c887220 */ /* 0x000fc40000410000 */
[----:B------:R-:W-:Y:S02]  /*1830*/  FMUL.FTZ R137, R138, R59 ;  /* 0x0000003b8a897220 */ /* 0x000fe40000410000 */
        /* <DEDUP_REMOVED lines=10> */
.L_x_377:
[----:B0-----:R-:W-:Y:S05]  /*18e0*/  BSYNC B0 ;  /* 0x0000000000007941 */ /* 0x001fea0003800000 */
.L_x_376:
[----:B------:R-:W-:Y:S02]  /*18f0*/  LOP3.LUT P1, RZ, R75, 0xff, RZ, 0xc0, !PT ;  /* 0x000000ff4bff7812 */ /* 0x000fe4000782c0ff */
[----:B------:R-:W-:-:S02]  /*1900*/  SHF.R.U32.HI R44, RZ, 0x5, R140 ;  /* 0x00000005ff2c7819 */ /* 0x000fc4000001168c */
[----:B------:R-:W-:Y:S02]  /*1910*/  LOP3.LUT P0, RZ, R140, 0x1f, RZ, 0xc0, !PT ;  /* 0x0000001f8cff7812 */ /* 0x000fe4000780c0ff */
[----:B------:R-:W-:-:S07]  /*1920*/  LOP3.LUT R139, R44, 0x7fffff8, RZ, 0xc0, !PT ;  /* 0x07fffff82c8b7812 */ /* 0x000fce00078ec0ff */
[----:B------:R-:W-:Y:S01]  /*1930*/  @!P1 IADD3 R139, R139, 0x8, RZ ;  /* 0x000000088b8b9810 */ /* 0x000fe20007ffe0ff */
[----:B------:R-:W-:Y:S05]  /*1940*/  BRA.DIV ~URZ, `(.L_x_378) ;  /* 0x00001de27f007947 */ /* 0x000fea000b800000 */
[----:B------:R0:W1:Y:S02]  /*1950*/  SHFL.DOWN PT, R46, R47, 0x10, 0x1f ;  /* 0x0a001f002f2e7f89 */ /* 0x00006400000e0000 */
.L_x_400:
        /* <DEDUP_REMOVED lines=18> */
.L_x_401:
[----:B------:R-:W-:Y:S01]  /*1a80*/  @!P0 LOP3.LUT R44, R44, 0x7, RZ, 0xc0, !PT ;  /* 0x000000072c2c8812 */ /* 0x000fe200078ec0ff */
[----:B--2---:R-:W-:Y:S01]  /*1a90*/  FADD.FTZ R144, R51, R52 ;  /* 0x0000003433907221 */ /* 0x004fe20000010000 */
[----:B------:R-:W-:Y:S01]  /*1aa0*/  ULDC.U8 UR6, c[0x0][0x1f0] ;  /* 0x00007c0000067ab9 */ /* 0x000fe20000000000 */
[----:B0-----:R-:W-:Y:S01]  /*1ab0*/  FADD.FTZ R145, R48, R45 ;  /* 0x0000002d30917221 */ /* 0x001fe20000010000 */
[----:B------:R-:W-:Y:S02]  /*1ac0*/  @!P0 IADD3 R141, R139, R44, RZ ;  /* 0x0000002c8b8d8210 */ /* 0x000fe40007ffe0ff */
[----:B------:R-:W-:Y:S01]  /*1ad0*/  ISETP.NE.AND P1, PT, RZ, UR6, PT ;  /* 0x00000006ff007c0c */ /* 0x000fe2000bf25270 */
[----:B------:R-:W-:Y:S01]  /*1ae0*/  WARPSYNC 0xffffffff ;  /* 0xffffffff00007948 */ /* 0x000fe20003800000 */
[----:B------:R-:W-:Y:S01]  /*1af0*/  BSSY B0, `(.L_x_380) ;  /* 0x0000065000007945 */ /* 0x000fe20003800000 */
        /* <DEDUP_REMOVED lines=35> */
[-CC-:B------:R-:W-:Y:S02]  /*1d30*/  FFMA.FTZ R47, R99, R44.reuse, R45.reuse ;  /* 0x0000002c632f7223 */ /* 0x180fe4000001002d */
[----:B------:R-:W-:Y:S02]  /*1d40*/  FFMA.FTZ R53, R105, R44, R45 ;  /* 0x0000002c69357223 */ /* 0x000fe4000001002d */
[----:B------:R-:W-:Y:S02]  /*1d50*/  FADD.FTZ R47, R100, -R47 ;  /* 0x8000002f642f7221 */ /* 0x000fe40000010000 */
[----:B------:R-:W-:Y:S01]  /*1d60*/  @P0 SHF.R.U64 R48, R66, 0x10, R67 ;  /* 0x0000001042300819 */ /* 0x000fe20000001243 */
[----:B------:R-:W-:Y:S01]  /*1d70*/  FMUL.FTZ R51, R138, R51 ;  /* 0x000000338a337220 */ /* 0x000fe20000410000 */
        /* <DEDUP_REMOVED lines=15> */
[----:B------:R0:W-:Y:S01]  /*1e70*/  F2F.F16.F32 R55, R48 ;  /* 0x0000003000377304 */ /* 0x0001e20000200800 */
[----:B------:R-:W-:Y:S01]  /*1e80*/  @P1 PRMT R73, R49, 0x7610, R73 ;  /* 0x0000761031491816 */ /* 0x000fe20000000049 */
[----:B------:R-:W-:Y:S02]  /*1e90*/  HFMA2.MMA R50, -RZ, RZ, 0, 4.76837158203125e-07 ;  /* 0x00000008ff327435 */ /* 0x000fe400000001ff */
[----:B------:R-:W-:Y:S01]  /*1ea0*/  @P0 FADD.FTZ R53, R53, R46 ;  /* 0x0000002e35350221 */ /* 0x000fe20000010000 */
[----:B------:R-:W-:Y:S02]  /*1eb0*/  @P1 F2FP.PACK_AB R46, RZ, R48 ;  /* 0x00000030ff2e123e */ /* 0x000fe400000000ff */
[----:B------:R-:W-:Y:S01]  /*1ec0*/  ISETP.NE.U32.AND P0, PT, RZ, c[0x0][0x250], PT ;  /* 0x00009400ff007a0c */ /* 0x000fe20003f05070 */
[----:B------:R-:W2:Y:S01]  /*1ed0*/  F2F.F16.F32 R56, R53 ;  /* 0x0000003500387304 */ /* 0x000ea20000200800 */
[----:B------:R-:W-:-:S02]  /*1ee0*/  @P1 PRMT R74, R46, 0x7610, R74 ;  /* 0x000076102e4a1816 */ /* 0x000fc4000000004a */
[----:B------:R-:W-:Y:S01]  /*1ef0*/  @P1 F2FP.PACK_AB R46, RZ, R51 ;  /* 0x00000033ff2e123e */ /* 0x000fe200000000ff */
[----:B0-----:R-:W-:Y:S01]  /*1f00*/  IMAD.WIDE.U32 R48, R97, R50, c[0x0][0x248] ;  /* 0x0000920061307625 */ /* 0x001fe200078e0032 */
[----:B------:R-:W-:Y:S02]  /*1f10*/  @P1 F2FP.PACK_AB R47, RZ, R53 ;  /* 0x00000035ff2f123e */ /* 0x000fe400000000ff */
[----:B------:R-:W-:Y:S01]  /*1f20*/  @P1 PRMT R72, R46, 0x7610, R72 ;  /* 0x000076102e481816 */ /* 0x000fe20000000048 */
[----:B------:R-:W0:Y:S01]  /*1f30*/  F2F.F16.F32 R54, R51 ;  /* 0x0000003300367304 */ /* 0x000e220000200800 */
[----:B------:R-:W-:Y:S01]  /*1f40*/  @P1 PRMT R71, R47, 0x7610, R71 ;  /* 0x000076102f471816 */ /* 0x000fe20000000047 */
[----:B-1----:R-:W-:Y:S01]  /*1f50*/  IMAD.WIDE.U32 R46, R57, 0x10000, RZ ;  /* 0x00010000392e7825 */ /* 0x002fe200078e00ff */
[----:B------:R-:W-:Y:S02]  /*1f60*/  ISETP.NE.U32.AND P1, PT, RZ, c[0x0][0x258], PT ;  /* 0x00009600ff007a0c */ /* 0x000fe40003f25070 */
[----:B------:R-:W-:-:S02]  /*1f70*/  ISETP.NE.AND.EX P0, PT, RZ, c[0x0][0x254], PT, P0 ;  /* 0x00009500ff007a0c */ /* 0x000fc40003f05300 */
[----:B------:R-:W-:Y:S01]  /*1f80*/  ISETP.NE.AND.EX P1, PT, RZ, c[0x0][0x25c], PT, P1 ;  /* 0x00009700ff007a0c */ /* 0x000fe20003f25310 */
[----:B--2---:R-:W-:Y:S01]  /*1f90*/  IMAD.U32 R53, R56, 0x10000, RZ ;  /* 0x0001000038357824 */ /* 0x004fe200078e00ff */
[----:B------:R-:W-:-:S04]  /*1fa0*/  LOP3.LUT R52, R46, R55, RZ, 0xfc, !PT ;  /* 0x000000372e347212 */ /* 0x000fc800078efcff */
[----:B0-----:R-:W-:-:S07]  /*1fb0*/  LOP3.LUT R53, R47, R53, R54, 0xfe, !PT ;  /* 0x000000352f357212 */ /* 0x001fce00078efe36 */
        /* <DEDUP_REMOVED lines=9> */
.L_x_382:
        /* <DEDUP_REMOVED lines=14> */
.L_x_383:
[----:B------:R-:W-:Y:S02]  /*2130*/  IADD3 R97, R97, 0x100, RZ ;  /* 0x0000010061617810 */ /* 0x000fe40007ffe0ff */
.L_x_381:
[----:B------:R-:W-:Y:S05]  /*2140*/  BSYNC B0 ;  /* 0x0000000000007941 */ /* 0x000fea0003800000 */
.L_x_380:
[----:B------:R-:W-:Y:S01]  /*2150*/  BSSY B0, `(.L_x_384) ;  /* 0x000004c000007945 */ /* 0x000fe20003800000 */
[----:B------:R-:W-:Y:S05]  /*2160*/  @!P5 BRA `(.L_x_385) ;  /* 0x000004a00000d947 */ /* 0x000fea0003800000 */
[----:B------:R-:W-:Y:S01]  /*2170*/  ISETP.NE.U32.AND P0, PT, RZ, c[0x0][0x218], PT ;  /* 0x00008600ff007a0c */ /* 0x000fe20003f05070 */
[-CC-:B0-----:R-:W-:Y:S01]  /*2180*/  FFMA.FTZ R46, R106, R44.reuse, R45.reuse ;  /* 0x0000002c6a2e7223 */ /* 0x181fe2000001002d */
[----:B------:R-:W-:Y:S01]  /*2190*/  ISETP.NE.U32.AND P1, PT, RZ, c[0x0][0x258], PT ;  /* 0x00009600ff007a0c */ /* 0x000fe20003f25070 */
[----:B------:R-:W-:Y:S01]  /*21a0*/  FFMA.FTZ R51, R109, R44, R45 ;  /* 0x0000002c6d337223 */ /* 0x000fe2000001002d */
[----:B------:R-:W-:Y:S01]  /*21b0*/  ISETP.NE.AND.EX P0, PT, RZ, c[0x0][0x21c], PT, P0 ;  /* 0x00008700ff007a0c */ /* 0x000fe20003f05300 */
[----:B------:R-:W-:Y:S01]  /*21c0*/  FADD.FTZ R47, R111, -R46 ;  /* 0x8000002e6f2f7221 */ /* 0x000fe20000010000 */
[----:B------:R-:W-:Y:S01]  /*21d0*/  ISETP.NE.AND.EX P1, PT, RZ, c[0x0][0x25c], PT, P1 ;  /* 0x00009700ff007a0c */ /* 0x000fe20003f25310 */
[----:B------:R-:W-:Y:S02]  /*21e0*/  FADD.FTZ R51, R110, -R51 ;  /* 0x800000336e337221 */ /* 0x000fe40000010000 */
[----:B-1---5:R-:W-:-:S02]  /*21f0*/  FMUL.FTZ R49, R138, R47 ;  /* 0x0000002f8a317220 */ /* 0x022fc40000410000 */
        /* <DEDUP_REMOVED lines=12> */
[----:B------:R0:W1:Y:S01]  /*22c0*/  F2F.F16.F32 R57, R49 ;  /* 0x0000003100397304 */ /* 0x0000620000200800 */
[----:B------:R-:W-:Y:S01]  /*22d0*/  IMAD.MOV.U32 R52, RZ, RZ, 0x8 ;  /* 0x00000008ff347424 */ /* 0x000fe200078e00ff */
        /* <DEDUP_REMOVED lines=11> */
[----:B------:R0:W2:Y:S01]  /*2390*/  F2F.F16.F32 R56, R53 ;  /* 0x0000003500387304 */ /* 0x0000a20000200800 */
[----:B------:R-:W-:Y:S02]  /*23a0*/  ISETP.NE.AND.EX P0, PT, RZ, c[0x0][0x25c], PT, P0 ;  /* 0x00009700ff007a0c */ /* 0x000fe40003f05300 */
[----:B------:R-:W-:Y:S02]  /*23b0*/  @P1 PRMT R74, R46, 0x7610, R74 ;  /* 0x000076102e4a1816 */ /* 0x000fe4000000004a */
[----:B------:R-:W-:Y:S02]  /*23c0*/  @P1 F2FP.PACK_AB R46, RZ, R51 ;  /* 0x00000033ff2e123e */ /* 0x000fe400000000ff */
[----:B------:R-:W-:Y:S01]  /*23d0*/  @P1 F2FP.PACK_AB R47, RZ, R53 ;  /* 0x00000035ff2f123e */ /* 0x000fe200000000ff */
[----:B------:R-:W3:Y:S01]  /*23e0*/  F2F.F16.F32 R54, R51 ;  /* 0x0000003300367304 */ /* 0x000ee20000200800 */
[----:B------:R-:W-:Y:S01]  /*23f0*/  @P1 PRMT R72, R46, 0x7610, R72 ;  /* 0x000076102e481816 */ /* 0x000fe20000000048 */
[----:B0-----:R-:W-:Y:S01]  /*2400*/  IMAD.WIDE.U32 R52, R97, R52, c[0x0][0x248] ;  /* 0x0000920061347625 */ /* 0x001fe200078e0034 */
[----:B------:R-:W-:-:S02]  /*2410*/  @P1 PRMT R71, R47, 0x7610, R71 ;  /* 0x000076102f471816 */ /* 0x000fc40000000047 */
[----:B------:R-:W-:Y:S01]  /*2420*/  @P1 PRMT R73, R49, 0x7610, R73 ;  /* 0x0000761031491816 */ /* 0x000fe20000000049 */
[----:B-1----:R-:W-:Y:S01]  /*2430*/  IMAD.WIDE.U32 R46, R57, 0x10000, RZ ;  /* 0x00010000392e7825 */ /* 0x002fe200078e00ff */
[----:B------:R-:W-:Y:S02]  /*2440*/  ISETP.NE.U32.AND P1, PT, RZ, c[0x0][0x250], PT ;  /* 0x00009400ff007a0c */ /* 0x000fe40003f25070 */
[----:B--2---:R-:W-:Y:S02]  /*2450*/  SHF.L.U32 R49, R56, 0x10, RZ ;  /* 0x0000001038317819 */ /* 0x004fe400000006ff */
[----:B------:R-:W-:Y:S02]  /*2460*/  ISETP.NE.AND.EX P1, PT, RZ, c[0x0][0x254], PT, P1 ;  /* 0x00009500ff007a0c */ /* 0x000fe40003f25310 */
[----:B------:R-:W-:Y:S02]  /*2470*/  LOP3.LUT R46, R46, R55, RZ, 0xfc, !PT ;  /* 0x000000372e2e7212 */ /* 0x000fe400078efcff */
[----:B---3--:R-:W-:Y:S01]  /*2480*/  LOP3.LUT R47, R47, R49, R54, 0xfe, !PT ;  /* 0x000000312f2f7212 */ /* 0x008fe200078efe36 */
[----:B------:R-:W-:Y:S07]  /*2490*/  @!P0 BRA `(.L_x_386) ;  /* 0x0000008000008947 */ /* 0x000fee0003800000 */
        /* <DEDUP_REMOVED lines=8> */
.L_x_386:
        /* <DEDUP_REMOVED lines=14> */
.L_x_387:
[----:B------:R-:W-:Y:S02]  /*2600*/  IADD3 R97, R97, 0x100, RZ ;  /* 0x0000010061617810 */ /* 0x000fe40007ffe0ff */
.L_x_385:
[----:B------:R-:W-:Y:S05]  /*2610*/  BSYNC B0 ;  /* 0x0000000000007941 */ /* 0x000fea0003800000 */
.L_x_384:
        /* <DEDUP_REMOVED lines=10> */
[----:B------:R-:W-:Y:S01]  /*26c0*/  HFMA2.MMA R52, -RZ, RZ, 0, 4.76837158203125e-07 ;  /* 0x00000008ff347435 */ /* 0x000fe200000001ff */
        /* <DEDUP_REMOVED lines=35> */
[----:B------:R-:W-:Y:S01]  /*2900*/  ISETP.NE.U32.AND P1, PT, RZ, c[0x0][0x250], PT ;  /* 0x00009400ff007a0c */ /* 0x000fe20003f25070 */
[----:B-1----:R-:W-:-:S03]  /*2910*/  IMAD.WIDE.U32 R46, R57, 0x10000, RZ ;  /* 0x00010000392e7825 */ /* 0x002fc600078e00ff */
[----:B------:R-:W-:Y:S01]  /*2920*/  ISETP.NE.AND.EX P1, PT, RZ, c[0x0][0x254], PT, P1 ;  /* 0x00009500ff007a0c */ /* 0x000fe20003f25310 */
[----:B--2---:R-:W-:Y:S01]  /*2930*/  IMAD.U32 R49, R56, 0x10000, RZ ;  /* 0x0001000038317824 */ /* 0x004fe200078e00ff */
[----:B------:R-:W-:-:S04]  /*2940*/  LOP3.LUT R46, R46, R55, RZ, 0xfc, !PT ;  /* 0x000000372e2e7212 */ /* 0x000fc800078efcff */
[----:B---3--:R-:W-:Y:S01]  /*2950*/  LOP3.LUT R47, R47, R49, R54, 0xfe, !PT ;  /* 0x000000312f2f7212 */ /* 0x008fe200078efe36 */
        /* <DEDUP_REMOVED lines=9> */
.L_x_390:
        /* <DEDUP_REMOVED lines=14> */
.L_x_391:
[----:B------:R-:W-:Y:S02]  /*2ad0*/  IADD3 R97, R97, 0x100, RZ ;  /* 0x0000010061617810 */ /* 0x000fe40007ffe0ff */
.L_x_389:
[----:B------:R-:W-:Y:S05]  /*2ae0*/  BSYNC B0 ;  /* 0x0000000000007941 */ /* 0x000fea0003800000 */
.L_x_388:
        /* <DEDUP_REMOVED lines=61> */
.L_x_394:
        /* <DEDUP_REMOVED lines=14> */
.L_x_395:
[----:B------:R-:W-:Y:S02]  /*2fa0*/  IADD3 R97, R97, 0x100, RZ ;  /* 0x0000010061617810 */ /* 0x000fe40007ffe0ff */
.L_x_393:
[----:B------:R-:W-:Y:S05]  /*2fb0*/  BSYNC B0 ;  /* 0x0000000000007941 */ /* 0x000fea0003800000 */
.L_x_392:
        /* <DEDUP_REMOVED lines=14> */
[--C-:B------:R-:W-:Y:S01]  /*30a0*/  @P1 IMAD.MOV.U32 R48, RZ, RZ, R3.reuse ;  /* 0x000000ffff301224 */ /* 0x100fe200078e0003 */
[----:B------:R-:W-:Y:S01]  /*30b0*/  @P1 SHF.R.U64 R50, R2, 0x10, R3 ;  /* 0x0000001002321819 */ /* 0x000fe20000001203 */
[----:B------:R-:W-:Y:S01]  /*30c0*/  FADD.FTZ R45, R136, -R45 ;  /* 0x8000002d882d7221 */ /* 0x000fe20000010000 */
[----:B------:R-:W-:Y:S01]  /*30d0*/  @P1 MOV R44, R2 ;  /* 0x00000002002c1202 */ /* 0x000fe20000000f00 */
[----:B------:R-:W-:Y:S01]  /*30e0*/  FADD.FTZ R47, R132, -R47 ;  /* 0x8000002f842f7221 */ /* 0x000fe20000010000 */
[----:B------:R-:W-:Y:S01]  /*30f0*/  @P1 HADD2.F32 R48, -RZ, R48.H0_H0 ;  /* 0x20000030ff301230 */ /* 0x000fe20000004100 */
[C---:B------:R-:W-:Y:S01]  /*3100*/  FMUL.FTZ R45, R138.reuse, R45 ;  /* 0x0000002d8a2d7220 */ /* 0x040fe20000410000 */
[----:B------:R-:W-:Y:S01]  /*3110*/  @P1 HADD2.F32 R49, -RZ, R50.H0_H0 ;  /* 0x20000032ff311230 */ /* 0x000fe20000004100 */
[----:B------:R-:W-:Y:S01]  /*3120*/  FMUL.FTZ R47, R138, R47 ;  /* 0x0000002f8a2f7220 */ /* 0x000fe20000410000 */
[----:B------:R-:W-:Y:S01]  /*3130*/  @P1 HADD2.F32 R44, -RZ, R44.H0_H0 ;  /* 0x2000002cff2c1230 */ /* 0x000fe20000004100 */
[----:B------:R-:W-:Y:S01]  /*3140*/  @P1 FADD.FTZ R51, R51, R48 ;  /* 0x0000003033331221 */ /* 0x000fe20000010000 */
[----:B------:R-:W-:Y:S01]  /*3150*/  @P1 SHF.R.U32.HI R48, RZ, 0x10, R3 ;  /* 0x00000010ff301819 */ /* 0x000fe20000011603 */
[----:B------:R-:W-:-:S02]  /*3160*/  @P1 FADD.FTZ R46, R46, R49 ;  /* 0x000000312e2e1221 */ /* 0x000fc40000010000 */
[----:B------:R-:W-:Y:S01]  /*3170*/  @P1 FADD.FTZ R47, R47, R44 ;  /* 0x0000002c2f2f1221 */ /* 0x000fe20000010000 */
[----:B------:R-:W-:Y:S01]  /*3180*/  F2F.F16.F32 R52, R51 ;  /* 0x0000003300347304 */ /* 0x000fe20000200800 */
[----:B------:R-:W-:-:S03]  /*3190*/  @P1 HADD2.F32 R48, -RZ, R48.H0_H0 ;  /* 0x20000030ff301230 */ /* 0x000fc60000004100 */
[----:B------:R-:W-:Y:S02]  /*31a0*/  @P0 F2FP.PACK_AB R44, RZ, R47 ;  /* 0x0000002fff2c023e */ /* 0x000fe400000000ff */
[----:B------:R-:W-:Y:S01]  /*31b0*/  @P1 FADD.FTZ R45, R45, R48 ;  /* 0x000000302d2d1221 */ /* 0x000fe20000010000 */
[----:B------:R-:W-:Y:S01]  /*31c0*/  ISETP.NE.U32.AND P1, PT, RZ, c[0x0][0x258], PT ;  /* 0x00009600ff007a0c */ /* 0x000fe20003f25070 */
[----:B------:R0:W1:Y:S01]  /*31d0*/  F2F.F16.F32 R55, R46 ;  /* 0x0000002e00377304 */ /* 0x0000620000200800 */
[----:B------:R-:W-:Y:S02]  /*31e0*/  @P0 PRMT R74, R44, 0x7610, R74 ;  /* 0x000076102c4a0816 */ /* 0x000fe4000000004a */
[----:B------:R-:W-:Y:S02]  /*31f0*/  ISETP.NE.AND.EX P1, PT, RZ, c[0x0][0x25c], PT, P1 ;  /* 0x00009700ff007a0c */ /* 0x000fe40003f25310 */
[----:B------:R-:W-:Y:S02]  /*3200*/  @P0 F2FP.PACK_AB R44, RZ, R51 ;  /* 0x00000033ff2c023e */ /* 0x000fe400000000ff */
[----:B------:R-:W-:Y:S01]  /*3210*/  @P0 F2FP.PACK_AB R48, RZ, R45 ;  /* 0x0000002dff30023e */ /* 0x000fe200000000ff */
[----:B------:R1:W2:Y:S01]  /*3220*/  F2F.F16.F32 R54, R45 ;  /* 0x0000002d00367304 */ /* 0x0002a20000200800 */
[----:B0-----:R-:W-:-:S02]  /*3230*/  @P0 F2FP.PACK_AB R46, RZ, R46 ;  /* 0x0000002eff2e023e */ /* 0x001fc400000000ff */
[----:B------:R-:W-:Y:S02]  /*3240*/  @P0 PRMT R72, R44, 0x7610, R72 ;  /* 0x000076102c480816 */ /* 0x000fe40000000048 */
[----:B------:R-:W-:Y:S01]  /*3250*/  @P0 PRMT R73, R46, 0x7610, R73 ;  /* 0x000076102e490816 */ /* 0x000fe20000000049 */
[----:B------:R-:W-:Y:S01]  /*3260*/  HFMA2.MMA R46, -RZ, RZ, 0, 4.76837158203125e-07 ;  /* 0x00000008ff2e7435 */ /* 0x000fe200000001ff */
[----:B------:R-:W-:Y:S01]  /*3270*/  @P0 PRMT R71, R48, 0x7610, R71 ;  /* 0x0000761030470816 */ /* 0x000fe20000000047 */
[----:B------:R0:W3:Y:S01]  /*3280*/  F2F.F16.F32 R53, R47 ;  /* 0x0000002f00357304 */ /* 0x0000e20000200800 */
[----:B-1----:R-:W-:Y:S01]  /*3290*/  IMAD.WIDE.U32 R44, R55, 0x10000, RZ ;  /* 0x00010000372c7825 */ /* 0x002fe200078e00ff */
[----:B------:R-:W-:-:S03]  /*32a0*/  ISETP.NE.U32.AND P0, PT, RZ, c[0x0][0x250], PT ;  /* 0x00009400ff007a0c */ /* 0x000fc60003f05070 */
[----:B--2---:R-:W-:-:S03]  /*32b0*/  IMAD.U32 R49, R54, 0x10000, RZ ;  /* 0x0001000036317824 */ /* 0x004fc600078e00ff */
[----:B0-----:R-:W-:Y:S02]  /*32c0*/  IMAD.WIDE.U32 R46, R97, R46, c[0x0][0x248] ;  /* 0x00009200612e7625 */ /* 0x001fe400078e002e */
        /* <DEDUP_REMOVED lines=11> */
.L_x_398:
        /* <DEDUP_REMOVED lines=15> */
.L_x_397:
[----:B-1----:R-:W-:Y:S05]  /*3470*/  BSYNC B0 ;  /* 0x0000000000007941 */ /* 0x002fea0003800000 */
.L_x_396:
[----:B------:R-:W-:Y:S02]  /*3480*/  IADD3 R96, R96, c[0x0][0x160], RZ ;  /* 0x0000580060607a10 */ /* 0x000fe40007ffe0ff */
[----:B------:R-:W-:Y:S02]  /*3490*/  LOP3.LUT P1, RZ, R75, 0xff, RZ, 0xc0, !PT ;  /* 0x000000ff4bff7812 */ /* 0x000fe4000782c0ff */
[----:B------:R-:W-:Y:S02]  /*34a0*/  ISETP.GE.AND P0, PT, R96, c[0x0][0x164], PT ;  /* 0x0000590060007a0c */ /* 0x000fe40003f06270 */
[----:B------:R-:W-:-:S11]  /*34b0*/  SEL R75, RZ, 0x1, P1 ;  /* 0x00000001ff4b7807 */ /* 0x000fd60000800000 */
[----:B0----5:R-:W-:Y:S01]  /*34c0*/  @P0 CALL.REL.NOINC `(.L_x_367) ;  /* 0x0000001000000944 */ /* 0x021fe20003c00000 */
[----:B------:R-:W-:Y:S05]  /*34d0*/  BRA `(.L_x_399) ;  /* 0xffffd15000007947 */ /* 0x000fea000383ffff */
.L_x_367:
[----:B-1----:R-:W0:Y:S01]  /*34e0*/  S2UR UR6, SR_CTAID.X ;  /* 0x00000000000679c3 */ /* 0x002e220000002500 */
[----:B------:R-:W0:Y:S01]  /*34f0*/  S2R R2, SR_TID.X ;  /* 0x0000000000027919 */ /* 0x000e220000002100 */
[----:B-----5:R-:W-:Y:S01]  /*3500*/  @P6 MOV R45, 0x10 ;  /* 0x00000010002d6802 */ /* 0x020fe20000000f00 */
[----:B------:R-:W-:Y:S01]  /*3510*/  @P5 IMAD.MOV.U32 R49, RZ, RZ, 0x10 ;  /* 0x00000010ff315424 */ /* 0x000fe200078e00ff */
[----:B------:R-:W-:Y:S01]  /*3520*/  @P4 MOV R53, 0x10 ;  /* 0x0000001000354802 */ /* 0x000fe20000000f00 */
        /* <DEDUP_REMOVED lines=26> */
[----:B0-----:R-:W-:-:S10]  /*36d0*/  HFMA2.MMA R9, -RZ, RZ, 0, 9.5367431640625e-07 ;  /* 0x00000010ff097435 */ /* 0x001fd400000001ff */
[----:B------:R-:W-:-:S04]  /*36e0*/  IMAD.WIDE.U32 R2, R0, R9, c[0x0][0x220] ;  /* 0x0000880000027625 */ /* 0x000fc800078e0009 */
[----:B------:R-:W-:Y:S01]  /*36f0*/  IMAD.WIDE.U32 R8, R0, R9, c[0x0][0x228] ;  /* 0x00008a0000087625 */ /* 0x000fe200078e0009 */
[----:B------:R-:W-:Y:S04]  /*3700*/  STG.E.128 [R2.64], R4 ;  /* 0x0000000402007986 */ /* 0x000fe8000c101d04 */
[----:B------:R-:W-:Y:S01]  /*3710*/  STG.E.128 [R8.64], R24 ;  /* 0x0000001808007986 */ /* 0x000fe2000c101d04 */
[----:B------:R-:W-:Y:S05]  /*3720*/  EXIT ;  /* 0x000000000000794d */ /* 0x000fea0003800000 */
.L_x_378:
[----:B------:R-:W-:Y:S01]  /*3730*/  IMAD.MOV.U32 R50, RZ, RZ, R47 ;  /* 0x000000ffff327224 */ /* 0x000fe200078e002f */
[----:B------:R-:W-:Y:S01]  /*3740*/  MOV R53, 0x10 ;  /* 0x0000001000357802 */ /* 0x000fe20000000f00 */
[----:B------:R-:W-:Y:S01]  /*3750*/  IMAD.MOV.U32 R54, RZ, RZ, 0x1f ;  /* 0x0000001fff367424 */ /* 0x000fe200078e00ff */
[----:B------:R-:W-:Y:S02]  /*3760*/  MOV R55, 0xffffffff ;  /* 0xffffffff00377802 */ /* 0x000fe40000000f00 */
[----:B------:R-:W-:-:S02]  /*3770*/  MOV R48, 0x3790 ;  /* 0x0000379000307802 */ /* 0x000fc40000000f00 */
[----:B-----5:R-:W-:Y:S05]  /*3780*/  CALL.REL.NOINC `($__internal_14_$__cuda_sm70_shflsync_down_p) ;  /* 0x0000046000007944 */ /* 0x020fea0003c00000 */
[----:B-1----:R-:W-:Y:S01]  /*3790*/  MOV R46, R50 ;  /* 0x00000032002e7202 */ /* 0x002fe20000000f00 */
[----:B0-----:R-:W-:Y:S05]  /*37a0*/  BRA `(.L_x_400) ;  /* 0xffffe1b000007947 */ /* 0x001fea000383ffff */
.L_x_379:
[----:B------:R-:W-:Y:S01]  /*37b0*/  HFMA2.MMA R53, -RZ, RZ, 0, 9.5367431640625e-07 ;  /* 0x00000010ff357435 */ /* 0x000fe200000001ff */
[----:B------:R-:W-:Y:S01]  /*37c0*/  IMAD.MOV.U32 R50, RZ, RZ, R45 ;  /* 0x000000ffff327224 */ /* 0x000fe200078e002d */
[----:B------:R-:W-:Y:S01]  /*37d0*/  MOV R54, 0x1f ;  /* 0x0000001f00367802 */ /* 0x000fe20000000f00 */
[----:B------:R-:W-:Y:S01]  /*37e0*/  IMAD.MOV.U32 R55, RZ, RZ, -0x1 ;  /* 0xffffffffff377424 */ /* 0x000fe200078e00ff */
[----:B------:R-:W-:-:S02]  /*37f0*/  MOV R48, 0x3810 ;  /* 0x0000381000307802 */ /* 0x000fc40000000f00 */
[----:B01---5:R-:W-:Y:S05]  /*3800*/  CALL.REL.NOINC `($__internal_14_$__cuda_sm70_shflsync_down_p) ;  /* 0x000003e000007944 */ /* 0x023fea0003c00000 */
[----:B------:R-:W-:Y:S01]  /*3810*/  FADD.FTZ R46, R46, R47 ;  /* 0x0000002f2e2e7221 */ /* 0x000fe20000010000 */
[----:B0-----:R-:W-:Y:S01]  /*3820*/  HFMA2.MMA R53, -RZ, RZ, 0, 4.76837158203125e-07 ;  /* 0x00000008ff357435 */ /* 0x001fe200000001ff */
[----:B-1----:R-:W-:Y:S01]  /*3830*/  FADD.FTZ R47, R45, R50 ;  /* 0x000000322d2f7221 */ /* 0x002fe20000010000 */
[----:B------:R-:W-:Y:S01]  /*3840*/  MOV R54, 0x1f ;  /* 0x0000001f00367802 */ /* 0x000fe20000000f00 */
[----:B------:R-:W-:Y:S01]  /*3850*/  IMAD.MOV.U32 R55, RZ, RZ, -0x1 ;  /* 0xffffffffff377424 */ /* 0x000fe200078e00ff */
[----:B------:R-:W-:-:S02]  /*3860*/  MOV R50, R46 ;  /* 0x0000002e00327202 */ /* 0x000fc40000000f00 */
[----:B------:R-:W-:Y:S02]  /*3870*/  MOV R48, 0x3890 ;  /* 0x0000389000307802 */ /* 0x000fe40000000f00 */
[----:B------:R-:W-:Y:S05]  /*3880*/  CALL.REL.NOINC `($__internal_14_$__cuda_sm70_shflsync_down_p) ;  /* 0x0000036000007944 */ /* 0x000fea0003c00000 */
[----:B0-----:R-:W-:Y:S01]  /*3890*/  HFMA2.MMA R53, -RZ, RZ, 0, 4.76837158203125e-07 ;  /* 0x00000008ff357435 */ /* 0x001fe200000001ff */
[----:B-1----:R-:W-:Y:S01]  /*38a0*/  MOV R45, R50 ;  /* 0x00000032002d7202 */ /* 0x002fe20000000f00 */
[----:B------:R-:W-:Y:S01]  /*38b0*/  IMAD.MOV.U32 R50, RZ, RZ, R47 ;  /* 0x000000ffff327224 */ /* 0x000fe200078e002f */
[----:B------:R-:W-:Y:S01]  /*38c0*/  MOV R54, 0x1f ;  /* 0x0000001f00367802 */ /* 0x000fe20000000f00 */
[----:B------:R-:W-:Y:S01]  /*38d0*/  IMAD.MOV.U32 R55, RZ, RZ, -0x1 ;  /* 0xffffffffff377424 */ /* 0x000fe200078e00ff */
[----:B------:R-:W-:Y:S02]  /*38e0*/  MOV R48, 0x3900 ;  /* 0x0000390000307802 */ /* 0x000fe40000000f00 */
[----:B------:R-:W-:Y:S05]  /*38f0*/  CALL.REL.NOINC `($__internal_14_$__cuda_sm70_shflsync_down_p) ;  /* 0x000002f000007944 */ /* 0x000fea0003c00000 */
[----:B------:R-:W-:Y:S01]  /*3900*/  FADD.FTZ R46, R45, R46 ;  /* 0x0000002e2d2e7221 */ /* 0x000fe20000010000 */
[----:B0-----:R-:W-:Y:S01]  /*3910*/  HFMA2.MMA R53, -RZ, RZ, 0, 2.384185791015625e-07 ;  /* 0x00000004ff357435 */ /* 0x001fe200000001ff */
[----:B-1----:R-:W-:Y:S01]  /*3920*/  FADD.FTZ R47, R47, R50 ;  /* 0x000000322f2f7221 */ /* 0x002fe20000010000 */
[----:B------:R-:W-:Y:S01]  /*3930*/  MOV R54, 0x1f ;  /* 0x0000001f00367802 */ /* 0x000fe20000000f00 */
[----:B------:R-:W-:Y:S01]  /*3940*/  IMAD.MOV.U32 R55, RZ, RZ, -0x1 ;  /* 0xffffffffff377424 */ /* 0x000fe200078e00ff */
[----:B------:R-:W-:-:S02]  /*3950*/  MOV R50, R46 ;  /* 0x0000002e00327202 */ /* 0x000fc40000000f00 */
[----:B------:R-:W-:Y:S02]  /*3960*/  MOV R48, 0x3980 ;  /* 0x0000398000307802 */ /* 0x000fe40000000f00 */
[----:B------:R-:W-:Y:S05]  /*3970*/  CALL.REL.NOINC `($__internal_14_$__cuda_sm70_shflsync_down_p) ;  /* 0x0000027000007944 */ /* 0x000fea0003c00000 */
[----:B0-----:R-:W-:Y:S01]  /*3980*/  HFMA2.MMA R53, -RZ, RZ, 0, 2.384185791015625e-07 ;  /* 0x00000004ff357435 */ /* 0x001fe200000001ff */
[----:B-1----:R-:W-:Y:S01]  /*3990*/  MOV R45, R50 ;  /* 0x00000032002d7202 */ /* 0x002fe20000000f00 */
[----:B------:R-:W-:Y:S01]  /*39a0*/  IMAD.MOV.U32 R50, RZ, RZ, R47 ;  /* 0x000000ffff327224 */ /* 0x000fe200078e002f */
[----:B------:R-:W-:Y:S01]  /*39b0*/  MOV R54, 0x1f ;  /* 0x0000001f00367802 */ /* 0x000fe20000000f00 */
[----:B------:R-:W-:Y:S01]  /*39c0*/  IMAD.MOV.U32 R55, RZ, RZ, -0x1 ;  /* 0xffffffffff377424 */ /* 0x000fe200078e00ff */
[----:B------:R-:W-:Y:S02]  /*39d0*/  MOV R48, 0x39f0 ;  /* 0x000039f000307802 */ /* 0x000fe40000000f00 */
[----:B------:R-:W-:Y:S05]  /*39e0*/  CALL.REL.NOINC `($__internal_14_$__cuda_sm70_shflsync_down_p) ;  /* 0x0000020000007944 */ /* 0x000fea0003c00000 */
[----:B------:R-:W-:Y:S01]  /*39f0*/  FADD.FTZ R46, R45, R46 ;  /* 0x0000002e2d2e7221 */ /* 0x000fe20000010000 */
[----:B0-----:R-:W-:Y:S01]  /*3a00*/  HFMA2.MMA R53, -RZ, RZ, 0, 1.1920928955078125e-07 ;  /* 0x00000002ff357435 */ /* 0x001fe200000001ff */
[----:B-1----:R-:W-:Y:S01]  /*3a10*/  FADD.FTZ R47, R47, R50 ;  /* 0x000000322f2f7221 */ /* 0x002fe20000010000 */
[----:B------:R-:W-:Y:S01]  /*3a20*/  MOV R54, 0x1f ;  /* 0x0000001f00367802 */ /* 0x000fe20000000f00 */
[----:B------:R-:W-:Y:S01]  /*3a30*/  IMAD.MOV.U32 R55, RZ, RZ, -0x1 ;  /* 0xffffffffff377424 */ /* 0x000fe200078e00ff */
[----:B------:R-:W-:-:S02]  /*3a40*/  MOV R50, R46 ;  /* 0x0000002e00327202 */ /* 0x000fc40000000f00 */
[----:B------:R-:W-:Y:S02]  /*3a50*/  MOV R48, 0x3a70 ;  /* 0x00003a7000307802 */ /* 0x000fe40000000f00 */
[----:B------:R-:W-:Y:S05]  /*3a60*/  CALL.REL.NOINC `($__internal_14_$__cuda_sm70_shflsync_down_p) ;  /* 0x0000018000007944 */ /* 0x000fea0003c00000 */
[----:B0-----:R-:W-:Y:S01]  /*3a70*/  HFMA2.MMA R53, -RZ, RZ, 0, 1.1920928955078125e-07 ;  /* 0x00000002ff357435 */ /* 0x001fe200000001ff */
[----:B-1----:R-:W-:Y:S01]  /*3a80*/  MOV R45, R50 ;  /* 0x00000032002d7202 */ /* 0x002fe20000000f00 */
[----:B------:R-:W-:Y:S01]  /*3a90*/  IMAD.MOV.U32 R50, RZ, RZ, R47 ;  /* 0x000000ffff327224 */ /* 0x000fe200078e002f */
[----:B------:R-:W-:Y:S01]  /*3aa0*/  MOV R54, 0x1f ;  /* 0x0000001f00367802 */ /* 0x000fe20000000f00 */
[----:B------:R-:W-:Y:S01]  /*3ab0*/  IMAD.MOV.U32 R55, RZ, RZ, -0x1 ;  /* 0xffffffffff377424 */ /* 0x000fe200078e00ff */
[----:B------:R-:W-:Y:S02]  /*3ac0*/  MOV R48, 0x3ae0 ;  /* 0x00003ae000307802 */ /* 0x000fe40000000f00 */
[----:B------:R-:W-:Y:S05]  /*3ad0*/  CALL.REL.NOINC `($__internal_14_$__cuda_sm70_shflsync_down_p) ;  /* 0x0000011000007944 */ /* 0x000fea0003c00000 */
[----:B------:R-:W-:Y:S01]  /*3ae0*/  FADD.FTZ R52, R45, R46 ;  /* 0x0000002e2d347221 */ /* 0x000fe20000010000 */
[----:B0-----:R-:W-:Y:S01]  /*3af0*/  HFMA2.MMA R53, -RZ, RZ, 0, 5.9604644775390625e-08 ;  /* 0x00000001ff357435 */ /* 0x001fe200000001ff */
[----:B-1----:R-:W-:Y:S01]  /*3b00*/  FADD.FTZ R45, R47, R50 ;  /* 0x000000322f2d7221 */ /* 0x002fe20000010000 */
[----:B------:R-:W-:Y:S01]  /*3b10*/  MOV R54, 0x1f ;  /* 0x0000001f00367802 */ /* 0x000fe20000000f00 */
[----:B------:R-:W-:Y:S01]  /*3b20*/  IMAD.MOV.U32 R55, RZ, RZ, -0x1 ;  /* 0xffffffffff377424 */ /* 0x000fe200078e00ff */
[----:B------:R-:W-:-:S02]  /*3b30*/  MOV R50, R52 ;  /* 0x0000003400327202 */ /* 0x000fc40000000f00 */
[----:B------:R-:W-:Y:S02]  /*3b40*/  MOV R48, 0x3b60 ;  /* 0x00003b6000307802 */ /* 0x000fe40000000f00 */
[----:B------:R-:W-:Y:S05]  /*3b50*/  CALL.REL.NOINC `($__internal_14_$__cuda_sm70_shflsync_down_p) ;  /* 0x0000009000007944 */ /* 0x000fea0003c00000 */
[----:B0-----:R-:W-:Y:S01]  /*3b60*/  HFMA2.MMA R53, -RZ, RZ, 0, 5.9604644775390625e-08 ;  /* 0x00000001ff357435 */ /* 0x001fe200000001ff */
[----:B-1----:R-:W-:Y:S01]  /*3b70*/  MOV R51, R50 ;  /* 0x0000003200337202 */ /* 0x002fe20000000f00 */
[----:B------:R-:W-:Y:S01]  /*3b80*/  IMAD.MOV.U32 R50, RZ, RZ, R45 ;  /* 0x000000ffff327224 */ /* 0x000fe200078e002d */
[----:B------:R-:W-:Y:S01]  /*3b90*/  MOV R54, 0x1f ;  /* 0x0000001f00367802 */ /* 0x000fe20000000f00 */
[----:B------:R-:W-:Y:S01]  /*3ba0*/  IMAD.MOV.U32 R55, RZ, RZ, -0x1 ;  /* 0xffffffffff377424 */ /* 0x000fe200078e00ff */
[----:B------:R-:W-:Y:S02]  /*3bb0*/  MOV R48, 0x3bd0 ;  /* 0x00003bd000307802 */ /* 0x000fe40000000f00 */
[----:B------:R-:W-:Y:S05]  /*3bc0*/  CALL.REL.NOINC `($__internal_14_$__cuda_sm70_shflsync_down_p) ;  /* 0x0000002000007944 */ /* 0x000fea0003c00000 */
[----:B-1----:R-:W-:Y:S01]  /*3bd0*/  MOV R48, R50 ;  /* 0x0000003200307202 */ /* 0x002fe20000000f00 */
[----:B0-----:R-:W-:Y:S05]  /*3be0*/  BRA `(.L_x_401) ;  /* 0xffffde9000007947 */ /* 0x001fea000383ffff */
        .weak           $__internal_14_$__cuda_sm70_shflsync_down_p
        .type           $__internal_14_$__cuda_sm70_shflsync_down_p,@function
        .size           $__internal_14_$__cuda_sm70_shflsync_down_p,(.L_x_2761 - $__internal_14_$__cuda_sm70_shflsync_down_p)
$__internal_14_$__cuda_sm70_shflsync_down_p:
[----:B------:R-:W-:Y:S01]  /*3bf0*/  HFMA2.MMA R49, -RZ, RZ, 0, 0 ;  /* 0x00000000ff317435 */ /* 0x000fe200000001ff */
[----:B------:R-:W-:Y:S04]  /*3c00*/  WARPSYNC R55 ;  /* 0x0000003700007348 */ /* 0x000fe80003800000 */
[----:B------:R0:W1:Y:S01]  /*3c10*/  SHFL.DOWN PT, R50, R50, R53, R54 ;  /* 0x0800003532327389 */ /* 0x00006200000e0036 */
[----:B------:R-:W-:Y:S05]  /*3c20*/  RET.REL.NODEC R48 `(_ZN10layer_norm31ln_parallel_residual_bwd_kernelINS_13Kernel_traitsI6__halfS2_S2_S2_fjLj5120ELj1ELj1ELj8ELj8ENS_18Kernel_traits_baseILj5120ES2_S2_S2_S2_fjLj256EEEEELb0ELb1ELb0EEEvNS_9BwdParamsE) ;  /* 0xffffc3d030007950 */ /* 0x000fea0003c3ffff */
.L_x_402:
        /* <DEDUP_REMOVED lines=13> */
.L_x_2761:


//--------------------- .text._ZN10layer_norm31ln_parallel_residual_bwd_kernelINS_13Kernel_traitsI6__halfS2_S2_S2_fjLj5120ELj1ELj1ELj8ELj8ENS_18Kernel_traits_baseILj5120ES2_S2_S2_S2_fjLj256EEEEELb0ELb1ELb1EEEvNS_9BwdParamsE --------------------------
	.section	.text._ZN10layer_norm31ln_parallel_residual_bwd_kernelINS_13Kernel_traitsI6__halfS2_S2_S2_fjLj5120ELj1ELj1ELj8ELj8ENS_18Kernel_traits_baseILj5120ES2_S2_S2_S2_fjLj256EEEEELb0ELb1ELb1EEEvNS_9BwdParamsE,"ax",@progbits
	.sectioninfo	@"SHI_REGISTERS=150"
	.align	128
        .global         _ZN10layer_norm31ln_parallel_residual_bwd_kernelINS_13Kernel_traitsI6__halfS2_S2_S2_fjLj5120ELj1ELj1ELj8ELj8ENS_18Kernel_traits_baseILj5120ES2_S2_S2_S2_fjLj256EEEEELb0ELb1ELb1EEEvNS_9BwdParamsE
        .type           _ZN10layer_norm31ln_parallel_residual_bwd_kernelINS_13Kernel_traitsI6__halfS2_S2_S2_fjLj5120ELj1ELj1ELj8ELj8ENS_18Kernel_traits_baseILj5120ES2_S2_S2_S2_fjLj256EEEEELb0ELb1ELb1EEEvNS_9BwdParamsE,@function
        .size           _ZN10layer_norm31ln_parallel_residual_bwd_kernelINS_13Kernel_traitsI6__halfS2_S2_S2_fjLj5120ELj1ELj1ELj8ELj8ENS_18Kernel_traits_baseILj5120ES2_S2_S2_S2_fjLj256EEEEELb0ELb1ELb1EEEvNS_9BwdParamsE,(.L_x_2762 - _ZN10layer_norm31ln_parallel_residual_bwd_kernelINS_13Kernel_traitsI6__halfS2_S2_S2_fjLj5120ELj1ELj1ELj8ELj8ENS_18Kernel_traits_baseILj5120ES2_S2_S2_S2_fjLj256EEEEELb0ELb1ELb1EEEvNS_9BwdParamsE)
        .other          _ZN10layer_norm31ln_parallel_residual_bwd_kernelINS_13Kernel_traitsI6__halfS2_S2_S2_fjLj5120ELj1ELj1ELj8ELj8ENS_18Kernel_traits_baseILj5120ES2_S2_S2_S2_fjLj256EEEEELb0ELb1ELb1EEEvNS_9BwdParamsE,@"STO_CUDA_ENTRY STV_DEFAULT"
_ZN10layer_norm31ln_parallel_residual_bwd_kernelINS_13Kernel_traitsI6__halfS2_S2_S2_fjLj5120ELj1ELj1ELj8ELj8ENS_18Kernel_traits_baseILj5120ES2_S2_S2_S2_fjLj256EEEEELb0ELb1ELb1EEEvNS_9BwdParamsE:
.text._ZN10layer_norm31ln_parallel_residual_bwd_kernelINS_13Kernel_traitsI6__halfS2_S2_S2_fjLj5120ELj1ELj1ELj8ELj8ENS_18Kernel_traits_baseILj5120ES2_S2_S2_S2_fjLj256EEEEELb0ELb1ELb1EEEvNS_9BwdParamsE:
        /* <DEDUP_REMOVED lines=28> */
.L_x_403:
[----:B------:R-:W-:-:S04]  /*01c0*/  SHF.L.U32 R2, R0, 0x3, RZ ;  /* 0x0000000300027819 */ /* 0x000fc800000006ff */
        /* <DEDUP_REMOVED lines=32> */
[----:B------:R-:W-:Y:S01]  /*03d0*/  HFMA2.MMA R4, -RZ, RZ, 0, 5.9604644775390625e-08 ;  /* 0x00000001ff047435 */ /* 0x000fe200000001ff */
        /* <DEDUP_REMOVED lines=27> */
.L_x_418:
[----:B------:R-:W-:Y:S01]  /*0590*/  IMAD R5, R28, c[0x0][0x168], RZ ;  /* 0x00005a001c057a24 */ /* 0x000fe200078e02ff */
[----:B------:R-:W-:Y:S02]  /*05a0*/  LOP3.LUT R7, R0, 0xff, RZ, 0xc0, !PT ;  /* 0x000000ff00077812 */ /* 0x000fe400078ec0ff */
[----:B------:R-:W-:-:S02]  /*05b0*/  MOV R112, 0x8 ;  /* 0x0000000800707802 */ /* 0x000fc40000000f00 */
[----:B------:R-:W-:-:S04]  /*05c0*/  SHF.R.S32.HI R6, RZ, 0x1f, R5 ;  /* 0x0000001fff067819 */ /* 0x000fc80000011405 */
[----:B------:R-:W-:-:S04]  /*05d0*/  LEA.HI R6, R6, R5, RZ, 0x2 ;  /* 0x0000000506067211 */ /* 0x000fc800078f10ff */
[----:B------:R-:W-:Y:S02]  /*05e0*/  LEA.HI.SX32 R98, R6, R7, 0x1e ;  /* 0x0000000706627211 */ /* 0x000fe400078ff2ff */
[----:B------:R-:W-:Y:S02]  /*05f0*/  MOV R5, 0x4 ;  /* 0x0000000400057802 */ /* 0x000fe40000000f00 */
[C---:B------:R-:W-:Y:S01]  /*0600*/  IADD3 R101, R98.reuse, 0x100, RZ ;  /* 0x0000010062657810 */ /* 0x040fe20007ffe0ff */
[CC--:B------:R-:W-:Y:S01]  /*0610*/  IMAD.WIDE.U32 R6, R98.reuse, R112.reuse, c[0x0][0x208] ;  /* 0x0000820062067625 */ /* 0x0c0fe200078e0070 */
[C---:B------:R-:W-:Y:S02]  /*0620*/  IADD3 R97, R98.reuse, 0x400, RZ ;  /* 0x0000040062617810 */ /* 0x040fe40007ffe0ff */
[C---:B------:R-:W-:Y:S01]  /*0630*/  IADD3 R100, R98.reuse, 0x200, RZ ;  /* 0x0000020062647810 */ /* 0x040fe20007ffe0ff */
[CC--:B------:R-:W-:Y:S01]  /*0640*/  IMAD.WIDE.U32 R14, R98.reuse, R112.reuse, c[0x0][0x188] ;  /* 0x00006200620e7625 */ /* 0x0c0fe200078e0070 */
[----:B------:R-:W-:Y:S01]  /*0650*/  IADD3 R99, R98, 0x300, RZ ;  /* 0x0000030062637810 */ /* 0x000fe20007ffe0ff */
[----:B------:R0:W2:Y:S02]  /*0660*/  LDG.E.64 R114, [R6.64] ;  /* 0x0000000406727981 */ /* 0x0000a4000c1e1b00 */
[----:B------:R-:W-:-:S02]  /*0670*/  IMAD.WIDE.U32 R8, R101, R112, c[0x0][0x208] ;  /* 0x0000820065087625 */ /* 0x000fc400078e0070 */
[----:B------:R-:W3:Y:S02]  /*0680*/  LDG.E.64 R14, [R14.64] ;  /* 0x000000040e0e7981 */ /* 0x000ee4000c1e1b00 */
[----:B------:R-:W-:Y:S02]  /*0690*/  IMAD.WIDE R18, R28, R5, c[0x0][0x1a0] ;  /* 0x000068001c127625 */ /* 0x000fe400078e0205 */
[----:B------:R1:W4:Y:S02]  /*06a0*/  LDG.E.64 R116, [R8.64] ;  /* 0x0000000408747981 */ /* 0x000324000c1e1b00 */
[CC--:B------:R-:W-:Y:S02]  /*06b0*/  IMAD.WIDE.U32 R16, R97.reuse, R112.reuse, c[0x0][0x208] ;  /* 0x0000820061107625 */ /* 0x0c0fe400078e0070 */
[----:B------:R1:W4:Y:S02]  /*06c0*/  LDG.E R18, [R18.64] ;  /* 0x0000000412127981 */ /* 0x000324000c1e1900 */
[----:B0-----:R-:W-:-:S02]  /*06d0*/  IMAD.WIDE.U32 R6, R97, R112, c[0x0][0x188] ;  /* 0x0000620061067625 */ /* 0x001fc400078e0070 */
[----:B------:R-:W4:Y:S02]  /*06e0*/  LDG.E.64 R16, [R16.64] ;  /* 0x0000000410107981 */ /* 0x000f24000c1e1b00 */
[-C--:B------:R-:W-:Y:S02]  /*06f0*/  IMAD.WIDE.U32 R10, R100, R112.reuse, c[0x0][0x208] ;  /* 0x00008200640a7625 */ /* 0x080fe400078e0070 */
[----:B------:R-:W4:Y:S02]  /*0700*/  LDG.E.64 R6, [R6.64] ;  /* 0x0000000406067981 */ /* 0x000f24000c1e1b00 */
[-C--:B------:R-:W-:Y:S02]  /*0710*/  IMAD.WIDE.U32 R102, R99, R112.reuse, c[0x0][0x208] ;  /* 0x0000820063667625 */ /* 0x080fe400078e0070 */
[----:B------:R0:W4:Y:S02]  /*0720*/  LDG.E.64 R118, [R10.64] ;  /* 0x000000040a767981 */ /* 0x000124000c1e1b00 */
[----:B------:R-:W-:-:S02]  /*0730*/  IMAD.WIDE.U32 R12, R101, R112, c[0x0][0x188] ;  /* 0x00006200650c7625 */ /* 0x000fc400078e0070 */
[----:B------:R0:W4:Y:S02]  /*0740*/  LDG.E.64 R120, [R102.64] ;  /* 0x0000000466787981 */ /* 0x000124000c1e1b00 */
[-C--:B------:R-:W-:Y:S02]  /*0750*/  IMAD.WIDE.U32 R106, R100, R112.reuse, c[0x0][0x188] ;  /* 0x00006200646a7625 */ /* 0x080fe400078e0070 */
[----:B------:R-:W4:Y:S02]  /*0760*/  LDG.E.64 R12, [R12.64] ;  /* 0x000000040c0c7981 */ /* 0x000f24000c1e1b00 */
[----:B-1----:R-:W-:Y:S02]  /*0770*/  IMAD.WIDE.U32 R8, R99, R112, c[0x0][0x188] ;  /* 0x0000620063087625 */ /* 0x002fe400078e0070 */
[----:B0-----:R0:W4:Y:S04]  /*0780*/  LDG.E.64 R10, [R106.64] ;  /* 0x000000046a0a7981 */ /* 0x001128000c1e1b00 */
[----:B------:R-:W4:Y:S01]  /*0790*/  LDG.E.64 R8, [R8.64] ;  /* 0x0000000408087981 */ /* 0x000f22000c1e1b00 */
[----:B------:R-:W-:-:S06]  /*07a0*/  IMAD.WIDE R102, R28, R5, c[0x0][0x1a8] ;  /* 0x00006a001c667625 */ /* 0x000fcc00078e0205 */
[----:B------:R1:W4:Y:S01]  /*07b0*/  LDG.E R102, [R102.64] ;  /* 0x0000000466667981 */ /* 0x000322000c1e1900 */
        /* <DEDUP_REMOVED lines=17> */
[----:B--2---:R-:W-:Y:S02]  /*08d0*/  SHF.R.U64 R136, R114, 0x10, R115 ;  /* 0x0000001072887819 */ /* 0x004fe40000001273 */
[----:B---3--:R-:W-:Y:S02]  /*08e0*/  SHF.R.U64 R109, R14, 0x10, R15 ;  /* 0x000000100e6d7819 */ /* 0x008fe4000000120f */
[----:B------:R-:W-:Y:S02]  /*08f0*/  MOV R19, R115 ;  /* 0x0000007300137202 */ /* 0x000fe40000000f00 */
[----:B------:R-:W-:-:S02]  /*0900*/  SHF.R.U32.HI R134, RZ, 0x10, R115 ;  /* 0x00000010ff867819 */ /* 0x000fc40000011673 */
[----:B-1----:R-:W-:Y:S02]  /*0910*/  SHF.R.U32.HI R103, RZ, 0x10, R15 ;  /* 0x00000010ff677819 */ /* 0x002fe4000001160f */
[----:B----4-:R-:W-:Y:S02]  /*0920*/  FSEL R145, R18, RZ, !P0 ;  /* 0x000000ff12917208 */ /* 0x010fe40004000000 */
[----:B------:R-:W-:Y:S02]  /*0930*/  MOV R5, R114 ;  /* 0x0000007200057202 */ /* 0x000fe40000000f00 */
[--C-:B------:R-:W-:Y:S02]  /*0940*/  SHF.R.U64 R140, R16, 0x10, R17.reuse ;  /* 0x00000010108c7819 */ /* 0x100fe40000001211 */
[----:B------:R-:W-:Y:S02]  /*0950*/  MOV R122, R17 ;  /* 0x00000011007a7202 */ /* 0x000fe40000000f00 */
[----:B------:R-:W-:Y:S01]  /*0960*/  SHF.R.U32.HI R123, RZ, 0x10, R17 ;  /* 0x00000010ff7b7819 */ /* 0x000fe20000011611 */
[----:B------:R-:W-:Y:S01]  /*0970*/  HADD2.F32 R18, -RZ, R6.H0_H0 ;  /* 0x20000006ff127230 */ /* 0x000fe20000004100 */
[----:B------:R-:W-:Y:S01]  /*0980*/  SHF.R.U64 R111, R6, 0x10, R7 ;  /* 0x00000010066f7819 */ /* 0x000fe20000001207 */
[----:B------:R-:W-:Y:S01]  /*0990*/  HADD2.F32 R6, -RZ, R109.H0_H0 ;  /* 0x2000006dff067230 */ /* 0x000fe20000004100 */
[----:B------:R-:W-:-:S02]  /*09a0*/  SHF.R.U64 R126, R118, 0x10, R119 ;  /* 0x00000010767e7819 */ /* 0x000fc40000001277 */
[----:B------:R-:W-:Y:S02]  /*09b0*/  MOV R115, R119 ;  /* 0x0000007700737202 */ /* 0x000fe40000000f00 */
[----:B------:R-:W-:Y:S02]  /*09c0*/  SHF.R.U32.HI R128, RZ, 0x10, R119 ;  /* 0x00000010ff807819 */ /* 0x000fe40000011677 */
[----:B------:R-:W-:Y:S02]  /*09d0*/  MOV R114, R116 ;  /* 0x0000007400727202 */ /* 0x000fe40000000f00 */
[----:B------:R-:W-:Y:S02]  /*09e0*/  SHF.R.U64 R130, R116, 0x10, R117 ;  /* 0x0000001074827819 */ /* 0x000fe40000001275 */
[----:B------:R-:W-:Y:S02]  /*09f0*/  SHF.R.U64 R132, R120, 0x10, R121 ;  /* 0x0000001078847819 */ /* 0x000fe40000001279 */
[----:B------:R-:W-:-:S02]  /*0a00*/  MOV R119, R121 ;  /* 0x0000007900777202 */ /* 0x000fc40000000f00 */
[----:B------:R-:W-:Y:S02]  /*0a10*/  SHF.R.U32.HI R124, RZ, 0x10, R121 ;  /* 0x00000010ff7c7819 */ /* 0x000fe40000011679 */
[----:B------:R-:W-:Y:S01]  /*0a20*/  SHF.R.U64 R17, R10, 0x10, R11 ;  /* 0x000000100a117819 */ /* 0x000fe2000000120b */
[----:B------:R-:W-:Y:S01]  /*0a30*/  HADD2.F32 R10, -RZ, R10.H0_H0 ;  /* 0x2000000aff0a7230 */ /* 0x000fe20000004100 */
[----:B------:R-:W-:Y:S01]  /*0a40*/  MOV R116, R120 ;  /* 0x0000007800747202 */ /* 0x000fe20000000f00 */
[----:B0-----:R-:W-:Y:S01]  /*0a50*/  HADD2.F32 R106, -RZ, R8.H0_H0 ;  /* 0x20000008ff6a7230 */ /* 0x001fe20000004100 */
[----:B------:R-:W-:Y:S01]  /*0a60*/  SHF.R.U64 R121, R12, 0x10, R13 ;  /* 0x000000100c797819 */ /* 0x000fe2000000120d */
[----:B------:R-:W-:Y:S01]  /*0a70*/  IMAD.MOV.U32 R105, RZ, RZ, R118 ;  /* 0x000000ffff697224 */ /* 0x000fe200078e0076 */
[----:B------:R-:W-:Y:S01]  /*0a80*/  MOV R120, R16 ;  /* 0x0000001000787202 */ /* 0x000fe20000000f00 */
[----:B------:R-:W-:Y:S01]  /*0a90*/  HADD2.F32 R14, -RZ, R14.H0_H0 ;  /* 0x2000000eff0e7230 */ /* 0x000fe20000004100 */
[----:B------:R-:W-:Y:S01]  /*0aa0*/  SHF.R.U64 R113, R8, 0x10, R9 ;  /* 0x0000001008717819 */ /* 0x000fe20000001209 */
[----:B------:R-:W-:Y:S01]  /*0ab0*/  HADD2.F32 R12, -RZ, R12.H0_H0 ;  /* 0x2000000cff0c7230 */ /* 0x000fe20000004100 */
[----:B------:R-:W-:Y:S01]  /*0ac0*/  MOV R104, R117 ;  /* 0x0000007500687202 */ /* 0x000fe20000000f00 */
[----:B------:R-:W-:Y:S01]  /*0ad0*/  HADD2.F32 R16, -RZ, R11.H0_H0 ;  /* 0x2000000bff107230 */ /* 0x000fe20000004100 */
[----:B------:R-:W-:Y:S01]  /*0ae0*/  SHF.R.U32.HI R125, RZ, 0x10, R117 ;  /* 0x00000010ff7d7819 */ /* 0x000fe20000011675 */
[----:B------:R-:W-:Y:S01]  /*0af0*/  HADD2.F32 R8, -RZ, R103.H0_H0 ;  /* 0x20000067ff087230 */ /* 0x000fe20000004100 */
[----:B------:R-:W-:Y:S01]  /*0b00*/  SHF.R.U32.HI R118, RZ, 0x10, R13 ;  /* 0x00000010ff767819 */ /* 0x000fe2000001160d */
[----:B------:R-:W-:Y:S01]  /*0b10*/  FADD.FTZ R103, -R145, R6 ;  /* 0x0000000691677221 */ /* 0x000fe20000010100 */
[----:B------:R-:W-:-:S02]  /*0b20*/  SHF.R.U32.HI R117, RZ, 0x10, R11 ;  /* 0x00000010ff757819 */ /* 0x000fc4000001160b */
[----:B------:R-:W-:Y:S01]  /*0b30*/  SHF.R.U32.HI R112, RZ, 0x10, R9 ;  /* 0x00000010ff707819 */ /* 0x000fe20000011609 */
[----:B------:R-:W-:Y:S01]  /*0b40*/  HADD2.F32 R6, -RZ, R121.H0_H0 ;  /* 0x20000079ff067230 */ /* 0x000fe20000004100 */
[----:B------:R-:W-:Y:S01]  /*0b50*/  SHF.R.U32.HI R110, RZ, 0x10, R7 ;  /* 0x00000010ff6e7819 */ /* 0x000fe20000011607 */
[C---:B------:R-:W-:Y:S01]  /*0b60*/  FADD.FTZ R11, -R145.reuse, R10 ;  /* 0x0000000a910b7221 */ /* 0x040fe20000010100 */
[----:B------:R-:W-:Y:S01]  /*0b70*/  HADD2.F32 R107, -RZ, R9.H0_H0 ;  /* 0x20000009ff6b7230 */ /* 0x000fe20000004100 */
        /* <DEDUP_REMOVED lines=10> */
[----:B------:R-:W-:Y:S01]  /*0c20*/  FADD.FTZ R129, -R145, R106 ;  /* 0x0000006a91817221 */ /* 0x000fe20000010100 */
[----:B------:R-:W-:-:S02]  /*0c30*/  HADD2.F32 R12, -RZ, R117.H0_H0 ;  /* 0x20000075ff0c7230 */ /* 0x000fc40000004100 */
[----:B------:R-:W-:Y:S02]  /*0c40*/  HADD2.F32 R14, -RZ, R113.H0_H0 ;  /* 0x20000071ff0e7230 */ /* 0x000fe40000004100 */
[----:B------:R-:W-:Y:S02]  /*0c50*/  HADD2.F32 R16, -RZ, R112.H0_H0 ;  /* 0x20000070ff107230 */ /* 0x000fe40000004100 */
[----:B------:R-:W-:Y:S01]  /*0c60*/  HADD2.F32 R18, -RZ, R111.H0_H0 ;  /* 0x2000006fff127230 */ /* 0x000fe20000004100 */
[C---:B------:R-:W-:Y:S01]  /*0c70*/  FADD.FTZ R113, -R145.reuse, R6 ;  /* 0x0000000691717221 */ /* 0x040fe20000010100 */
[----:B------:R-:W-:Y:S02]  /*0c80*/  HADD2.F32 R106, -RZ, R110.H0_H0 ;  /* 0x2000006eff6a7230 */ /* 0x000fe40000004100 */
[----:B------:R-:W-:Y:S01]  /*0c90*/  HADD2.F32 R6, -RZ, R5.H0_H0 ;  /* 0x20000005ff067230 */ /* 0x000fe20000004100 */
[C---:B------:R-:W-:Y:S01]  /*0ca0*/  FADD.FTZ R15, -R145.reuse, R15 ;  /* 0x0000000f910f7221 */ /* 0x040fe20000010100 */
[----:B------:R-:W-:Y:S01]  /*0cb0*/  HADD2.F32 R110, -RZ, R136.H0_H0 ;  /* 0x20000088ff6e7230 */ /* 0x000fe20000004100 */
[C---:B------:R-:W-:Y:S01]  /*0cc0*/  FADD.FTZ R13, -R145.reuse, R13 ;  /* 0x0000000d910d7221 */ /* 0x040fe20000010100 */
[----:B------:R-:W-:Y:S01]  /*0cd0*/  HADD2.F32 R5, -RZ, R134.H0_H0 ;  /* 0x20000086ff057230 */ /* 0x000fe20000004100 */
        /* <DEDUP_REMOVED lines=19> */
[----:B------:R-:W-:Y:S02]  /*0e10*/  FADD.FTZ R56, R5, R56 ;  /* 0x0000003805387221 */ /* 0x000fe40000010000 */
[-C--:B------:R-:W-:Y:S02]  /*0e20*/  FFMA.FTZ R76, R109, R5.reuse, R76 ;  /* 0x000000056d4c7223 */ /* 0x080fe4000001004c */
[----:B------:R-:W-:Y:S02]  /*0e30*/  FMUL.FTZ R112, R80, R5 ;  /* 0x0000000550707220 */ /* 0x000fe40000410000 */
[----:B------:R-:W-:Y:S01]  /*0e40*/  FMUL.FTZ R114, R102, R9 ;  /* 0x0000000966727220 */ /* 0x000fe20000410000 */
[----:B------:R-:W-:Y:S01]  /*0e50*/  HADD2.F32 R7, -RZ, R125.H0_H0 ;  /* 0x2000007dff077230 */ /* 0x000fe20000004100 */
[----:B------:R-:W-:-:S02]  /*0e60*/  FMUL.FTZ R110, R79, R110 ;  /* 0x0000006e4f6e7220 */ /* 0x000fc40000410000 */
[----:B------:R-:W-:Y:S02]  /*0e70*/  FADD.FTZ R5, RZ, R107 ;  /* 0x0000006bff057221 */ /* 0x000fe40000010000 */
[----:B------:R-:W-:Y:S01]  /*0e80*/  FFMA.FTZ R6, R106, R107, RZ ;  /* 0x0000006b6a067223 */ /* 0x000fe200000100ff */
[----:B------:R-:W-:Y:S01]  /*0e90*/  HADD2.F32 R125, -RZ, R115.H0_H0 ;  /* 0x20000073ff7d7230 */ /* 0x000fe20000004100 */
        /* <DEDUP_REMOVED lines=9> */
[----:B------:R-:W-:Y:S01]  /*0f30*/  HADD2.F32 R118, -RZ, R130.H0_H0 ;  /* 0x20000082ff767230 */ /* 0x000fe20000004100 */
[----:B------:R-:W-:-:S02]  /*0f40*/  FMUL.FTZ R113, R102, R113 ;  /* 0x0000007166717220 */ /* 0x000fc40000410000 */
[----:B------:R-:W-:Y:S02]  /*0f50*/  FADD.FTZ R8, R5, R112 ;  /* 0x0000007005087221 */ /* 0x000fe40000010000 */
[----:B------:R-:W-:Y:S01]  /*0f60*/  FFMA.FTZ R6, R109, R112, R6 ;  /* 0x000000706d067223 */ /* 0x000fe20000010006 */
[----:B------:R-:W-:Y:S01]  /*0f70*/  HADD2.F32 R104, -RZ, R104.H0_H0 ;  /* 0x20000068ff687230 */ /* 0x000fe20000004100 */
[----:B------:R-:W-:Y:S02]  /*0f80*/  FADD.FTZ R54, R118, R54 ;  /* 0x0000003676367221 */ /* 0x000fe40000010000 */
[-C--:B------:R-:W-:Y:S02]  /*0f90*/  FFMA.FTZ R74, R113, R118.reuse, R74 ;  /* 0x00000076714a7223 */ /* 0x080fe4000001004a */
[----:B------:R-:W-:Y:S02]  /*0fa0*/  FMUL.FTZ R118, R81, R118 ;  /* 0x0000007651767220 */ /* 0x000fe40000410000 */
[----:B------:R-:W-:-:S02]  /*0fb0*/  FADD.FTZ R5, R8, R115 ;  /* 0x0000007308057221 */ /* 0x000fc40000010000 */
[----:B------:R-:W-:Y:S01]  /*0fc0*/  FFMA.FTZ R6, R114, R115, R6 ;  /* 0x0000007372067223 */ /* 0x000fe20000010006 */
[----:B------:R-:W-:Y:S01]  /*0fd0*/  HADD2.F32 R12, -RZ, R116.H0_H0 ;  /* 0x20000074ff0c7230 */ /* 0x000fe20000004100 */
[----:B------:R-:W-:Y:S01]  /*0fe0*/  FMUL.FTZ R116, R102, R13 ;  /* 0x0000000d66747220 */ /* 0x000fe20000410000 */
[----:B------:R-:W-:Y:S01]  /*0ff0*/  HADD2.F32 R14, -RZ, R119.H0_H0 ;  /* 0x20000077ff0e7230 */ /* 0x000fe20000004100 */
[----:B------:R-:W-:Y:S02]  /*1000*/  FMUL.FTZ R119, R32, R104 ;  /* 0x0000006820777220 */ /* 0x000fe40000410000 */
[----:B------:R-:W-:Y:S02]  /*1010*/  FADD.FTZ R8, R5, R118 ;  /* 0x0000007605087221 */ /* 0x000fe40000010000 */
[----:B------:R-:W-:Y:S01]  /*1020*/  FFMA.FTZ R6, R113, R118, R6 ;  /* 0x0000007671067223 */ /* 0x000fe20000010006 */
[----:B------:R-:W-:Y:S01]  /*1030*/  HADD2.F32 R10, -RZ, R105.H0_H0 ;  /* 0x20000069ff0a7230 */ /* 0x000fe20000004100 */
[----:B------:R-:W-:Y:S01]  /*1040*/  FMUL.FTZ R117, R102, R117 ;  /* 0x0000007566757220 */ /* 0x000fe20000410000 */
[----:B------:R-:W-:Y:S01]  /*1050*/  HADD2.F32 R18, -RZ, R122.H0_H0 ;  /* 0x2000007aff127230 */ /* 0x000fe20000004100 */
[----:B------:R-:W-:-:S02]  /*1060*/  FMUL.FTZ R122, R82, R7 ;  /* 0x00000007527a7220 */ /* 0x000fc40000410000 */
[----:B------:R-:W-:Y:S02]  /*1070*/  FADD.FTZ R5, R8, R119 ;  /* 0x0000007708057221 */ /* 0x000fe40000010000 */
[----:B------:R-:W-:Y:S01]  /*1080*/  FFMA.FTZ R6, R116, R119, R6 ;  /* 0x0000007774067223 */ /* 0x000fe20000010006 */
[----:B------:R-:W-:Y:S01]  /*1090*/  HADD2.F32 R126, -RZ, R126.H0_H0 ;  /* 0x2000007eff7e7230 */ /* 0x000fe20000004100 */
[C---:B------:R-:W-:Y:S01]  /*10a0*/  FMUL.FTZ R121, R102.reuse, R121 ;  /* 0x0000007966797220 */ /* 0x040fe20000410000 */
[----:B------:R-:W-:Y:S01]  /*10b0*/  HADD2.F32 R16, -RZ, R120.H0_H0 ;  /* 0x20000078ff107230 */ /* 0x000fe20000004100 */
[----:B------:R-:W-:Y:S01]  /*10c0*/  FMUL.FTZ R120, R102, R11 ;  /* 0x0000000b66787220 */ /* 0x000fe20000410000 */
[----:B------:R-:W-:Y:S01]  /*10d0*/  HADD2.F32 R105, -RZ, R123.H0_H0 ;  /* 0x2000007bff697230 */ /* 0x000fe20000004100 */
[----:B------:R-:W-:Y:S02]  /*10e0*/  FMUL.FTZ R123, R33, R10 ;  /* 0x0000000a217b7220 */ /* 0x000fe40000410000 */
[----:B------:R-:W-:-:S02]  /*10f0*/  FADD.FTZ R8, R5, R122 ;  /* 0x0000007a05087221 */ /* 0x000fc40000010000 */
[----:B------:R-:W-:Y:S02]  /*1100*/  FFMA.FTZ R6, R117, R122, R6 ;  /* 0x0000007a75067223 */ /* 0x000fe40000010006 */
[----:B------:R-:W-:Y:S02]  /*1110*/  FADD.FTZ R55, R19, R55 ;  /* 0x0000003713377221 */ /* 0x000fe40000010000 */
[----:B------:R-:W-:Y:S01]  /*1120*/  FFMA.FTZ R75, R108, R19, R75 ;  /* 0x000000136c4b7223 */ /* 0x000fe2000001004b */
[----:B------:R-:W-:Y:S01]  /*1130*/  HADD2.F32 R19, -RZ, R124.H0_H0 ;  /* 0x2000007cff137230 */ /* 0x000fe20000004100 */
[----:B------:R-:W-:Y:S02]  /*1140*/  FADD.FTZ R50, R126, R50 ;  /* 0x000000327e327221 */ /* 0x000fe40000010000 */
[----:B------:R-:W-:Y:S02]  /*1150*/  FMUL.FTZ R124, R102, R17 ;  /* 0x00000011667c7220 */ /* 0x000fe40000410000 */
[----:B------:R-:W-:-:S02]  /*1160*/  FFMA.FTZ R70, R121, R126, R70 ;  /* 0x0000007e79467223 */ /* 0x000fc40000010046 */
[----:B------:R-:W-:Y:S02]  /*1170*/  FMUL.FTZ R126, R83, R126 ;  /* 0x0000007e537e7220 */ /* 0x000fe40000410000 */
[----:B------:R-:W-:Y:S02]  /*1180*/  FADD.FTZ R5, R8, R123 ;  /* 0x0000007b08057221 */ /* 0x000fe40000010000 */
[----:B------:R-:W-:Y:S01]  /*1190*/  FFMA.FTZ R6, R120, R123, R6 ;  /* 0x0000007b78067223 */ /* 0x000fe20000010006 */
[----:B------:R-:W-:Y:S01]  /*11a0*/  HADD2.F32 R15, -RZ, R128.H0_H0 ;  /* 0x20000080ff0f7230 */ /* 0x000fe20000004100 */
        /* <DEDUP_REMOVED lines=9> */
[----:B------:R-:W-:Y:S01]  /*1240*/  HADD2.F32 R132, -RZ, R132.H0_H0 ;  /* 0x20000084ff847230 */ /* 0x000fe20000004100 */
        /* <DEDUP_REMOVED lines=61> */
.L_x_419:
        /* <DEDUP_REMOVED lines=18> */
.L_x_420:
        /* <DEDUP_REMOVED lines=25> */
[----:B-----5:R-:W-:Y:S01]  /*18d0*/  @P1 MOV R5, R27 ;  /* 0x0000001b00051202 */ /* 0x020fe20000000f00 */
[----:B------:R-:W-:Y:S01]  /*18e0*/  FADD.FTZ R147, R6, R147 ;  /* 0x0000009306937221 */ /* 0x000fe20000010000 */
[----:B------:R-:W-:Y:S01]  /*18f0*/  @P1 SHF.R.U64 R6, R26, 0x10, R27 ;  /* 0x000000101a061819 */ /* 0x000fe2000000121b */
        /* <DEDUP_REMOVED lines=15> */
[----:B------:R-:W-:Y:S02]  /*19f0*/  @P1 MOV R4, R26 ;  /* 0x0000001a00041202 */ /* 0x000fe40000000f00 */
[----:B------:R-:W-:-:S02]  /*1a00*/  FSEL R8, R18, RZ, !P0 ;  /* 0x000000ff12087208 */ /* 0x000fc40004000000 */
[----:B------:R-:W-:Y:S01]  /*1a10*/  ISETP.NE.U32.AND P0, PT, RZ, c[0x0][0x258], PT ;  /* 0x00009600ff007a0c */ /* 0x000fe20003f05070 */
[----:B------:R-:W-:Y:S02]  /*1a20*/  @P1 HADD2.F32 R4, -RZ, R4.H0_H0 ;  /* 0x20000004ff041230 */ /* 0x000fe40000004100 */
[-CC-:B------:R-:W-:Y:S01]  /*1a30*/  FFMA.FTZ R106, R106, R7.reuse, R8.reuse ;  /* 0x000000076a6a7223 */ /* 0x180fe20000010008 */
[----:B------:R-:W-:Y:S01]  /*1a40*/  ISETP.NE.AND.EX P0, PT, RZ, c[0x0][0x25c], PT, P0 ;  /* 0x00009700ff007a0c */ /* 0x000fe20003f05300 */
[----:B------:R-:W-:Y:S02]  /*1a50*/  FFMA.FTZ R103, R103, R7, R8 ;  /* 0x0000000767677223 */ /* 0x000fe40000010008 */
[----:B------:R-:W-:Y:S02]  /*1a60*/  FADD.FTZ R107, R107, -R106 ;  /* 0x8000006a6b6b7221 */ /* 0x000fe40000010000 */
[----:B------:R-:W-:Y:S02]  /*1a70*/  FADD.FTZ R103, R110, -R103 ;  /* 0x800000676e677221 */ /* 0x000fe40000010000 */
[----:B------:R-:W-:-:S02]  /*1a80*/  FMUL.FTZ R107, R102, R107 ;  /* 0x0000006b666b7220 */ /* 0x000fc40000410000 */
[----:B------:R-:W-:Y:S02]  /*1a90*/  FFMA.FTZ R108, R108, R7, R8 ;  /* 0x000000076c6c7223 */ /* 0x000fe40000010008 */
[----:B------:R-:W-:Y:S01]  /*1aa0*/  @P1 FADD.FTZ R107, R107, R4 ;  /* 0x000000046b6b1221 */ /* 0x000fe20000010000 */
[----:B------:R-:W-:Y:S01]  /*1ab0*/  @P1 HADD2.F32 R4, -RZ, R6.H0_H0 ;  /* 0x20000006ff041230 */ /* 0x000fe20000004100 */
[C---:B------:R-:W-:Y:S01]  /*1ac0*/  FMUL.FTZ R103, R102.reuse, R103 ;  /* 0x0000006766677220 */ /* 0x040fe20000410000 */
[----:B------:R-:W-:Y:S01]  /*1ad0*/  @P1 SHF.R.U32.HI R6, RZ, 0x10, R27 ;  /* 0x00000010ff061819 */ /* 0x000fe2000001161b */
[----:B------:R-:W-:Y:S01]  /*1ae0*/  FADD.FTZ R111, R111, -R108 ;  /* 0x8000006c6f6f7221 */ /* 0x000fe20000010000 */
[----:B------:R0:W-:Y:S01]  /*1af0*/  F2F.F16.F32 R9, R107 ;  /* 0x0000006b00097304 */ /* 0x0001e20000200800 */
[----:B------:R-:W-:Y:S01]  /*1b00*/  @P1 FADD.FTZ R103, R103, R4 ;  /* 0x0000000467671221 */ /* 0x000fe20000010000 */
[----:B------:R-:W-:Y:S01]  /*1b10*/  @P1 HADD2.F32 R4, -RZ, R5.H0_H0 ;  /* 0x20000005ff041230 */ /* 0x000fe20000004100 */
[----:B------:R-:W-:Y:S01]  /*1b20*/  FFMA.FTZ R109, R109, R7, R8 ;  /* 0x000000076d6d7223 */ /* 0x000fe20000010008 */
[----:B------:R-:W-:Y:S01]  /*1b30*/  @P1 MOV R5, R24 ;  /* 0x0000001800051202 */ /* 0x000fe20000000f00 */
[----:B------:R-:W-:-:S02]  /*1b40*/  FMUL.FTZ R111, R102, R111 ;  /* 0x0000006f666f7220 */ /* 0x000fc40000410000 */
[----:B------:R-:W-:Y:S01]  /*1b50*/  FADD.FTZ R109, R112, -R109 ;  /* 0x8000006d706d7221 */ /* 0x000fe20000010000 */
[----:B------:R1:W-:Y:S01]  /*1b60*/  F2F.F16.F32 R10, R103 ;  /* 0x00000067000a7304 */ /* 0x0003e20000200800 */
[----:B------:R-:W-:Y:S01]  /*1b70*/  @P1 FADD.FTZ R111, R111, R4 ;  /* 0x000000046f6f1221 */ /* 0x000fe20000010000 */
[----:B------:R-:W-:Y:S01]  /*1b80*/  @P1 HADD2.F32 R4, -RZ, R6.H0_H0 ;  /* 0x20000006ff041230 */ /* 0x000fe20000004100 */
[----:B------:R-:W-:Y:S01]  /*1b90*/  FFMA.FTZ R114, R114, R7, R8 ;  /* 0x0000000772727223 */ /* 0x000fe20000010008 */
[----:B------:R-:W-:Y:S01]  /*1ba0*/  @P1 SHF.R.U64 R6, R24, 0x10, R25 ;  /* 0x0000001018061819 */ /* 0x000fe20000001219 */
[C---:B------:R-:W-:Y:S01]  /*1bb0*/  FMUL.FTZ R17, R102.reuse, R109 ;  /* 0x0000006d66117220 */ /* 0x040fe20000410000 */
[----:B0-----:R-:W-:Y:S01]  /*1bc0*/  @P0 F2FP.PACK_AB R107, RZ, R107 ;  /* 0x0000006bff6b023e */ /* 0x001fe200000000ff */
[----:B------:R-:W-:Y:S01]  /*1bd0*/  FADD.FTZ R115, R115, -R114 ;  /* 0x8000007273737221 */ /* 0x000fe20000010000 */
[----:B------:R0:W-:Y:S01]  /*1be0*/  F2F.F16.F32 R12, R111 ;  /* 0x0000006f000c7304 */ /* 0x0001e20000200800 */
[----:B------:R-:W-:Y:S01]  /*1bf0*/  @P1 FADD.FTZ R17, R17, R4 ;  /* 0x0000000411111221 */ /* 0x000fe20000010000 */
[----:B------:R-:W-:Y:S01]  /*1c00*/  @P1 HADD2.F32 R4, -RZ, R5.H0_H0 ;  /* 0x20000005ff041230 */ /* 0x000fe20000004100 */
[----:B------:R-:W-:Y:S01]  /*1c10*/  FFMA.FTZ R113, R113, R7, R8 ;  /* 0x0000000771717223 */ /* 0x000fe20000010008 */
[----:B------:R-:W-:Y:S01]  /*1c20*/  @P1 MOV R5, R25 ;  /* 0x0000001900051202 */ /* 0x000fe20000000f00 */
[----:B------:R-:W-:Y:S01]  /*1c30*/  FMUL.FTZ R115, R102, R115 ;  /* 0x0000007366737220 */ /* 0x000fe20000410000 */
[----:B------:R-:W-:Y:S01]  /*1c40*/  @P0 PRMT R89, R107, 0x7610, R89 ;  /* 0x000076106b590816 */ /* 0x000fe20000000059 */
[----:B------:R-:W-:Y:S01]  /*1c50*/  FADD.FTZ R113, R118, -R113 ;  /* 0x8000007176717221 */ /* 0x000fe20000010000 */
[----:B------:R-:W2:Y:S01]  /*1c60*/  F2F.F16.F32 R13, R17 ;  /* 0x00000011000d7304 */ /* 0x000ea20000200800 */
[----:B------:R-:W-:Y:S01]  /*1c70*/  @P1 FADD.FTZ R115, R115, R4 ;  /* 0x0000000473731221 */ /* 0x000fe20000010000 */
[----:B------:R-:W-:Y:S01]  /*1c80*/  @P1 HADD2.F32 R4, -RZ, R6.H0_H0 ;  /* 0x20000006ff041230 */ /* 0x000fe20000004100 */
[----:B------:R-:W-:Y:S01]  /*1c90*/  FFMA.FTZ R116, R116, R7, R8 ;  /* 0x0000000774747223 */ /* 0x000fe20000010008 */
[----:B------:R-:W-:Y:S01]  /*1ca0*/  @P1 SHF.R.U32.HI R6, RZ, 0x10, R25 ;  /* 0x00000010ff061819 */ /* 0x000fe20000011619 */
[C---:B------:R-:W-:Y:S01]  /*1cb0*/  FMUL.FTZ R113, R102.reuse, R113 ;  /* 0x0000007166717220 */ /* 0x040fe20000410000 */
[----:B-1----:R-:W-:Y:S01]  /*1cc0*/  @P0 F2FP.PACK_AB R103, RZ, R103 ;  /* 0x00000067ff67023e */ /* 0x002fe200000000ff */
[----:B------:R-:W-:Y:S01]  /*1cd0*/  FADD.FTZ R119, R119, -R116 ;  /* 0x8000007477777221 */ /* 0x000fe20000010000 */
[----:B------:R-:W-:Y:S01]  /*1ce0*/  F2F.F16.F32 R14, R115 ;  /* 0x00000073000e7304 */ /* 0x000fe20000200800 */
[----:B------:R-:W-:Y:S01]  /*1cf0*/  @P1 FADD.FTZ R113, R113, R4 ;  /* 0x0000000471711221 */ /* 0x000fe20000010000 */
[----:B------:R-:W-:Y:S01]  /*1d00*/  @P1 HADD2.F32 R4, -RZ, R5.H0_H0 ;  /* 0x20000005ff041230 */ /* 0x000fe20000004100 */
[----:B------:R-:W-:Y:S01]  /*1d10*/  FFMA.FTZ R117, R117, R7, R8 ;  /* 0x0000000775757223 */ /* 0x000fe20000010008 */
[----:B------:R-:W-:Y:S01]  /*1d20*/  @P1 MOV R5, R22 ;  /* 0x0000001600051202 */ /* 0x000fe20000000f00 */
[----:B------:R-:W-:Y:S01]  /*1d30*/  FMUL.FTZ R119, R102, R119 ;  /* 0x0000007766777220 */ /* 0x000fe20000410000 */
[----:B0-----:R-:W-:Y:S01]  /*1d40*/  @P0 F2FP.PACK_AB R111, RZ, R111 ;  /* 0x0000006fff6f023e */ /* 0x001fe200000000ff */
[----:B------:R-:W-:Y:S01]  /*1d50*/  FADD.FTZ R117, R122, -R117 ;  /* 0x800000757a757221 */ /* 0x000fe20000010000 */
[----:B------:R-:W-:Y:S01]  /*1d60*/  F2F.F16.F32 R16, R113 ;  /* 0x0000007100107304 */ /* 0x000fe20000200800 */
[----:B------:R-:W-:Y:S01]  /*1d70*/  @P1 FADD.FTZ R119, R119, R4 ;  /* 0x0000000477771221 */ /* 0x000fe20000010000 */
[----:B------:R-:W-:Y:S01]  /*1d80*/  @P1 HADD2.F32 R4, -RZ, R6.H0_H0 ;  /* 0x20000006ff041230 */ /* 0x000fe20000004100 */
[----:B------:R-:W-:Y:S01]  /*1d90*/  FFMA.FTZ R120, R120, R7, R8 ;  /* 0x0000000778787223 */ /* 0x000fe20000010008 */
[----:B------:R-:W-:Y:S01]  /*1da0*/  @P1 SHF.R.U64 R6, R22, 0x10, R23 ;  /* 0x0000001016061819 */ /* 0x000fe20000001217 */
[C---:B------:R-:W-:Y:S01]  /*1db0*/  FMUL.FTZ R19, R102.reuse, R117 ;  /* 0x0000007566137220 */ /* 0x040fe20000410000 */
[----:B--2---:R-:W-:Y:S01]  /*1dc0*/  @P4 PRMT R91, R13, 0x7610, R91 ;  /* 0x000076100d5b4816 */ /* 0x004fe2000000005b */
[----:B------:R-:W-:Y:S01]  /*1dd0*/  FADD.FTZ R123, R123, -R120 ;  /* 0x800000787b7b7221 */ /* 0x000fe20000010000 */
[----:B------:R-:W-:Y:S01]  /*1de0*/  F2F.F16.F32 R114, R119 ;  /* 0x0000007700727304 */ /* 0x000fe20000200800 */
[----:B------:R-:W-:Y:S01]  /*1df0*/  @P1 FADD.FTZ R19, R19, R4 ;  /* 0x0000000413131221 */ /* 0x000fe20000010000 */
[----:B------:R-:W-:Y:S01]  /*1e00*/  @P1 HADD2.F32 R4, -RZ, R5.H0_H0 ;  /* 0x20000005ff041230 */ /* 0x000fe20000004100 */
[----:B------:R-:W-:Y:S01]  /*1e10*/  FFMA.FTZ R121, R121, R7, R8 ;  /* 0x0000000779797223 */ /* 0x000fe20000010008 */
[----:B------:R-:W-:Y:S01]  /*1e20*/  SHF.L.U32 R13, R13, 0x10, RZ ;  /* 0x000000100d0d7819 */ /* 0x000fe200000006ff */
[----:B------:R-:W-:Y:S01]  /*1e30*/  FMUL.FTZ R123, R102, R123 ;  /* 0x0000007b667b7220 */ /* 0x000fe20000410000 */
[----:B------:R-:W-:Y:S01]  /*1e40*/  HFMA2.MMA R112, -RZ, RZ, 0, 4.76837158203125e-07 ;  /* 0x00000008ff707435 */ /* 0x000fe200000001ff */
[----:B------:R-:W-:Y:S01]  /*1e50*/  FADD.FTZ R121, R126, -R121 ;  /* 0x800000797e797221 */ /* 0x000fe20000010000 */
[----:B------:R-:W0:Y:S01]  /*1e60*/  F2F.F16.F32 R116, R19 ;  /* 0x0000001300747304 */ /* 0x000e220000200800 */
[----:B------:R-:W-:Y:S01]  /*1e70*/  @P1 FADD.FTZ R123, R123, R4 ;  /* 0x000000047b7b1221 */ /* 0x000fe20000010000 */
[----:B------:R-:W-:Y:S01]  /*1e80*/  @P1 HADD2.F32 R4, -RZ, R6.H0_H0 ;  /* 0x20000006ff041230 */ /* 0x000fe20000004100 */
[----:B------:R-:W-:Y:S01]  /*1e90*/  FFMA.FTZ R124, R124, R7, R8 ;  /* 0x000000077c7c7223 */ /* 0x000fe20000010008 */
[--C-:B------:R-:W-:Y:S01]  /*1ea0*/  @P1 SHF.R.U32.HI R6, RZ, 0x10, R23.reuse ;  /* 0x00000010ff061819 */ /* 0x100fe20000011617 */
[----:B------:R-:W-:Y:S01]  /*1eb0*/  @P1 IMAD.MOV.U32 R5, RZ, RZ, R23 ;  /* 0x000000ffff051224 */ /* 0x000fe200078e0017 */
[----:B------:R-:W-:Y:S01]  /*1ec0*/  @P4 PRMT R94, R12, 0x7610, R94 ;  /* 0x000076100c5e4816 */ /* 0x000fe2000000005e */
[----:B------:R-:W-:Y:S01]  /*1ed0*/  FMUL.FTZ R121, R102, R121 ;  /* 0x0000007966797220 */ /* 0x000fe20000410000 */
[----:B------:R-:W-:Y:S01]  /*1ee0*/  F2F.F16.F32 R15, R123 ;  /* 0x0000007b000f7304 */ /* 0x000fe20000200800 */
[----:B------:R-:W-:Y:S01]  /*1ef0*/  FADD.FTZ R125, R125, -R124 ;  /* 0x8000007c7d7d7221 */ /* 0x000fe20000010000 */
[----:B------:R-:W-:Y:S01]  /*1f00*/  @P4 PRMT R90, R10, 0x7610, R90 ;  /* 0x000076100a5a4816 */ /* 0x000fe2000000005a */
[----:B------:R-:W-:Y:S01]  /*1f10*/  @P1 FADD.FTZ R121, R121, R4 ;  /* 0x0000000479791221 */ /* 0x000fe20000010000 */
[----:B------:R-:W-:Y:S01]  /*1f20*/  @P1 HADD2.F32 R4, -RZ, R5.H0_H0 ;  /* 0x20000005ff041230 */ /* 0x000fe20000004100 */
[----:B------:R-:W-:Y:S01]  /*1f30*/  FFMA.FTZ R127, R127, R7, R8 ;  /* 0x000000077f7f7223 */ /* 0x000fe20000010008 */
[----:B------:R-:W-:Y:S01]  /*1f40*/  @P1 MOV R5, R20 ;  /* 0x0000001400051202 */ /* 0x000fe20000000f00 */
[----:B------:R-:W-:Y:S01]  /*1f50*/  FMUL.FTZ R125, R102, R125 ;  /* 0x0000007d667d7220 */ /* 0x000fe20000410000 */
[----:B------:R-:W-:Y:S01]  /*1f60*/  F2F.F16.F32 R18, R121 ;  /* 0x0000007900127304 */ /* 0x000fe20000200800 */
[----:B------:R-:W-:Y:S01]  /*1f70*/  FADD.FTZ R127, R128, -R127 ;  /* 0x8000007f807f7221 */ /* 0x000fe20000010000 */
[----:B0-----:R-:W-:Y:S01]  /*1f80*/  SHF.L.U32 R11, R116, 0x10, RZ ;  /* 0x00000010740b7819 */ /* 0x001fe200000006ff */
[----:B------:R-:W-:Y:S01]  /*1f90*/  @P1 FADD.FTZ R125, R125, R4 ;  /* 0x000000047d7d1221 */ /* 0x000fe20000010000 */
[----:B------:R-:W-:Y:S01]  /*1fa0*/  @P1 HADD2.F32 R4, -RZ, R6.H0_H0 ;  /* 0x20000006ff041230 */ /* 0x000fe20000004100 */
[----:B------:R-:W-:Y:S01]  /*1fb0*/  FFMA.FTZ R130, R130, R7, R8 ;  /* 0x0000000782827223 */ /* 0x000fe20000010008 */
[--C-:B------:R-:W-:Y:S01]  /*1fc0*/  @P1 SHF.R.U64 R6, R20, 0x10, R21.reuse ;  /* 0x0000001014061819 */ /* 0x100fe20000001215 */
[C---:B------:R-:W-:Y:S01]  /*1fd0*/  FMUL.FTZ R127, R102.reuse, R127 ;  /* 0x0000007f667f7220 */ /* 0x040fe20000410000 */
[----:B------:R-:W-:Y:S01]  /*1fe0*/  F2F.F16.F32 R117, R125 ;  /* 0x0000007d00757304 */ /* 0x000fe20000200800 */
[----:B------:R-:W-:Y:S01]  /*1ff0*/  FADD.FTZ R129, R129, -R130 ;  /* 0x8000008281817221 */ /* 0x000fe20000010000 */
[----:B------:R-:W-:Y:S01]  /*2000*/  @P0 PRMT R92, R103, 0x7610, R92 ;  /* 0x00007610675c0816 */ /* 0x000fe2000000005c */
[----:B------:R-:W-:Y:S01]  /*2010*/  @P1 FADD.FTZ R127, R127, R4 ;  /* 0x000000047f7f1221 */ /* 0x000fe20000010000 */
[----:B------:R-:W-:Y:S01]  /*2020*/  @P1 HADD2.F32 R4, -RZ, R5.H0_H0 ;  /* 0x20000005ff041230 */ /* 0x000fe20000004100 */
[----:B------:R-:W-:Y:S01]  /*2030*/  FMUL.FTZ R129, R102, R129 ;  /* 0x0000008166817220 */ /* 0x000fe20000410000 */
[----:B------:R-:W-:Y:S01]  /*2040*/  @P1 HADD2.F32 R6, -RZ, R6.H0_H0 ;  /* 0x20000006ff061230 */ /* 0x000fe20000004100 */
[-CC-:B------:R-:W-:Y:S01]  /*2050*/  FFMA.FTZ R134, R134, R7.reuse, R8.reuse ;  /* 0x0000000786867223 */ /* 0x180fe20000010008 */
[----:B------:R-:W-:Y:S01]  /*2060*/  @P1 SHF.R.U32.HI R5, RZ, 0x10, R21 ;  /* 0x00000010ff051819 */ /* 0x000fe20000011615 */
[----:B------:R-:W-:Y:S01]  /*2070*/  FFMA.FTZ R131, R131, R7, R8 ;  /* 0x0000000783837223 */ /* 0x000fe20000010008 */
[----:B------:R-:W-:Y:S01]  /*2080*/  F2F.F16.F32 R118, R127 ;  /* 0x0000007f00767304 */ /* 0x000fe20000200800 */
[----:B------:R-:W-:Y:S01]  /*2090*/  @P1 FADD.FTZ R129, R129, R4 ;  /* 0x0000000481811221 */ /* 0x000fe20000010000 */
[----:B------:R-:W-:Y:S01]  /*20a0*/  @P1 MOV R4, R21 ;  /* 0x0000001500041202 */ /* 0x000fe20000000f00 */
[----:B------:R-:W-:Y:S01]  /*20b0*/  FADD.FTZ R133, R133, -R134 ;  /* 0x8000008685857221 */ /* 0x000fe20000010000 */
[----:B------:R-:W-:Y:S01]  /*20c0*/  @P4 PRMT R95, R9, 0x7610, R95 ;  /* 0x00007610095f4816 */ /* 0x000fe2000000005f */
[----:B------:R-:W-:Y:S01]  /*20d0*/  FADD.FTZ R131, R132, -R131 ;  /* 0x8000008384837221 */ /* 0x000fe20000010000 */
[----:B------:R-:W-:Y:S01]  /*20e0*/  @P0 PRMT R93, R111, 0x7610, R93 ;  /* 0x000076106f5d0816 */ /* 0x000fe2000000005d */
[----:B------:R-:W-:Y:S01]  /*20f0*/  FFMA.FTZ R135, R135, R7, R8 ;  /* 0x0000000787877223 */ /* 0x000fe20000010008 */
[----:B------:R-:W-:Y:S01]  /*2100*/  @P1 HADD2.F32 R4, -RZ, R4.H0_H0 ;  /* 0x20000004ff041230 */ /* 0x000fe20000004100 */
[C---:B------:R-:W-:Y:S01]  /*2110*/  FMUL.FTZ R133, R102.reuse, R133 ;  /* 0x0000008566857220 */ /* 0x040fe20000410000 */
[----:B------:R-:W-:Y:S01]  /*2120*/  F2F.F16.F32 R105, R129 ;  /* 0x0000008100697304 */ /* 0x000fe20000200800 */
[----:B------:R-:W-:Y:S01]  /*2130*/  FMUL.FTZ R131, R102, R131 ;  /* 0x0000008366837220 */ /* 0x000fe20000410000 */
[----:B------:R-:W-:Y:S01]  /*2140*/  @P0 F2FP.PACK_AB R17, RZ, R17 ;  /* 0x00000011ff11023e */ /* 0x000fe200000000ff */
[----:B------:R-:W-:Y:S01]  /*2150*/  FADD.FTZ R135, R136, -R135 ;  /* 0x8000008788877221 */ /* 0x000fe20000010000 */
[----:B------:R-:W-:Y:S01]  /*2160*/  @P0 F2FP.PACK_AB R115, RZ, R115 ;  /* 0x00000073ff73023e */ /* 0x000fe200000000ff */
[----:B------:R-:W-:Y:S01]  /*2170*/  @P1 FADD.FTZ R133, R133, R4 ;  /* 0x0000000485851221 */ /* 0x000fe20000010000 */
[----:B------:R-:W-:Y:S01]  /*2180*/  @P1 HADD2.F32 R4, -RZ, R5.H0_H0 ;  /* 0x20000005ff041230 */ /* 0x000fe20000004100 */
[----:B------:R-:W-:Y:S01]  /*2190*/  @P1 FADD.FTZ R131, R131, R6 ;  /* 0x0000000683831221 */ /* 0x000fe20000010000 */
[----:B------:R-:W-:Y:S01]  /*21a0*/  @P1 SHF.R.U64 R6, R2, 0x10, R3 ;  /* 0x0000001002061819 */ /* 0x000fe20000001203 */
[--C-:B------:R-:W-:Y:S01]  /*21b0*/  FFMA.FTZ R142, R142, R7, R8.reuse ;  /* 0x000000078e8e7223 */ /* 0x100fe20000010008 */
[----:B------:R-:W-:Y:S01]  /*21c0*/  @P1 MOV R5, R3 ;  /* 0x0000000300051202 */ /* 0x000fe20000000f00 */
[----:B------:R-:W-:Y:S01]  /*21d0*/  FMUL.FTZ R135, R102, R135 ;  /* 0x0000008766877220 */ /* 0x000fe20000410000 */
[----:B------:R-:W-:Y:S01]  /*21e0*/  F2F.F16.F32 R120, R131 ;  /* 0x0000008300787304 */ /* 0x000fe20000200800 */
[----:B------:R-:W-:Y:S01]  /*21f0*/  FFMA.FTZ R139, R139, R7, R8 ;  /* 0x000000078b8b7223 */ /* 0x000fe20000010008 */
[----:B------:R-:W-:Y:S01]  /*2200*/  @P0 F2FP.PACK_AB R113, RZ, R113 ;  /* 0x00000071ff71023e */ /* 0x000fe200000000ff */
[----:B------:R-:W-:Y:S01]  /*2210*/  FADD.FTZ R141, R141, -R142 ;  /* 0x8000008e8d8d7221 */ /* 0x000fe20000010000 */
[----:B------:R-:W-:Y:S01]  /*2220*/  @P0 F2FP.PACK_AB R119, RZ, R119 ;  /* 0x00000077ff77023e */ /* 0x000fe200000000ff */
[----:B------:R-:W-:Y:S01]  /*2230*/  @P1 FADD.FTZ R135, R135, R4 ;  /* 0x0000000487871221 */ /* 0x000fe20000010000 */
[----:B------:R-:W-:Y:S01]  /*2240*/  @P1 HADD2.F32 R4, -RZ, R6.H0_H0 ;  /* 0x20000006ff041230 */ /* 0x000fe20000004100 */
[----:B------:R-:W-:Y:S01]  /*2250*/  FADD.FTZ R139, R140, -R139 ;  /* 0x8000008b8c8b7221 */ /* 0x000fe20000010000 */
[----:B------:R-:W-:Y:S01]  /*2260*/  @P1 HADD2.F32 R6, -RZ, R5.H0_H0 ;  /* 0x20000005ff061230 */ /* 0x000fe20000004100 */
[----:B------:R-:W-:Y:S01]  /*2270*/  FMUL.FTZ R141, R102, R141 ;  /* 0x0000008d668d7220 */ /* 0x000fe20000410000 */
[----:B------:R-:W0:Y:S01]  /*2280*/  F2F.F16.F32 R124, R135 ;  /* 0x00000087007c7304 */ /* 0x000e220000200800 */
[----:B------:R-:W-:Y:S01]  /*2290*/  FFMA.FTZ R144, R144, R7, R8 ;  /* 0x0000000790907223 */ /* 0x000fe20000010008 */
[----:B------:R-:W-:Y:S01]  /*22a0*/  @P0 PRMT R96, R17, 0x7610, R96 ;  /* 0x0000761011600816 */ /* 0x000fe20000000060 */
[----:B------:R-:W-:-:S02]  /*22b0*/  FMUL.FTZ R139, R102, R139 ;  /* 0x0000008b668b7220 */ /* 0x000fc40000410000 */
[----:B------:R-:W-:Y:S01]  /*22c0*/  @P1 FADD.FTZ R141, R141, R6 ;  /* 0x000000068d8d1221 */ /* 0x000fe20000010000 */
[----:B------:R-:W-:Y:S01]  /*22d0*/  @P1 SHF.R.U32.HI R6, RZ, 0x10, R3 ;  /* 0x00000010ff061819 */ /* 0x000fe20000011603 */
[----:B------:R-:W-:Y:S01]  /*22e0*/  FFMA.FTZ R138, R138, R7, R8 ;  /* 0x000000078a8a7223 */ /* 0x000fe20000010008 */
[----:B------:R-:W-:Y:S01]  /*22f0*/  F2F.F16.F32 R122, R133 ;  /* 0x00000085007a7304 */ /* 0x000fe20000200800 */
[----:B------:R-:W-:Y:S02]  /*2300*/  FADD.FTZ R143, R143, -R144 ;  /* 0x800000908f8f7221 */ /* 0x000fe40000010000 */
[----:B------:R-:W-:Y:S01]  /*2310*/  @P1 FADD.FTZ R139, R139, R4 ;  /* 0x000000048b8b1221 */ /* 0x000fe20000010000 */
[----:B------:R-:W-:Y:S01]  /*2320*/  @P1 MOV R4, R2 ;  /* 0x0000000200041202 */ /* 0x000fe20000000f00 */
[----:B------:R-:W-:Y:S01]  /*2330*/  @P1 HADD2.F32 R6, -RZ, R6.H0_H0 ;  /* 0x20000006ff061230 */ /* 0x000fe20000004100 */
[----:B------:R-:W-:Y:S02]  /*2340*/  FADD.FTZ R137, R137, -R138 ;  /* 0x8000008a89897221 */ /* 0x000fe40000010000 */
[C---:B------:R-:W-:Y:S01]  /*2350*/  FMUL.FTZ R143, R102.reuse, R143 ;  /* 0x0000008f668f7220 */ /* 0x040fe20000410000 */
[----:B------:R-:W-:Y:S01]  /*2360*/  @P1 HADD2.F32 R4, -RZ, R4.H0_H0 ;  /* 0x20000004ff041230 */ /* 0x000fe20000004100 */
[----:B------:R-:W-:Y:S01]  /*2370*/  FMUL.FTZ R137, R102, R137 ;  /* 0x0000008966897220 */ /* 0x000fe20000410000 */
[----:B------:R-:W1:Y:S01]  /*2380*/  F2F.F16.F32 R104, R139 ;  /* 0x0000008b00687304 */ /* 0x000e620000200800 */
[----:B------:R-:W-:Y:S01]  /*2390*/  @P1 FADD.FTZ R143, R143, R6 ;  /* 0x000000068f8f1221 */ /* 0x000fe20000010000 */
[----:B0-----:R-:W-:Y:S01]  /*23a0*/  SHF.L.U32 R109, R124, 0x10, RZ ;  /* 0x000000107c6d7819 */ /* 0x001fe200000006ff */
[----:B------:R-:W-:-:S02]  /*23b0*/  @P1 FADD.FTZ R137, R137, R4 ;  /* 0x0000000489891221 */ /* 0x000fc40000010000 */
[----:B------:R-:W-:-:S03]  /*23c0*/  IMAD.WIDE.U32 R4, R10, 0x10000, RZ ;  /* 0x000100000a047825 */ /* 0x000fc600078e00ff */
[----:B------:R-:W0:Y:S01]  /*23d0*/  F2F.F16.F32 R107, R143 ;  /* 0x0000008f006b7304 */ /* 0x000e220000200800 */
[----:B------:R-:W-:Y:S01]  /*23e0*/  IMAD.WIDE.U32 R6, R16, 0x10000, RZ ;  /* 0x0001000010067825 */ /* 0x000fe200078e00ff */
[----:B------:R-:W-:Y:S02]  /*23f0*/  LOP3.LUT R13, R5, R13, R12, 0xfe, !PT ;  /* 0x0000000d050d7212 */ /* 0x000fe400078efe0c */
[----:B------:R-:W-:Y:S01]  /*2400*/  LOP3.LUT R12, R4, R9, RZ, 0xfc, !PT ;  /* 0x00000009040c7212 */ /* 0x000fe200078efcff */
[----:B------:R-:W-:Y:S01]  /*2410*/  IMAD.WIDE.U32 R4, R18, 0x10000, RZ ;  /* 0x0001000012047825 */ /* 0x000fe200078e00ff */
[----:B------:R-:W-:Y:S02]  /*2420*/  LOP3.LUT R11, R7, R11, R114, 0xfe, !PT ;  /* 0x0000000b070b7212 */ /* 0x000fe400078efe72 */
[----:B------:R-:W2:Y:S01]  /*2430*/  F2F.F16.F32 R106, R141 ;  /* 0x0000008d006a7304 */ /* 0x000ea20000200800 */
[----:B------:R-:W-:Y:S01]  /*2440*/  LOP3.LUT R10, R6, R14, RZ, 0xfc, !PT ;  /* 0x0000000e060a7212 */ /* 0x000fe200078efcff */
[----:B-1----:R-:W-:Y:S01]  /*2450*/  IMAD.WIDE.U32 R102, R104, 0x10000, RZ ;  /* 0x0001000068667825 */ /* 0x002fe200078e00ff */
[----:B------:R-:W-:-:S02]  /*2460*/  SHF.L.U32 R9, R118, 0x10, RZ ;  /* 0x0000001076097819 */ /* 0x000fc400000006ff */
[----:B------:R-:W-:Y:S01]  /*2470*/  LOP3.LUT R8, R4, R15, RZ, 0xfc, !PT ;  /* 0x0000000f04087212 */ /* 0x000fe200078efcff */
[----:B------:R-:W-:Y:S01]  /*2480*/  IMAD.WIDE.U32 R6, R120, 0x10000, RZ ;  /* 0x0001000078067825 */ /* 0x000fe200078e00ff */
[----:B------:R-:W-:Y:S01]  /*2490*/  LOP3.LUT R9, R5, R9, R117, 0xfe, !PT ;  /* 0x0000000905097212 */ /* 0x000fe200078efe75 */
[----:B------:R-:W1:Y:S01]  /*24a0*/  F2F.F16.F32 R145, R137 ;  /* 0x0000008900917304 */ /* 0x000e620000200800 */
[----:B0-----:R-:W-:Y:S02]  /*24b0*/  SHF.L.U32 R111, R107, 0x10, RZ ;  /* 0x000000106b6f7819 */ /* 0x001fe400000006ff */
[----:B------:R-:W-:Y:S02]  /*24c0*/  LOP3.LUT R7, R7, R109, R122, 0xfe, !PT ;  /* 0x0000006d07077212 */ /* 0x000fe400078efe7a */
[----:B------:R-:W-:Y:S02]  /*24d0*/  LOP3.LUT R6, R6, R105, RZ, 0xfc, !PT ;  /* 0x0000006906067212 */ /* 0x000fe400078efcff */
[----:B--2---:R-:W-:-:S02]  /*24e0*/  LOP3.LUT R5, R103, R111, R106, 0xfe, !PT ;  /* 0x0000006f67057212 */ /* 0x004fc400078efe6a */
[----:B-1----:R-:W-:Y:S01]  /*24f0*/  LOP3.LUT R4, R102, R145, RZ, 0xfc, !PT ;  /* 0x0000009166047212 */ /* 0x002fe200078efcff */
[----:B------:R-:W-:Y:S01]  /*2500*/  IMAD.WIDE.U32 R102, R98, R112, c[0x0][0x248] ;  /* 0x0000920062667625 */ /* 0x000fe200078e0070 */
[----:B------:R-:W-:Y:S05]  /*2510*/  @!P0 BRA `(.L_x_407) ;  /* 0x0000008000008947 */ /* 0x000fea0003800000 */
[----:B------:R-:W-:Y:S02]  /*2520*/  LOP3.LUT R108, R92, 0xffff, RZ, 0xc0, !PT ;  /* 0x0000ffff5c6c7812 */ /* 0x000fe400078ec0ff */
[----:B------:R-:W-:Y:S02]  /*2530*/  PRMT R111, R93, 0x5410, R96 ;  /* 0x000054105d6f7816 */ /* 0x000fe40000000060 */
[----:B------:R-:W-:Y:S01]  /*2540*/  MOV R17, 0x8 ;  /* 0x0000000800117802 */ /* 0x000fe20000000f00 */
[----:B------:R-:W-:-:S05]  /*2550*/  IMAD.WIDE.U32 R108, R108, 0x10000, RZ ;  /* 0x000100006c6c7825 */ /* 0x000fca00078e00ff */
[----:B------:R-:W-:Y:S02]  /*2560*/  LOP3.LUT R111, R111, R109, RZ, 0xfc, !PT ;  /* 0x0000006d6f6f7212 */ /* 0x000fe400078efcff */
[----:B------:R-:W-:Y:S01]  /*2570*/  LOP3.LUT R110, R108, 0xffff, R89, 0xf8, !PT ;  /* 0x0000ffff6c6e7812 */ /* 0x000fe200078ef859 */
[----:B------:R-:W-:-:S05]  /*2580*/  IMAD.WIDE.U32 R108, R98, R17, c[0x0][0x258] ;  /* 0x00009600626c7625 */ /* 0x000fca00078e0011 */
[----:B------:R0:W-:Y:S02]  /*2590*/  STG.E.64 [R108.64], R110 ;  /* 0x0000006e6c007986 */ /* 0x0001e4000c101b04 */
.L_x_407:
        /* <DEDUP_REMOVED lines=12> */
.L_x_408:
[----:B------:R-:W-:Y:S02]  /*2660*/  IADD3 R17, R98, 0x100, RZ ;  /* 0x0000010062117810 */ /* 0x000fe40007ffe0ff */
        /* <DEDUP_REMOVED lines=18> */
.L_x_409:
        /* <DEDUP_REMOVED lines=12> */
.L_x_410:
        /* <DEDUP_REMOVED lines=19> */
.L_x_411:
        /* <DEDUP_REMOVED lines=12> */
.L_x_412:
[----:B------:R-:W-:Y:S02]  /*2a40*/  @P0 F2FP.PACK_AB R135, RZ, R135 ;  /* 0x00000087ff87023e */ /* 0x000fe400000000ff */
[----:B------:R-:W-:Y:S02]  /*2a50*/  @P4 PRMT R95, R105, 0x7610, R95 ;  /* 0x00007610695f4816 */ /* 0x000fe4000000005f */
[----:B------:R-:W-:Y:S02]  /*2a60*/  @P4 PRMT R90, R120, 0x7610, R90 ;  /* 0x00007610785a4816 */ /* 0x000fe4000000005a */
[----:B------:R-:W-:Y:S02]  /*2a70*/  @P4 PRMT R94, R122, 0x7610, R94 ;  /* 0x000076107a5e4816 */ /* 0x000fe4000000005e */
[----:B------:R-:W-:Y:S02]  /*2a80*/  @P4 PRMT R91, R124, 0x7610, R91 ;  /* 0x000076107c5b4816 */ /* 0x000fe4000000005b */
[----:B------:R-:W-:-:S02]  /*2a90*/  @P0 F2FP.PACK_AB R137, RZ, R137 ;  /* 0x00000089ff89023e */ /* 0x000fc400000000ff */
[----:B------:R-:W-:Y:S02]  /*2aa0*/  @P0 F2FP.PACK_AB R139, RZ, R139 ;  /* 0x0000008bff8b023e */ /* 0x000fe400000000ff */
        /* <DEDUP_REMOVED lines=10> */
.L_x_413:
[----:B-1----:R-:W-:Y:S01]  /*2b50*/  IMAD.WIDE.U32 R8, R112, R13, c[0x0][0x248] ;  /* 0x0000920070087625 */ /* 0x002fe200078e000d */
[----:B------:R-:W-:Y:S02]  /*2b60*/  @P0 F2FP.PACK_AB R141, RZ, R141 ;  /* 0x0000008dff8d023e */ /* 0x000fe400000000ff */
[----:B------:R-:W-:Y:S02]  /*2b70*/  @P0 F2FP.PACK_AB R143, RZ, R143 ;  /* 0x0000008fff8f023e */ /* 0x000fe400000000ff */
        /* <DEDUP_REMOVED lines=14> */
.L_x_414:
        /* <DEDUP_REMOVED lines=9> */
.L_x_415:
        /* <DEDUP_REMOVED lines=13> */
.L_x_416:
[----:B-12---:R-:W-:Y:S01]  /*2dc0*/  SEL R4, RZ, 0x1, P2 ;  /* 0x00000001ff047807 */ /* 0x006fe20001000000 */
[----:B0-----:R-:W-:Y:S01]  /*2dd0*/  @P3 CALL.REL.NOINC `(.L_x_417) ;  /* 0x0000001000003944 */ /* 0x001fe20003c00000 */
[----:B------:R-:W-:Y:S05]  /*2de0*/  BRA `(.L_x_418) ;  /* 0xffffd7a000007947 */ /* 0x000fea000383ffff */
.L_x_417:
        /* <DEDUP_REMOVED lines=40> */
.L_x_404:
[----:B------:R-:W0:Y:S01]  /*3070*/  S2UR UR6, SR_CTAID.X ;  /* 0x00000000000679c3 */ /* 0x000e220000002500 */
[----:B------:R-:W-:Y:S01]  /*3080*/  HFMA2.MMA R5, -RZ, RZ, 0, 9.5367431640625e-07 ;  /* 0x00000010ff057435 */ /* 0x000fe200000001ff */
[----:B------:R-:W-:-:S02]  /*3090*/  LOP3.LUT R3, R0, 0xff, RZ, 0xc0, !PT ;  /* 0x000000ff00037812 */ /* 0x000fc400078ec0ff */
        /* <DEDUP_REMOVED lines=16> */
.L_x_405:
[----:B------:R-:W-:Y:S01]  /*31a0*/  HFMA2.MMA R13, -RZ, RZ, 0, 9.5367431640625e-07 ;  /* 0x00000010ff0d7435 */ /* 0x000fe200000001ff */
[----:B------:R-:W-:-:S02]  /*31b0*/  MOV R8, R12 ;  /* 0x0000000c00087202 */ /* 0x000fc40000000f00 */
[----:B------:R-:W-:Y:S02]  /*31c0*/  MOV R10, 0x1f ;  /* 0x0000001f000a7802 */ /* 0x000fe40000000f00 */
[----:B------:R-:W-:Y:S02]  /*31d0*/  MOV R15, 0xffffffff ;  /* 0xffffffff000f7802 */ /* 0x000fe40000000f00 */
[----:B------:R-:W-:Y:S02]  /*31e0*/  MOV R6, 0x3200 ;  /* 0x0000320000067802 */ /* 0x000fe40000000f00 */
[----:B-----5:R-:W-:Y:S05]  /*31f0*/  CALL.REL.NOINC `($__internal_15_$__cuda_sm70_shflsync_down_p) ;  /* 0x0000046000007944 */ /* 0x020fea0003c00000 */
[----:B-1----:R-:W-:Y:S01]  /*3200*/  MOV R5, R8 ;  /* 0x0000000800057202 */ /* 0x002fe20000000f00 */
[----:B0-----:R-:W-:Y:S05]  /*3210*/  BRA `(.L_x_419) ;  /* 0xffffe40000007947 */ /* 0x001fea000383ffff */
.L_x_406:
[----:B------:R-:W-:Y:S01]  /*3220*/  HFMA2.MMA R13, -RZ, RZ, 0, 9.5367431640625e-07 ;  /* 0x00000010ff0d7435 */ /* 0x000fe200000001ff */
[----:B------:R-:W-:Y:S01]  /*3230*/  MOV R8, R9 ;  /* 0x0000000900087202 */ /* 0x000fe20000000f00 */
[----:B------:R-:W-:Y:S01]  /*3240*/  IMAD.MOV.U32 R15, RZ, RZ, -0x1 ;  /* 0xffffffffff0f7424 */ /* 0x000fe200078e00ff */
[----:B------:R-:W-:Y:S02]  /*3250*/  MOV R10, 0x1f ;  /* 0x0000001f000a7802 */ /* 0x000fe40000000f00 */
[----:B------:R-:W-:-:S02]  /*3260*/  MOV R6, 0x3280 ;  /* 0x0000328000067802 */ /* 0x000fc40000000f00 */
[----:B01---5:R-:W-:Y:S05]  /*3270*/  CALL.REL.NOINC `($__internal_15_$__cuda_sm70_shflsync_down_p) ;  /* 0x000003e000007944 */ /* 0x023fea0003c00000 */
[----:B------:R-:W-:Y:S01]  /*3280*/  FADD.FTZ R12, R12, R5 ;  /* 0x000000050c0c7221 */ /* 0x000fe20000010000 */
[----:B0-----:R-:W-:Y:S01]  /*3290*/  HFMA2.MMA R13, -RZ, RZ, 0, 4.76837158203125e-07 ;  /* 0x00000008ff0d7435 */ /* 0x001fe200000001ff */
[----:B-1----:R-:W-:Y:S01]  /*32a0*/  FADD.FTZ R9, R9, R8 ;  /* 0x0000000809097221 */ /* 0x002fe20000010000 */
[----:B------:R-:W-:-:S02]  /*32b0*/  MOV R10, 0x1f ;  /* 0x0000001f000a7802 */ /* 0x000fc40000000f00 */
[----:B------:R-:W-:Y:S02]  /*32c0*/  MOV R15, 0xffffffff ;  /* 0xffffffff000f7802 */ /* 0x000fe40000000f00 */
[----:B------:R-:W-:Y:S02]  /*32d0*/  MOV R8, R12 ;  /* 0x0000000c00087202 */ /* 0x000fe40000000f00 */
[----:B------:R-:W-:Y:S02]  /*32e0*/  MOV R6, 0x3300 ;  /* 0x0000330000067802 */ /* 0x000fe40000000f00 */
[----:B------:R-:W-:Y:S05]  /*32f0*/  CALL.REL.NOINC `($__internal_15_$__cuda_sm70_shflsync_down_p) ;  /* 0x0000036000007944 */ /* 0x000fea0003c00000 */
[----:B0-----:R-:W-:Y:S01]  /*3300*/  HFMA2.MMA R13, -RZ, RZ, 0, 4.76837158203125e-07 ;  /* 0x00000008ff0d7435 */ /* 0x001fe200000001ff */
[----:B-1----:R-:W-:Y:S02]  /*3310*/  MOV R5, R8 ;  /* 0x0000000800057202 */ /* 0x002fe40000000f00 */
[----:B------:R-:W-:Y:S02]  /*3320*/  MOV R8, R9 ;  /* 0x0000000900087202 */ /* 0x000fe40000000f00 */
[----:B------:R-:W-:Y:S02]  /*3330*/  MOV R10, 0x1f ;  /* 0x0000001f000a7802 */ /* 0x000fe40000000f00 */
[----:B------:R-:W-:-:S02]  /*3340*/  MOV R15, 0xffffffff ;  /* 0xffffffff000f7802 */ /* 0x000fc40000000f00 */
[----:B------:R-:W-:Y:S02]  /*3350*/  MOV R6, 0x3370 ;  /* 0x0000337000067802 */ /* 0x000fe40000000f00 */
[----:B------:R-:W-:Y:S05]  /*3360*/  CALL.REL.NOINC `($__internal_15_$__cuda_sm70_shflsync_down_p) ;  /* 0x000002f000007944 */ /* 0x000fea0003c00000 */
[----:B------:R-:W-:Y:S01]  /*3370*/  FADD.FTZ R12, R5, R12 ;  /* 0x0000000c050c7221 */ /* 0x000fe20000010000 */
[----:B0-----:R-:W-:Y:S01]  /*3380*/  HFMA2.MMA R13, -RZ, RZ, 0, 2.384185791015625e-07 ;  /* 0x00000004ff0d7435 */ /* 0x001fe200000001ff */
[----:B-1----:R-:W-:Y:S01]  /*3390*/  FADD.FTZ R9, R9, R8 ;  /* 0x0000000809097221 */ /* 0x002fe20000010000 */
[----:B------:R-:W-:Y:S01]  /*33a0*/  MOV R10, 0x1f ;  /* 0x0000001f000a7802 */ /* 0x000fe20000000f00 */
[----:B------:R-:W-:Y:S01]  /*33b0*/  IMAD.MOV.U32 R8, RZ, RZ, R12 ;  /* 0x000000ffff087224 */ /* 0x000fe200078e000c */
[----:B------:R-:W-:Y:S02]  /*33c0*/  MOV R15, 0xffffffff ;  /* 0xffffffff000f7802 */ /* 0x000fe40000000f00 */
[----:B------:R-:W-:Y:S02]  /*33d0*/  MOV R6, 0x33f0 ;  /* 0x000033f000067802 */ /* 0x000fe40000000f00 */
[----:B------:R-:W-:Y:S05]  /*33e0*/  CALL.REL.NOINC `($__internal_15_$__cuda_sm70_shflsync_down_p) ;  /* 0x0000027000007944 */ /* 0x000fea0003c00000 */
[----:B0-----:R-:W-:Y:S01]  /*33f0*/  HFMA2.MMA R13, -RZ, RZ, 0, 2.384185791015625e-07 ;  /* 0x00000004ff0d7435 */ /* 0x001fe200000001ff */
[----:B-1----:R-:W-:Y:S02]  /*3400*/  MOV R5, R8 ;  /* 0x0000000800057202 */ /* 0x002fe40000000f00 */
[----:B------:R-:W-:-:S02]  /*3410*/  MOV R8, R9 ;  /* 0x0000000900087202 */ /* 0x000fc40000000f00 */
[----:B------:R-:W-:Y:S02]  /*3420*/  MOV R10, 0x1f ;  /* 0x0000001f000a7802 */ /* 0x000fe40000000f00 */
[----:B------:R-:W-:Y:S02]  /*3430*/  MOV R15, 0xffffffff ;  /* 0xffffffff000f7802 */ /* 0x000fe40000000f00 */
[----:B------:R-:W-:Y:S02]  /*3440*/  MOV R6, 0x3460 ;  /* 0x0000346000067802 */ /* 0x000fe40000000f00 */
[----:B------:R-:W-:Y:S05]  /*3450*/  CALL.REL.NOINC `($__internal_15_$__cuda_sm70_shflsync_down_p) ;  /* 0x0000020000007944 */ /* 0x000fea0003c00000 */
[----:B------:R-:W-:Y:S01]  /*3460*/  FADD.FTZ R12, R5, R12 ;  /* 0x0000000c050c7221 */ /* 0x000fe20000010000 */
[----:B0-----:R-:W-:Y:S01]  /*3470*/  HFMA2.MMA R13, -RZ, RZ, 0, 1.1920928955078125e-07 ;  /* 0x00000002ff0d7435 */ /* 0x001fe200000001ff */
[----:B-1----:R-:W-:Y:S01]  /*3480*/  FADD.FTZ R11, R9, R8 ;  /* 0x00000008090b7221 */ /* 0x002fe20000010000 */
[----:B------:R-:W-:Y:S02]  /*3490*/  MOV R10, 0x1f ;  /* 0x0000001f000a7802 */ /* 0x000fe40000000f00 */
[----:B------:R-:W-:Y:S02]  /*34a0*/  MOV R15, 0xffffffff ;  /* 0xffffffff000f7802 */ /* 0x000fe40000000f00 */
[----:B------:R-:W-:-:S02]  /*34b0*/  MOV R8, R12 ;  /* 0x0000000c00087202 */ /* 0x000fc40000000f00 */
[----:B------:R-:W-:Y:S02]  /*34c0*/  MOV R6, 0x34e0 ;  /* 0x000034e000067802 */ /* 0x000fe40000000f00 */
[----:B------:R-:W-:Y:S05]  /*34d0*/  CALL.REL.NOINC `($__internal_15_$__cuda_sm70_shflsync_down_p) ;  /* 0x0000018000007944 */ /* 0x000fea0003c00000 */
[----:B0-----:R-:W-:Y:S01]  /*34e0*/  HFMA2.MMA R13, -RZ, RZ, 0, 1.1920928955078125e-07 ;  /* 0x00000002ff0d7435 */ /* 0x001fe200000001ff */
[----:B-1----:R-:W-:Y:S01]  /*34f0*/  MOV R5, R8 ;  /* 0x0000000800057202 */ /* 0x002fe20000000f00 */
[----:B------:R-:W-:Y:S01]  /*3500*/  IMAD.MOV.U32 R10, RZ, RZ, 0x1f ;  /* 0x0000001fff0a7424 */ /* 0x000fe200078e00ff */
[----:B------:R-:W-:Y:S02]  /*3510*/  MOV R8, R11 ;  /* 0x0000000b00087202 */ /* 0x000fe40000000f00 */
[----:B------:R-:W-:Y:S02]  /*3520*/  MOV R15, 0xffffffff ;  /* 0xffffffff000f7802 */ /* 0x000fe40000000f00 */
[----:B------:R-:W-:Y:S02]  /*3530*/  MOV R6, 0x3550 ;  /* 0x0000355000067802 */ /* 0x000fe40000000f00 */
[----:B------:R-:W-:Y:S05]  /*3540*/  CALL.REL.NOINC `($__internal_15_$__cuda_sm70_shflsync_down_p) ;  /* 0x0000011000007944 */ /* 0x000fea0003c00000 */
[----:B------:R-:W-:Y:S01]  /*3550*/  FADD.FTZ R9, R5, R12 ;  /* 0x0000000c05097221 */ /* 0x000fe20000010000 */
[----:B0-----:R-:W-:Y:S01]  /*3560*/  HFMA2.MMA R13, -RZ, RZ, 0, 5.9604644775390625e-08 ;  /* 0x00000001ff0d7435 */ /* 0x001fe200000001ff */
[----:B-1----:R-:W-:Y:S01]  /*3570*/  FADD.FTZ R11, R11, R8 ;  /* 0x000000080b0b7221 */ /* 0x002fe20000010000 */
[----:B------:R-:W-:-:S02]  /*3580*/  MOV R10, 0x1f ;  /* 0x0000001f000a7802 */ /* 0x000fc40000000f00 */
[----:B------:R-:W-:Y:S02]  /*3590*/  MOV R15, 0xffffffff ;  /* 0xffffffff000f7802 */ /* 0x000fe40000000f00 */
[----:B------:R-:W-:Y:S02]  /*35a0*/  MOV R8, R9 ;  /* 0x0000000900087202 */ /* 0x000fe40000000f00 */
[----:B------:R-:W-:Y:S02]  /*35b0*/  MOV R6, 0x35d0 ;  /* 0x000035d000067802 */ /* 0x000fe40000000f00 */
[----:B------:R-:W-:Y:S05]  /*35c0*/  CALL.REL.NOINC `($__internal_15_$__cuda_sm70_shflsync_down_p) ;  /* 0x0000009000007944 */ /* 0x000fea0003c00000 */
[----:B0-----:R-:W-:Y:S01]  /*35d0*/  HFMA2.MMA R13, -RZ, RZ, 0, 5.9604644775390625e-08 ;  /* 0x00000001ff0d7435 */ /* 0x001fe200000001ff */
[----:B-1----:R-:W-:Y:S02]  /*35e0*/  MOV R104, R8 ;  /* 0x0000000800687202 */ /* 0x002fe40000000f00 */
[----:B------:R-:W-:Y:S02]  /*35f0*/  MOV R8, R11 ;  /* 0x0000000b00087202 */ /* 0x000fe40000000f00 */
[----:B------:R-:W-:Y:S02]  /*3600*/  MOV R10, 0x1f ;  /* 0x0000001f000a7802 */ /* 0x000fe40000000f00 */
[----:B------:R-:W-:-:S02]  /*3610*/  MOV R15, 0xffffffff ;  /* 0xffffffff000f7802 */ /* 0x000fc40000000f00 */
[----:B------:R-:W-:Y:S02]  /*3620*/  MOV R6, 0x3640 ;  /* 0x0000364000067802 */ /* 0x000fe40000000f00 */
[----:B------:R-:W-:Y:S05]  /*3630*/  CALL.REL.NOINC `($__internal_15_$__cuda_sm70_shflsync_down_p) ;  /* 0x0000002000007944 */ /* 0x000fea0003c00000 */
[----:B-1----:R-:W-:Y:S01]  /*3640*/  MOV R6, R8 ;  /* 0x0000000800067202 */ /* 0x002fe20000000f00 */
[----:B0-----:R-:W-:Y:S05]  /*3650*/  BRA `(.L_x_420) ;  /* 0xffffe0e000007947 */ /* 0x001fea000383ffff */
        .weak           $__internal_15_$__cuda_sm70_shflsync_down_p
        .type           $__internal_15_$__cuda_sm70_shflsync_down_p,@function
        .size           $__internal_15_$__cuda_sm70_shflsync_down_p,(.L_x_2762 - $__internal_15_$__cuda_sm70_shflsync_down_p)
$__internal_15_$__cuda_sm70_shflsync_down_p:
[----:B------:R-:W-:Y:S01]  /*3660*/  HFMA2.MMA R7, -RZ, RZ, 0, 0 ;  /* 0x00000000ff077435 */ /* 0x000fe200000001ff */
[----:B------:R-:W-:Y:S04]  /*3670*/  WARPSYNC R15 ;  /* 0x0000000f00007348 */ /* 0x000fe80003800000 */
[----:B------:R0:W1:Y:S01]  /*3680*/  SHFL.DOWN PT, R8, R8, R13, R10 ;  /* 0x0800000d08087389 */ /* 0x00006200000e000a */
[----:B------:R-:W-:Y:S05]  /*3690*/  RET.REL.NODEC R6 `(_ZN10layer_norm31ln_parallel_residual_bwd_kernelINS_13Kernel_traitsI6__halfS2_S2_S2_fjLj5120ELj1ELj1ELj8ELj8ENS_18Kernel_traits_baseILj5120ES2_S2_S2_S2_fjLj256EEEEELb0ELb1ELb1EEEvNS_9BwdParamsE) ;  /* 0xffffc96006007950 */ /* 0x000fea0003c3ffff */
.L_x_421:
        /* <DEDUP_REMOVED lines=14> */
.L_x_2762:


//--------------------- .text._ZN10layer_norm31ln_parallel_residual_bwd_kernelINS_13Kernel_traitsI6__halfS2_S2_S2_fjLj5120ELj1ELj1ELj8ELj8ENS_18Kernel_traits_baseILj5120ES2_S2_S2_S2_fjLj256EEEEELb1ELb0ELb0EEEvNS_9BwdParamsE --------------------------
	.section	.text._ZN10layer_norm31ln_parallel_residual_bwd_kernelINS_13Kernel_traitsI6__halfS2_S2_S2_fjLj5120ELj1ELj1ELj8ELj8ENS_18Kernel_traits_baseILj5120ES2_S2_S2_S2_fjLj256EEEEELb1ELb0ELb0EEEvNS_9BwdParamsE,"ax",@progbits
	.sectioninfo	@"SHI_REGISTERS=220"
	.align	128
        .global         _ZN10layer_norm31ln_parallel_residual_bwd_kernelINS_13Kernel_traitsI6__halfS2_S2_S2_fjLj5120ELj1ELj1ELj8ELj8ENS_18Kernel_traits_baseILj5120ES2_S2_S2_S2_fjLj256EEEEELb1ELb0ELb0EEEvNS_9BwdParamsE
        .type           _ZN10layer_norm31ln_parallel_residual_bwd_kernelINS_13Kernel_traitsI6__halfS2_S2_S2_fjLj5120ELj1ELj1ELj8ELj8ENS_18Kernel_traits_baseILj5120ES2_S2_S2_S2_fjLj256EEEEELb1ELb0ELb0EEEvNS_9BwdParamsE,@function
        .size           _ZN10layer_norm31ln_parallel_residual_bwd_kernelINS_13Kernel_traitsI6__halfS2_S2_S2_fjLj5120ELj1ELj1ELj8ELj8ENS_18Kernel_traits_baseILj5120ES2_S2_S2_S2_fjLj256EEEEELb1ELb0ELb0EEEvNS_9BwdParamsE,(.L_x_2763 - _ZN10layer_norm31ln_parallel_residual_bwd_kernelINS_13Kernel_traitsI6__halfS2_S2_S2_fjLj5120ELj1ELj1ELj8ELj8ENS_18Kernel_traits_baseILj5120ES2_S2_S2_S2_fjLj256EEEEELb1ELb0ELb0EEEvNS_9BwdParamsE)
        .other          _ZN10layer_norm31ln_parallel_residual_bwd_kernelINS_13Kernel_traitsI6__halfS2_S2_S2_fjLj5120ELj1ELj1ELj8ELj8ENS_18Kernel_traits_baseILj5120ES2_S2_S2_S2_fjLj256EEEEELb1ELb0ELb0EEEvNS_9BwdParamsE,@"STO_CUDA_ENTRY STV_DEFAULT"
_ZN10layer_norm31ln_parallel_residual_bwd_kernelINS_13Kernel_traitsI6__halfS2_S2_S2_fjLj5120ELj1ELj1ELj8ELj8ENS_18Kernel_traits_baseILj5120ES2_S2_S2_S2_fjLj256EEEEELb1ELb0ELb0EEEvNS_9BwdParamsE:
.text._ZN10layer_norm31ln_parallel_residual_bwd_kernelINS_13Kernel_traitsI6__halfS2_S2_S2_fjLj5120ELj1ELj1ELj8ELj8ENS_18Kernel_traits_baseILj5120ES2_S2_S2_S2_fjLj256EEEEELb1ELb0ELb0EEEvNS_9BwdParamsE:
        /* <DEDUP_REMOVED lines=89> */
[----:B------:R-:W-:Y:S01]  /*0590*/  HFMA2.MMA R144, -RZ, RZ, 0, 5.9604644775390625e-08 ;  /* 0x00000001ff907435 */ /* 0x000fe200000001ff */
[----:B-----5:R-:W-:Y:S01]  /*05a0*/  IMAD.MOV.U32 R22, RZ, RZ, R8 ;  /* 0x000000ffff167224 */ /* 0x020fe200078e0008 */
[----:B------:R-:W-:Y:S01]  /*05b0*/  MOV R6, R4 ;  /* 0x0000000400067202 */ /* 0x000fe20000000f00 */
[----:B------:R-:W-:Y:S01]  /*05c0*/  IMAD.MOV.U32 R30, RZ, RZ, R11 ;  /* 0x000000ffff1e7224 */ /* 0x000fe200078e000b */
[----:B------:R-:W-:Y:S01]  /*05d0*/  MOV R26, R10 ;  /* 0x0000000a001a7202 */ /* 0x000fe20000000f00 */
[----:B------:R-:W-:Y:S01]  /*05e0*/  IMAD.MOV.U32 R34, RZ, RZ, R15 ;  /* 0x000000ffff227224 */ /* 0x000fe200078e000f */
[----:B------:R-:W-:Y:S01]  /*05f0*/  MOV R32, R14 ;  /* 0x0000000e00207202 */ /* 0x000fe20000000f00 */
[----:B------:R-:W-:Y:S01]  /*0600*/  IMAD.MOV.U32 R7, RZ, RZ, R5 ;  /* 0x000000ffff077224 */ /* 0x000fe200078e0005 */
[--C-:B------:R-:W-:Y:S01]  /*0610*/  SHF.R.U32.HI R140, RZ, 0x10, R9.reuse ;  /* 0x00000010ff8c7819 */ /* 0x100fe20000011609 */
[----:B------:R-:W-:Y:S01]  /*0620*/  IMAD.MOV.U32 R23, RZ, RZ, R9 ;  /* 0x000000ffff177224 */ /* 0x000fe200078e0009 */
[----:B------:R-:W-:Y:S01]  /*0630*/  MOV R36, R18 ;  /* 0x0000001200247202 */ /* 0x000fe20000000f00 */
[----:B------:R-:W-:Y:S01]  /*0640*/  IMAD.MOV.U32 R27, RZ, RZ, R12 ;  /* 0x000000ffff1b7224 */ /* 0x000fe200078e000c */
[----:B------:R-:W-:Y:S01]  /*0650*/  SHF.R.U64 R143, R4, 0x10, R5 ;  /* 0x00000010048f7819 */ /* 0x000fe20000001205 */
[----:B------:R-:W-:Y:S01]  /*0660*/  IMAD.MOV.U32 R31, RZ, RZ, R13 ;  /* 0x000000ffff1f7224 */ /* 0x000fe200078e000d */
[----:B------:R-:W-:Y:S01]  /*0670*/  SHF.R.U32.HI R141, RZ, 0x10, R5 ;  /* 0x00000010ff8d7819 */ /* 0x000fe20000011605 */
[----:B------:R-:W-:Y:S01]  /*0680*/  IMAD.MOV.U32 R33, RZ, RZ, R16 ;  /* 0x000000ffff217224 */ /* 0x000fe200078e0010 */
[----:B------:R-:W-:Y:S01]  /*0690*/  SHF.R.U64 R142, R8, 0x10, R9 ;  /* 0x00000010088e7819 */ /* 0x000fe20000001209 */
        /* <DEDUP_REMOVED lines=25> */
[----:B------:R-:W-:Y:S01]  /*0830*/  MOV R120, R24 ;  /* 0x0000001800787202 */ /* 0x000fe20000000f00 */
        /* <DEDUP_REMOVED lines=9> */
[----:B------:R-:W-:Y:S01]  /*08d0*/  IMAD.MOV.U32 R117, RZ, RZ, RZ ;  /* 0x000000ffff757224 */ /* 0x000fe200078e00ff */
        /* <DEDUP_REMOVED lines=29> */
[----:B0-----:R-:W-:Y:S02]  /*0ab0*/  HADD2.F32 R139, -RZ, R139.H0_H0 ;  /* 0x2000008bff8b7230 */ /* 0x001fe40000004100 */
.L_x_454:
        /* <DEDUP_REMOVED lines=14> */
[----:B0-----:R-:W-:Y:S01]  /*0ba0*/  LEA R120, P0, R142, c[0x0][0x188], 0x3 ;  /* 0x000062008e787a11 */ /* 0x001fe200078018ff */
[----:B------:R-:W-:-:S03]  /*0bb0*/  HFMA2.MMA R125, -RZ, RZ, 0, 4.76837158203125e-07 ;  /* 0x00000008ff7d7435 */ /* 0x000fc600000001ff */
[----:B------:R-:W-:-:S06]  /*0bc0*/  LEA.HI.X R121, R142, c[0x0][0x18c], RZ, 0x3, P0 ;  /* 0x000063008e797a11 */ /* 0x000fcc00000f1cff */
        /* <DEDUP_REMOVED lines=26> */
[----:B-----5:R-:W-:Y:S01]  /*0d70*/  FSEL R120, R134, RZ, !P0 ;  /* 0x000000ff86787208 */ /* 0x020fe20004000000 */
[----:B------:R-:W-:Y:S02]  /*0d80*/  HADD2.F32 R121, -RZ, R130.H0_H0 ;  /* 0x20000082ff797230 */ /* 0x000fe40000004100 */
[----:B-1----:R-:W-:-:S02]  /*0d90*/  HADD2.F32 R129, -RZ, R132.H0_H0 ;  /* 0x20000084ff817230 */ /* 0x002fc40000004100 */
[----:B------:R-:W-:Y:S02]  /*0da0*/  HADD2.F32 R131, -RZ, R131.H0_H0 ;  /* 0x20000083ff837230 */ /* 0x000fe40000004100 */
[----:B------:R-:W-:Y:S01]  /*0db0*/  HADD2.F32 R133, -RZ, R133.H0_H0 ;  /* 0x20000085ff857230 */ /* 0x000fe20000004100 */
[----:B---3--:R-:W-:Y:S01]  /*0dc0*/  MOV R126, R122 ;  /* 0x0000007a007e7202 */ /* 0x008fe20000000f00 */
[C---:B------:R-:W-:Y:S02]  /*0dd0*/  FADD.FTZ R128, -R120.reuse, R121 ;  /* 0x0000007978807221 */ /* 0x040fe40000010100 */
[C---:B------:R-:W-:Y:S02]  /*0de0*/  FADD.FTZ R148, -R120.reuse, R129 ;  /* 0x0000008178947221 */ /* 0x040fe40000010100 */
[C---:B------:R-:W-:Y:S02]  /*0df0*/  FADD.FTZ R130, -R120.reuse, R131 ;  /* 0x0000008378827221 */ /* 0x040fe40000010100 */
[----:B------:R-:W-:Y:S01]  /*0e00*/  FADD.FTZ R152, -R120, R133 ;  /* 0x0000008578987221 */ /* 0x000fe20000010100 */
[----:B------:R-:W-:Y:S01]  /*0e10*/  HADD2.F32 R127, -RZ, R126.H0_H0 ;  /* 0x2000007eff7f7230 */ /* 0x000fe20000004100 */
[----:B----4-:R-:W-:Y:S01]  /*0e20*/  IMAD.MOV.U32 R120, RZ, RZ, R124 ;  /* 0x000000ffff787224 */ /* 0x010fe200078e007c */
[----:B------:R-:W-:Y:S01]  /*0e30*/  SHF.R.U64 R122, R122, 0x10, R123 ;  /* 0x000000107a7a7819 */ /* 0x000fe2000000127b */
[--C-:B------:R-:W-:Y:S01]  /*0e40*/  IMAD.MOV.U32 R121, RZ, RZ, R125.reuse ;  /* 0x000000ffff797224 */ /* 0x100fe200078e007d */
[----:B------:R-:W-:-:S02]  /*0e50*/  SHF.R.U64 R131, R124, 0x10, R125 ;  /* 0x000000107c837819 */ /* 0x000fc4000000127d */
[----:B------:R-:W-:Y:S01]  /*0e60*/  SHF.R.U32.HI R129, RZ, 0x10, R125 ;  /* 0x00000010ff817819 */ /* 0x000fe2000001167d */
[----:B------:R-:W-:Y:S01]  /*0e70*/  HADD2.F32 R125, -RZ, R120.H0_H0 ;  /* 0x20000078ff7d7230 */ /* 0x000fe20000004100 */
[--C-:B------:R-:W-:Y:S01]  /*0e80*/  IMAD.MOV.U32 R124, RZ, RZ, R123.reuse ;  /* 0x000000ffff7c7224 */ /* 0x100fe200078e007b */
[----:B------:R-:W-:Y:S01]  /*0e90*/  HADD2.F32 R122, -RZ, R122.H0_H0 ;  /* 0x2000007aff7a7230 */ /* 0x000fe20000004100 */
[----:B------:R-:W-:Y:S01]  /*0ea0*/  FMUL.FTZ R146, R8, R127 ;  /* 0x0000007f08927220 */ /* 0x000fe20000410000 */
[----:B------:R-:W-:Y:S01]  /*0eb0*/  SHF.R.U32.HI R123, RZ, 0x10, R123 ;  /* 0x00000010ff7b7819 */ /* 0x000fe2000001167b */
[----:B0-----:R-:W-:Y:S01]  /*0ec0*/  FMUL.FTZ R145, R141, R128 ;  /* 0x000000808d917220 */ /* 0x001fe20000410000 */
[----:B------:R-:W-:Y:S01]  /*0ed0*/  HADD2.F32 R120, -RZ, R131.H0_H0 ;  /* 0x20000083ff787230 */ /* 0x000fe20000004100 */
[----:B------:R-:W-:Y:S02]  /*0ee0*/  FADD.FTZ R96, R96, R125 ;  /* 0x0000007d60607221 */ /* 0x000fe40000010000 */
[----:B------:R-:W-:-:S02]  /*0ef0*/  FFMA.FTZ R146, R4, R125, R146 ;  /* 0x0000007d04927223 */ /* 0x000fc40000010092 */
[----:B------:R-:W-:Y:S01]  /*0f00*/  FFMA.FTZ R116, R145, R125, R116 ;  /* 0x0000007d91747223 */ /* 0x000fe20000010074 */
[----:B------:R-:W-:Y:S01]  /*0f10*/  HADD2.F32 R125, -RZ, R124.H0_H0 ;  /* 0x2000007cff7d7230 */ /* 0x000fe20000004100 */
[----:B------:R-:W-:Y:S01]  /*0f20*/  FMUL.FTZ R147, R9, R122 ;  /* 0x0000007a09937220 */ /* 0x000fe20000410000 */
[----:B------:R-:W-:Y:S01]  /*0f30*/  HADD2.F32 R124, -RZ, R123.H0_H0 ;  /* 0x2000007bff7c7230 */ /* 0x000fe20000004100 */
[----:B------:R-:W-:Y:S01]  /*0f40*/  FMUL.FTZ R148, R141, R148 ;  /* 0x000000948d947220 */ /* 0x000fe20000410000 */
[----:B------:R-:W-:Y:S01]  /*0f50*/  HADD2.F32 R121, -RZ, R121.H0_H0 ;  /* 0x20000079ff797230 */ /* 0x000fe20000004100 */
[----:B------:R-:W-:Y:S02]  /*0f60*/  FADD.FTZ R97, R97, R120 ;  /* 0x0000007861617221 */ /* 0x000fe40000010000 */
[-C--:B------:R-:W-:Y:S02]  /*0f70*/  FFMA.FTZ R147, R5, R120.reuse, R147 ;  /* 0x0000007805937223 */ /* 0x080fe40000010093 */
[----:B------:R-:W-:Y:S01]  /*0f80*/  FFMA.FTZ R117, R148, R120, R117 ;  /* 0x0000007894757223 */ /* 0x000fe20000010075 */
[----:B------:R-:W-:Y:S01]  /*0f90*/  HADD2.F32 R120, -RZ, R129.H0_H0 ;  /* 0x20000081ff787230 */ /* 0x000fe20000004100 */
[----:B------:R-:W-:-:S02]  /*0fa0*/  FMUL.FTZ R150, R10, R125 ;  /* 0x0000007d0a967220 */ /* 0x000fc40000410000 */
[----:B------:R-:W-:Y:S02]  /*0fb0*/  FMUL.FTZ R151, R11, R124 ;  /* 0x0000007c0b977220 */ /* 0x000fe40000410000 */
[C---:B------:R-:W-:Y:S02]  /*0fc0*/  FMUL.FTZ R149, R141.reuse, R130 ;  /* 0x000000828d957220 */ /* 0x040fe40000410000 */
[----:B------:R-:W-:Y:S02]  /*0fd0*/  FMUL.FTZ R152, R141, R152 ;  /* 0x000000988d987220 */ /* 0x000fe40000410000 */
[----:B------:R-:W-:Y:S02]  /*0fe0*/  FADD.FTZ R98, R98, R121 ;  /* 0x0000007962627221 */ /* 0x000fe40000010000 */
[-C--:B------:R-:W-:Y:S02]  /*0ff0*/  FFMA.FTZ R150, R6, R121.reuse, R150 ;  /* 0x0000007906967223 */ /* 0x080fe40000010096 */
[----:B------:R-:W-:-:S02]  /*1000*/  FFMA.FTZ R118, R149, R121, R118 ;  /* 0x0000007995767223 */ /* 0x000fc40000010076 */
[----:B------:R-:W-:Y:S02]  /*1010*/  FADD.FTZ R99, R99, R120 ;  /* 0x0000007863637221 */ /* 0x000fe40000010000 */
[-C--:B------:R-:W-:Y:S02]  /*1020*/  FFMA.FTZ R151, R7, R120.reuse, R151 ;  /* 0x0000007807977223 */ /* 0x080fe40000010097 */
[----:B------:R-:W-:Y:S02]  /*1030*/  FFMA.FTZ R119, R152, R120, R119 ;  /* 0x0000007898777223 */ /* 0x000fe40000010077 */
[----:B------:R-:W-:Y:S02]  /*1040*/  FADD.FTZ R120, RZ, R146 ;  /* 0x00000092ff787221 */ /* 0x000fe40000010000 */
[----:B------:R-:W-:Y:S02]  /*1050*/  FFMA.FTZ R121, R145, R146, RZ ;  /* 0x0000009291797223 */ /* 0x000fe400000100ff */
        /* <DEDUP_REMOVED lines=14> */
.L_x_424:
[----:B0-----:R-:W-:Y:S05]  /*1140*/  BSYNC B0 ;  /* 0x0000000000007941 */ /* 0x001fea0003800000 */
.L_x_423:
[----:B------:R-:W-:Y:S01]  /*1150*/  BSSY B0, `(.L_x_425) ;  /* 0x000005c000007945 */ /* 0x000fe20003800000 */
[----:B------:R-:W-:Y:S05]  /*1160*/  @!P2 BRA `(.L_x_426) ;  /* 0x000005a00000a947 */ /* 0x000fea0003800000 */
[----:B------:R-:W-:Y:S01]  /*1170*/  LEA R120, P0, R135, c[0x0][0x188], 0x3 ;  /* 0x0000620087787a11 */ /* 0x000fe200078018ff */
        /* <DEDUP_REMOVED lines=27> */
[--C-:B------:R-:W-:Y:S01]  /*1330*/  IMAD.MOV.U32 R131, RZ, RZ, R121.reuse ;  /* 0x000000ffff837224 */ /* 0x100fe200078e0079 */
[----:B------:R-:W-:-:S03]  /*1340*/  SHF.R.U32.HI R121, RZ, 0x10, R121 ;  /* 0x00000010ff797819 */ /* 0x000fc60000011679 */
[----:B------:R-:W-:Y:S01]  /*1350*/  HADD2.F32 R120, -RZ, R120.H0_H0 ;  /* 0x20000078ff787230 */ /* 0x000fe20000004100 */
[----:B---3--:R-:W-:Y:S01]  /*1360*/  MOV R126, R122 ;  /* 0x0000007a007e7202 */ /* 0x008fe20000000f00 */
[----:B------:R-:W-:Y:S01]  /*1370*/  HADD2.F32 R131, -RZ, R131.H0_H0 ;  /* 0x20000083ff837230 */ /* 0x000fe20000004100 */
[----:B------:R-:W-:Y:S01]  /*1380*/  SHF.R.U64 R122, R122, 0x10, R123 ;  /* 0x000000107a7a7819 */ /* 0x000fe2000000127b */
[----:B------:R-:W-:Y:S01]  /*1390*/  HADD2.F32 R130, -RZ, R130.H0_H0 ;  /* 0x20000082ff827230 */ /* 0x000fe20000004100 */
[C---:B------:R-:W-:Y:S01]  /*13a0*/  FADD.FTZ R158, -R162.reuse, R120 ;  /* 0x00000078a29e7221 */ /* 0x040fe20000010100 */
[----:B------:R-:W-:Y:S01]  /*13b0*/  HADD2.F32 R121, -RZ, R121.H0_H0 ;  /* 0x20000079ff797230 */ /* 0x000fe20000004100 */
[----:B-1----:R-:W-:Y:S01]  /*13c0*/  FADD.FTZ R128, -R162, R131 ;  /* 0x00000083a2807221 */ /* 0x002fe20000010100 */
[----:B----4-:R-:W-:Y:S01]  /*13d0*/  SHF.R.U64 R131, R124, 0x10, R125 ;  /* 0x000000107c837819 */ /* 0x010fe2000000127d */
[----:B------:R-:W-:Y:S01]  /*13e0*/  IMAD.MOV.U32 R120, RZ, RZ, R124 ;  /* 0x000000ffff787224 */ /* 0x000fe200078e007c */
[----:B------:R-:W-:Y:S01]  /*13f0*/  HADD2.F32 R127, -RZ, R126.H0_H0 ;  /* 0x2000007eff7f7230 */ /* 0x000fe20000004100 */
[C---:B------:R-:W-:Y:S01]  /*1400*/  FADD.FTZ R130, -R162.reuse, R130 ;  /* 0x00000082a2827221 */ /* 0x040fe20000010100 */
[----:B------:R-:W-:Y:S01]  /*1410*/  HADD2.F32 R122, -RZ, R122.H0_H0 ;  /* 0x2000007aff7a7230 */ /* 0x000fe20000004100 */
[--C-:B------:R-:W-:Y:S01]  /*1420*/  IMAD.MOV.U32 R124, RZ, RZ, R123.reuse ;  /* 0x000000ffff7c7224 */ /* 0x100fe200078e007b */
[----:B------:R-:W-:Y:S01]  /*1430*/  SHF.R.U32.HI R126, RZ, 0x10, R123 ;  /* 0x00000010ff7e7819 */ /* 0x000fe2000001167b */
[----:B------:R-:W-:Y:S01]  /*1440*/  FADD.FTZ R162, -R162, R121 ;  /* 0x00000079a2a27221 */ /* 0x000fe20000010100 */
[--C-:B------:R-:W-:Y:S01]  /*1450*/  SHF.R.U32.HI R129, RZ, 0x10, R125.reuse ;  /* 0x00000010ff817819 */ /* 0x100fe2000001167d */
[----:B------:R-:W-:Y:S01]  /*1460*/  IMAD.MOV.U32 R121, RZ, RZ, R125 ;  /* 0x000000ffff797224 */ /* 0x000fe200078e007d */
[----:B------:R-:W-:Y:S01]  /*1470*/  HADD2.F32 R125, -RZ, R120.H0_H0 ;  /* 0x20000078ff7d7230 */ /* 0x000fe20000004100 */
[----:B------:R-:W-:Y:S01]  /*1480*/  FMUL.FTZ R157, R17, R122 ;  /* 0x0000007a119d7220 */ /* 0x000fe20000410000 */
[----:B------:R-:W-:Y:S01]  /*1490*/  HADD2.F32 R120, -RZ, R131.H0_H0 ;  /* 0x20000083ff787230 */ /* 0x000fe20000004100 */
[----:B------:R-:W-:Y:S01]  /*14a0*/  FMUL.FTZ R158, R141, R158 ;  /* 0x0000009e8d9e7220 */ /* 0x000fe20000410000 */
[----:B------:R-:W-:-:S02]  /*14b0*/  HADD2.F32 R123, -RZ, R124.H0_H0 ;  /* 0x2000007cff7b7230 */ /* 0x000fc40000004100 */
[----:B------:R-:W-:Y:S01]  /*14c0*/  HADD2.F32 R124, -RZ, R126.H0_H0 ;  /* 0x2000007eff7c7230 */ /* 0x000fe20000004100 */
[----:B------:R-:W-:Y:S02]  /*14d0*/  FMUL.FTZ R156, R16, R127 ;  /* 0x0000007f109c7220 */ /* 0x000fe40000410000 */
[----:B------:R-:W-:Y:S02]  /*14e0*/  FADD.FTZ R93, R93, R120 ;  /* 0x000000785d5d7221 */ /* 0x000fe40000010000 */
[-C--:B------:R-:W-:Y:S02]  /*14f0*/  FFMA.FTZ R157, R13, R120.reuse, R157 ;  /* 0x000000780d9d7223 */ /* 0x080fe4000001009d */
[----:B------:R-:W-:Y:S01]  /*1500*/  FFMA.FTZ R113, R158, R120, R113 ;  /* 0x000000789e717223 */ /* 0x000fe20000010071 */
[----:B------:R-:W-:Y:S01]  /*1510*/  HADD2.F32 R120, -RZ, R129.H0_H0 ;  /* 0x20000081ff787230 */ /* 0x000fe20000004100 */
[----:B------:R-:W-:Y:S02]  /*1520*/  FMUL.FTZ R161, R19, R124 ;  /* 0x0000007c13a17220 */ /* 0x000fe40000410000 */
[----:B------:R-:W-:-:S02]  /*1530*/  FMUL.FTZ R162, R141, R162 ;  /* 0x000000a28da27220 */ /* 0x000fc40000410000 */
[C---:B0-----:R-:W-:Y:S02]  /*1540*/  FMUL.FTZ R155, R141.reuse, R130 ;  /* 0x000000828d9b7220 */ /* 0x041fe40000410000 */
[----:B------:R-:W-:Y:S01]  /*1550*/  FFMA.FTZ R156, R12, R125, R156 ;  /* 0x0000007d0c9c7223 */ /* 0x000fe2000001009c */
[----:B------:R-:W-:Y:S01]  /*1560*/  HADD2.F32 R121, -RZ, R121.H0_H0 ;  /* 0x20000079ff797230 */ /* 0x000fe20000004100 */
        /* <DEDUP_REMOVED lines=26> */
.L_x_426:
[----:B------:R-:W-:Y:S05]  /*1710*/  BSYNC B0 ;  /* 0x0000000000007941 */ /* 0x000fea0003800000 */
.L_x_425:
        /* <DEDUP_REMOVED lines=29> */
[--C-:B------:R-:W-:Y:S02]  /*18f0*/  SHF.R.U64 R124, R124, 0x10, R125.reuse ;  /* 0x000000107c7c7819 */ /* 0x100fe4000000127d */
[----:B------:R-:W-:Y:S02]  /*1900*/  MOV R131, R125 ;  /* 0x0000007d00837202 */ /* 0x000fe40000000f00 */
[----:B------:R-:W-:Y:S01]  /*1910*/  SHF.R.U32.HI R125, RZ, 0x10, R125 ;  /* 0x00000010ff7d7819 */ /* 0x000fe2000001167d */
[----:B------:R-:W-:Y:S01]  /*1920*/  HADD2.F32 R124, -RZ, R124.H0_H0 ;  /* 0x2000007cff7c7230 */ /* 0x000fe20000004100 */
[----:B---3--:R-:W-:Y:S01]  /*1930*/  IMAD.MOV.U32 R126, RZ, RZ, R120 ;  /* 0x000000ffff7e7224 */ /* 0x008fe200078e0078 */
[----:B------:R-:W-:-:S02]  /*1940*/  HADD2.F32 R130, -RZ, R130.H0_H0 ;  /* 0x20000082ff827230 */ /* 0x000fc40000004100 */
[----:B------:R-:W-:Y:S01]  /*1950*/  HADD2.F32 R131, -RZ, R131.H0_H0 ;  /* 0x20000083ff837230 */ /* 0x000fe20000004100 */
[----:B------:R-:W-:Y:S01]  /*1960*/  FADD.FTZ R168, -R182, R124 ;  /* 0x0000007cb6a87221 */ /* 0x000fe20000010100 */
[----:B------:R-:W-:Y:S01]  /*1970*/  HADD2.F32 R125, -RZ, R125.H0_H0 ;  /* 0x2000007dff7d7230 */ /* 0x000fe20000004100 */
[----:B----4-:R-:W-:Y:S01]  /*1980*/  IMAD.MOV.U32 R124, RZ, RZ, R122 ;  /* 0x000000ffff7c7224 */ /* 0x010fe200078e007a */
[----:B------:R-:W-:Y:S01]  /*1990*/  HADD2.F32 R127, -RZ, R126.H0_H0 ;  /* 0x2000007eff7f7230 */ /* 0x000fe20000004100 */
[----:B------:R-:W-:Y:S01]  /*19a0*/  SHF.R.U64 R120, R120, 0x10, R121 ;  /* 0x0000001078787819 */ /* 0x000fe20000001279 */
[C---:B------:R-:W-:Y:S02]  /*19b0*/  FADD.FTZ R130, -R182.reuse, R130 ;  /* 0x00000082b6827221 */ /* 0x040fe40000010100 */
[----:B-1----:R-:W-:Y:S01]  /*19c0*/  FADD.FTZ R128, -R182, R131 ;  /* 0x00000083b6807221 */ /* 0x002fe20000010100 */
[----:B------:R-:W-:Y:S01]  /*19d0*/  SHF.R.U64 R131, R122, 0x10, R123 ;  /* 0x000000107a837819 */ /* 0x000fe2000000127b */
[----:B------:R-:W-:Y:S01]  /*19e0*/  FADD.FTZ R182, -R182, R125 ;  /* 0x0000007db6b67221 */ /* 0x000fe20000010100 */
[----:B------:R-:W-:-:S02]  /*19f0*/  MOV R125, R123 ;  /* 0x0000007b007d7202 */ /* 0x000fc40000000f00 */
        /* <DEDUP_REMOVED lines=14> */
[----:B------:R-:W-:Y:S02]  /*1ae0*/  FMUL.FTZ R168, R141, R168 ;  /* 0x000000a88da87220 */ /* 0x000fe40000410000 */
[----:B------:R-:W-:Y:S02]  /*1af0*/  FADD.FTZ R89, R89, R120 ;  /* 0x0000007859597221 */ /* 0x000fe40000010000 */
[-C--:B------:R-:W-:Y:S02]  /*1b00*/  FFMA.FTZ R167, R21, R120.reuse, R167 ;  /* 0x0000007815a77223 */ /* 0x080fe400000100a7 */
[----:B------:R-:W-:Y:S01]  /*1b10*/  FFMA.FTZ R109, R168, R120, R109 ;  /* 0x00000078a86d7223 */ /* 0x000fe2000001006d */
[----:B------:R-:W-:Y:S01]  /*1b20*/  HADD2.F32 R120, -RZ, R129.H0_H0 ;  /* 0x20000081ff787230 */ /* 0x000fe20000004100 */
[----:B------:R-:W-:-:S02]  /*1b30*/  FMUL.FTZ R181, R27, R122 ;  /* 0x0000007a1bb57220 */ /* 0x000fc40000410000 */
[----:B------:R-:W-:Y:S01]  /*1b40*/  FMUL.FTZ R182, R141, R182 ;  /* 0x000000b68db67220 */ /* 0x000fe20000410000 */
[----:B------:R-:W-:Y:S01]  /*1b50*/  HADD2.F32 R125, -RZ, R125.H0_H0 ;  /* 0x2000007dff7d7230 */ /* 0x000fe20000004100 */
[----:B------:R-:W-:Y:S02]  /*1b60*/  FADD.FTZ R91, R91, R120 ;  /* 0x000000785b5b7221 */ /* 0x000fe40000010000 */
[-C--:B------:R-:W-:Y:S02]  /*1b70*/  FFMA.FTZ R181, R23, R120.reuse, R181 ;  /* 0x0000007817b57223 */ /* 0x080fe400000100b5 */
[----:B------:R-:W-:Y:S02]  /*1b80*/  FFMA.FTZ R111, R182, R120, R111 ;  /* 0x00000078b66f7223 */ /* 0x000fe4000001006f */
[----:B------:R-:W-:Y:S02]  /*1b90*/  FMUL.FTZ R180, R26, R123 ;  /* 0x0000007b1ab47220 */ /* 0x000fe40000410000 */
[----:B------:R-:W-:-:S02]  /*1ba0*/  FADD.FTZ R120, R133, R166 ;  /* 0x000000a685787221 */ /* 0x000fc40000010000 */
[----:B------:R-:W-:Y:S02]  /*1bb0*/  FFMA.FTZ R132, R165, R166, R132 ;  /* 0x000000a6a5847223 */ /* 0x000fe40000010084 */
[----:B------:R-:W-:Y:S02]  /*1bc0*/  FMUL.FTZ R169, R141, R128 ;  /* 0x000000808da97220 */ /* 0x000fe40000410000 */
        /* <DEDUP_REMOVED lines=17> */
.L_x_428:
[----:B------:R-:W-:Y:S05]  /*1ce0*/  BSYNC B0 ;  /* 0x0000000000007941 */ /* 0x000fea0003800000 */
.L_x_427:
        /* <DEDUP_REMOVED lines=10> */
[----:B------:R-:W-:Y:S02]  /*1d90*/  ISETP.NE.U32.AND P0, PT, RZ, c[0x0][0x250], PT ;  /* 0x00009400ff007a0c */ /* 0x000fe40003f05070 */
[----:B------:R-:W-:Y:S02]  /*1da0*/  SHF.L.U32 R128, R135, 0x2, RZ ;  /* 0x0000000287807819 */ /* 0x000fe400000006ff */
[----:B------:R-:W-:-:S02]  /*1db0*/  ISETP.NE.AND.EX P0, PT, RZ, c[0x0][0x254], PT, P0 ;  /* 0x00009500ff007a0c */ /* 0x000fc40003f05300 */
[----:B------:R-:W-:Y:S02]  /*1dc0*/  SHF.L.U64.HI R126, R135, 0x2, RZ ;  /* 0x00000002877e7819 */ /* 0x000fe400000102ff */
[----:B------:R-:W-:-:S04]  /*1dd0*/  IADD3 R184, P5, R128, c[0x0][0x190], RZ ;  /* 0x0000640080b87a10 */ /* 0x000fc80007fbe0ff */
[----:B------:R-:W-:-:S05]  /*1de0*/  IADD3.X R185, R126, c[0x0][0x194], RZ, P5, !PT ;  /* 0x000065007eb97a10 */ /* 0x000fca0002ffe4ff */
[----:B------:R-:W-:Y:S01]  /*1df0*/  @P0 IADD3 R128, P5, R128, c[0x0][0x198], RZ ;  /* 0x0000660080800a10 */ /* 0x000fe20007fbe0ff */
[----:B------:R0:W5:Y:S03]  /*1e00*/  LDG.E R184, [R184.64] ;  /* 0x00000004b8b87981 */ /* 0x000166000c1e1900 */
        /* <DEDUP_REMOVED lines=16> */
[----:B------:R-:W-:Y:S02]  /*1f10*/  HADD2.F32 R130, -RZ, R130.H0_H0 ;  /* 0x20000082ff827230 */ /* 0x000fe40000004100 */
[----:B------:R-:W-:Y:S01]  /*1f20*/  HADD2.F32 R131, -RZ, R131.H0_H0 ;  /* 0x20000083ff837230 */ /* 0x000fe20000004100 */
[----:B------:R-:W-:Y:S01]  /*1f30*/  FADD.FTZ R190, -R194, R124 ;  /* 0x0000007cc2be7221 */ /* 0x000fe20000010100 */
[----:B------:R-:W-:Y:S01]  /*1f40*/  HADD2.F32 R125, -RZ, R125.H0_H0 ;  /* 0x2000007dff7d7230 */ /* 0x000fe20000004100 */
[----:B----4-:R-:W-:Y:S01]  /*1f50*/  IMAD.MOV.U32 R124, RZ, RZ, R122 ;  /* 0x000000ffff7c7224 */ /* 0x010fe200078e007a */
[----:B------:R-:W-:Y:S01]  /*1f60*/  HADD2.F32 R127, -RZ, R126.H0_H0 ;  /* 0x2000007eff7f7230 */ /* 0x000fe20000004100 */
[----:B------:R-:W-:Y:S01]  /*1f70*/  SHF.R.U64 R120, R120, 0x10, R121 ;  /* 0x0000001078787819 */ /* 0x000fe20000001279 */
[----:B------:R-:W-:-:S02]  /*1f80*/  FADD.FTZ R130, -R194, R130 ;  /* 0x00000082c2827221 */ /* 0x000fc40000010100 */
[----:B-1----:R-:W-:Y:S01]  /*1f90*/  FADD.FTZ R128, -R194, R131 ;  /* 0x00000083c2807221 */ /* 0x002fe20000010100 */
[----:B------:R-:W-:Y:S01]  /*1fa0*/  SHF.R.U64 R131, R122, 0x10, R123 ;  /* 0x000000107a837819 */ /* 0x000fe2000000127b */
[----:B------:R-:W-:Y:S01]  /*1fb0*/  FADD.FTZ R194, -R194, R125 ;  /* 0x0000007dc2c27221 */ /* 0x000fe20000010100 */
[--C-:B------:R-:W-:Y:S01]  /*1fc0*/  SHF.R.U32.HI R129, RZ, 0x10, R123.reuse ;  /* 0x00000010ff817819 */ /* 0x100fe2000001167b */
[----:B------:R-:W-:Y:S01]  /*1fd0*/  IMAD.MOV.U32 R125, RZ, RZ, R123 ;  /* 0x000000ffff7d7224 */ /* 0x000fe200078e007b */
[----:B------:R-:W-:Y:S01]  /*1fe0*/  HADD2.F32 R123, -RZ, R124.H0_H0 ;  /* 0x2000007cff7b7230 */ /* 0x000fe20000004100 */
[----:B------:R-:W-:Y:S01]  /*1ff0*/  MOV R122, R121 ;  /* 0x00000079007a7202 */ /* 0x000fe20000000f00 */
[----:B------:R-:W-:Y:S01]  /*2000*/  FMUL.FTZ R188, R32, R127 ;  /* 0x0000007f20bc7220 */ /* 0x000fe20000410000 */
[----:B------:R-:W-:Y:S01]  /*2010*/  HADD2.F32 R124, -RZ, R120.H0_H0 ;  /* 0x20000078ff7c7230 */ /* 0x000fe20000004100 */
[----:B0-----:R-:W-:Y:S01]  /*2020*/  FMUL.FTZ R185, R141, R130 ;  /* 0x000000828db97220 */ /* 0x001fe20000410000 */
[----:B------:R-:W-:Y:S01]  /*2030*/  SHF.R.U32.HI R121, RZ, 0x10, R121 ;  /* 0x00000010ff797819 */ /* 0x000fe20000011679 */
[----:B------:R-:W-:Y:S01]  /*2040*/  FADD.FTZ R84, R84, R123 ;  /* 0x0000007b54547221 */ /* 0x000fe20000010000 */
[----:B------:R-:W-:Y:S01]  /*2050*/  HADD2.F32 R120, -RZ, R131.H0_H0 ;  /* 0x20000083ff787230 */ /* 0x000fe20000004100 */
        /* <DEDUP_REMOVED lines=37> */
.L_x_430:
[----:B------:R-:W-:Y:S05]  /*22b0*/  BSYNC B0 ;  /* 0x0000000000007941 */ /* 0x000fea0003800000 */
.L_x_429:
        /* <DEDUP_REMOVED lines=27> */
[----:B-----5:R-:W-:Y:S02]  /*2470*/  FSEL R134, R134, RZ, !P0 ;  /* 0x000000ff86867208 */ /* 0x020fe40004000000 */
[----:B--2---:R-:W-:Y:S02]  /*2480*/  MOV R135, R120 ;  /* 0x0000007800877202 */ /* 0x004fe40000000f00 */
[--C-:B------:R-:W-:Y:S01]  /*2490*/  SHF.R.U64 R120, R120, 0x10, R121.reuse ;  /* 0x0000001078787819 */ /* 0x100fe20000001279 */
[--C-:B0-----:R-:W-:Y:S01]  /*24a0*/  IMAD.MOV.U32 R130, RZ, RZ, R121.reuse ;  /* 0x000000ffff827224 */ /* 0x101fe200078e0079 */
[----:B------:R-:W-:-:S03]  /*24b0*/  SHF.R.U32.HI R121, RZ, 0x10, R121 ;  /* 0x00000010ff797819 */ /* 0x000fc60000011679 */
[----:B------:R-:W-:Y:S01]  /*24c0*/  HADD2.F32 R120, -RZ, R120.H0_H0 ;  /* 0x20000078ff787230 */ /* 0x000fe20000004100 */
[----:B---3--:R-:W-:Y:S01]  /*24d0*/  IMAD.MOV.U32 R126, RZ, RZ, R122 ;  /* 0x000000ffff7e7224 */ /* 0x008fe200078e007a */
[----:B------:R-:W-:Y:S01]  /*24e0*/  SHF.R.U64 R122, R122, 0x10, R123 ;  /* 0x000000107a7a7819 */ /* 0x000fe2000000127b */
[----:B------:R-:W-:Y:S02]  /*24f0*/  HADD2.F32 R121, -RZ, R121.H0_H0 ;  /* 0x20000079ff797230 */ /* 0x000fe40000004100 */
[----:B------:R-:W-:Y:S01]  /*2500*/  FADD.FTZ R200, -R134, R120 ;  /* 0x0000007886c87221 */ /* 0x000fe20000010100 */
[----:B----4-:R-:W-:Y:S01]  /*2510*/  MOV R120, R124 ;  /* 0x0000007c00787202 */ /* 0x010fe20000000f00 */
[----:B------:R-:W-:Y:S01]  /*2520*/  HADD2.F32 R127, -RZ, R126.H0_H0 ;  /* 0x2000007eff7f7230 */ /* 0x000fe20000004100 */
[----:B------:R-:W-:Y:S01]  /*2530*/  SHF.R.U64 R131, R124, 0x10, R125 ;  /* 0x000000107c837819 */ /* 0x000fe2000000127d */
[----:B------:R-:W-:Y:S01]  /*2540*/  IMAD.MOV.U32 R124, RZ, RZ, R123 ;  /* 0x000000ffff7c7224 */ /* 0x000fe200078e007b */
[----:B------:R-:W-:Y:S01]  /*2550*/  HADD2.F32 R122, -RZ, R122.H0_H0 ;  /* 0x2000007aff7a7230 */ /* 0x000fe20000004100 */
[----:B------:R-:W-:Y:S01]  /*2560*/  FADD.FTZ R204, -R134, R121 ;  /* 0x0000007986cc7221 */ /* 0x000fe20000010100 */
[----:B------:R-:W-:Y:S01]  /*2570*/  SHF.R.U32.HI R126, RZ, 0x10, R123 ;  /* 0x00000010ff7e7819 */ /* 0x000fe2000001167b */
[--C-:B------:R-:W-:Y:S01]  /*2580*/  IMAD.MOV.U32 R121, RZ, RZ, R125.reuse ;  /* 0x000000ffff797224 */ /* 0x100fe200078e007d */
[----:B-1----:R-:W-:Y:S01]  /*2590*/  SHF.R.U32.HI R129, RZ, 0x10, R125 ;  /* 0x00000010ff817819 */ /* 0x002fe2000001167d */
[----:B------:R-:W-:-:S02]  /*25a0*/  HADD2.F32 R135, -RZ, R135.H0_H0 ;  /* 0x20000087ff877230 */ /* 0x000fc40000004100 */
[----:B------:R-:W-:Y:S01]  /*25b0*/  HADD2.F32 R125, -RZ, R120.H0_H0 ;  /* 0x20000078ff7d7230 */ /* 0x000fe20000004100 */
[----:B------:R-:W-:Y:S01]  /*25c0*/  FMUL.FTZ R201, R137, R122 ;  /* 0x0000007a89c97220 */ /* 0x000fe20000410000 */
[----:B------:R-:W-:Y:S01]  /*25d0*/  HADD2.F32 R120, -RZ, R131.H0_H0 ;  /* 0x20000083ff787230 */ /* 0x000fe20000004100 */
[----:B------:R-:W-:Y:S01]  /*25e0*/  FMUL.FTZ R200, R141, R200 ;  /* 0x000000c88dc87220 */ /* 0x000fe20000410000 */
[----:B------:R-:W-:Y:S02]  /*25f0*/  HADD2.F32 R123, -RZ, R124.H0_H0 ;  /* 0x2000007cff7b7230 */ /* 0x000fe40000004100 */
[----:B------:R-:W-:Y:S02]  /*2600*/  HADD2.F32 R130, -RZ, R130.H0_H0 ;  /* 0x20000082ff827230 */ /* 0x000fe40000004100 */
[----:B------:R-:W-:Y:S01]  /*2610*/  HADD2.F32 R124, -RZ, R126.H0_H0 ;  /* 0x2000007eff7c7230 */ /* 0x000fe20000004100 */
[----:B------:R-:W-:Y:S02]  /*2620*/  FADD.FTZ R128, -R134, R135 ;  /* 0x0000008786807221 */ /* 0x000fe40000010100 */
[----:B------:R-:W-:-:S02]  /*2630*/  FMUL.FTZ R198, R136, R127 ;  /* 0x0000007f88c67220 */ /* 0x000fc40000410000 */
[----:B------:R-:W-:Y:S02]  /*2640*/  FADD.FTZ R81, R81, R120 ;  /* 0x0000007851517221 */ /* 0x000fe40000010000 */
[-C--:B------:R-:W-:Y:S02]  /*2650*/  FFMA.FTZ R201, R37, R120.reuse, R201 ;  /* 0x0000007825c97223 */ /* 0x080fe400000100c9 */
[----:B------:R-:W-:Y:S01]  /*2660*/  FFMA.FTZ R101, R200, R120, R101 ;  /* 0x00000078c8657223 */ /* 0x000fe20000010065 */
[----:B------:R-:W-:Y:S01]  /*2670*/  HADD2.F32 R120, -RZ, R129.H0_H0 ;  /* 0x20000081ff787230 */ /* 0x000fe20000004100 */
[----:B------:R-:W-:Y:S02]  /*2680*/  FADD.FTZ R130, -R134, R130 ;  /* 0x0000008286827221 */ /* 0x000fe40000010100 */
[----:B------:R-:W-:Y:S02]  /*2690*/  FMUL.FTZ R205, R139, R124 ;  /* 0x0000007c8bcd7220 */ /* 0x000fe40000410000 */
[----:B------:R-:W-:-:S02]  /*26a0*/  FMUL.FTZ R204, R141, R204 ;  /* 0x000000cc8dcc7220 */ /* 0x000fc40000410000 */
[C---:B------:R-:W-:Y:S02]  /*26b0*/  FMUL.FTZ R199, R141.reuse, R128 ;  /* 0x000000808dc77220 */ /* 0x040fe40000410000 */
        /* <DEDUP_REMOVED lines=28> */
.L_x_432:
[----:B------:R-:W-:Y:S05]  /*2880*/  BSYNC B0 ;  /* 0x0000000000007941 */ /* 0x000fea0003800000 */
.L_x_431:
[----:B------:R-:W-:Y:S02]  /*2890*/  LOP3.LUT P5, RZ, R140, 0xff, RZ, 0xc0, !PT ;  /* 0x000000ff8cff7812 */ /* 0x000fe400078ac0ff */
[----:B------:R-:W-:Y:S02]  /*28a0*/  SHF.R.U32.HI R122, RZ, 0x5, R0 ;  /* 0x00000005ff7a7819 */ /* 0x000fe40000011600 */
[----:B------:R-:W-:-:S02]  /*28b0*/  LOP3.LUT P0, RZ, R0, 0x1f, RZ, 0xc0, !PT ;  /* 0x0000001f00ff7812 */ /* 0x000fc4000780c0ff */
[----:B------:R-:W-:-:S07]  /*28c0*/  LOP3.LUT R214, R122, 0x7fffff8, RZ, 0xc0, !PT ;  /* 0x07fffff87ad67812 */ /* 0x000fce00078ec0ff */
[----:B------:R-:W-:Y:S01]  /*28d0*/  @!P5 IADD3 R214, R214, 0x8, RZ ;  /* 0x00000008d6d6d810 */ /* 0x000fe20007ffe0ff */
[----:B------:R-:W-:Y:S05]  /*28e0*/  BRA.DIV ~URZ, `(.L_x_433) ;  /* 0x000027f27f007947 */ /* 0x000fea000b800000 */
[----:B------:R0:W1:Y:S02]  /*28f0*/  SHFL.DOWN PT, R124, R133, 0x10, 0x1f ;  /* 0x0a001f00857c7f89 */ /* 0x00006400000e0000 */
.L_x_463:
        /* <DEDUP_REMOVED lines=18> */
.L_x_464:
[----:B------:R-:W-:Y:S01]  /*2a20*/  @!P0 LOP3.LUT R121, R122, 0x7, RZ, 0xc0, !PT ;  /* 0x000000077a798812 */ /* 0x000fe200078ec0ff */
[----:B--2---:R-:W-:Y:S01]  /*2a30*/  FADD.FTZ R186, R127, R126 ;  /* 0x0000007e7fba7221 */ /* 0x004fe20000010000 */
[----:B------:R-:W-:Y:S01]  /*2a40*/  WARPSYNC 0xffffffff ;  /* 0xffffffff00007948 */ /* 0x000fe20003800000 */
[----:B-1----:R-:W-:Y:S01]  /*2a50*/  FADD.FTZ R187, R187, R128 ;  /* 0x00000080bbbb7221 */ /* 0x002fe20000010000 */
[----:B------:R-:W-:Y:S01]  /*2a60*/  @!P0 IADD3 R215, R214, R121, RZ ;  /* 0x00000079d6d78210 */ /* 0x000fe20007ffe0ff */
[----:B------:R-:W-:Y:S04]  /*2a70*/  BSSY B0, `(.L_x_435) ;  /* 0x000007e000007945 */ /* 0x000fe80003800000 */
        /* <DEDUP_REMOVED lines=36> */
[----:B------:R-:W-:Y:S01]  /*2cc0*/  FADD.FTZ R124, R147, -R124 ;  /* 0x8000007c937c7221 */ /* 0x000fe20000010000 */
[----:B------:R-:W-:Y:S01]  /*2cd0*/  @P0 HADD2.F32 R121, -RZ, R122.H0_H0 ;  /* 0x2000007aff790230 */ /* 0x000fe20000004100 */
[----:B------:R-:W-:Y:S01]  /*2ce0*/  FFMA.FTZ R123, R149, R129, R132 ;  /* 0x00000081957b7223 */ /* 0x000fe20000010084 */
[----:B------:R-:W-:Y:S01]  /*2cf0*/  @P0 HADD2.F32 R134, -RZ, R134.H0_H0 ;  /* 0x20000086ff860230 */ /* 0x000fe20000004100 */
[----:B------:R-:W-:-:S02]  /*2d00*/  FMUL.FTZ R124, R141, R124 ;  /* 0x0000007c8d7c7220 */ /* 0x000fc40000410000 */
[----:B------:R-:W-:Y:S01]  /*2d10*/  @P0 FADD.FTZ R120, R120, R121 ;  /* 0x0000007978780221 */ /* 0x000fe20000010000 */
[--C-:B------:R-:W-:Y:S01]  /*2d20*/  @P0 SHF.R.U64 R121, R174, 0x10, R175.reuse ;  /* 0x00000010ae790819 */ /* 0x100fe200000012af */
[----:B------:R-:W-:Y:S02]  /*2d30*/  @P0 IMAD.MOV.U32 R125, RZ, RZ, R175 ;  /* 0x000000ffff7d0224 */ /* 0x000fe400078e00af */
[----:B------:R-:W-:Y:S02]  /*2d40*/  FMUL.FTZ R130, R120, c[0x0][0x1e8] ;  /* 0x00007a0078827a20 */ /* 0x000fe40000410000 */
[----:B------:R-:W-:Y:S01]  /*2d50*/  @P0 HADD2.F32 R121, -RZ, R121.H0_H0 ;  /* 0x20000079ff790230 */ /* 0x000fe20000004100 */
[----:B------:R-:W-:Y:S01]  /*2d60*/  FADD.FTZ R126, R150, -R123 ;  /* 0x8000007b967e7221 */ /* 0x000fe20000010000 */
[----:B------:R-:W-:Y:S01]  /*2d70*/  @P0 HADD2.F32 R123, -RZ, R125.H0_H0 ;  /* 0x2000007dff7b0230 */ /* 0x000fe20000004100 */
[----:B------:R-:W-:Y:S01]  /*2d80*/  FSEL R122, R130, RZ, P5 ;  /* 0x000000ff827a7208 */ /* 0x000fe20002800000 */
[----:B------:R-:W-:Y:S01]  /*2d90*/  FFMA.FTZ R132, R152, R129, R132 ;  /* 0x0000008198847223 */ /* 0x000fe20000010084 */
[----:B------:R-:W-:Y:S01]  /*2da0*/  ISETP.NE.U32.AND P5, PT, RZ, c[0x0][0x250], PT ;  /* 0x00009400ff007a0c */ /* 0x000fe20003fa5070 */
[----:B------:R-:W-:Y:S01]  /*2db0*/  @P0 FADD.FTZ R124, R124, R121 ;  /* 0x000000797c7c0221 */ /* 0x000fe20000010000 */
[----:B------:R-:W-:Y:S01]  /*2dc0*/  F2F.F16.F32 R133, R122 ;  /* 0x0000007a00857304 */ /* 0x000fe20000200800 */
[----:B------:R-:W-:Y:S01]  /*2dd0*/  FMUL.FTZ R126, R141, R126 ;  /* 0x0000007e8d7e7220 */ /* 0x000fe20000410000 */
[----:B------:R-:W-:Y:S01]  /*2de0*/  ISETP.NE.AND.EX P5, PT, RZ, c[0x0][0x254], PT, P5 ;  /* 0x00009500ff007a0c */ /* 0x000fe20003fa5350 */
[----:B------:R-:W-:-:S02]  /*2df0*/  FADD.FTZ R132, R151, -R132 ;  /* 0x8000008497847221 */ /* 0x000fc40000010000 */
[----:B------:R-:W-:Y:S02]  /*2e00*/  FMUL.FTZ R131, R124, c[0x0][0x1e8] ;  /* 0x00007a007c837a20 */ /* 0x000fe40000410000 */
[----:B------:R-:W-:Y:S02]  /*2e10*/  @P0 FADD.FTZ R126, R126, R123 ;  /* 0x0000007b7e7e0221 */ /* 0x000fe40000010000 */
[----:B------:R-:W-:Y:S02]  /*2e20*/  FMUL.FTZ R125, R141, R132 ;  /* 0x000000848d7d7220 */ /* 0x000fe40000410000 */
[----:B------:R-:W-:Y:S02]  /*2e30*/  FMUL.FTZ R127, R126, c[0x0][0x1e8] ;  /* 0x00007a007e7f7a20 */ /* 0x000fe40000410000 */
[----:B------:R-:W-:Y:S02]  /*2e40*/  @P0 FADD.FTZ R125, R125, R134 ;  /* 0x000000867d7d0221 */ /* 0x000fe40000010000 */
[----:B------:R-:W-:-:S02]  /*2e50*/  @P5 LOP3.LUT P6, RZ, R143, 0xff, RZ, 0xc0, !PT ;  /* 0x000000ff8fff5812 */ /* 0x000fc400078cc0ff */
[----:B------:R-:W-:Y:S01]  /*2e60*/  @P5 LOP3.LUT P0, RZ, R143, 0xff0000, RZ, 0xc0, !PT ;  /* 0x00ff00008fff5812 */ /* 0x000fe2000780c0ff */
[----:B------:R-:W-:Y:S01]  /*2e70*/  FMUL.FTZ R135, R125, c[0x0][0x1e8] ;  /* 0x00007a007d877a20 */ /* 0x000fe20000410000 */
[----:B------:R-:W-:Y:S02]  /*2e80*/  @P5 FSEL R130, R130, RZ, P6 ;  /* 0x000000ff82825208 */ /* 0x000fe40003000000 */
[----:B------:R-:W-:Y:S02]  /*2e90*/  LOP3.LUT P6, RZ, R144, 0xff00, RZ, 0xc0, !PT ;  /* 0x0000ff0090ff7812 */ /* 0x000fe400078cc0ff */
[----:B------:R-:W-:Y:S02]  /*2ea0*/  @P5 FSEL R132, R127, RZ, P0 ;  /* 0x000000ff7f845208 */ /* 0x000fe40000000000 */
[----:B------:R-:W-:Y:S02]  /*2eb0*/  FSEL R121, R131, RZ, P6 ;  /* 0x000000ff83797208 */ /* 0x000fe40003000000 */
[----:B------:R-:W-:-:S02]  /*2ec0*/  @P5 LOP3.LUT P6, RZ, R143, 0xff00, RZ, 0xc0, !PT ;  /* 0x0000ff008fff5812 */ /* 0x000fc400078cc0ff */
[C---:B------:R-:W-:Y:S02]  /*2ed0*/  LOP3.LUT P0, RZ, R144.reuse, 0xff000000, RZ, 0xc0, !PT ;  /* 0xff00000090ff7812 */ /* 0x040fe4000780c0ff */
[----:B------:R-:W-:Y:S01]  /*2ee0*/  @P5 FSEL R131, R131, RZ, P6 ;  /* 0x000000ff83835208 */ /* 0x000fe20003000000 */
[----:B------:R-:W0:Y:S01]  /*2ef0*/  F2F.F16.F32 R121, R121 ;  /* 0x0000007900797304 */ /* 0x000e220000200800 */
[----:B------:R-:W-:-:S04]  /*2f00*/  LOP3.LUT P6, RZ, R144, 0xff0000, RZ, 0xc0, !PT ;  /* 0x00ff000090ff7812 */ /* 0x000fc800078cc0ff */
[----:B------:R-:W-:Y:S02]  /*2f10*/  FSEL R123, R127, RZ, P6 ;  /* 0x000000ff7f7b7208 */ /* 0x000fe40003000000 */
[----:B------:R-:W-:Y:S02]  /*2f20*/  FSEL R127, R135, RZ, P0 ;  /* 0x000000ff877f7208 */ /* 0x000fe40000000000 */
[----:B------:R-:W-:Y:S01]  /*2f30*/  ISETP.NE.U32.AND P0, PT, RZ, c[0x0][0x258], PT ;  /* 0x00009600ff007a0c */ /* 0x000fe20003f05070 */
[----:B------:R-:W-:Y:S01]  /*2f40*/  F2F.F16.F32 R134, R123 ;  /* 0x0000007b00867304 */ /* 0x000fe20000200800 */
[----:B------:R-:W-:Y:S02]  /*2f50*/  @P5 LOP3.LUT P6, RZ, R143, 0xff000000, RZ, 0xc0, !PT ;  /* 0xff0000008fff5812 */ /* 0x000fe400078cc0ff */
[----:B------:R-:W-:-:S05]  /*2f60*/  ISETP.NE.AND.EX P0, PT, RZ, c[0x0][0x25c], PT, P0 ;  /* 0x00009700ff007a0c */ /* 0x000fca0003f05300 */
[----:B------:R-:W1:Y:S08]  /*2f70*/  F2F.F16.F32 R127, R127 ;  /* 0x0000007f007f7304 */ /* 0x000e700000200800 */
[----:B------:R-:W-:Y:S02]  /*2f80*/  @P0 F2FP.PACK_AB R120, RZ, R120 ;  /* 0x00000078ff78023e */ /* 0x000fe400000000ff */
[----:B------:R-:W-:-:S02]  /*2f90*/  @P0 F2FP.PACK_AB R124, RZ, R124 ;  /* 0x0000007cff7c023e */ /* 0x000fc400000000ff */
[----:B------:R-:W-:Y:S02]  /*2fa0*/  @P0 F2FP.PACK_AB R126, RZ, R126 ;  /* 0x0000007eff7e023e */ /* 0x000fe400000000ff */
[----:B------:R-:W-:Y:S02]  /*2fb0*/  @P0 F2FP.PACK_AB R125, RZ, R125 ;  /* 0x0000007dff7d023e */ /* 0x000fe400000000ff */
[----:B------:R-:W-:Y:S01]  /*2fc0*/  @P0 PRMT R207, R120, 0x7610, R207 ;  /* 0x0000761078cf0816 */ /* 0x000fe200000000cf */
[----:B0-----:R-:W-:Y:S01]  /*2fd0*/  IMAD.WIDE.U32 R120, R121, 0x10000, RZ ;  /* 0x0001000079787825 */ /* 0x001fe200078e00ff */
[----:B------:R-:W-:Y:S02]  /*2fe0*/  @P0 PRMT R206, R124, 0x7610, R206 ;  /* 0x000076107cce0816 */ /* 0x000fe400000000ce */
[----:B------:R-:W-:Y:S02]  /*2ff0*/  @P0 PRMT R208, R126, 0x7610, R208 ;  /* 0x000076107ed00816 */ /* 0x000fe400000000d0 */
[----:B------:R-:W-:Y:S01]  /*3000*/  @P0 PRMT R209, R125, 0x7610, R209 ;  /* 0x000076107dd10816 */ /* 0x000fe200000000d1 */
[----:B------:R-:W-:Y:S01]  /*3010*/  IMAD.MOV.U32 R125, RZ, RZ, 0x8 ;  /* 0x00000008ff7d7424 */ /* 0x000fe200078e00ff */
[----:B------:R-:W-:-:S02]  /*3020*/  ISETP.NE.U32.AND P0, PT, RZ, c[0x0][0x258], PT ;  /* 0x00009600ff007a0c */ /* 0x000fc40003f05070 */
[----:B-1----:R-:W-:Y:S02]  /*3030*/  SHF.L.U32 R123, R127, 0x10, RZ ;  /* 0x000000107f7b7819 */ /* 0x002fe400000006ff */
[----:B------:R-:W-:Y:S02]  /*3040*/  ISETP.NE.AND.EX P0, PT, RZ, c[0x0][0x25c], PT, P0 ;  /* 0x00009700ff007a0c */ /* 0x000fe40003f05300 */
[----:B------:R-:W-:Y:S01]  /*3050*/  LOP3.LUT R121, R121, R123, R134, 0xfe, !PT ;  /* 0x0000007b79797212 */ /* 0x000fe200078efe86 */
[----:B------:R-:W-:Y:S01]  /*3060*/  IMAD.WIDE.U32 R122, R142, R125, c[0x0][0x248] ;  /* 0x000092008e7a7625 */ /* 0x000fe200078e007d */
[----:B------:R-:W-:-:S09]  /*3070*/  LOP3.LUT R120, R120, R133, RZ, 0xfc, !PT ;  /* 0x0000008578787212 */ /* 0x000fd200078efcff */
        /* <DEDUP_REMOVED lines=9> */
.L_x_437:
[----:B------:R1:W-:Y:S01]  /*3110*/  STG.E.64 [R122.64], R120 ;  /* 0x000000787a007986 */ /* 0x0003e2000c101b04 */
[----:B0-----:R-:W-:Y:S02]  /*3120*/  @P5 FSEL R124, R135, RZ, P6 ;  /* 0x000000ff877c5208 */ /* 0x001fe40003000000 */
[----:B------:R-:W-:Y:S02]  /*3130*/  @P5 F2FP.PACK_AB R130, RZ, R130 ;  /* 0x00000082ff82523e */ /* 0x000fe400000000ff */
[----:B------:R-:W-:Y:S02]  /*3140*/  @P5 F2FP.PACK_AB R131, RZ, R131 ;  /* 0x00000083ff83523e */ /* 0x000fe400000000ff */
[----:B------:R-:W-:Y:S02]  /*3150*/  @P5 F2FP.PACK_AB R132, RZ, R132 ;  /* 0x00000084ff84523e */ /* 0x000fe400000000ff */
[----:B------:R-:W-:Y:S02]  /*3160*/  @P5 F2FP.PACK_AB R124, RZ, R124 ;  /* 0x0000007cff7c523e */ /* 0x000fe400000000ff */
        /* <DEDUP_REMOVED lines=13> */
.L_x_438:
[----:B-1----:R-:W-:Y:S02]  /*3240*/  IADD3 R142, R142, 0x100, RZ ;  /* 0x000001008e8e7810 */ /* 0x002fe40007ffe0ff */
.L_x_436:
[----:B------:R-:W-:Y:S05]  /*3250*/  BSYNC B0 ;  /* 0x0000000000007941 */ /* 0x000fea0003800000 */
.L_x_435:
        /* <DEDUP_REMOVED lines=10> */
[----:B------:R-:W-:Y:S01]  /*3300*/  @P0 MOV R122, R172 ;  /* 0x000000ac007a0202 */ /* 0x000fe20000000f00 */
[----:B------:R-:W-:Y:S01]  /*3310*/  FADD.FTZ R124, R157, -R124 ;  /* 0x8000007c9d7c7221 */ /* 0x000fe20000010000 */
[----:B------:R-:W-:Y:S01]  /*3320*/  @P0 SHF.R.U32.HI R134, RZ, 0x10, R173 ;  /* 0x00000010ff860819 */ /* 0x000fe200000116ad */
[----:B------:R-:W-:Y:S02]  /*3330*/  FMUL.FTZ R120, R141, R120 ;  /* 0x000000788d787220 */ /* 0x000fe40000410000 */
        /* <DEDUP_REMOVED lines=50> */
[----:B------:R-:W-:Y:S01]  /*3660*/  @P0 PRMT R208, R126, 0x7610, R208 ;  /* 0x000076107ed00816 */ /* 0x000fe200000000d0 */
[----:B-1----:R-:W-:Y:S01]  /*3670*/  IMAD.U32 R123, R127, 0x10000, RZ ;  /* 0x000100007f7b7824 */ /* 0x002fe200078e00ff */
[----:B------:R-:W-:Y:S01]  /*3680*/  @P0 PRMT R209, R125, 0x7610, R209 ;  /* 0x000076107dd10816 */ /* 0x000fe200000000d1 */
[----:B------:R-:W-:Y:S01]  /*3690*/  HFMA2.MMA R125, -RZ, RZ, 0, 4.76837158203125e-07 ;  /* 0x00000008ff7d7435 */ /* 0x000fe200000001ff */
[----:B------:R-:W-:-:S02]  /*36a0*/  ISETP.NE.U32.AND P0, PT, RZ, c[0x0][0x258], PT ;  /* 0x00009600ff007a0c */ /* 0x000fc40003f05070 */
[----:B------:R-:W-:Y:S02]  /*36b0*/  LOP3.LUT R121, R121, R123, R134, 0xfe, !PT ;  /* 0x0000007b79797212 */ /* 0x000fe400078efe86 */
[----:B------:R-:W-:Y:S02]  /*36c0*/  ISETP.NE.AND.EX P0, PT, RZ, c[0x0][0x25c], PT, P0 ;  /* 0x00009700ff007a0c */ /* 0x000fe40003f05300 */
[----:B------:R-:W-:-:S03]  /*36d0*/  LOP3.LUT R120, R120, R133, RZ, 0xfc, !PT ;  /* 0x0000008578787212 */ /* 0x000fc600078efcff */
        /* <DEDUP_REMOVED lines=10> */
.L_x_441:
        /* <DEDUP_REMOVED lines=19> */
.L_x_442:
[----:B-1----:R-:W-:Y:S02]  /*38b0*/  IADD3 R142, R142, 0x100, RZ ;  /* 0x000001008e8e7810 */ /* 0x002fe40007ffe0ff */
.L_x_440:
[----:B------:R-:W-:Y:S05]  /*38c0*/  BSYNC B0 ;  /* 0x0000000000007941 */ /* 0x000fea0003800000 */
.L_x_439:
        /* <DEDUP_REMOVED lines=8> */
[----:B------:R-:W-:Y:S02]  /*3950*/  FFMA.FTZ R124, R168, R129, R132 ;  /* 0x00000081a87c7223 */ /* 0x000fe40000010084 */
[----:B------:R-:W-:Y:S02]  /*3960*/  FADD.FTZ R120, R166, -R121 ;  /* 0x80000079a6787221 */ /* 0x000fe40000010000 */
[----:B------:R-:W-:Y:S01]  /*3970*/  @P0 IMAD.MOV.U32 R122, RZ, RZ, R170 ;  /* 0x000000ffff7a0224 */ /* 0x000fe200078e00aa */
[----:B------:R-:W-:Y:S01]  /*3980*/  @P0 MOV R125, R171 ;  /* 0x000000ab007d0202 */ /* 0x000fe20000000f00 */
[----:B------:R-:W-:Y:S01]  /*3990*/  FMUL.FTZ R120, R141, R120 ;  /* 0x000000788d787220 */ /* 0x000fe20000410000 */
[----:B------:R-:W-:Y:S01]  /*39a0*/  @P0 SHF.R.U32.HI R134, RZ, 0x10, R171 ;  /* 0x00000010ff860819 */ /* 0x000fe200000116ab */
[----:B------:R-:W-:Y:S01]  /*39b0*/  FADD.FTZ R124, R167, -R124 ;  /* 0x8000007ca77c7221 */ /* 0x000fe20000010000 */
[----:B------:R-:W-:Y:S01]  /*39c0*/  @P0 HADD2.F32 R121, -RZ, R122.H0_H0 ;  /* 0x2000007aff790230 */ /* 0x000fe20000004100 */
[----:B------:R-:W-:-:S02]  /*39d0*/  FFMA.FTZ R123, R169, R129, R132 ;  /* 0x00000081a97b7223 */ /* 0x000fc40000010084 */
[C---:B------:R-:W-:Y:S01]  /*39e0*/  FMUL.FTZ R124, R141.reuse, R124 ;  /* 0x0000007c8d7c7220 */ /* 0x040fe20000410000 */
[----:B------:R-:W-:Y:S01]  /*39f0*/  @P0 HADD2.F32 R134, -RZ, R134.H0_H0 ;  /* 0x20000086ff860230 */ /* 0x000fe20000004100 */
[----:B------:R-:W-:Y:S01]  /*3a00*/  @P0 FADD.FTZ R120, R120, R121 ;  /* 0x0000007978780221 */ /* 0x000fe20000010000 */
[----:B------:R-:W-:Y:S01]  /*3a10*/  @P0 SHF.R.U64 R121, R170, 0x10, R171 ;  /* 0x00000010aa790819 */ /* 0x000fe200000012ab */
[----:B------:R-:W-:Y:S01]  /*3a20*/  FADD.FTZ R126, R180, -R123 ;  /* 0x8000007bb47e7221 */ /* 0x000fe20000010000 */
[----:B------:R-:W-:Y:S01]  /*3a30*/  @P0 HADD2.F32 R123, -RZ, R125.H0_H0 ;  /* 0x2000007dff7b0230 */ /* 0x000fe20000004100 */
[----:B------:R-:W-:Y:S02]  /*3a40*/  FMUL.FTZ R130, R120, c[0x0][0x1e8] ;  /* 0x00007a0078827a20 */ /* 0x000fe40000410000 */
[----:B------:R-:W-:Y:S01]  /*3a50*/  @P0 HADD2.F32 R121, -RZ, R121.H0_H0 ;  /* 0x20000079ff790230 */ /* 0x000fe20000004100 */
[----:B------:R-:W-:Y:S02]  /*3a60*/  FFMA.FTZ R132, R182, R129, R132 ;  /* 0x00000081b6847223 */ /* 0x000fe40000010084 */
[----:B------:R-:W-:Y:S01]  /*3a70*/  FSEL R122, R130, RZ, P5 ;  /* 0x000000ff827a7208 */ /* 0x000fe20002800000 */
[----:B------:R-:W-:Y:S01]  /*3a80*/  FMUL.FTZ R126, R141, R126 ;  /* 0x0000007e8d7e7220 */ /* 0x000fe20000410000 */
[----:B------:R-:W-:Y:S01]  /*3a90*/  ISETP.NE.U32.AND P5, PT, RZ, c[0x0][0x250], PT ;  /* 0x00009400ff007a0c */ /* 0x000fe20003fa5070 */
[----:B------:R-:W-:Y:S01]  /*3aa0*/  @P0 FADD.FTZ R124, R124, R121 ;  /* 0x000000797c7c0221 */ /* 0x000fe20000010000 */
[----:B------:R-:W-:Y:S01]  /*3ab0*/  F2F.F16.F32 R133, R122 ;  /* 0x0000007a00857304 */ /* 0x000fe20000200800 */
[----:B------:R-:W-:Y:S01]  /*3ac0*/  FADD.FTZ R132, R181, -R132 ;  /* 0x80000084b5847221 */ /* 0x000fe20000010000 */
[----:B------:R-:W-:Y:S01]  /*3ad0*/  ISETP.NE.AND.EX P5, PT, RZ, c[0x0][0x254], PT, P5 ;  /* 0x00009500ff007a0c */ /* 0x000fe20003fa5350 */
[----:B------:R-:W-:-:S02]  /*3ae0*/  FMUL.FTZ R131, R124, c[0x0][0x1e8] ;  /* 0x00007a007c837a20 */ /* 0x000fc40000410000 */
[----:B------:R-:W-:Y:S02]  /*3af0*/  @P0 FADD.FTZ R126, R126, R123 ;  /* 0x0000007b7e7e0221 */ /* 0x000fe40000010000 */
[----:B------:R-:W-:Y:S02]  /*3b00*/  FMUL.FTZ R125, R141, R132 ;  /* 0x000000848d7d7220 */ /* 0x000fe40000410000 */
[----:B------:R-:W-:Y:S02]  /*3b10*/  FMUL.FTZ R127, R126, c[0x0][0x1e8] ;  /* 0x00007a007e7f7a20 */ /* 0x000fe40000410000 */
[----:B------:R-:W-:-:S04]  /*3b20*/  @P0 FADD.FTZ R125, R125, R134 ;  /* 0x000000867d7d0221 */ /* 0x000fc80000010000 */
[----:B------:R-:W-:Y:S01]  /*3b30*/  @P5 LOP3.LUT P6, RZ, R163, 0xff, RZ, 0xc0, !PT ;  /* 0x000000ffa3ff5812 */ /* 0x000fe200078cc0ff */
[----:B------:R-:W-:Y:S01]  /*3b40*/  FMUL.FTZ R135, R125, c[0x0][0x1e8] ;  /* 0x00007a007d877a20 */ /* 0x000fe20000410000 */
[----:B------:R-:W-:Y:S02]  /*3b50*/  @P5 LOP3.LUT P0, RZ, R163, 0xff0000, RZ, 0xc0, !PT ;  /* 0x00ff0000a3ff5812 */ /* 0x000fe4000780c0ff */
[----:B------:R-:W-:Y:S02]  /*3b60*/  @P5 FSEL R130, R130, RZ, P6 ;  /* 0x000000ff82825208 */ /* 0x000fe40003000000 */
[----:B------:R-:W-:Y:S02]  /*3b70*/  LOP3.LUT P6, RZ, R164, 0xff00, RZ, 0xc0, !PT ;  /* 0x0000ff00a4ff7812 */ /* 0x000fe400078cc0ff */
[----:B------:R-:W-:Y:S02]  /*3b80*/  @P5 FSEL R132, R127, RZ, P0 ;  /* 0x000000ff7f845208 */ /* 0x000fe40000000000 */
[----:B------:R-:W-:-:S02]  /*3b90*/  FSEL R121, R131, RZ, P6 ;  /* 0x000000ff83797208 */ /* 0x000fc40003000000 */
[----:B------:R-:W-:Y:S02]  /*3ba0*/  @P5 LOP3.LUT P6, RZ, R163, 0xff00, RZ, 0xc0, !PT ;  /* 0x0000ff00a3ff5812 */ /* 0x000fe400078cc0ff */
        /* <DEDUP_REMOVED lines=21> */
[----:B------:R-:W-:Y:S01]  /*3d00*/  IMAD.MOV.U32 R125, RZ, RZ, 0x8 ;  /* 0x00000008ff7d7424 */ /* 0x000fe200078e00ff */
[----:B------:R-:W-:-:S02]  /*3d10*/  ISETP.NE.U32.AND P0, PT, RZ, c[0x0][0x258], PT ;  /* 0x00009600ff007a0c */ /* 0x000fc40003f05070 */
[----:B------:R-:W-:Y:S01]  /*3d20*/  LOP3.LUT R121, R121, R123, R134, 0xfe, !PT ;  /* 0x0000007b79797212 */ /* 0x000fe200078efe86 */
[----:B------:R-:W-:Y:S01]  /*3d30*/  IMAD.WIDE.U32 R122, R142, R125, c[0x0][0x248] ;  /* 0x000092008e7a7625 */ /* 0x000fe200078e007d */
[----:B------:R-:W-:Y:S02]  /*3d40*/  ISETP.NE.AND.EX P0, PT, RZ, c[0x0][0x25c], PT, P0 ;  /* 0x00009700ff007a0c */ /* 0x000fe40003f05300 */
[----:B------:R-:W-:-:S11]  /*3d50*/  LOP3.LUT R120, R120, R133, RZ, 0xfc, !PT ;  /* 0x0000008578787212 */ /* 0x000fd600078efcff */
        /* <DEDUP_REMOVED lines=9> */
.L_x_445:
        /* <DEDUP_REMOVED lines=19> */
.L_x_446:
[----:B-1----:R-:W-:Y:S02]  /*3f20*/  IADD3 R142, R142, 0x100, RZ ;  /* 0x000001008e8e7810 */ /* 0x002fe40007ffe0ff */
.L_x_444:
[----:B------:R-:W-:Y:S05]  /*3f30*/  BSYNC B0 ;  /* 0x0000000000007941 */ /* 0x000fea0003800000 */
.L_x_443:
        /* <DEDUP_REMOVED lines=82> */
.L_x_449:
        /* <DEDUP_REMOVED lines=19> */
.L_x_450:
[----:B-1----:R-:W-:Y:S02]  /*4590*/  IADD3 R142, R142, 0x100, RZ ;  /* 0x000001008e8e7810 */ /* 0x002fe40007ffe0ff */
.L_x_448:
[----:B------:R-:W-:Y:S05]  /*45a0*/  BSYNC B0 ;  /* 0x0000000000007941 */ /* 0x000fea0003800000 */
.L_x_447:
[----:B------:R-:W-:Y:S01]  /*45b0*/  ISETP.GE.U32.AND P0, PT, R195, 0x500, PT ;  /* 0x00000500c300780c */ /* 0x000fe20003f06070 */
[----:B------:R-:W-:-:S12]  /*45c0*/  BSSY B0, `(.L_x_451) ;  /* 0x0000065000007945 */ /* 0x000fd80003800000 */
[----:B------:R-:W-:Y:S05]  /*45d0*/  @!P0 BRA `(.L_x_452) ;  /* 0x0000063000008947 */ /* 0x000fea0003800000 */
[----:B------:R-:W-:Y:S02]  /*45e0*/  ISETP.NE.U32.AND P5, PT, RZ, c[0x0][0x218], PT ;  /* 0x00008600ff007a0c */ /* 0x000fe40003fa5070 */
[----:B------:R-:W-:Y:S02]  /*45f0*/  ISETP.NE.AND P0, PT, R3, RZ, PT ;  /* 0x000000ff0300720c */ /* 0x000fe40003f05270 */
[----:B------:R-:W-:Y:S02]  /*4600*/  ISETP.NE.AND.EX P5, PT, RZ, c[0x0][0x21c], PT, P5 ;  /* 0x00008700ff007a0c */ /* 0x000fe40003fa5350 */
[----:B------:R-:W-:Y:S02]  /*4610*/  FSEL R126, R128, RZ, !P0 ;  /* 0x000000ff807e7208 */ /* 0x000fe40004000000 */
[----:B------:R-:W-:-:S03]  /*4620*/  ISETP.NE.U32.AND P0, PT, RZ, c[0x0][0x258], PT ;  /* 0x00009600ff007a0c */ /* 0x000fc60003f05070 */
[-CC-:B0-----:R-:W-:Y:S01]  /*4630*/  FFMA.FTZ R121, R199, R129.reuse, R126.reuse ;  /* 0x00000081c7797223 */ /* 0x181fe2000001007e */
[----:B------:R-:W-:Y:S01]  /*4640*/  ISETP.NE.AND.EX P0, PT, RZ, c[0x0][0x25c], PT, P0 ;  /* 0x00009700ff007a0c */ /* 0x000fe20003f05300 */
[-CC-:B------:R-:W-:Y:S02]  /*4650*/  FFMA.FTZ R123, R203, R129.reuse, R126.reuse ;  /* 0x00000081cb7b7223 */ /* 0x180fe4000001007e */
[----:B------:R-:W-:Y:S02]  /*4660*/  FADD.FTZ R120, R198, -R121 ;  /* 0x80000079c6787221 */ /* 0x000fe40000010000 */
[----:B------:R-:W-:Y:S01]  /*4670*/  @P5 MOV R122, R178 ;  /* 0x000000b2007a5202 */ /* 0x000fe20000000f00 */
[--C-:B------:R-:W-:Y:S01]  /*4680*/  @P5 IMAD.MOV.U32 R125, RZ, RZ, R179.reuse ;  /* 0x000000ffff7d5224 */ /* 0x100fe200078e00b3 */
[----:B------:R-:W-:Y:S01]  /*4690*/  @P5 SHF.R.U32.HI R127, RZ, 0x10, R179 ;  /* 0x00000010ff7f5819 */ /* 0x000fe200000116b3 */
[----:B------:R-:W-:Y:S02]  /*46a0*/  FMUL.FTZ R120, R141, R120 ;  /* 0x000000788d787220 */ /* 0x000fe40000410000 */
[----:B------:R-:W-:Y:S01]  /*46b0*/  @P5 HADD2.F32 R121, -RZ, R122.H0_H0 ;  /* 0x2000007aff795230 */ /* 0x000fe20000004100 */
[----:B------:R-:W-:-:S02]  /*46c0*/  FFMA.FTZ R122, R200, R129, R126 ;  /* 0x00000081c87a7223 */ /* 0x000fc4000001007e */
[----:B------:R-:W-:Y:S02]  /*46d0*/  FFMA.FTZ R126, R204, R129, R126 ;  /* 0x00000081cc7e7223 */ /* 0x000fe4000001007e */
[----:B------:R-:W-:Y:S01]  /*46e0*/  @P5 FADD.FTZ R120, R120, R121 ;  /* 0x0000007978785221 */ /* 0x000fe20000010000 */
[----:B------:R-:W-:Y:S01]  /*46f0*/  @P5 SHF.R.U64 R121, R178, 0x10, R179 ;  /* 0x00000010b2795819 */ /* 0x000fe200000012b3 */
[----:B------:R-:W-:Y:S02]  /*4700*/  FADD.FTZ R122, R201, -R122 ;  /* 0x8000007ac97a7221 */ /* 0x000fe40000010000 */
[----:B------:R-:W-:Y:S01]  /*4710*/  FADD.FTZ R124, R202, -R123 ;  /* 0x8000007bca7c7221 */ /* 0x000fe20000010000 */
[----:B------:R-:W-:Y:S01]  /*4720*/  @P5 HADD2.F32 R123, -RZ, R125.H0_H0 ;  /* 0x2000007dff7b5230 */ /* 0x000fe20000004100 */
[----:B------:R-:W-:Y:S01]  /*4730*/  FMUL.FTZ R122, R141, R122 ;  /* 0x0000007a8d7a7220 */ /* 0x000fe20000410000 */
[----:B------:R-:W-:Y:S01]  /*4740*/  @P5 HADD2.F32 R121, -RZ, R121.H0_H0 ;  /* 0x20000079ff795230 */ /* 0x000fe20000004100 */
[----:B------:R-:W-:-:S02]  /*4750*/  FADD.FTZ R126, R205, -R126 ;  /* 0x8000007ecd7e7221 */ /* 0x000fc40000010000 */
[C---:B------:R-:W-:Y:S02]  /*4760*/  FMUL.FTZ R124, R141.reuse, R124 ;  /* 0x0000007c8d7c7220 */ /* 0x040fe40000410000 */
[----:B------:R-:W-:Y:S01]  /*4770*/  @P5 FADD.FTZ R122, R122, R121 ;  /* 0x000000797a7a5221 */ /* 0x000fe20000010000 */
[----:B------:R-:W-:Y:S01]  /*4780*/  @P5 HADD2.F32 R121, -RZ, R127.H0_H0 ;  /* 0x2000007fff795230 */ /* 0x000fe20000004100 */
[----:B------:R-:W-:Y:S01]  /*4790*/  FMUL.FTZ R126, R141, R126 ;  /* 0x0000007e8d7e7220 */ /* 0x000fe20000410000 */
[----:B------:R-:W-:Y:S01]  /*47a0*/  HFMA2.MMA R127, -RZ, RZ, 0, 4.76837158203125e-07 ;  /* 0x00000008ff7f7435 */ /* 0x000fe200000001ff */
[----:B------:R-:W-:Y:S01]  /*47b0*/  @P5 FADD.FTZ R124, R124, R123 ;  /* 0x0000007b7c7c5221 */ /* 0x000fe20000010000 */
[----:B------:R-:W-:Y:S01]  /*47c0*/  @P0 F2FP.PACK_AB R123, RZ, R120 ;  /* 0x00000078ff7b023e */ /* 0x000fe200000000ff */
[----:B------:R-:W-:Y:S01]  /*47d0*/  @P5 FADD.FTZ R126, R126, R121 ;  /* 0x000000797e7e5221 */ /* 0x000fe20000010000 */
[----:B------:R-:W-:Y:S01]  /*47e0*/  @P0 F2FP.PACK_AB R125, RZ, R122 ;  /* 0x0000007aff7d023e */ /* 0x000fe200000000ff */
[----:B------:R-:W-:Y:S01]  /*47f0*/  FMUL.FTZ R130, R122, c[0x0][0x1e8] ;  /* 0x00007a007a827a20 */ /* 0x000fe20000410000 */
[----:B------:R-:W-:Y:S01]  /*4800*/  @P0 PRMT R207, R123, 0x7610, R207 ;  /* 0x000076107bcf0816 */ /* 0x000fe200000000cf */
[----:B------:R-:W-:Y:S01]  /*4810*/  FMUL.FTZ R129, R126, c[0x0][0x1e8] ;  /* 0x00007a007e817a20 */ /* 0x000fe20000410000 */
[----:B------:R-:W-:Y:S01]  /*4820*/  @P0 F2FP.PACK_AB R121, RZ, R124 ;  /* 0x0000007cff79023e */ /* 0x000fe200000000ff */
[----:B------:R-:W-:Y:S01]  /*4830*/  FMUL.FTZ R131, R124, c[0x0][0x1e8] ;  /* 0x00007a007c837a20 */ /* 0x000fe20000410000 */
[----:B------:R-:W-:Y:S01]  /*4840*/  @P0 F2FP.PACK_AB R123, RZ, R126 ;  /* 0x0000007eff7b023e */ /* 0x000fe200000000ff */
[----:B------:R-:W-:Y:S01]  /*4850*/  FMUL.FTZ R120, R120, c[0x0][0x1e8] ;  /* 0x00007a0078787a20 */ /* 0x000fe20000410000 */
[----:B------:R-:W-:-:S02]  /*4860*/  LOP3.LUT P5, RZ, R196, 0xff000000, RZ, 0xc0, !PT ;  /* 0xff000000c4ff7812 */ /* 0x000fc400078ac0ff */
[----:B------:R-:W-:Y:S02]  /*4870*/  @P0 PRMT R206, R125, 0x7610, R206 ;  /* 0x000076107dce0816 */ /* 0x000fe400000000ce */
[----:B------:R-:W-:Y:S02]  /*4880*/  @P0 PRMT R208, R121, 0x7610, R208 ;  /* 0x0000761079d00816 */ /* 0x000fe400000000d0 */
[----:B------:R-:W-:Y:S02]  /*4890*/  @P0 PRMT R209, R123, 0x7610, R209 ;  /* 0x000076107bd10816 */ /* 0x000fe400000000d1 */
[----:B------:R-:W-:Y:S02]  /*48a0*/  ISETP.NE.U32.AND P0, PT, RZ, c[0x0][0x250], PT ;  /* 0x00009400ff007a0c */ /* 0x000fe40003f05070 */
[----:B------:R-:W-:Y:S02]  /*48b0*/  FSEL R123, R129, RZ, P5 ;  /* 0x000000ff817b7208 */ /* 0x000fe40002800000 */
[----:B------:R-:W-:-:S02]  /*48c0*/  LOP3.LUT P5, RZ, R196, 0xff00, RZ, 0xc0, !PT ;  /* 0x0000ff00c4ff7812 */ /* 0x000fc400078ac0ff */
[----:B------:R-:W-:Y:S02]  /*48d0*/  ISETP.NE.AND.EX P0, PT, RZ, c[0x0][0x254], PT, P0 ;  /* 0x00009500ff007a0c */ /* 0x000fe40003f05300 */
[----:B------:R-:W-:Y:S01]  /*48e0*/  FSEL R121, R130, RZ, P5 ;  /* 0x000000ff82797208 */ /* 0x000fe20002800000 */
[----:B------:R-:W0:Y:S01]  /*48f0*/  F2F.F16.F32 R123, R123 ;  /* 0x0000007b007b7304 */ /* 0x000e220000200800 */
[----:B------:R-:W-:-:S04]  /*4900*/  LOP3.LUT P5, RZ, R196, 0xff0000, RZ, 0xc0, !PT ;  /* 0x00ff0000c4ff7812 */ /* 0x000fc800078ac0ff */
[----:B------:R-:W-:Y:S02]  /*4910*/  FSEL R122, R131, RZ, P5 ;  /* 0x000000ff837a7208 */ /* 0x000fe40002800000 */
[----:B------:R-:W-:Y:S01]  /*4920*/  LOP3.LUT P5, RZ, R196, 0xff, RZ, 0xc0, !PT ;  /* 0x000000ffc4ff7812 */ /* 0x000fe200078ac0ff */
[----:B------:R-:W1:Y:S03]  /*4930*/  F2F.F16.F32 R121, R121 ;  /* 0x0000007900797304 */ /* 0x000e660000200800 */
[----:B------:R-:W-:Y:S02]  /*4940*/  FSEL R126, R120, RZ, P5 ;  /* 0x000000ff787e7208 */ /* 0x000fe40002800000 */
[----:B------:R-:W-:-:S03]  /*4950*/  @P0 LOP3.LUT P5, RZ, R197, 0xff, RZ, 0xc0, !PT ;  /* 0x000000ffc5ff0812 */ /* 0x000fc600078ac0ff */
[----:B------:R-:W2:Y:S01]  /*4960*/  F2F.F16.F32 R122, R122 ;  /* 0x0000007a007a7304 */ /* 0x000ea20000200800 */
[----:B------:R-:W-:Y:S01]  /*4970*/  @P0 FSEL R128, R120, RZ, P5 ;  /* 0x000000ff78800208 */ /* 0x000fe20002800000 */
[----:B0-----:R-:W-:Y:S01]  /*4980*/  IMAD.U32 R123, R123, 0x10000, RZ ;  /* 0x000100007b7b7824 */ /* 0x001fe200078e00ff */
[----:B------:R-:W-:-:S04]  /*4990*/  @P0 LOP3.LUT P5, RZ, R197, 0xff000000, RZ, 0xc0, !PT ;  /* 0xff000000c5ff0812 */ /* 0x000fc800078ac0ff */
[----:B------:R-:W-:Y:S01]  /*49a0*/  @P0 FSEL R129, R129, RZ, P5 ;  /* 0x000000ff81810208 */ /* 0x000fe20002800000 */
[----:B------:R-:W0:Y:S01]  /*49b0*/  F2F.F16.F32 R125, R126 ;  /* 0x0000007e007d7304 */ /* 0x000e220000200800 */
        /* <DEDUP_REMOVED lines=15> */
.L_x_453:
[----:B------:R1:W-:Y:S01]  /*4ab0*/  STG.E.64 [R124.64], R122 ;  /* 0x0000007a7c007986 */ /* 0x0003e2000c101b04 */
[C---:B------:R-:W-:Y:S02]  /*4ac0*/  @P0 LOP3.LUT P5, RZ, R197.reuse, 0xff00, RZ, 0xc0, !PT ;  /* 0x0000ff00c5ff0812 */ /* 0x040fe400078ac0ff */
[----:B------:R-:W-:Y:S02]  /*4ad0*/  @P0 F2FP.PACK_AB R128, RZ, R128 ;  /* 0x00000080ff80023e */ /* 0x000fe400000000ff */
[----:B0-----:R-:W-:Y:S02]  /*4ae0*/  @P0 FSEL R120, R130, RZ, P5 ;  /* 0x000000ff82780208 */ /* 0x001fe40002800000 */
[----:B------:R-:W-:Y:S02]  /*4af0*/  @P0 LOP3.LUT P5, RZ, R197, 0xff0000, RZ, 0xc0, !PT ;  /* 0x00ff0000c5ff0812 */ /* 0x000fe400078ac0ff */
[----:B------:R-:W-:Y:S02]  /*4b00*/  @P0 F2FP.PACK_AB R129, RZ, R129 ;  /* 0x00000081ff81023e */ /* 0x000fe400000000ff */
[----:B------:R-:W-:-:S02]  /*4b10*/  @P0 FSEL R121, R131, RZ, P5 ;  /* 0x000000ff83790208 */ /* 0x000fc40002800000 */
[----:B------:R-:W-:Y:S02]  /*4b20*/  @P0 F2FP.PACK_AB R120, RZ, R120 ;  /* 0x00000078ff78023e */ /* 0x000fe400000000ff */
[----:B------:R-:W-:Y:S02]  /*4b30*/  @P0 F2FP.PACK_AB R121, RZ, R121 ;  /* 0x00000079ff79023e */ /* 0x000fe400000000ff */
        /* <DEDUP_REMOVED lines=13> */
.L_x_452:
[----:B-1----:R-:W-:Y:S05]  /*4c10*/  BSYNC B0 ;  /* 0x0000000000007941 */ /* 0x002fea0003800000 */
.L_x_451:
[----:B------:R-:W-:Y:S02]  /*4c20*/  IADD3 R2, R2, c[0x0][0x160], RZ ;  /* 0x0000580002027a10 */ /* 0x000fe40007ffe0ff */
[----:B------:R-:W-:Y:S02]  /*4c30*/  LOP3.LUT P5, RZ, R140, 0xff, RZ, 0xc0, !PT ;  /* 0x000000ff8cff7812 */ /* 0x000fe400078ac0ff */
[----:B------:R-:W-:Y:S02]  /*4c40*/  ISETP.GE.AND P0, PT, R2, c[0x0][0x164], PT ;  /* 0x0000590002007a0c */ /* 0x000fe40003f06270 */
[----:B------:R-:W-:-:S11]  /*4c50*/  SEL R140, RZ, 0x1, P5 ;  /* 0x00000001ff8c7807 */ /* 0x000fd60002800000 */
[----:B0-----:R-:W-:Y:S01]  /*4c60*/  @P0 CALL.REL.NOINC `(.L_x_422) ;  /* 0x0000001000000944 */ /* 0x001fe20003c00000 */
[----:B------:R-:W-:Y:S05]  /*4c70*/  BRA `(.L_x_454) ;  /* 0xffffbe4000007947 */ /* 0x000fea000383ffff */
.L_x_422:
        /* <DEDUP_REMOVED lines=18> */
.L_x_456:
[----:B------:R-:W-:Y:S05]  /*4da0*/  BSYNC B0 ;  /* 0x0000000000007941 */ /* 0x000fea0003800000 */
.L_x_455:
        /* <DEDUP_REMOVED lines=12> */
.L_x_458:
[----:B------:R-:W-:Y:S05]  /*4e70*/  BSYNC B0 ;  /* 0x0000000000007941 */ /* 0x000fea0003800000 */
.L_x_457:
        /* <DEDUP_REMOVED lines=12> */
.L_x_460:
[----:B------:R-:W-:Y:S05]  /*4f40*/  BSYNC B0 ;  /* 0x0000000000007941 */ /* 0x000fea0003800000 */
.L_x_459:
        /* <DEDUP_REMOVED lines=12> */
.L_x_462:
[----:B------:R-:W-:Y:S05]  /*5010*/  BSYNC B0 ;  /* 0x0000000000007941 */ /* 0x000fea0003800000 */
.L_x_461:
[----:B------:R-:W-:-:S13]  /*5020*/  ISETP.GE.U32.AND P0, PT, R195, 0x500, PT ;  /* 0x00000500c300780c */ /* 0x000fda0003f06070 */
        /* <DEDUP_REMOVED lines=11> */
.L_x_433:
[----:B------:R-:W-:Y:S01]  /*50e0*/  IMAD.MOV.U32 R125, RZ, RZ, R133 ;  /* 0x000000ffff7d7224 */ /* 0x000fe200078e0085 */
[----:B------:R-:W-:Y:S01]  /*50f0*/  MOV R187, 0x1f ;  /* 0x0000001f00bb7802 */ /* 0x000fe20000000f00 */
[----:B------:R-:W-:Y:S01]  /*5100*/  IMAD.MOV.U32 R130, RZ, RZ, 0x10 ;  /* 0x00000010ff827424 */ /* 0x000fe200078e00ff */
[----:B------:R-:W-:Y:S01]  /*5110*/  MOV R120, 0x5140 ;  /* 0x0000514000787802 */ /* 0x000fe20000000f00 */
[----:B-----5:R-:W-:-:S02]  /*5120*/  IMAD.MOV.U32 R134, RZ, RZ, -0x1 ;  /* 0xffffffffff867424 */ /* 0x020fc400078e00ff */
[----:B------:R-:W-:Y:S05]  /*5130*/  CALL.REL.NOINC `($__internal_16_$__cuda_sm70_shflsync_down_p) ;  /* 0x0000045000007944 */ /* 0x000fea0003c00000 */
[----:B-1----:R-:W-:Y:S01]  /*5140*/  IMAD.MOV.U32 R124, RZ, RZ, R187 ;  /* 0x000000ffff7c7224 */ /* 0x002fe200078e00bb */
[----:B0-----:R-:W-:Y:S05]  /*5150*/  BRA `(.L_x_463) ;  /* 0xffffd7a000007947 */ /* 0x001fea000383ffff */
.L_x_434:
[----:B------:R-:W-:Y:S01]  /*5160*/  MOV R125, R132 ;  /* 0x00000084007d7202 */ /* 0x000fe20000000f00 */
[----:B------:R-:W-:Y:S01]  /*5170*/  IMAD.MOV.U32 R130, RZ, RZ, 0x10 ;  /* 0x00000010ff827424 */ /* 0x000fe200078e00ff */
[----:B-----5:R-:W-:Y:S01]  /*5180*/  MOV R134, 0xffffffff ;  /* 0xffffffff00867802 */ /* 0x020fe20000000f00 */
[----:B------:R-:W-:Y:S01]  /*5190*/  IMAD.MOV.U32 R187, RZ, RZ, 0x1f ;  /* 0x0000001fffbb7424 */ /* 0x000fe200078e00ff */
[----:B------:R-:W-:-:S02]  /*51a0*/  MOV R120, 0x51c0 ;  /* 0x000051c000787802 */ /* 0x000fc40000000f00 */
[----:B01----:R-:W-:Y:S05]  /*51b0*/  CALL.REL.NOINC `($__internal_16_$__cuda_sm70_shflsync_down_p) ;  /* 0x000003d000007944 */ /* 0x003fea0003c00000 */
[----:B------:R-:W-:Y:S01]  /*51c0*/  FADD.FTZ R124, R124, R133 ;  /* 0x000000857c7c7221 */ /* 0x000fe20000010000 */
[----:B0-----:R-:W-:Y:S01]  /*51d0*/  MOV R134, 0xffffffff ;  /* 0xffffffff00867802 */ /* 0x001fe20000000f00 */
[----:B-1----:R-:W-:Y:S01]  /*51e0*/  FADD.FTZ R132, R132, R187 ;  /* 0x000000bb84847221 */ /* 0x002fe20000010000 */
[----:B------:R-:W-:Y:S01]  /*51f0*/  MOV R120, 0x5240 ;  /* 0x0000524000787802 */ /* 0x000fe20000000f00 */
[----:B------:R-:W-:-:S02]  /*5200*/  IMAD.MOV.U32 R130, RZ, RZ, 0x8 ;  /* 0x00000008ff827424 */ /* 0x000fc400078e00ff */
[----:B------:R-:W-:Y:S02]  /*5210*/  IMAD.MOV.U32 R187, RZ, RZ, 0x1f ;  /* 0x0000001fffbb7424 */ /* 0x000fe400078e00ff */
[----:B------:R-:W-:Y:S02]  /*5220*/  IMAD.MOV.U32 R125, RZ, RZ, R124 ;  /* 0x000000ffff7d7224 */ /* 0x000fe400078e007c */
[----:B------:R-:W-:Y:S05]  /*5230*/  CALL.REL.NOINC `($__internal_16_$__cuda_sm70_shflsync_down_p) ;  /* 0x0000035000007944 */ /* 0x000fea0003c00000 */
[----:B-1----:R-:W-:Y:S01]  /*5240*/  IMAD.MOV.U32 R123, RZ, RZ, R187 ;  /* 0x000000ffff7b7224 */ /* 0x002fe200078e00bb */
[----:B0-----:R-:W-:Y:S01]  /*5250*/  MOV R125, R132 ;  /* 0x00000084007d7202 */ /* 0x001fe20000000f00 */
[----:B------:R-:W-:Y:S01]  /*5260*/  IMAD.MOV.U32 R130, RZ, RZ, 0x8 ;  /* 0x00000008ff827424 */ /* 0x000fe200078e00ff */
[----:B------:R-:W-:Y:S01]  /*5270*/  MOV R134, 0xffffffff ;  /* 0xffffffff00867802 */ /* 0x000fe20000000f00 */
[----:B------:R-:W-:Y:S01]  /*5280*/  IMAD.MOV.U32 R187, RZ, RZ, 0x1f ;  /* 0x0000001fffbb7424 */ /* 0x000fe200078e00ff */
[----:B------:R-:W-:Y:S02]  /*5290*/  MOV R120, 0x52b0 ;  /* 0x000052b000787802 */ /* 0x000fe40000000f00 */
[----:B------:R-:W-:Y:S05]  /*52a0*/  CALL.REL.NOINC `($__internal_16_$__cuda_sm70_shflsync_down_p) ;  /* 0x000002e000007944 */ /* 0x000fea0003c00000 */
        /* <DEDUP_REMOVED lines=45> */
[----:B01----:R-:W-:Y:S05]  /*5580*/  BRA `(.L_x_464) ;  /* 0xffffd49000007947 */ /* 0x003fea000383ffff */
        .weak           $__internal_16_$__cuda_sm70_shflsync_down_p
        .type           $__internal_16_$__cuda_sm70_shflsync_down_p,@function
        .size           $__internal_16_$__cuda_sm70_shflsync_down_p,(.L_x_2763 - $__internal_16_$__cuda_sm70_shflsync_down_p)
$__internal_16_$__cuda_sm70_shflsync_down_p:
[----:B------:R-:W-:Y:S01]  /*5590*/  IMAD.MOV.U32 R121, RZ, RZ, 0x0 ;  /* 0x00000000ff797424 */ /* 0x000fe200078e00ff */
[----:B------:R-:W-:Y:S04]  /*55a0*/  WARPSYNC R134 ;  /* 0x0000008600007348 */ /* 0x000fe80003800000 */
[----:B------:R0:W1:Y:S01]  /*55b0*/  SHFL.DOWN PT, R187, R125, R130, R187 ;  /* 0x080000827dbb7389 */ /* 0x00006200000e00bb */
[----:B------:R-:W-:Y:S05]  /*55c0*/  RET.REL.NODEC R120 `(_ZN10layer_norm31ln_parallel_residual_bwd_kernelINS_13Kernel_traitsI6__halfS2_S2_S2_fjLj5120ELj1ELj1ELj8ELj8ENS_18Kernel_traits_baseILj5120ES2_S2_S2_S2_fjLj256EEEEELb1ELb0ELb0EEEvNS_9BwdParamsE) ;  /* 0xffffaa3078007950 */ /* 0x000fea0003c3ffff */
.L_x_465:
        /* <DEDUP_REMOVED lines=11> */
.L_x_2763:


//--------------------- .text._ZN10layer_norm31ln_parallel_residual_bwd_kernelINS_13Kernel_traitsI6__halfS2_S2_S2_fjLj5120ELj1ELj1ELj8ELj8ENS_18Kernel_traits_baseILj5120ES2_S2_S2_S2_fjLj256EEEEELb1ELb0ELb1EEEvNS_9BwdParamsE --------------------------
	.section	.text._ZN10layer_norm31ln_parallel_residual_bwd_kernelINS_13Kernel_traitsI6__halfS2_S2_S2_fjLj5120ELj1ELj1ELj8ELj8ENS_18Kernel_traits_baseILj5120ES2_S2_S2_S2_fjLj256EEEEELb1ELb0ELb1EEEvNS_9BwdParamsE,"ax",@progbits
	.sectioninfo	@"SHI_REGISTERS=227"
	.align	128
        .global         _ZN10layer_norm31ln_parallel_residual_bwd_kernelINS_13Kernel_traitsI6__halfS2_S2_S2_fjLj5120ELj1ELj1ELj8ELj8ENS_18Kernel_traits_baseILj5120ES2_S2_S2_S2_fjLj256EEEEELb1ELb0ELb1EEEvNS_9BwdParamsE
        .type           _ZN10layer_norm31ln_parallel_residual_bwd_kernelINS_13Kernel_traitsI6__halfS2_S2_S2_fjLj5120ELj1ELj1ELj8ELj8ENS_18Kernel_traits_baseILj5120ES2_S2_S2_S2_fjLj256EEEEELb1ELb0ELb1EEEvNS_9BwdParamsE,@function
        .size           _ZN10layer_norm31ln_parallel_residual_bwd_kernelINS_13Kernel_traitsI6__halfS2_S2_S2_fjLj5120ELj1ELj1ELj8ELj8ENS_18Kernel_traits_baseILj5120ES2_S2_S2_S2_fjLj256EEEEELb1ELb0ELb1EEEvNS_9BwdParamsE,(.L_x_2764 - _ZN10layer_norm31ln_parallel_residual_bwd_kernelINS_13Kernel_traitsI6__halfS2_S2_S2_fjLj5120ELj1ELj1ELj8ELj8ENS_18Kernel_traits_baseILj5120ES2_S2_S2_S2_fjLj256EEEEELb1ELb0ELb1EEEvNS_9BwdParamsE)
        .other          _ZN10layer_norm31ln_parallel_residual_bwd_kernelINS_13Kernel_traitsI6__halfS2_S2_S2_fjLj5120ELj1ELj1ELj8ELj8ENS_18Kernel_traits_baseILj5120ES2_S2_S2_S2_fjLj256EEEEELb1ELb0ELb1EEEvNS_9BwdParamsE,@"STO_CUDA_ENTRY STV_DEFAULT"
_ZN10layer_norm31ln_parallel_residual_bwd_kernelINS_13Kernel_traitsI6__halfS2_S2_S2_fjLj5120ELj1ELj1ELj8ELj8ENS_18Kernel_traits_baseILj5120ES2_S2_S2_S2_fjLj256EEEEELb1ELb0ELb1EEEvNS_9BwdParamsE:
.text._ZN10layer_norm31ln_parallel_residual_bwd_kernelINS_13Kernel_traitsI6__halfS2_S2_S2_fjLj5120ELj1ELj1ELj8ELj8ENS_18Kernel_traits_baseILj5120ES2_S2_S2_S2_fjLj256EEEEELb1ELb0ELb1EEEvNS_9BwdParamsE:
        /* <DEDUP_REMOVED lines=48> */
.L_x_466:
        /* <DEDUP_REMOVED lines=16> */
[----:B------:R-:W-:Y:S01]  /*0400*/  HFMA2.MMA R51, -RZ, RZ, 0, 0 ;  /* 0x00000000ff337435 */ /* 0x000fe200000001ff */
        /* <DEDUP_REMOVED lines=31> */
[----:B------:R-:W-:-:S02]  /*0600*/  MOV R177, RZ ;  /* 0x000000ff00b17202 */ /* 0x000fc40000000f00 */
        /* <DEDUP_REMOVED lines=70> */
.L_x_481:
[----:B------:R-:W-:Y:S01]  /*0a70*/  IMAD R56, R198, c[0x0][0x168], RZ ;  /* 0x00005a00c6387a24 */ /* 0x000fe200078e02ff */
[----:B------:R-:W-:Y:S01]  /*0a80*/  LOP3.LUT R58, R50, 0xff, RZ, 0xc0, !PT ;  /* 0x000000ff323a7812 */ /* 0x000fe200078ec0ff */
[----:B------:R-:W-:-:S03]  /*0a90*/  IMAD.MOV.U32 R142, RZ, RZ, 0x8 ;  /* 0x00000008ff8e7424 */ /* 0x000fc600078e00ff */
[----:B------:R-:W-:-:S04]  /*0aa0*/  SHF.R.S32.HI R57, RZ, 0x1f, R56 ;  /* 0x0000001fff397819 */ /* 0x000fc80000011438 */
[----:B------:R-:W-:-:S04]  /*0ab0*/  LEA.HI R57, R57, R56, RZ, 0x2 ;  /* 0x0000003839397211 */ /* 0x000fc800078f10ff */
[----:B------:R-:W-:-:S04]  /*0ac0*/  LEA.HI.SX32 R139, R57, R58, 0x1e ;  /* 0x0000003a398b7211 */ /* 0x000fc800078ff2ff */
[----:B------:R-:W-:Y:S01]  /*0ad0*/  SHF.R.U32.HI R115, RZ, 0x1d, R139 ;  /* 0x0000001dff737819 */ /* 0x000fe2000001168b */
[C---:B------:R-:W-:Y:S01]  /*0ae0*/  IMAD.SHL.U32 R116, R139.reuse, 0x8, RZ ;  /* 0x000000088b747824 */ /* 0x040fe200078e00ff */
[----:B------:R-:W-:Y:S01]  /*0af0*/  MOV R203, 0x4 ;  /* 0x0000000400cb7802 */ /* 0x000fe20000000f00 */
        /* <DEDUP_REMOVED lines=9> */
[----:B------:R0:W4:Y:S01]  /*0b90*/  LDG.E R204, [R56.64] ;  /* 0x0000000438cc7981 */ /* 0x000122000c1e1900 */
[----:B------:R-:W-:-:S03]  /*0ba0*/  IADD3 R157, R139, 0x100, RZ ;  /* 0x000001008b9d7810 */ /* 0x000fc60007ffe0ff */
[----:B------:R1:W4:Y:S02]  /*0bb0*/  LDG.E R202, [R202.64] ;  /* 0x00000004caca7981 */ /* 0x000324000c1e1900 */
        /* <DEDUP_REMOVED lines=9> */
[----:B------:R-:W-:-:S05]  /*0c50*/  IADD3 R159, R139, 0x200, RZ ;  /* 0x000002008b9f7810 */ /* 0x000fca0007ffe0ff */
        /* <DEDUP_REMOVED lines=9> */
[----:B------:R-:W-:-:S04]  /*0cf0*/  IADD3 R209, R139, 0x300, RZ ;  /* 0x000003008bd17810 */ /* 0x000fc80007ffe0ff */
[C---:B------:R-:W-:Y:S02]  /*0d00*/  SHF.L.U32 R110, R209.reuse, 0x3, RZ ;  /* 0x00000003d16e7819 */ /* 0x040fe400000006ff */
[----:B------:R-:W-:Y:S02]  /*0d10*/  SHF.R.U32.HI R109, RZ, 0x1d, R209 ;  /* 0x0000001dff6d7819 */ /* 0x000fe400000116d1 */
        /* <DEDUP_REMOVED lines=14> */
[----:B------:R-:W-:Y:S01]  /*0e00*/  IADD3 R86, P0, R199, c[0x0][0x188], RZ ;  /* 0x00006200c7567a10 */ /* 0x000fe20007f1e0ff */
[----:B------:R-:W-:-:S03]  /*0e10*/  IMAD.SHL.U32 R143, R139, 0x4, RZ ;  /* 0x000000048b8f7824 */ /* 0x000fc600078e00ff */
[----:B------:R-:W-:Y:S01]  /*0e20*/  IADD3.X R87, R201, c[0x0][0x18c], RZ, P0, !PT ;  /* 0x00006300c9577a10 */ /* 0x000fe200007fe4ff */
[-C--:B0-----:R-:W-:Y:S01]  /*0e30*/  IMAD.WIDE.U32 R56, R211, R142.reuse, c[0x0][0x210] ;  /* 0x00008400d3387625 */ /* 0x081fe200078e008e */
[----:B------:R-:W-:Y:S02]  /*0e40*/  SHF.R.U32.HI R156, RZ, 0x1e, R139 ;  /* 0x0000001eff9c7819 */ /* 0x000fe4000001168b */
[----:B------:R-:W-:Y:S02]  /*0e50*/  @P1 IADD3 R150, P3, R143, c[0x0][0x198], RZ ;  /* 0x000066008f961a10 */ /* 0x000fe40007f7e0ff */
[C---:B------:R-:W-:Y:S01]  /*0e60*/  @P2 LEA R154, P0, R139.reuse, c[0x0][0x218], 0x3 ;  /* 0x000086008b9a2a11 */ /* 0x040fe200078018ff */
[----:B------:R-:W4:Y:S01]  /*0e70*/  LDG.E.64 R86, [R86.64] ;  /* 0x0000000456567981 */ /* 0x000f22000c1e1b00 */
[----:B------:R-:W-:Y:S02]  /*0e80*/  @P1 IADD3.X R151, R156, c[0x0][0x19c], RZ, P3, !PT ;  /* 0x000067009c971a10 */ /* 0x000fe40001ffe4ff */
[----:B------:R-:W-:Y:S01]  /*0e90*/  @P2 LEA.HI.X R155, R139, c[0x0][0x21c], RZ, 0x3, P0 ;  /* 0x000087008b9b2a11 */ /* 0x000fe200000f1cff */
[----:B------:R-:W4:Y:S01]  /*0ea0*/  LDG.E.64 R56, [R56.64] ;  /* 0x0000000438387981 */ /* 0x000f22000c1e1b00 */
[----:B------:R-:W-:Y:S01]  /*0eb0*/  LOP3.LUT P3, RZ, R138, 0xff, RZ, 0xc0, !PT ;  /* 0x000000ff8aff7812 */ /* 0x000fe2000786c0ff */
[----:B------:R-:W-:Y:S01]  /*0ec0*/  IMAD.WIDE.U32 R138, R211, R142, c[0x0][0x208] ;  /* 0x00008200d38a7625 */ /* 0x000fe200078e008e */
[C---:B------:R-:W-:Y:S01]  /*0ed0*/  @P2 LEA R148, P0, R157.reuse, c[0x0][0x218], 0x3 ;  /* 0x000086009d942a11 */ /* 0x040fe200078018ff */
[----:B------:R0:W5:Y:S04]  /*0ee0*/  @P1 LDG.E R108, [R150.64] ;  /* 0x00000004966c1981 */ /* 0x000168000c1e1900 */
[----:B------:R-:W4:Y:S01]  /*0ef0*/  LDG.E.64 R138, [R138.64] ;  /* 0x000000048a8a7981 */ /* 0x000f22000c1e1b00 */
[----:B------:R-:W-:-:S02]  /*0f00*/  @P2 LEA.HI.X R149, R157, c[0x0][0x21c], RZ, 0x3, P0 ;  /* 0x000087009d952a11 */ /* 0x000fc400000f1cff */
[----:B------:R-:W-:Y:S02]  /*0f10*/  @P2 LEA R142, P6, R211, c[0x0][0x218], 0x3 ;  /* 0x00008600d38e2a11 */ /* 0x000fe400078c18ff */
[----:B------:R-:W-:Y:S01]  /*0f20*/  SHF.L.U32 R205, R157, 0x2, RZ ;  /* 0x000000029dcd7819 */ /* 0x000fe200000006ff */
[----:B------:R-:W-:Y:S01]  /*0f30*/  IMAD.SHL.U32 R207, R159, 0x4, RZ ;  /* 0x000000049fcf7824 */ /* 0x000fe200078e00ff */
[----:B0-----:R-:W-:Y:S01]  /*0f40*/  IADD3 R150, P0, R143, c[0x0][0x190], RZ ;  /* 0x000064008f967a10 */ /* 0x001fe20007f1e0ff */
[----:B------:R-:W-:Y:S01]  /*0f50*/  IMAD.SHL.U32 R210, R209, 0x4, RZ ;  /* 0x00000004d1d27824 */ /* 0x000fe200078e00ff */
[----:B------:R-:W-:Y:S01]  /*0f60*/  @P2 LEA R146, P4, R159, c[0x0][0x218], 0x3 ;  /* 0x000086009f922a11 */ /* 0x000fe200078818ff */
[----:B------:R0:W5:Y:S01]  /*0f70*/  @P2 LDG.E.64 R126, [R154.64] ;  /* 0x000000049a7e2981 */ /* 0x000162000c1e1b00 */
[----:B------:R-:W-:Y:S02]  /*0f80*/  @P2 LEA.HI.X R143, R211, c[0x0][0x21c], RZ, 0x3, P6 ;  /* 0x00008700d38f2a11 */ /* 0x000fe400030f1cff */
[----:B------:R-:W-:Y:S01]  /*0f90*/  IADD3.X R151, R156, c[0x0][0x194], RZ, P0, !PT ;  /* 0x000065009c977a10 */ /* 0x000fe200007fe4ff */
[----:B------:R0:W5:Y:S01]  /*0fa0*/  @P2 LDG.E.64 R124, [R148.64] ;  /* 0x00000004947c2981 */ /* 0x000162000c1e1b00 */
[----:B------:R-:W-:-:S02]  /*0fb0*/  @P2 LEA R144, P5, R209, c[0x0][0x218], 0x3 ;  /* 0x00008600d1902a11 */ /* 0x000fc400078a18ff */
[----:B------:R-:W-:Y:S01]  /*0fc0*/  SHF.R.U32.HI R206, RZ, 0x1e, R157 ;  /* 0x0000001effce7819 */ /* 0x000fe2000001169d */
[----:B------:R0:W5:Y:S01]  /*0fd0*/  @P2 LDG.E.64 R118, [R142.64] ;  /* 0x000000048e762981 */ /* 0x000162000c1e1b00 */
[----:B------:R-:W-:Y:S02]  /*0fe0*/  @P1 IADD3 R158, P0, R205, c[0x0][0x198], RZ ;  /* 0x00006600cd9e1a10 */ /* 0x000fe40007f1e0ff */
[----:B------:R-:W-:Y:S01]  /*0ff0*/  @P2 LEA.HI.X R147, R159, c[0x0][0x21c], RZ, 0x3, P4 ;  /* 0x000087009f932a11 */ /* 0x000fe200020f1cff */
[----:B-1----:R1:W5:Y:S01]  /*1000*/  LDG.E R203, [R150.64] ;  /* 0x0000000496cb7981 */ /* 0x002362000c1e1900 */
[----:B------:R-:W-:Y:S02]  /*1010*/  SHF.R.U32.HI R208, RZ, 0x1e, R159 ;  /* 0x0000001effd07819 */ /* 0x000fe4000001169f */
[----:B------:R-:W-:Y:S01]  /*1020*/  @P1 IADD3 R156, P4, R207, c[0x0][0x198], RZ ;  /* 0x00006600cf9c1a10 */ /* 0x000fe20007f9e0ff */
[----:B------:R1:W5:Y:S01]  /*1030*/  @P2 LDG.E.64 R122, [R146.64] ;  /* 0x00000004927a2981 */ /* 0x000362000c1e1b00 */
[----:B------:R-:W-:-:S02]  /*1040*/  @P2 LEA.HI.X R145, R209, c[0x0][0x21c], RZ, 0x3, P5 ;  /* 0x00008700d1912a11 */ /* 0x000fc400028f1cff */
[----:B------:R-:W-:Y:S02]  /*1050*/  @P1 IADD3.X R159, R206, c[0x0][0x19c], RZ, P0, !PT ;  /* 0x00006700ce9f1a10 */ /* 0x000fe400007fe4ff */
[----:B0-----:R-:W-:Y:S01]  /*1060*/  SHF.L.U32 R143, R211, 0x2, RZ ;  /* 0x00000002d38f7819 */ /* 0x001fe200000006ff */
        /* <DEDUP_REMOVED lines=27> */
[----:B0-----:R-:W-:Y:S02]  /*1220*/  SHF.R.U32.HI R147, RZ, 0x10, R131 ;  /* 0x00000010ff937819 */ /* 0x001fe40000011683 */
[----:B---3--:R-:W-:Y:S01]  /*1230*/  SHF.R.U64 R145, R72, 0x10, R73 ;  /* 0x0000001048917819 */ /* 0x008fe20000001249 */
[----:B----4-:R-:W-:Y:S01]  /*1240*/  IMAD.MOV.U32 R154, RZ, RZ, R134 ;  /* 0x000000ffff9a7224 */ /* 0x010fe200078e0086 */
[--C-:B------:R-:W-:Y:S01]  /*1250*/  SHF.R.U64 R156, R134, 0x10, R135.reuse ;  /* 0x00000010869c7819 */ /* 0x100fe20000001287 */
[--C-:B------:R-:W-:Y:S01]  /*1260*/  IMAD.MOV.U32 R148, RZ, RZ, R135.reuse ;  /* 0x000000ffff947224 */ /* 0x100fe200078e0087 */
[----:B------:R-:W-:Y:S01]  /*1270*/  SHF.R.U32.HI R155, RZ, 0x10, R135 ;  /* 0x00000010ff9b7819 */ /* 0x000fe20000011687 */
[----:B------:R-:W-:Y:S01]  /*1280*/  IMAD.MOV.U32 R135, RZ, RZ, R131 ;  /* 0x000000ffff877224 */ /* 0x000fe200078e0083 */
[----:B------:R-:W-:Y:S01]  /*1290*/  MOV R134, R130 ;  /* 0x0000008200867202 */ /* 0x000fe20000000f00 */
[----:B------:R-:W-:Y:S01]  /*12a0*/  IMAD.MOV.U32 R130, RZ, RZ, R72 ;  /* 0x000000ffff827224 */ /* 0x000fe200078e0048 */
[----:B------:R-:W-:Y:S01]  /*12b0*/  MOV R131, R73 ;  /* 0x0000004900837202 */ /* 0x000fe20000000f00 */
[----:B-1----:R-:W-:Y:S01]  /*12c0*/  HADD2.F32 R143, -RZ, R156.H0_H0 ;  /* 0x2000009cff8f7230 */ /* 0x002fe20000004100 */
[----:B------:R-:W-:Y:S01]  /*12d0*/  SHF.R.U32.HI R158, RZ, 0x10, R73 ;  /* 0x00000010ff9e7819 */ /* 0x000fe20000011649 */
[----:B------:R-:W-:Y:S01]  /*12e0*/  HADD2.F32 R73, -RZ, R154.H0_H0 ;  /* 0x2000009aff497230 */ /* 0x000fe20000004100 */
[----:B------:R-:W-:Y:S01]  /*12f0*/  FSEL R72, R204, RZ, !P0 ;  /* 0x000000ffcc487208 */ /* 0x000fe20004000000 */
[----:B------:R-:W-:-:S04]  /*1300*/  HADD2.F32 R145, -RZ, R145.H0_H0 ;  /* 0x20000091ff917230 */ /* 0x000fc80000004100 */
[C---:B------:R-:W-:Y:S02]  /*1310*/  FADD.FTZ R73, -R72.reuse, R73 ;  /* 0x0000004948497221 */ /* 0x040fe40000010100 */
[----:B------:R-:W-:Y:S01]  /*1320*/  FADD.FTZ R143, -R72, R143 ;  /* 0x0000008f488f7221 */ /* 0x000fe20000010100 */
[----:B------:R-:W-:Y:S01]  /*1330*/  HADD2.F32 R149, -RZ, R149.H0_H0 ;  /* 0x20000095ff957230 */ /* 0x000fe20000004100 */
[C---:B------:R-:W-:Y:S02]  /*1340*/  FMUL.FTZ R216, R202.reuse, R73 ;  /* 0x00000049cad87220 */ /* 0x040fe40000410000 */
[----:B------:R-:W-:Y:S02]  /*1350*/  FMUL.FTZ R156, R202, R143 ;  /* 0x0000008fca9c7220 */ /* 0x000fe40000410000 */
[----:B------:R-:W-:Y:S02]  /*1360*/  FMUL.FTZ R73, R166, R145 ;  /* 0x00000091a6497220 */ /* 0x000fe40000410000 */
[----:B------:R-:W-:-:S02]  /*1370*/  FADD.FTZ R92, R149, R92 ;  /* 0x0000005c955c7221 */ /* 0x000fc40000010000 */
[-C--:B------:R-:W-:Y:S01]  /*1380*/  FFMA.FTZ R93, R156, R149.reuse, R93 ;  /* 0x000000959c5d7223 */ /* 0x080fe2000001005d */
[----:B------:R-:W-:Y:S01]  /*1390*/  HADD2.F32 R130, -RZ, R130.H0_H0 ;  /* 0x20000082ff827230 */ /* 0x000fe20000004100 */
[----:B------:R-:W-:Y:S01]  /*13a0*/  FFMA.FTZ R149, R176, R149, R73 ;  /* 0x00000095b0957223 */ /* 0x000fe20000010049 */
[----:B------:R-:W-:Y:S02]  /*13b0*/  HADD2.F32 R73, -RZ, R148.H0_H0 ;  /* 0x20000094ff497230 */ /* 0x000fe40000004100 */
[----:B------:R-:W-:Y:S01]  /*13c0*/  HADD2.F32 R134, -RZ, R134.H0_H0 ;  /* 0x20000086ff867230 */ /* 0x000fe20000004100 */
[----:B------:R-:W-:Y:S01]  /*13d0*/  FMUL.FTZ R151, R187, R130 ;  /* 0x00000082bb977220 */ /* 0x000fe20000410000 */
[----:B------:R-:W-:Y:S01]  /*13e0*/  HADD2.F32 R143, -RZ, R155.H0_H0 ;  /* 0x2000009bff8f7230 */ /* 0x000fe20000004100 */
[----:B------:R-:W-:Y:S01]  /*13f0*/  FADD.FTZ R73, -R72, R73 ;  /* 0x0000004948497221 */ /* 0x000fe20000010100 */
[----:B------:R-:W-:Y:S02]  /*1400*/  HADD2.F32 R131, -RZ, R131.H0_H0 ;  /* 0x20000083ff837230 */ /* 0x000fe40000004100 */
[----:B------:R-:W-:Y:S01]  /*1410*/  HADD2.F32 R158, -RZ, R158.H0_H0 ;  /* 0x2000009eff9e7230 */ /* 0x000fe20000004100 */
[----:B------:R-:W-:Y:S01]  /*1420*/  FADD.FTZ R96, R134, R96 ;  /* 0x0000006086607221 */ /* 0x000fe20000010000 */
[----:B------:R-:W-:Y:S01]  /*1430*/  HADD2.F32 R135, -RZ, R135.H0_H0 ;  /* 0x20000087ff877230 */ /* 0x000fe20000004100 */
[----:B------:R-:W-:-:S02]  /*1440*/  FFMA.FTZ R177, R216, R134, R177 ;  /* 0x00000086d8b17223 */ /* 0x000fc400000100b1 */
[----:B------:R-:W-:Y:S01]  /*1450*/  FFMA.FTZ R151, R197, R134, R151 ;  /* 0x00000086c5977223 */ /* 0x000fe20000010097 */
[----:B------:R-:W-:Y:S01]  /*1460*/  HADD2.F32 R134, -RZ, R147.H0_H0 ;  /* 0x20000093ff867230 */ /* 0x000fe20000004100 */
[----:B------:R-:W-:Y:S02]  /*1470*/  FMUL.FTZ R148, R202, R73 ;  /* 0x00000049ca947220 */ /* 0x000fe40000410000 */
[----:B------:R-:W-:Y:S02]  /*1480*/  FADD.FTZ R143, -R72, R143 ;  /* 0x0000008f488f7221 */ /* 0x000fe40000010100 */
[----:B------:R-:W-:Y:S02]  /*1490*/  FMUL.FTZ R147, R186, R131 ;  /* 0x00000083ba937220 */ /* 0x000fe40000410000 */
[----:B------:R-:W-:Y:S02]  /*14a0*/  FMUL.FTZ R73, R165, R158 ;  /* 0x0000009ea5497220 */ /* 0x000fe40000410000 */
[----:B------:R-:W-:-:S02]  /*14b0*/  FADD.FTZ R82, R131, R82 ;  /* 0x0000005283527221 */ /* 0x000fc40000010000 */
[----:B------:R-:W-:Y:S02]  /*14c0*/  FFMA.FTZ R83, R148, R131, R83 ;  /* 0x0000008394537223 */ /* 0x000fe40000010053 */
[----:B------:R-:W-:Y:S02]  /*14d0*/  IMAD.MOV.U32 R131, RZ, RZ, R136 ;  /* 0x000000ffff837224 */ /* 0x000fe400078e0088 */
[----:B------:R-:W-:Y:S02]  /*14e0*/  FADD.FTZ R88, R135, R88 ;  /* 0x0000005887587221 */ /* 0x000fe40000010000 */
[----:B------:R-:W-:Y:S02]  /*14f0*/  FMUL.FTZ R154, R202, R143 ;  /* 0x0000008fca9a7220 */ /* 0x000fe40000410000 */
[-C--:B------:R-:W-:Y:S02]  /*1500*/  FFMA.FTZ R89, R148, R135.reuse, R89 ;  /* 0x0000008794597223 */ /* 0x080fe40000010059 */
[----:B------:R-:W-:Y:S01]  /*1510*/  FFMA.FTZ R147, R196, R135, R147 ;  /* 0x00000087c4937223 */ /* 0x000fe20000010093 */
[----:B------:R-:W-:Y:S01]  /*1520*/  SHF.R.U64 R143, R136, 0x10, R137 ;  /* 0x00000010888f7819 */ /* 0x000fe20000001289 */
[----:B------:R-:W-:Y:S01]  /*1530*/  FFMA.FTZ R135, R175, R134, R73 ;  /* 0x00000086af877223 */ /* 0x000fe20000010049 */
[----:B------:R-:W-:-:S02]  /*1540*/  MOV R73, R128 ;  /* 0x0000008000497202 */ /* 0x000fc40000000f00 */
[----:B------:R-:W-:Y:S01]  /*1550*/  SHF.R.U64 R157, R128, 0x10, R129 ;  /* 0x00000010809d7819 */ /* 0x000fe20000001281 */
[----:B------:R-:W-:Y:S01]  /*1560*/  IMAD.MOV.U32 R128, RZ, RZ, R66 ;  /* 0x000000ffff807224 */ /* 0x000fe200078e0042 */
[----:B------:R-:W-:Y:S01]  /*1570*/  HADD2.F32 R131, -RZ, R131.H0_H0 ;  /* 0x20000083ff837230 */ /* 0x000fe20000004100 */
[----:B------:R-:W-:Y:S01]  /*1580*/  FADD.FTZ R71, R134, R71 ;  /* 0x0000004786477221 */ /* 0x000fe20000010000 */
[----:B------:R-:W-:Y:S01]  /*1590*/  SHF.R.U32.HI R136, RZ, 0x10, R137 ;  /* 0x00000010ff887819 */ /* 0x000fe20000011689 */
[----:B------:R-:W-:Y:S01]  /*15a0*/  FFMA.FTZ R79, R154, R134, R79 ;  /* 0x000000869a4f7223 */ /* 0x000fe2000001004f */
[----:B------:R-:W-:Y:S01]  /*15b0*/  SHF.R.U32.HI R211, RZ, 0x10, R129 ;  /* 0x00000010ffd37819 */ /* 0x000fe20000011681 */
[----:B------:R-:W-:Y:S02]  /*15c0*/  FADD.FTZ R94, R130, R94 ;  /* 0x0000005e825e7221 */ /* 0x000fe40000010000 */
[----:B------:R-:W-:Y:S01]  /*15d0*/  FFMA.FTZ R95, R216, R130, R95 ;  /* 0x00000082d85f7223 */ /* 0x000fe2000001005f */
[----:B------:R-:W-:Y:S01]  /*15e0*/  SHF.R.U64 R66, R66, 0x10, R67 ;  /* 0x0000001042427819 */ /* 0x000fe20000001243 */
[----:B------:R-:W-:Y:S01]  /*15f0*/  IMAD.MOV.U32 R134, RZ, RZ, R137 ;  /* 0x000000ffff867224 */ /* 0x000fe200078e0089 */
[----:B------:R-:W-:Y:S01]  /*1600*/  SHF.R.U32.HI R137, RZ, 0x10, R67 ;  /* 0x00000010ff897819 */ /* 0x000fe20000011643 */
[----:B------:R-:W-:Y:S01]  /*1610*/  IMAD.MOV.U32 R130, RZ, RZ, R129 ;  /* 0x000000ffff827224 */ /* 0x000fe200078e0081 */
[----:B------:R-:W-:Y:S01]  /*1620*/  MOV R129, R67 ;  /* 0x0000004300817202 */ /* 0x000fe20000000f00 */
[----:B------:R-:W-:Y:S01]  /*1630*/  HADD2.F32 R67, -RZ, R143.H0_H0 ;  /* 0x2000008fff437230 */ /* 0x000fe20000004100 */
[----:B------:R-:W-:Y:S01]  /*1640*/  FADD.FTZ R131, -R72, R131 ;  /* 0x0000008348837221 */ /* 0x000fe20000010100 */
[----:B------:R-:W-:-:S02]  /*1650*/  HADD2.F32 R128, -RZ, R128.H0_H0 ;  /* 0x20000080ff807230 */ /* 0x000fc40000004100 */
[----:B------:R-:W-:Y:S01]  /*1660*/  HADD2.F32 R73, -RZ, R73.H0_H0 ;  /* 0x20000049ff497230 */ /* 0x000fe20000004100 */
[----:B------:R-:W-:Y:S02]  /*1670*/  FADD.FTZ R67, -R72, R67 ;  /* 0x0000004348437221 */ /* 0x000fe40000010100 */
[C---:B------:R-:W-:Y:S02]  /*1680*/  FMUL.FTZ R155, R202.reuse, R131 ;  /* 0x00000083ca9b7220 */ /* 0x040fe40000410000 */
[----:B------:R-:W-:Y:S02]  /*1690*/  FMUL.FTZ R220, R185, R128 ;  /* 0x00000080b9dc7220 */ /* 0x000fe40000410000 */
[----:B------:R-:W-:Y:S01]  /*16a0*/  FMUL.FTZ R218, R202, R67 ;  /* 0x00000043cada7220 */ /* 0x000fe20000410000 */
[----:B------:R-:W-:Y:S01]  /*16b0*/  HADD2.F32 R67, -RZ, R134.H0_H0 ;  /* 0x20000086ff437230 */ /* 0x000fe20000004100 */
[----:B------:R-:W-:Y:S01]  /*16c0*/  FADD.FTZ R68, R73, R68 ;  /* 0x0000004449447221 */ /* 0x000fe20000010000 */
[----:B------:R-:W-:Y:S01]  /*16d0*/  HADD2.F32 R66, -RZ, R66.H0_H0 ;  /* 0x20000042ff427230 */ /* 0x000fe20000004100 */
[----:B------:R-:W-:-:S02]  /*16e0*/  FFMA.FTZ R60, R155, R73, R60 ;  /* 0x000000499b3c7223 */ /* 0x000fc4000001003c */
[----:B------:R-:W-:Y:S01]  /*16f0*/  FFMA.FTZ R220, R195, R73, R220 ;  /* 0x00000049c3dc7223 */ /* 0x000fe200000100dc */
[----:B------:R-:W-:Y:S01]  /*1700*/  HADD2.F32 R73, -RZ, R136.H0_H0 ;  /* 0x20000088ff497230 */ /* 0x000fe20000004100 */
[----:B------:R-:W-:Y:S01]  /*1710*/  FADD.FTZ R67, -R72, R67 ;  /* 0x0000004348437221 */ /* 0x000fe20000010100 */
        /* <DEDUP_REMOVED lines=9> */
[----:B------:R-:W-:Y:S02]  /*17b0*/  FMUL.FTZ R215, R202, R67 ;  /* 0x00000043cad77220 */ /* 0x000fe40000410000 */
[----:B------:R-:W-:Y:S01]  /*17c0*/  FFMA.FTZ R157, R174, R157, R131 ;  /* 0x0000009dae9d7223 */ /* 0x000fe20000010083 */
[----:B------:R-:W-:Y:S01]  /*17d0*/  SHF.R.U64 R131, R140, 0x10, R141 ;  /* 0x000000108c837819 */ /* 0x000fe2000000128d */
[----:B------:R-:W-:Y:S02]  /*17e0*/  FMUL.FTZ R67, R184, R129 ;  /* 0x00000081b8437220 */ /* 0x000fe40000410000 */
[----:B------:R-:W-:Y:S02]  /*17f0*/  FMUL.FTZ R222, R202, R73 ;  /* 0x00000049cade7220 */ /* 0x000fe40000410000 */
[----:B------:R-:W-:Y:S02]  /*1800*/  FMUL.FTZ R134, R163, R130 ;  /* 0x00000082a3867220 */ /* 0x000fe40000410000 */
[----:B------:R-:W-:-:S02]  /*1810*/  FADD.FTZ R80, R128, R80 ;  /* 0x0000005080507221 */ /* 0x000fc40000010000 */
[----:B------:R-:W-:Y:S02]  /*1820*/  FFMA.FTZ R76, R155, R128, R76 ;  /* 0x000000809b4c7223 */ /* 0x000fe4000001004c */
[----:B------:R-:W-:Y:S02]  /*1830*/  IMAD.MOV.U32 R128, RZ, RZ, R140 ;  /* 0x000000ffff807224 */ /* 0x000fe400078e008c */
[----:B------:R-:W-:Y:S02]  /*1840*/  FADD.FTZ R70, R213, R70 ;  /* 0x00000046d5467221 */ /* 0x000fe40000010000 */
[-C--:B------:R-:W-:Y:S01]  /*1850*/  FFMA.FTZ R62, R215, R213.reuse, R62 ;  /* 0x000000d5d73e7223 */ /* 0x080fe2000001003e */
[----:B------:R-:W-:Y:S01]  /*1860*/  SHF.R.U64 R224, R84, 0x10, R85 ;  /* 0x0000001054e07819 */ /* 0x000fe20000001255 */
[----:B------:R-:W-:Y:S01]  /*1870*/  FFMA.FTZ R213, R194, R213, R67 ;  /* 0x000000d5c2d57223 */ /* 0x000fe20000010043 */
[----:B------:R-:W-:Y:S01]  /*1880*/  SHF.R.U32.HI R136, RZ, 0x10, R85 ;  /* 0x00000010ff887819 */ /* 0x000fe20000011655 */
[----:B------:R-:W-:-:S02]  /*1890*/  FADD.FTZ R52, R211, R52 ;  /* 0x00000034d3347221 */ /* 0x000fc40000010000 */
[-C--:B------:R-:W-:Y:S02]  /*18a0*/  FFMA.FTZ R53, R222, R211.reuse, R53 ;  /* 0x000000d3de357223 */ /* 0x080fe40000010035 */
[----:B------:R-:W-:Y:S02]  /*18b0*/  FADD.FTZ R81, R66, R81 ;  /* 0x0000005142517221 */ /* 0x000fe40000010000 */
[----:B------:R-:W-:Y:S01]  /*18c0*/  FFMA.FTZ R77, R218, R66, R77 ;  /* 0x00000042da4d7223 */ /* 0x000fe2000001004d */
[----:B------:R-:W-:Y:S01]  /*18d0*/  MOV R66, R84 ;  /* 0x0000005400427202 */ /* 0x000fe20000000f00 */
[----:B------:R-:W-:Y:S01]  /*18e0*/  FFMA.FTZ R211, R173, R211, R134 ;  /* 0x000000d3add37223 */ /* 0x000fe20000010086 */
[----:B------:R-:W-:Y:S01]  /*18f0*/  MOV R84, R65 ;  /* 0x0000004100547202 */ /* 0x000fe20000000f00 */
[----:B------:R-:W-:Y:S01]  /*1900*/  IMAD.MOV.U32 R67, RZ, RZ, R85 ;  /* 0x000000ffff437224 */ /* 0x000fe200078e0055 */
[--C-:B------:R-:W-:Y:S01]  /*1910*/  SHF.R.U32.HI R134, RZ, 0x10, R65.reuse ;  /* 0x00000010ff867819 */ /* 0x100fe20000011641 */
[----:B------:R-:W-:Y:S01]  /*1920*/  IMAD.MOV.U32 R73, RZ, RZ, R64 ;  /* 0x000000ffff497224 */ /* 0x000fe200078e0040 */
[----:B------:R-:W-:Y:S01]  /*1930*/  SHF.R.U64 R64, R64, 0x10, R65 ;  /* 0x0000001040407819 */ /* 0x000fe20000001241 */
[----:B------:R-:W-:-:S02]  /*1940*/  HADD2.F32 R85, -RZ, R131.H0_H0 ;  /* 0x20000083ff557230 */ /* 0x000fc40000004100 */
[----:B------:R-:W-:Y:S01]  /*1950*/  HADD2.F32 R65, -RZ, R128.H0_H0 ;  /* 0x20000080ff417230 */ /* 0x000fe20000004100 */
[----:B------:R-:W-:Y:S01]  /*1960*/  FADD.FTZ R44, R130, R44 ;  /* 0x0000002c822c7221 */ /* 0x000fe20000010000 */
[----:B------:R-:W-:Y:S01]  /*1970*/  HADD2.F32 R73, -RZ, R73.H0_H0 ;  /* 0x20000049ff497230 */ /* 0x000fe20000004100 */
[----:B------:R-:W-:Y:S01]  /*1980*/  FFMA.FTZ R51, R222, R130, R51 ;  /* 0x00000082de337223 */ /* 0x000fe20000010033 */
[----:B------:R-:W-:Y:S01]  /*1990*/  SHF.R.U32.HI R130, RZ, 0x10, R141 ;  /* 0x00000010ff827819 */ /* 0x000fe2000001168d */
[C---:B------:R-:W-:Y:S01]  /*19a0*/  FADD.FTZ R85, -R72.reuse, R85 ;  /* 0x0000005548557221 */ /* 0x040fe20000010100 */
[----:B------:R-:W-:Y:S01]  /*19b0*/  HADD2.F32 R64, -RZ, R64.H0_H0 ;  /* 0x20000040ff407230 */ /* 0x000fe20000004100 */
[----:B------:R-:W-:Y:S02]  /*19c0*/  FADD.FTZ R65, -R72, R65 ;  /* 0x0000004148417221 */ /* 0x000fe40000010100 */
[----:B------:R-:W-:Y:S02]  /*19d0*/  FADD.FTZ R54, R129, R54 ;  /* 0x0000003681367221 */ /* 0x000fe40000010000 */
[----:B------:R-:W-:Y:S01]  /*19e0*/  FFMA.FTZ R78, R215, R129, R78 ;  /* 0x00000081d74e7223 */ /* 0x000fe2000001004e */
[----:B------:R-:W-:Y:S01]  /*19f0*/  HADD2.F32 R66, -RZ, R66.H0_H0 ;  /* 0x20000042ff427230 */ /* 0x000fe20000004100 */
[----:B------:R-:W-:Y:S01]  /*1a00*/  IMAD.MOV.U32 R129, RZ, RZ, R141 ;  /* 0x000000ffff817224 */ /* 0x000fe200078e008d */
[----:B------:R-:W-:Y:S01]  /*1a10*/  HADD2.F32 R224, -RZ, R224.H0_H0 ;  /* 0x200000e0ffe07230 */ /* 0x000fe20000004100 */
[C---:B------:R-:W-:Y:S01]  /*1a20*/  FMUL.FTZ R217, R202.reuse, R85 ;  /* 0x00000055cad97220 */ /* 0x040fe20000410000 */
[----:B------:R-:W-:Y:S01]  /*1a30*/  HADD2.F32 R85, -RZ, R130.H0_H0 ;  /* 0x20000082ff557230 */ /* 0x000fe20000004100 */
[----:B------:R-:W-:-:S02]  /*1a40*/  FMUL.FTZ R141, R202, R65 ;  /* 0x00000041ca8d7220 */ /* 0x000fc40000410000 */
[----:B------:R-:W-:Y:S01]  /*1a50*/  FMUL.FTZ R140, R183, R73 ;  /* 0x00000049b78c7220 */ /* 0x000fe20000410000 */
[----:B------:R-:W-:Y:S01]  /*1a60*/  HADD2.F32 R129, -RZ, R129.H0_H0 ;  /* 0x20000081ff817230 */ /* 0x000fe20000004100 */
[----:B------:R-:W-:Y:S02]  /*1a70*/  FMUL.FTZ R65, R162, R64 ;  /* 0x00000040a2417220 */ /* 0x000fe40000410000 */
[----:B------:R-:W-:Y:S02]  /*1a80*/  FADD.FTZ R14, R66, R14 ;  /* 0x0000000e420e7221 */ /* 0x000fe40000010000 */
[-C--:B------:R-:W-:Y:S02]  /*1a90*/  FFMA.FTZ R2, R141, R66.reuse, R2 ;  /* 0x000000428d027223 */ /* 0x080fe40000010002 */
[----:B------:R-:W-:Y:S01]  /*1aa0*/  FFMA.FTZ R140, R193, R66, R140 ;  /* 0x00000042c18c7223 */ /* 0x000fe2000001008c */
[----:B------:R-:W-:Y:S01]  /*1ab0*/  HADD2.F32 R66, -RZ, R134.H0_H0 ;  /* 0x20000086ff427230 */ /* 0x000fe20000004100 */
[----:B------:R-:W-:-:S02]  /*1ac0*/  FADD.FTZ R13, R224, R13 ;  /* 0x0000000de00d7221 */ /* 0x000fc40000010000 */
[-C--:B------:R-:W-:Y:S02]  /*1ad0*/  FFMA.FTZ R0, R217, R224.reuse, R0 ;  /* 0x000000e0d9007223 */ /* 0x080fe40000010000 */
[----:B------:R-:W-:Y:S02]  /*1ae0*/  FADD.FTZ R85, -R72, R85 ;  /* 0x0000005548557221 */ /* 0x000fe40000010100 */
[----:B------:R-:W-:Y:S01]  /*1af0*/  FFMA.FTZ R224, R172, R224, R65 ;  /* 0x000000e0ace07223 */ /* 0x000fe20000010041 */
[----:B------:R-:W-:Y:S01]  /*1b00*/  HADD2.F32 R65, -RZ, R84.H0_H0 ;  /* 0x20000054ff417230 */ /* 0x000fe20000004100 */
[----:B------:R-:W-:Y:S01]  /*1b10*/  FADD.FTZ R129, -R72, R129 ;  /* 0x0000008148817221 */ /* 0x000fe20000010100 */
[----:B------:R-:W-:Y:S01]  /*1b20*/  HADD2.F32 R136, -RZ, R136.H0_H0 ;  /* 0x20000088ff887230 */ /* 0x000fe20000004100 */
[----:B------:R-:W-:Y:S01]  /*1b30*/  FMUL.FTZ R204, R202, R85 ;  /* 0x00000055cacc7220 */ /* 0x000fe20000410000 */
[----:B------:R-:W-:Y:S01]  /*1b40*/  HADD2.F32 R67, -RZ, R67.H0_H0 ;  /* 0x20000043ff437230 */ /* 0x000fe20000004100 */
[----:B------:R-:W-:-:S02]  /*1b50*/  FMUL.FTZ R84, R161, R66 ;  /* 0x00000042a1547220 */ /* 0x000fc40000410000 */
[----:B------:R-:W-:Y:S02]  /*1b60*/  FADD.FTZ R55, R158, R55 ;  /* 0x000000379e377221 */ /* 0x000fe40000010000 */
[----:B------:R-:W-:Y:S01]  /*1b70*/  FFMA.FTZ R63, R154, R158, R63 ;  /* 0x0000009e9a3f7223 */ /* 0x000fe2000001003f */
[----:B------:R-:W-:Y:S01]  /*1b80*/  SHF.R.U64 R128, R132, 0x10, R133 ;  /* 0x0000001084807819 */ /* 0x000fe20000001285 */
[----:B------:R-:W-:Y:S02]  /*1b90*/  FMUL.FTZ R137, R202, R129 ;  /* 0x00000081ca897220 */ /* 0x000fe40000410000 */
[----:B------:R-:W-:Y:S02]  /*1ba0*/  FMUL.FTZ R158, R182, R65 ;  /* 0x00000041b69e7220 */ /* 0x000fe40000410000 */
[----:B------:R-:W-:Y:S02]  /*1bb0*/  FADD.FTZ R42, R73, R42 ;  /* 0x0000002a492a7221 */ /* 0x000fe40000010000 */
[----:B------:R-:W-:-:S02]  /*1bc0*/  FFMA.FTZ R26, R141, R73, R26 ;  /* 0x000000498d1a7223 */ /* 0x000fc4000001001a */
[----:B------:R-:W-:Y:S02]  /*1bd0*/  FADD.FTZ R15, R136, R15 ;  /* 0x0000000f880f7221 */ /* 0x000fe40000010000 */
[-C--:B------:R-:W-:Y:S02]  /*1be0*/  FFMA.FTZ R3, R204, R136.reuse, R3 ;  /* 0x00000088cc037223 */ /* 0x080fe40000010003 */
[----:B------:R-:W-:Y:S01]  /*1bf0*/  IMAD.MOV.U32 R73, RZ, RZ, R132 ;  /* 0x000000ffff497224 */ /* 0x000fe200078e0084 */
[----:B------:R-:W-:Y:S01]  /*1c00*/  SHF.R.U32.HI R85, RZ, 0x10, R133 ;  /* 0x00000010ff557819 */ /* 0x000fe20000011685 */
[----:B------:R-:W-:Y:S02]  /*1c10*/  FFMA.FTZ R136, R171, R136, R84 ;  /* 0x00000088ab887223 */ /* 0x000fe40000010054 */
[----:B------:R-:W-:Y:S02]  /*1c20*/  FADD.FTZ R43, R64, R43 ;  /* 0x0000002b402b7221 */ /* 0x000fe40000010000 */
[----:B------:R-:W-:Y:S01]  /*1c30*/  FFMA.FTZ R25, R217, R64, R25 ;  /* 0x00000040d9197223 */ /* 0x000fe20000010019 */
[----:B------:R-:W-:Y:S01]  /*1c40*/  MOV R64, R74 ;  /* 0x0000004a00407202 */ /* 0x000fe20000000f00 */
[----:B------:R-:W-:-:S02]  /*1c50*/  FADD.FTZ R41, R66, R41 ;  /* 0x0000002942297221 */ /* 0x000fc40000010000 */
[----:B------:R-:W-:Y:S02]  /*1c60*/  FFMA.FTZ R27, R204, R66, R27 ;  /* 0x00000042cc1b7223 */ /* 0x000fe4000001001b */
[----:B------:R-:W-:Y:S01]  /*1c70*/  IMAD.MOV.U32 R84, RZ, RZ, R133 ;  /* 0x000000ffff547224 */ /* 0x000fe200078e0085 */
[----:B------:R-:W-:Y:S01]  /*1c80*/  SHF.R.U64 R133, R74, 0x10, R75 ;  /* 0x000000104a857819 */ /* 0x000fe2000000124b */
[----:B------:R-:W-:Y:S01]  /*1c90*/  FADD.FTZ R16, R67, R16 ;  /* 0x0000001043107221 */ /* 0x000fe20000010000 */
[--C-:B------:R-:W-:Y:S01]  /*1ca0*/  SHF.R.U32.HI R74, RZ, 0x10, R59.reuse ;  /* 0x00000010ff4a7819 */ /* 0x100fe2000001163b */
[-C--:B------:R-:W-:Y:S02]  /*1cb0*/  FFMA.FTZ R4, R137, R67.reuse, R4 ;  /* 0x0000004389047223 */ /* 0x080fe40000010004 */
[----:B------:R-:W-:Y:S01]  /*1cc0*/  FFMA.FTZ R158, R192, R67, R158 ;  /* 0x00000043c09e7223 */ /* 0x000fe2000001009e */
[----:B------:R-:W-:Y:S01]  /*1cd0*/  MOV R67, R59 ;  /* 0x0000003b00437202 */ /* 0x000fe20000000f00 */
[----:B------:R-:W-:Y:S01]  /*1ce0*/  IMAD.MOV.U32 R66, RZ, RZ, R58 ;  /* 0x000000ffff427224 */ /* 0x000fe200078e003a */
[----:B------:R-:W-:Y:S01]  /*1cf0*/  SHF.R.U64 R58, R58, 0x10, R59 ;  /* 0x000000103a3a7819 */ /* 0x000fe2000000123b */
[----:B------:R-:W-:-:S02]  /*1d00*/  HADD2.F32 R73, -RZ, R73.H0_H0 ;  /* 0x20000049ff497230 */ /* 0x000fc40000004100 */
[----:B------:R-:W-:Y:S02]  /*1d10*/  HADD2.F32 R59, -RZ, R128.H0_H0 ;  /* 0x20000080ff3b7230 */ /* 0x000fe40000004100 */
[----:B------:R-:W-:Y:S01]  /*1d20*/  HADD2.F32 R58, -RZ, R58.H0_H0 ;  /* 0x2000003aff3a7230 */ /* 0x000fe20000004100 */
[C---:B------:R-:W-:Y:S02]  /*1d30*/  FADD.FTZ R73, -R72.reuse, R73 ;  /* 0x0000004948497221 */ /* 0x040fe40000010100 */
[----:B------:R-:W-:Y:S01]  /*1d40*/  FADD.FTZ R59, -R72, R59 ;  /* 0x0000003b483b7221 */ /* 0x000fe20000010100 */
[----:B------:R-:W-:Y:S01]  /*1d50*/  HADD2.F32 R133, -RZ, R133.H0_H0 ;  /* 0x20000085ff857230 */ /* 0x000fe20000004100 */
[----:B------:R-:W-:Y:S02]  /*1d60*/  FADD.FTZ R90, R145, R90 ;  /* 0x0000005a915a7221 */ /* 0x000fe40000010000 */
[----:B------:R-:W-:Y:S02]  /*1d70*/  FFMA.FTZ R91, R156, R145, R91 ;  /* 0x000000919c5b7223 */ /* 0x000fe4000001005b */
[----:B------:R-:W-:-:S02]  /*1d80*/  FMUL.FTZ R145, R202, R73 ;  /* 0x00000049ca917220 */ /* 0x000fc40000410000 */
[----:B------:R-:W-:Y:S01]  /*1d90*/  FMUL.FTZ R214, R202, R59 ;  /* 0x0000003bcad67220 */ /* 0x000fe20000410000 */
[----:B------:R-:W-:Y:S01]  /*1da0*/  HADD2.F32 R66, -RZ, R66.H0_H0 ;  /* 0x20000042ff427230 */ /* 0x000fe20000004100 */
[----:B------:R-:W-:Y:S01]  /*1db0*/  FMUL.FTZ R73, R160, R58 ;  /* 0x0000003aa0497220 */ /* 0x000fe20000410000 */
[----:B------:R-:W-:Y:S01]  /*1dc0*/  HADD2.F32 R59, -RZ, R84.H0_H0 ;  /* 0x20000054ff3b7230 */ /* 0x000fe20000004100 */
[----:B------:R-:W-:Y:S02]  /*1dd0*/  FADD.FTZ R17, R133, R17 ;  /* 0x0000001185117221 */ /* 0x000fe40000010000 */
[-C--:B------:R-:W-:Y:S01]  /*1de0*/  FFMA.FTZ R5, R214, R133.reuse, R5 ;  /* 0x00000085d6057223 */ /* 0x080fe20000010005 */
[----:B------:R-:W-:Y:S01]  /*1df0*/  HADD2.F32 R64, -RZ, R64.H0_H0 ;  /* 0x20000040ff407230 */ /* 0x000fe20000004100 */
[----:B------:R-:W-:Y:S01]  /*1e00*/  FFMA.FTZ R133, R170, R133, R73 ;  /* 0x00000085aa857223 */ /* 0x000fe20000010049 */
[----:B------:R-:W-:Y:S01]  /*1e10*/  HADD2.F32 R73, -RZ, R85.H0_H0 ;  /* 0x20000055ff497230 */ /* 0x000fe20000004100 */
[----:B------:R-:W-:Y:S01]  /*1e20*/  FMUL.FTZ R143, R181, R66 ;  /* 0x00000042b58f7220 */ /* 0x000fe20000410000 */
[----:B------:R-:W-:Y:S01]  /*1e30*/  SHF.R.U32.HI R130, RZ, 0x10, R75 ;  /* 0x00000010ff827819 */ /* 0x000fe2000001164b */
[----:B------:R-:W-:-:S02]  /*1e40*/  FADD.FTZ R59, -R72, R59 ;  /* 0x0000003b483b7221 */ /* 0x000fc40000010100 */
[----:B------:R-:W-:Y:S02]  /*1e50*/  FADD.FTZ R18, R64, R18 ;  /* 0x0000001240127221 */ /* 0x000fe40000010000 */
[-C--:B------:R-:W-:Y:S02]  /*1e60*/  FFMA.FTZ R6, R145, R64.reuse, R6 ;  /* 0x0000004091067223 */ /* 0x080fe40000010006 */
[----:B------:R-:W-:Y:S01]  /*1e70*/  FFMA.FTZ R143, R191, R64, R143 ;  /* 0x00000040bf8f7223 */ /* 0x000fe2000001008f */
[----:B------:R-:W-:Y:S01]  /*1e80*/  HADD2.F32 R64, -RZ, R74.H0_H0 ;  /* 0x2000004aff407230 */ /* 0x000fe20000004100 */
[----:B------:R-:W-:Y:S01]  /*1e90*/  FADD.FTZ R73, -R72, R73 ;  /* 0x0000004948497221 */ /* 0x000fe20000010100 */
[----:B------:R-:W-:Y:S01]  /*1ea0*/  HADD2.F32 R67, -RZ, R67.H0_H0 ;  /* 0x20000043ff437230 */ /* 0x000fe20000004100 */
[----:B------:R-:W-:Y:S02]  /*1eb0*/  FADD.FTZ R38, R66, R38 ;  /* 0x0000002642267221 */ /* 0x000fe40000010000 */
[----:B------:R-:W-:Y:S01]  /*1ec0*/  FFMA.FTZ R30, R145, R66, R30 ;  /* 0x00000042911e7223 */ /* 0x000fe2000001001e */
[----:B------:R-:W-:Y:S01]  /*1ed0*/  HADD2.F32 R130, -RZ, R130.H0_H0 ;  /* 0x20000082ff827230 */ /* 0x000fe20000004100 */
[----:B------:R-:W-:-:S02]  /*1ee0*/  FMUL.FTZ R134, R202, R59 ;  /* 0x0000003bca867220 */ /* 0x000fc40000410000 */
[----:B------:R-:W-:Y:S02]  /*1ef0*/  IMAD.MOV.U32 R66, RZ, RZ, R87 ;  /* 0x000000ffff427224 */ /* 0x000fe400078e0057 */
[----:B------:R-:W-:Y:S02]  /*1f00*/  FMUL.FTZ R132, R202, R73 ;  /* 0x00000049ca847220 */ /* 0x000fe40000410000 */
[----:B------:R-:W-:Y:S02]  /*1f10*/  FADD.FTZ R40, R65, R40 ;  /* 0x0000002841287221 */ /* 0x000fe40000010000 */
[----:B------:R-:W-:Y:S02]  /*1f20*/  FFMA.FTZ R28, R137, R65, R28 ;  /* 0x00000041891c7223 */ /* 0x000fe4000001001c */
[----:B------:R-:W-:Y:S02]  /*1f30*/  FADD.FTZ R39, R58, R39 ;  /* 0x000000273a277221 */ /* 0x000fe40000010000 */
[----:B------:R-:W-:-:S02]  /*1f40*/  FFMA.FTZ R29, R214, R58, R29 ;  /* 0x0000003ad61d7223 */ /* 0x000fc4000001001d */
[----:B------:R-:W-:Y:S02]  /*1f50*/  IMAD.MOV.U32 R65, RZ, RZ, R75 ;  /* 0x000000ffff417224 */ /* 0x000fe400078e004b */
[-C--:B------:R-:W-:Y:S02]  /*1f60*/  FMUL.FTZ R59, R153, R64.reuse ;  /* 0x00000040993b7220 */ /* 0x080fe40000410000 */
[----:B------:R-:W-:Y:S02]  /*1f70*/  IMAD.MOV.U32 R58, RZ, RZ, R86 ;  /* 0x000000ffff3a7224 */ /* 0x000fe400078e0056 */
[-C--:B------:R-:W-:Y:S02]  /*1f80*/  FMUL.FTZ R131, R180, R67.reuse ;  /* 0x00000043b4837220 */ /* 0x080fe40000410000 */
[----:B------:R-:W-:Y:S02]  /*1f90*/  FADD.FTZ R36, R67, R36 ;  /* 0x0000002443247221 */ /* 0x000fe40000010000 */
[----:B------:R-:W-:Y:S01]  /*1fa0*/  FFMA.FTZ R49, R134, R67, R49 ;  /* 0x0000004386317223 */ /* 0x000fe20000010031 */
[----:B------:R-:W-:Y:S01]  /*1fb0*/  HADD2.F32 R67, -RZ, R66.H0_H0 ;  /* 0x20000042ff437230 */ /* 0x000fe20000004100 */
[----:B------:R-:W-:Y:S01]  /*1fc0*/  FADD.FTZ R37, R64, R37 ;  /* 0x0000002540257221 */ /* 0x000fe20000010000 */
[----:B------:R-:W-:Y:S01]  /*1fd0*/  SHF.R.U32.HI R73, RZ, 0x10, R87 ;  /* 0x00000010ff497819 */ /* 0x000fe20000011657 */
[----:B------:R-:W-:Y:S01]  /*1fe0*/  FFMA.FTZ R31, R132, R64, R31 ;  /* 0x00000040841f7223 */ /* 0x000fe2000001001f */
[----:B------:R-:W-:Y:S01]  /*1ff0*/  SHF.R.U64 R75, R56, 0x10, R57 ;  /* 0x00000010384b7819 */ /* 0x000fe20000001239 */
[----:B------:R-:W-:-:S02]  /*2000*/  FADD.FTZ R19, R130, R19 ;  /* 0x0000001382137221 */ /* 0x000fc40000010000 */
[-C--:B------:R-:W-:Y:S02]  /*2010*/  FFMA.FTZ R7, R132, R130.reuse, R7 ;  /* 0x0000008284077223 */ /* 0x080fe40000010007 */
[----:B------:R-:W-:Y:S02]  /*2020*/  IMAD.MOV.U32 R64, RZ, RZ, R56 ;  /* 0x000000ffff407224 */ /* 0x000fe400078e0038 */
[----:B------:R-:W-:Y:S01]  /*2030*/  FADD.FTZ R66, RZ, R151 ;  /* 0x00000097ff427221 */ /* 0x000fe20000010000 */
[----:B------:R-:W-:Y:S01]  /*2040*/  HADD2.F32 R65, -RZ, R65.H0_H0 ;  /* 0x20000041ff417230 */ /* 0x000fe20000004100 */
[----:B------:R-:W-:Y:S01]  /*2050*/  FFMA.FTZ R130, R169, R130, R59 ;  /* 0x00000082a9827223 */ /* 0x000fe2000001003b */
[----:B------:R-:W-:Y:S01]  /*2060*/  HADD2.F32 R59, -RZ, R58.H0_H0 ;  /* 0x2000003aff3b7230 */ /* 0x000fe20000004100 */
[----:B------:R-:W-:Y:S01]  /*2070*/  FFMA.FTZ R56, R216, R151, RZ ;  /* 0x00000097d8387223 */ /* 0x000fe200000100ff */
[----:B------:R-:W-:Y:S01]  /*2080*/  HADD2.F32 R73, -RZ, R73.H0_H0 ;  /* 0x20000049ff497230 */ /* 0x000fe20000004100 */
[----:B------:R-:W-:Y:S01]  /*2090*/  FADD.FTZ R66, R149, R66 ;  /* 0x0000004295427221 */ /* 0x000fe20000010000 */
[----:B------:R-:W-:Y:S01]  /*20a0*/  MOV R58, R138 ;  /* 0x0000008a003a7202 */ /* 0x000fe20000000f00 */
[----:B------:R-:W-:Y:S01]  /*20b0*/  FFMA.FTZ R56, R156, R149, R56 ;  /* 0x000000959c387223 */ /* 0x000fe20000010038 */
[----:B------:R-:W-:Y:S01]  /*20c0*/  HADD2.F32 R64, -RZ, R64.H0_H0 ;  /* 0x20000040ff407230 */ /* 0x000fe20000004100 */
[----:B------:R-:W-:-:S02]  /*20d0*/  FADD.FTZ R20, R65, R20 ;  /* 0x0000001441147221 */ /* 0x000fc40000010000 */
[-C--:B------:R-:W-:Y:S02]  /*20e0*/  FFMA.FTZ R8, R134, R65.reuse, R8 ;  /* 0x0000004186087223 */ /* 0x080fe40000010008 */
[----:B------:R-:W-:Y:S01]  /*20f0*/  FFMA.FTZ R131, R190, R65, R131 ;  /* 0x00000041be837223 */ /* 0x000fe20000010083 */
[----:B------:R-:W-:Y:S01]  /*2100*/  SHF.R.U64 R65, R86, 0x10, R87 ;  /* 0x0000001056417819 */ /* 0x000fe20000001257 */
[----:B------:R-:W-:Y:S02]  /*2110*/  FADD.FTZ R59, -R72, R59 ;  /* 0x0000003b483b7221 */ /* 0x000fe40000010100 */
[----:B------:R-:W-:Y:S01]  /*2120*/  FADD.FTZ R66, R147, R66 ;  /* 0x0000004293427221 */ /* 0x000fe20000010000 */
[----:B------:R-:W-:Y:S01]  /*2130*/  HADD2.F32 R58, -RZ, R58.H0_H0 ;  /* 0x2000003aff3a7230 */ /* 0x000fe20000004100 */
[----:B------:R-:W-:Y:S01]  /*2140*/  FFMA.FTZ R56, R148, R147, R56 ;  /* 0x0000009394387223 */ /* 0x000fe20000010038 */
[----:B------:R-:W-:Y:S01]  /*2150*/  SHF.R.U32.HI R74, RZ, 0x10, R57 ;  /* 0x00000010ff4a7819 */ /* 0x000fe20000011639 */
[----:B------:R-:W-:Y:S01]  /*2160*/  FADD.FTZ R159, -R72, R73 ;  /* 0x00000049489f7221 */ /* 0x000fe20000010100 */
[----:B------:R-:W-:Y:S01]  /*2170*/  MOV R73, R57 ;  /* 0x0000003900497202 */ /* 0x000fe20000000f00 */
[----:B------:R-:W-:-:S02]  /*2180*/  FMUL.FTZ R207, R202, R59 ;  /* 0x0000003bcacf7220 */ /* 0x000fc40000410000 */
[----:B------:R-:W-:Y:S01]  /*2190*/  FMUL.FTZ R210, R179, R64 ;  /* 0x00000040b3d27220 */ /* 0x000fe20000410000 */
[----:B------:R-:W-:Y:S01]  /*21a0*/  HADD2.F32 R65, -RZ, R65.H0_H0 ;  /* 0x20000041ff417230 */ /* 0x000fe20000004100 */
[----:B------:R-:W-:Y:S02]  /*21b0*/  FADD.FTZ R57, R135, R66 ;  /* 0x0000004287397221 */ /* 0x000fe40000010000 */
[----:B------:R-:W-:Y:S01]  /*21c0*/  FFMA.FTZ R56, R154, R135, R56 ;  /* 0x000000879a387223 */ /* 0x000fe20000010038 */
[----:B------:R-:W-:Y:S01]  /*21d0*/  SHF.R.U64 R212, R138, 0x10, R139 ;  /* 0x000000108ad47819 */ /* 0x000fe2000000128b */
[----:B------:R-:W-:Y:S02]  /*21e0*/  FADD.FTZ R22, R58, R22 ;  /* 0x000000163a167221 */ /* 0x000fe40000010000 */
[-C--:B------:R-:W-:Y:S02]  /*21f0*/  FFMA.FTZ R10, R207, R58.reuse, R10 ;  /* 0x0000003acf0a7223 */ /* 0x080fe4000001000a */
[----:B------:R-:W-:-:S02]  /*2200*/  FFMA.FTZ R210, R189, R58, R210 ;  /* 0x0000003abdd27223 */ /* 0x000fc400000100d2 */
[----:B------:R-:W-:Y:S01]  /*2210*/  FADD.FTZ R58, R220, R57 ;  /* 0x00000039dc3a7221 */ /* 0x000fe20000010000 */
[----:B------:R-:W-:Y:S01]  /*2220*/  HADD2.F32 R66, -RZ, R75.H0_H0 ;  /* 0x2000004bff427230 */ /* 0x000fe20000004100 */
[----:B------:R-:W-:Y:S02]  /*2230*/  FFMA.FTZ R56, R155, R220, R56 ;  /* 0x000000dc9b387223 */ /* 0x000fe40000010038 */
[----:B------:R-:W-:Y:S01]  /*2240*/  FADD.FTZ R65, -R72, R65 ;  /* 0x0000004148417221 */ /* 0x000fe20000010100 */
[----:B------:R-:W-:Y:S01]  /*2250*/  HADD2.F32 R212, -RZ, R212.H0_H0 ;  /* 0x200000d4ffd47230 */ /* 0x000fe20000004100 */
[----:B------:R-:W-:Y:S02]  /*2260*/  FADD.FTZ R58, R157, R58 ;  /* 0x0000003a9d3a7221 */ /* 0x000fe40000010000 */
[----:B------:R-:W-:Y:S02]  /*2270*/  FFMA.FTZ R56, R218, R157, R56 ;  /* 0x0000009dda387223 */ /* 0x000fe40000010038 */
[----:B------:R-:W-:-:S02]  /*2280*/  FMUL.FTZ R205, R202, R65 ;  /* 0x00000041cacd7220 */ /* 0x000fc40000410000 */
[----:B------:R-:W-:Y:S02]  /*2290*/  FMUL.FTZ R57, R152, R66 ;  /* 0x0000004298397220 */ /* 0x000fe40000410000 */
        /* <DEDUP_REMOVED lines=9> */
[----:B------:R-:W-:Y:S02]  /*2330*/  FADD.FTZ R67, -R72, R67 ;  /* 0x0000004348437221 */ /* 0x000fe40000010100 */
[----:B------:R-:W-:-:S02]  /*2340*/  IMAD.MOV.U32 R72, RZ, RZ, R139 ;  /* 0x000000ffff487224 */ /* 0x000fc400078e008b */
[----:B------:R-:W-:Y:S01]  /*2350*/  FADD.FTZ R57, R224, R57 ;  /* 0x00000039e0397221 */ /* 0x000fe20000010000 */
[----:B------:R-:W-:Y:S01]  /*2360*/  HADD2.F32 R73, -RZ, R73.H0_H0 ;  /* 0x20000049ff497230 */ /* 0x000fe20000004100 */
[----:B------:R-:W-:Y:S01]  /*2370*/  FFMA.FTZ R56, R217, R224, R56 ;  /* 0x000000e0d9387223 */ /* 0x000fe20000010038 */
[----:B------:R-:W-:Y:S01]  /*2380*/  HADD2.F32 R209, -RZ, R72.H0_H0 ;  /* 0x20000048ffd17230 */ /* 0x000fe20000004100 */
[----:B------:R-:W-:Y:S02]  /*2390*/  FADD.FTZ R59, R158, R57 ;  /* 0x000000399e3b7221 */ /* 0x000fe40000010000 */
[----:B------:R-:W-:Y:S02]  /*23a0*/  FFMA.FTZ R57, R137, R158, R56 ;  /* 0x0000009e89397223 */ /* 0x000fe40000010038 */
[----:B------:R-:W-:Y:S01]  /*23b0*/  FMUL.FTZ R206, R202, R67 ;  /* 0x00000043cace7220 */ /* 0x000fe20000410000 */
[----:B------:R-:W-:Y:S01]  /*23c0*/  HADD2.F32 R72, -RZ, R74.H0_H0 ;  /* 0x2000004aff487230 */ /* 0x000fe20000004100 */
[----:B------:R-:W-:Y:S01]  /*23d0*/  FMUL.FTZ R58, R178, R73 ;  /* 0x00000049b23a7220 */ /* 0x000fe20000410000 */
[----:B------:R-:W-:Y:S01]  /*23e0*/  SHF.R.U32.HI R208, RZ, 0x10, R139 ;  /* 0x00000010ffd07819 */ /* 0x000fe2000001168b */
[----:B------:R-:W-:-:S02]  /*23f0*/  FADD.FTZ R56, R136, R59 ;  /* 0x0000003b88387221 */ /* 0x000fc40000010000 */
[----:B------:R-:W-:Y:S02]  /*2400*/  FFMA.FTZ R74, R204, R136, R57 ;  /* 0x00000088cc4a7223 */ /* 0x000fe40000010039 */
[----:B------:R-:W-:Y:S02]  /*2410*/  FADD.FTZ R24, R209, R24 ;  /* 0x00000018d1187221 */ /* 0x000fe40000010000 */
[-C--:B------:R-:W-:Y:S02]  /*2420*/  FFMA.FTZ R12, R206, R209.reuse, R12 ;  /* 0x000000d1ce0c7223 */ /* 0x080fe4000001000c */
[----:B------:R-:W-:Y:S02]  /*2430*/  FFMA.FTZ R209, R188, R209, R58 ;  /* 0x000000d1bcd17223 */ /* 0x000fe4000001003a */
[----:B------:R-:W-:Y:S01]  /*2440*/  FADD.FTZ R58, R143, R56 ;  /* 0x000000388f3a7221 */ /* 0x000fe20000010000 */
[----:B------:R-:W-:Y:S01]  /*2450*/  HADD2.F32 R208, -RZ, R208.H0_H0 ;  /* 0x200000d0ffd07230 */ /* 0x000fe20000004100 */
        /* <DEDUP_REMOVED lines=16> */
[----:B------:R-:W-:Y:S01]  /*2560*/  IADD3 R198, R198, c[0x0][0x160], RZ ;  /* 0x00005800c6c67a10 */ /* 0x000fe20007ffe0ff */
[----:B------:R-:W-:Y:S02]  /*2570*/  FADD.FTZ R57, R58, R209 ;  /* 0x000000d13a397221 */ /* 0x000fe40000010000 */
[----:B------:R-:W-:Y:S01]  /*2580*/  FFMA.FTZ R56, R206, R209, R56 ;  /* 0x000000d1ce387223 */ /* 0x000fe20000010038 */
[----:B------:R-:W-:Y:S01]  /*2590*/  LOP3.LUT P5, RZ, R50, 0x1f, RZ, 0xc0, !PT ;  /* 0x0000001f32ff7812 */ /* 0x000fe200078ac0ff */
[----:B------:R-:W-:Y:S01]  /*25a0*/  FADD.FTZ R34, R64, R34 ;  /* 0x0000002240227221 */ /* 0x000fe20000010000 */
[----:B------:R-:W-:Y:S01]  /*25b0*/  ISETP.GE.AND P4, PT, R198, c[0x0][0x164], PT ;  /* 0x00005900c6007a0c */ /* 0x000fe20003f86270 */
        /* <DEDUP_REMOVED lines=8> */
[----:B------:R-:W-:Y:S01]  /*2640*/  FFMA.FTZ R67, R159, R208, R56 ;  /* 0x000000d09f437223 */ /* 0x000fe20000010038 */
[----:B------:R-:W-:Y:S05]  /*2650*/  BRA.DIV ~URZ, `(.L_x_468) ;  /* 0x000025a27f007947 */ /* 0x000fea000b800000 */
[----:B------:R0:W1:Y:S02]  /*2660*/  SHFL.DOWN PT, R58, R65, 0x10, 0x1f ;  /* 0x0a001f00413a7f89 */ /* 0x00006400000e0000 */
.L_x_482:
        /* <DEDUP_REMOVED lines=18> */
.L_x_483:
        /* <DEDUP_REMOVED lines=17> */
[----:B------:R-:W-:Y:S02]  /*28a0*/  LOP3.LUT P5, RZ, R203, 0xff00, RZ, 0xc0, !PT ;  /* 0x0000ff00cbff7812 */ /* 0x000fe400078ac0ff */
[----:B-1----:R-:W-:Y:S02]  /*28b0*/  @P2 SHF.R.U32.HI R129, RZ, 0x10, R125 ;  /* 0x00000010ff812819 */ /* 0x002fe4000001167d */
[----:B------:R-:W-:Y:S02]  /*28c0*/  @P2 SHF.R.U64 R128, R122, 0x10, R123 ;  /* 0x000000107a802819 */ /* 0x000fe4000000127b */
[----:B------:R-:W-:Y:S01]  /*28d0*/  @P2 MOV R138, R123 ;  /* 0x0000007b008a2202 */ /* 0x000fe20000000f00 */
[----:B------:R-:W-:-:S02]  /*28e0*/  @P2 HADD2.F32 R129, -RZ, R129.H0_H0 ;  /* 0x20000081ff812230 */ /* 0x000fc40000004100 */
[----:B------:R-:W-:Y:S01]  /*28f0*/  @P2 HADD2.F32 R128, -RZ, R128.H0_H0 ;  /* 0x20000080ff802230 */ /* 0x000fe20000004100 */
        /* <DEDUP_REMOVED lines=12> */
[----:B--2---:R-:W-:Y:S01]  /*29c0*/  FADD.FTZ R219, R219, R72 ;  /* 0x00000048dbdb7221 */ /* 0x004fe20000010000 */
[----:B------:R-:W-:Y:S01]  /*29d0*/  @P2 SHF.R.U32.HI R72, RZ, 0x10, R127 ;  /* 0x00000010ff482819 */ /* 0x000fe2000001167f */
[----:B------:R-:W-:Y:S01]  /*29e0*/  FADD.FTZ R56, R56, R73 ;  /* 0x0000004938387221 */ /* 0x000fe20000010000 */
[----:B------:R-:W-:Y:S01]  /*29f0*/  @P2 SHF.R.U64 R73, R126, 0x10, R127 ;  /* 0x000000107e492819 */ /* 0x000fe2000000127f */
[----:B------:R-:W-:Y:S01]  /*2a00*/  FADD.FTZ R219, R74, R219 ;  /* 0x000000db4adb7221 */ /* 0x000fe20000010000 */
[----:B------:R-:W-:Y:S01]  /*2a10*/  @P2 SHF.R.U64 R74, R124, 0x10, R125 ;  /* 0x000000107c4a2819 */ /* 0x000fe2000000127d */
[----:B------:R-:W-:Y:S02]  /*2a20*/  FADD.FTZ R56, R75, R56 ;  /* 0x000000384b387221 */ /* 0x000fe40000010000 */
[----:B---3--:R-:W-:Y:S01]  /*2a30*/  FADD.FTZ R219, R219, R84 ;  /* 0x00000054dbdb7221 */ /* 0x008fe20000010000 */
[----:B------:R-:W-:Y:S01]  /*2a40*/  @P2 HADD2.F32 R73, -RZ, R73.H0_H0 ;  /* 0x20000049ff492230 */ /* 0x000fe20000004100 */
[----:B------:R-:W-:Y:S01]  /*2a50*/  FADD.FTZ R56, R56, R85 ;  /* 0x0000005538387221 */ /* 0x000fe20000010000 */
[----:B------:R-:W-:Y:S01]  /*2a60*/  @P2 HADD2.F32 R74, -RZ, R74.H0_H0 ;  /* 0x2000004aff4a2230 */ /* 0x000fe20000004100 */
[----:B------:R-:W-:-:S02]  /*2a70*/  FADD.FTZ R86, R86, R219 ;  /* 0x000000db56567221 */ /* 0x000fc40000010000 */
[----:B------:R-:W-:Y:S02]  /*2a80*/  FADD.FTZ R56, R87, R56 ;  /* 0x0000003857387221 */ /* 0x000fe40000010000 */
[----:B------:R-:W-:Y:S02]  /*2a90*/  FMUL.FTZ R59, R86, c[0x0][0x1e0] ;  /* 0x00007800563b7a20 */ /* 0x000fe40000410000 */
[----:B------:R-:W-:Y:S02]  /*2aa0*/  FMUL.FTZ R58, R56, c[0x0][0x1e0] ;  /* 0x00007800383a7a20 */ /* 0x000fe40000410000 */
[----:B------:R-:W-:Y:S01]  /*2ab0*/  @P2 IMAD.MOV.U32 R56, RZ, RZ, R126 ;  /* 0x000000ffff382224 */ /* 0x000fe200078e007e */
[----:B------:R-:W-:Y:S01]  /*2ac0*/  FSEL R59, R59, RZ, !P0 ;  /* 0x000000ff3b3b7208 */ /* 0x000fe20004000000 */
[----:B------:R-:W-:Y:S01]  /*2ad0*/  @P2 IMAD.MOV.U32 R75, RZ, RZ, R125 ;  /* 0x000000ffff4b2224 */ /* 0x000fe200078e007d */
[----:B------:R-:W-:Y:S02]  /*2ae0*/  LOP3.LUT P0, RZ, R203, 0xff, RZ, 0xc0, !PT ;  /* 0x000000ffcbff7812 */ /* 0x000fe4000780c0ff */
[----:B------:R-:W-:Y:S01]  /*2af0*/  @P2 HADD2.F32 R57, -RZ, R56.H0_H0 ;  /* 0x20000038ff392230 */ /* 0x000fe20000004100 */
[-CC-:B------:R-:W-:Y:S01]  /*2b00*/  FFMA.FTZ R64, R215, R58.reuse, R59.reuse ;  /* 0x0000003ad7407223 */ /* 0x180fe2000001003b */
[----:B------:R-:W-:Y:S01]  /*2b10*/  @P2 HADD2.F32 R87, -RZ, R75.H0_H0 ;  /* 0x2000004bff572230 */ /* 0x000fe20000004100 */
[----:B------:R-:W-:-:S02]  /*2b20*/  FFMA.FTZ R156, R156, R58, R59 ;  /* 0x0000003a9c9c7223 */ /* 0x000fc4000001003b */
[-CC-:B------:R-:W-:Y:S02]  /*2b30*/  FFMA.FTZ R216, R216, R58.reuse, R59.reuse ;  /* 0x0000003ad8d87223 */ /* 0x180fe4000001003b */
[----:B------:R-:W-:Y:S01]  /*2b40*/  FADD.FTZ R213, R213, -R64 ;  /* 0x80000040d5d57221 */ /* 0x000fe20000010000 */
[----:B------:R-:W-:Y:S01]  /*2b50*/  @P2 MOV R64, R127 ;  /* 0x0000007f00402202 */ /* 0x000fe20000000f00 */
[-CC-:B------:R-:W-:Y:S02]  /*2b60*/  FFMA.FTZ R148, R148, R58.reuse, R59.reuse ;  /* 0x0000003a94947223 */ /* 0x180fe4000001003b */
[----:B------:R-:W-:Y:S02]  /*2b70*/  FFMA.FTZ R218, R218, R58, R59 ;  /* 0x0000003adada7223 */ /* 0x000fe4000001003b */
[----:B------:R-:W-:Y:S01]  /*2b80*/  FADD.FTZ R149, R149, -R156 ;  /* 0x8000009c95957221 */ /* 0x000fe20000010000 */
[----:B------:R-:W-:Y:S01]  /*2b90*/  @P2 HADD2.F32 R66, -RZ, R64.H0_H0 ;  /* 0x20000040ff422230 */ /* 0x000fe20000004100 */
[----:B------:R-:W-:-:S02]  /*2ba0*/  FADD.FTZ R151, R151, -R216 ;  /* 0x800000d897977221 */ /* 0x000fc40000010000 */
[----:B------:R-:W-:Y:S02]  /*2bb0*/  FADD.FTZ R65, R147, -R148 ;  /* 0x8000009493417221 */ /* 0x000fe40000010000 */
[----:B------:R-:W-:Y:S02]  /*2bc0*/  FADD.FTZ R85, R157, -R218 ;  /* 0x800000da9d557221 */ /* 0x000fe40000010000 */
[C---:B------:R-:W-:Y:S02]  /*2bd0*/  FMUL.FTZ R64, R202.reuse, R149 ;  /* 0x00000095ca407220 */ /* 0x040fe40000410000 */
[----:B------:R-:W-:Y:S02]  /*2be0*/  FMUL.FTZ R56, R202, R151 ;  /* 0x00000097ca387220 */ /* 0x000fe40000410000 */
[----:B------:R-:W-:Y:S02]  /*2bf0*/  FFMA.FTZ R154, R154, R58, R59 ;  /* 0x0000003a9a9a7223 */ /* 0x000fe4000001003b */
[----:B------:R-:W-:-:S02]  /*2c00*/  FMUL.FTZ R65, R202, R65 ;  /* 0x00000041ca417220 */ /* 0x000fc40000410000 */
[----:B------:R-:W-:Y:S02]  /*2c10*/  FMUL.FTZ R85, R202, R85 ;  /* 0x00000055ca557220 */ /* 0x000fe40000410000 */
[----:B------:R-:W-:Y:S02]  /*2c20*/  @P2 FADD.FTZ R64, R64, R73 ;  /* 0x0000004940402221 */ /* 0x000fe40000010000 */
[----:B------:R-:W-:Y:S02]  /*2c30*/  @P2 FADD.FTZ R56, R56, R57 ;  /* 0x0000003938382221 */ /* 0x000fe40000010000 */
[----:B------:R-:W-:Y:S02]  /*2c40*/  FADD.FTZ R135, R135, -R154 ;  /* 0x8000009a87877221 */ /* 0x000fe40000010000 */
[-CC-:B------:R-:W-:Y:S02]  /*2c50*/  FFMA.FTZ R222, R222, R58.reuse, R59.reuse ;  /* 0x0000003adede7223 */ /* 0x180fe4000001003b */
[----:B------:R-:W-:-:S02]  /*2c60*/  FFMA.FTZ R155, R155, R58, R59 ;  /* 0x0000003a9b9b7223 */ /* 0x000fc4000001003b */
[----:B------:R-:W-:Y:S01]  /*2c70*/  @P2 FADD.FTZ R65, R65, R66 ;  /* 0x0000004241412221 */ /* 0x000fe20000010000 */
[----:B------:R-:W-:Y:S01]  /*2c80*/  @P2 HADD2.F32 R66, -RZ, R72.H0_H0 ;  /* 0x20000048ff422230 */ /* 0x000fe20000004100 */
[----:B------:R-:W-:Y:S02]  /*2c90*/  @P2 FADD.FTZ R85, R85, R74 ;  /* 0x0000004a55552221 */ /* 0x000fe40000010000 */
[----:B------:R-:W-:Y:S02]  /*2ca0*/  @P2 IMAD.MOV.U32 R72, RZ, RZ, R124 ;  /* 0x000000ffff482224 */ /* 0x000fe400078e007c */
[----:B------:R-:W-:Y:S02]  /*2cb0*/  FMUL.FTZ R74, R64, c[0x0][0x1e8] ;  /* 0x00007a00404a7a20 */ /* 0x000fe40000410000 */
[----:B------:R-:W-:Y:S01]  /*2cc0*/  FMUL.FTZ R57, R56, c[0x0][0x1e8] ;  /* 0x00007a0038397a20 */ /* 0x000fe20000410000 */
[----:B------:R-:W-:Y:S01]  /*2cd0*/  @P2 HADD2.F32 R75, -RZ, R72.H0_H0 ;  /* 0x20000048ff4b2230 */ /* 0x000fe20000004100 */
[----:B------:R-:W-:Y:S01]  /*2ce0*/  FMUL.FTZ R73, R202, R135 ;  /* 0x00000087ca497220 */ /* 0x000fe20000410000 */
[----:B------:R-:W-:Y:S01]  /*2cf0*/  FSEL R86, R74, RZ, P5 ;  /* 0x000000ff4a567208 */ /* 0x000fe20002800000 */
[----:B------:R-:W-:Y:S01]  /*2d00*/  FADD.FTZ R211, R211, -R222 ;  /* 0x800000ded3d37221 */ /* 0x000fe20000010000 */
[----:B------:R-:W-:Y:S01]  /*2d10*/  FSEL R67, R57, RZ, P0 ;  /* 0x000000ff39437208 */ /* 0x000fe20000000000 */
[----:B------:R-:W-:Y:S01]  /*2d20*/  FADD.FTZ R155, R220, -R155 ;  /* 0x8000009bdc9b7221 */ /* 0x000fe20000010000 */
[----:B------:R-:W-:Y:S01]  /*2d30*/  @P1 LOP3.LUT P5, RZ, R108, 0xff00, RZ, 0xc0, !PT ;  /* 0x0000ff006cff1812 */ /* 0x000fe200078ac0ff */
[----:B------:R-:W-:Y:S01]  /*2d40*/  FFMA.FTZ R217, R217, R58, R59 ;  /* 0x0000003ad9d97223 */ /* 0x000fe2000001003b */
[----:B------:R-:W-:Y:S01]  /*2d50*/  LOP3.LUT P0, RZ, R203, 0xff0000, RZ, 0xc0, !PT ;  /* 0x00ff0000cbff7812 */ /* 0x000fe2000780c0ff */
[----:B------:R-:W-:Y:S01]  /*2d60*/  @P2 FADD.FTZ R73, R73, R66 ;  /* 0x0000004249492221 */ /* 0x000fe20000010000 */
[----:B------:R-:W-:Y:S01]  /*2d70*/  @P1 FSEL R74, R74, RZ, P5 ;  /* 0x000000ff4a4a1208 */ /* 0x000fe20002800000 */
[----:B------:R-:W-:Y:S01]  /*2d80*/  FMUL.FTZ R154, R202, R155 ;  /* 0x0000009bca9a7220 */ /* 0x000fe20000410000 */
[----:B------:R-:W-:Y:S01]  /*2d90*/  @P1 LOP3.LUT P5, RZ, R108, 0xff0000, RZ, 0xc0, !PT ;  /* 0x00ff00006cff1812 */ /* 0x000fe200078ac0ff */
[----:B------:R-:W-:Y:S01]  /*2da0*/  FMUL.FTZ R66, R65, c[0x0][0x1e8] ;  /* 0x00007a0041427a20 */ /* 0x000fe20000410000 */
[----:B------:R-:W-:Y:S01]  /*2db0*/  @P1 FSEL R57, R57, RZ, P6 ;  /* 0x000000ff39391208 */ /* 0x000fe20003000000 */
[C---:B------:R-:W-:Y:S01]  /*2dc0*/  FMUL.FTZ R148, R202.reuse, R211 ;  /* 0x000000d3ca947220 */ /* 0x040fe20000410000 */
[----:B------:R-:W-:Y:S01]  /*2dd0*/  LOP3.LUT P6, RZ, R203, 0xff000000, RZ, 0xc0, !PT ;  /* 0xff000000cbff7812 */ /* 0x000fe200078cc0ff */
[----:B------:R-:W-:Y:S01]  /*2de0*/  FMUL.FTZ R84, R202, R213 ;  /* 0x000000d5ca547220 */ /* 0x000fe20000410000 */
[----:B------:R-:W-:Y:S01]  /*2df0*/  F2F.F16.F32 R86, R86 ;  /* 0x0000005600567304 */ /* 0x000fe20000200800 */
[----:B------:R-:W-:Y:S01]  /*2e00*/  FADD.FTZ R217, R224, -R217 ;  /* 0x800000d9e0d97221 */ /* 0x000fe20000010000 */
[----:B------:R-:W-:Y:S01]  /*2e10*/  @P1 F2FP.PACK_AB R74, RZ, R74 ;  /* 0x0000004aff4a123e */ /* 0x000fe200000000ff */
[----:B------:R-:W-:Y:S01]  /*2e20*/  @P2 FADD.FTZ R154, R154, R75 ;  /* 0x0000004b9a9a2221 */ /* 0x000fe20000010000 */
[----:B------:R-:W-:Y:S01]  /*2e30*/  FSEL R75, R66, RZ, P0 ;  /* 0x000000ff424b7208 */ /* 0x000fe20000000000 */
[----:B------:R-:W-:Y:S01]  /*2e40*/  @P2 FADD.FTZ R148, R148, R129 ;  /* 0x0000008194942221 */ /* 0x000fe20000010000 */
[----:B------:R-:W-:Y:S01]  /*2e50*/  LOP3.LUT P0, RZ, R146, 0xff00, RZ, 0xc0, !PT ;  /* 0x0000ff0092ff7812 */ /* 0x000fe2000780c0ff */
[----:B------:R-:W-:Y:S01]  /*2e60*/  @P2 FADD.FTZ R84, R84, R87 ;  /* 0x0000005754542221 */ /* 0x000fe20000010000 */
[----:B------:R-:W-:Y:S01]  /*2e70*/  @P1 FSEL R66, R66, RZ, P5 ;  /* 0x000000ff42421208 */ /* 0x000fe20002800000 */
[----:B------:R-:W-:Y:S01]  /*2e80*/  FMUL.FTZ R151, R85, c[0x0][0x1e8] ;  /* 0x00007a0055977a20 */ /* 0x000fe20000410000 */
[----:B------:R-:W-:Y:S01]  /*2e90*/  LOP3.LUT P5, RZ, R146, 0xff0000, RZ, 0xc0, !PT ;  /* 0x00ff000092ff7812 */ /* 0x000fe200078ac0ff */
[-CC-:B------:R-:W-:Y:S01]  /*2ea0*/  FFMA.FTZ R129, R204, R58.reuse, R59.reuse ;  /* 0x0000003acc817223 */ /* 0x180fe2000001003b */
[----:B------:R-:W-:Y:S01]  /*2eb0*/  F2F.F16.F32 R67, R67 ;  /* 0x0000004300437304 */ /* 0x000fe20000200800 */
[----:B------:R-:W-:Y:S01]  /*2ec0*/  FMUL.FTZ R147, R202, R217 ;  /* 0x000000d9ca937220 */ /* 0x000fe20000410000 */
[----:B------:R-:W-:Y:S01]  /*2ed0*/  FSEL R203, R151, RZ, P0 ;  /* 0x000000ff97cb7208 */ /* 0x000fe20000000000 */
[-CC-:B------:R-:W-:Y:S01]  /*2ee0*/  FFMA.FTZ R217, R132, R58.reuse, R59.reuse ;  /* 0x0000003a84d97223 */ /* 0x180fe2000001003b */
[----:B------:R-:W-:Y:S01]  /*2ef0*/  LOP3.LUT P0, RZ, R146, 0xff000000, RZ, 0xc0, !PT ;  /* 0xff00000092ff7812 */ /* 0x000fe2000780c0ff */
[-C--:B------:R-:W-:Y:S01]  /*2f00*/  FFMA.FTZ R137, R137, R58.reuse, R59 ;  /* 0x0000003a89897223 */ /* 0x080fe2000001003b */
[----:B------:R-:W-:Y:S01]  /*2f10*/  @P1 PRMT R99, R74, 0x7610, R99 ;  /* 0x000076104a631816 */ /* 0x000fe20000000063 */
[-CC-:B------:R-:W-:Y:S01]  /*2f20*/  FFMA.FTZ R141, R141, R58.reuse, R59.reuse ;  /* 0x0000003a8d8d7223 */ /* 0x180fe2000001003b */
[----:B------:R-:W-:Y:S01]  /*2f30*/  F2F.F16.F32 R75, R75 ;  /* 0x0000004b004b7304 */ /* 0x000fe20000200800 */
[----:B------:R-:W-:Y:S01]  /*2f40*/  FFMA.FTZ R132, R145, R58, R59 ;  /* 0x0000003a91847223 */ /* 0x000fe2000001003b */
[----:B------:R-:W-:Y:S01]  /*2f50*/  @P1 F2FP.PACK_AB R57, RZ, R57 ;  /* 0x00000039ff39123e */ /* 0x000fe200000000ff */
[----:B------:R-:W-:-:S02]  /*2f60*/  FMUL.FTZ R149, R84, c[0x0][0x1e8] ;  /* 0x00007a0054957a20 */ /* 0x000fc40000410000 */
[----:B------:R-:W-:Y:S01]  /*2f70*/  FADD.FTZ R139, R136, -R129 ;  /* 0x80000081888b7221 */ /* 0x000fe20000010000 */
[----:B------:R-:W-:Y:S01]  /*2f80*/  @P2 HADD2.F32 R136, -RZ, R138.H0_H0 ;  /* 0x2000008aff882230 */ /* 0x000fe20000004100 */
[-CC-:B------:R-:W-:Y:S01]  /*2f90*/  FFMA.FTZ R214, R214, R58.reuse, R59.reuse ;  /* 0x0000003ad6d67223 */ /* 0x180fe2000001003b */
[----:B------:R-:W-:Y:S01]  /*2fa0*/  FSEL R211, R149, RZ, P5 ;  /* 0x000000ff95d37208 */ /* 0x000fe20002800000 */
[-CC-:B------:R-:W-:Y:S01]  /*2fb0*/  FFMA.FTZ R134, R134, R58.reuse, R59.reuse ;  /* 0x0000003a86867223 */ /* 0x180fe2000001003b */
[----:B------:R-:W-:Y:S01]  /*2fc0*/  LOP3.LUT P5, RZ, R144, 0xff00, RZ, 0xc0, !PT ;  /* 0x0000ff0090ff7812 */ /* 0x000fe200078ac0ff */
[-CC-:B------:R-:W-:Y:S01]  /*2fd0*/  FFMA.FTZ R145, R205, R58.reuse, R59.reuse ;  /* 0x0000003acd917223 */ /* 0x180fe2000001003b */
[----:B------:R-:W-:Y:S01]  /*2fe0*/  F2F.F16.F32 R203, R203 ;  /* 0x000000cb00cb7304 */ /* 0x000fe20000200800 */
[-CC-:B------:R-:W-:Y:S01]  /*2ff0*/  FFMA.FTZ R206, R206, R58.reuse, R59.reuse ;  /* 0x0000003acece7223 */ /* 0x180fe2000001003b */
[----:B------:R-:W-:Y:S01]  /*3000*/  @P1 PRMT R100, R57, 0x7610, R100 ;  /* 0x0000761039641816 */ /* 0x000fe20000000064 */
[----:B------:R-:W-:-:S02]  /*3010*/  FFMA.FTZ R207, R207, R58, R59 ;  /* 0x0000003acfcf7223 */ /* 0x000fc4000001003b */
[----:B------:R-:W-:Y:S02]  /*3020*/  @P2 FADD.FTZ R147, R147, R128 ;  /* 0x0000008093932221 */ /* 0x000fe40000010000 */
[----:B------:R-:W-:Y:S01]  /*3030*/  FMUL.FTZ R155, R148, c[0x0][0x1e8] ;  /* 0x00007a00949b7a20 */ /* 0x000fe20000410000 */
[----:B------:R-:W-:Y:S01]  /*3040*/  F2F.F16.F32 R211, R211 ;  /* 0x000000d300d37304 */ /* 0x000fe20000200800 */
[----:B------:R-:W-:Y:S02]  /*3050*/  @P2 IMAD.MOV.U32 R129, RZ, RZ, R122 ;  /* 0x000000ffff812224 */ /* 0x000fe400078e007a */
[----:B------:R-:W-:Y:S01]  /*3060*/  FFMA.FTZ R59, R159, R58, R59 ;  /* 0x0000003a9f3b7223 */ /* 0x000fe2000001003b */
[----:B------:R-:W-:Y:S01]  /*3070*/  FSEL R128, R155, RZ, P0 ;  /* 0x000000ff9b807208 */ /* 0x000fe20000000000 */
[----:B------:R-:W-:Y:S01]  /*3080*/  FMUL.FTZ R72, R73, c[0x0][0x1e8] ;  /* 0x00007a0049487a20 */ /* 0x000fe20000410000 */
[----:B------:R-:W-:Y:S01]  /*3090*/  @P2 HADD2.F32 R138, -RZ, R129.H0_H0 ;  /* 0x20000081ff8a2230 */ /* 0x000fe20000004100 */
[----:B------:R-:W-:Y:S01]  /*30a0*/  FADD.FTZ R137, R158, -R137 ;  /* 0x800000899e897221 */ /* 0x000fe20000010000 */
[----:B------:R0:W-:Y:S01]  /*30b0*/  F2F.F16.F32 R204, R128 ;  /* 0x0000008000cc7304 */ /* 0x0001e20000200800 */
[----:B------:R-:W-:Y:S01]  /*30c0*/  FADD.FTZ R141, R140, -R141 ;  /* 0x8000008d8c8d7221 */ /* 0x000fe20000010000 */
[----:B------:R-:W-:Y:S01]  /*30d0*/  FSEL R87, R72, RZ, P6 ;  /* 0x000000ff48577208 */ /* 0x000fe20003000000 */
[----:B------:R-:W-:Y:S01]  /*30e0*/  FMUL.FTZ R135, R147, c[0x0][0x1e8] ;  /* 0x00007a0093877a20 */ /* 0x000fe20000410000 */
[----:B------:R-:W-:Y:S01]  /*30f0*/  @P2 SHF.R.U32.HI R140, RZ, 0x10, R123 ;  /* 0x00000010ff8c2819 */ /* 0x000fe2000001167b */
[----:B------:R-:W-:Y:S01]  /*3100*/  FADD.FTZ R223, R208, -R59 ;  /* 0x8000003bd0df7221 */ /* 0x000fe20000010000 */
[----:B------:R-:W-:Y:S01]  /*3110*/  LOP3.LUT P6, RZ, R146, 0xff, RZ, 0xc0, !PT ;  /* 0x000000ff92ff7812 */ /* 0x000fe200078cc0ff */
[--C-:B------:R-:W-:Y:S01]  /*3120*/  @P2 IMAD.MOV.U32 R59, RZ, RZ, R121.reuse ;  /* 0x000000ffff3b2224 */ /* 0x100fe200078e0079 */
[----:B------:R-:W-:Y:S01]  /*3130*/  FSEL R146, R135, RZ, P5 ;  /* 0x000000ff87927208 */ /* 0x000fe20002800000 */
[----:B------:R-:W-:Y:S01]  /*3140*/  FMUL.FTZ R157, R202, R137 ;  /* 0x00000089ca9d7220 */ /* 0x000fe20000410000 */
[----:B------:R-:W-:Y:S01]  /*3150*/  @P2 SHF.R.U64 R137, R120, 0x10, R121 ;  /* 0x0000001078892819 */ /* 0x000fe20000001279 */
[----:B------:R-:W-:Y:S01]  /*3160*/  FMUL.FTZ R141, R202, R141 ;  /* 0x0000008dca8d7220 */ /* 0x000fe20000410000 */
[----:B0-----:R-:W-:Y:S01]  /*3170*/  @P2 HADD2.F32 R128, -RZ, R59.H0_H0 ;  /* 0x2000003bff802230 */ /* 0x001fe20000004100 */
[----:B------:R-:W-:Y:S01]  /*3180*/  FADD.FTZ R131, R131, -R134 ;  /* 0x8000008683837221 */ /* 0x000fe20000010000 */
[----:B------:R-:W-:Y:S01]  /*3190*/  @P2 HADD2.F32 R129, -RZ, R140.H0_H0 ;  /* 0x2000008cff812230 */ /* 0x000fe20000004100 */
[----:B------:R-:W-:Y:S01]  /*31a0*/  FADD.FTZ R221, R212, -R145 ;  /* 0x80000091d4dd7221 */ /* 0x000fe20000010000 */
[----:B------:R-:W-:Y:S01]  /*31b0*/  @P2 SHF.R.U32.HI R145, RZ, 0x10, R121 ;  /* 0x00000010ff912819 */ /* 0x000fe20000011679 */
[----:B------:R-:W-:Y:S01]  /*31c0*/  FADD.FTZ R133, R133, -R214 ;  /* 0x800000d685857221 */ /* 0x000fe20000010000 */
[----:B------:R-:W-:Y:S01]  /*31d0*/  @P2 HADD2.F32 R137, -RZ, R137.H0_H0 ;  /* 0x20000089ff892230 */ /* 0x000fe20000004100 */
[----:B------:R-:W-:Y:S01]  /*31e0*/  @P2 FADD.FTZ R141, R141, R138 ;  /* 0x0000008a8d8d2221 */ /* 0x000fe20000010000 */
[----:B------:R-:W-:Y:S01]  /*31f0*/  @P2 MOV R58, R120 ;  /* 0x00000078003a2202 */ /* 0x000fe20000000f00 */
[----:B------:R-:W-:Y:S01]  /*3200*/  FADD.FTZ R217, R130, -R217 ;  /* 0x800000d982d97221 */ /* 0x000fe20000010000 */
[----:B------:R0:W-:Y:S01]  /*3210*/  F2F.F16.F32 R205, R146 ;  /* 0x0000009200cd7304 */ /* 0x0001e20000200800 */
[----:B------:R-:W-:Y:S01]  /*3220*/  FMUL.FTZ R156, R154, c[0x0][0x1e8] ;  /* 0x00007a009a9c7a20 */ /* 0x000fe20000410000 */
[----:B------:R-:W-:Y:S01]  /*3230*/  @P2 HADD2.F32 R145, -RZ, R145.H0_H0 ;  /* 0x20000091ff912230 */ /* 0x000fe20000004100 */
[----:B------:R-:W-:Y:S01]  /*3240*/  FMUL.FTZ R159, R202, R131 ;  /* 0x00000083ca9f7220 */ /* 0x000fe20000410000 */
[----:B------:R-:W-:Y:S01]  /*3250*/  LOP3.LUT P0, RZ, R144, 0xff, RZ, 0xc0, !PT ;  /* 0x000000ff90ff7812 */ /* 0x000fe2000780c0ff */
[----:B------:R-:W-:Y:S01]  /*3260*/  @P2 FADD.FTZ R157, R157, R136 ;  /* 0x000000889d9d2221 */ /* 0x000fe20000010000 */
[----:B------:R-:W-:Y:S01]  /*3270*/  FSEL R213, R156, RZ, P6 ;  /* 0x000000ff9cd57208 */ /* 0x000fe20003000000 */
[----:B------:R-:W-:Y:S01]  /*3280*/  FMUL.FTZ R140, R202, R139 ;  /* 0x0000008bca8c7220 */ /* 0x000fe20000410000 */
[----:B------:R-:W-:Y:S01]  /*3290*/  LOP3.LUT P6, RZ, R144, 0xff0000, RZ, 0xc0, !PT ;  /* 0x00ff000090ff7812 */ /* 0x000fe200078cc0ff */
[----:B------:R-:W-:Y:S01]  /*32a0*/  FMUL.FTZ R136, R202, R133 ;  /* 0x00000085ca887220 */ /* 0x000fe20000410000 */
[----:B------:R-:W-:Y:S01]  /*32b0*/  @P2 HADD2.F32 R59, -RZ, R58.H0_H0 ;  /* 0x2000003aff3b2230 */ /* 0x000fe20000004100 */
[----:B------:R-:W-:Y:S01]  /*32c0*/  FMUL.FTZ R138, R141, c[0x0][0x1e8] ;  /* 0x00007a008d8a7a20 */ /* 0x000fe20000410000 */
[----:B------:R-:W-:Y:S01]  /*32d0*/  LOP3.LUT P5, RZ, R144, 0xff000000, RZ, 0xc0, !PT ;  /* 0xff00000090ff7812 */ /* 0x000fe200078ac0ff */
[----:B------:R-:W-:Y:S01]  /*32e0*/  FADD.FTZ R143, R143, -R132 ;  /* 0x800000848f8f7221 */ /* 0x000fe20000010000 */
[----:B------:R-:W-:Y:S01]  /*32f0*/  @P2 SHF.R.U64 R132, R118, 0x10, R119 ;  /* 0x0000001076842819 */ /* 0x000fe20000001277 */
[----:B0-----:R-:W-:Y:S01]  /*3300*/  FMUL.FTZ R146, R202, R217 ;  /* 0x000000d9ca927220 */ /* 0x001fe20000410000 */
[----:B------:R-:W0:Y:S01]  /*3310*/  F2F.F16.F32 R87, R87 ;  /* 0x0000005700577304 */ /* 0x000e220000200800 */
[----:B------:R-:W-:-:S02]  /*3320*/  @P2 FADD.FTZ R159, R159, R128 ;  /* 0x000000809f9f2221 */ /* 0x000fc40000010000 */
[----:B------:R-:W-:Y:S02]  /*3330*/  FMUL.FTZ R139, R157, c[0x0][0x1e8] ;  /* 0x00007a009d8b7a20 */ /* 0x000fe40000410000 */
[----:B------:R-:W-:Y:S01]  /*3340*/  @P2 FADD.FTZ R140, R140, R129 ;  /* 0x000000818c8c2221 */ /* 0x000fe20000010000 */
[----:B------:R-:W-:Y:S01]  /*3350*/  FSEL R129, R138, RZ, P0 ;  /* 0x000000ff8a817208 */ /* 0x000fe20000000000 */
[----:B------:R-:W-:Y:S01]  /*3360*/  @P2 FADD.FTZ R136, R136, R137 ;  /* 0x0000008988882221 */ /* 0x000fe20000010000 */
[----:B------:R-:W-:Y:S01]  /*3370*/  LOP3.LUT P0, RZ, R142, 0xff0000, RZ, 0xc0, !PT ;  /* 0x00ff00008eff7812 */ /* 0x000fe2000780c0ff */
[----:B------:R-:W-:Y:S01]  /*3380*/  FMUL.FTZ R158, R202, R143 ;  /* 0x0000008fca9e7220 */ /* 0x000fe20000410000 */
[----:B------:R-:W-:Y:S01]  /*3390*/  FSEL R215, R139, RZ, P6 ;  /* 0x000000ff8bd77208 */ /* 0x000fe20003000000 */
[----:B------:R-:W-:Y:S01]  /*33a0*/  @P2 FADD.FTZ R146, R146, R145 ;  /* 0x0000009192922221 */ /* 0x000fe20000010000 */
[----:B------:R-:W-:Y:S01]  /*33b0*/  LOP3.LUT P6, RZ, R142, 0xff00, RZ, 0xc0, !PT ;  /* 0x0000ff008eff7812 */ /* 0x000fe200078cc0ff */
[----:B------:R-:W-:Y:S01]  /*33c0*/  @P2 IMAD.MOV.U32 R130, RZ, RZ, R119 ;  /* 0x000000ffff822224 */ /* 0x000fe200078e0077 */
[----:B------:R-:W-:Y:S01]  /*33d0*/  F2F.F16.F32 R213, R213 ;  /* 0x000000d500d57304 */ /* 0x000fe20000200800 */
[----:B------:R-:W-:Y:S01]  /*33e0*/  FMUL.FTZ R145, R159, c[0x0][0x1e8] ;  /* 0x00007a009f917a20 */ /* 0x000fe20000410000 */
[----:B0-----:R-:W-:Y:S01]  /*33f0*/  SHF.L.U32 R87, R87, 0x10, RZ ;  /* 0x0000001057577819 */ /* 0x001fe200000006ff */
[----:B------:R-:W-:-:S02]  /*3400*/  FMUL.FTZ R137, R140, c[0x0][0x1e8] ;  /* 0x00007a008c897a20 */ /* 0x000fc40000410000 */
[----:B------:R-:W-:Y:S01]  /*3410*/  FMUL.FTZ R133, R136, c[0x0][0x1e8] ;  /* 0x00007a0088857a20 */ /* 0x000fe20000410000 */
[----:B------:R-:W-:Y:S01]  /*3420*/  FSEL R217, R145, RZ, P0 ;  /* 0x000000ff91d97208 */ /* 0x000fe20000000000 */
[----:B------:R-:W-:Y:S01]  /*3430*/  FADD.FTZ R209, R209, -R206 ;  /* 0x800000ced1d17221 */ /* 0x000fe20000010000 */
[----:B------:R-:W-:Y:S01]  /*3440*/  ISETP.NE.U32.AND P0, PT, RZ, c[0x0][0x258], PT ;  /* 0x00009600ff007a0c */ /* 0x000fe20003f05070 */
[----:B------:R-:W-:Y:S01]  /*3450*/  FADD.FTZ R219, R210, -R207 ;  /* 0x800000cfd2db7221 */ /* 0x000fe20000010000 */
[----:B------:R-:W-:Y:S01]  /*3460*/  FSEL R214, R137, RZ, P5 ;  /* 0x000000ff89d67208 */ /* 0x000fe20002800000 */
[----:B------:R-:W-:Y:S01]  /*3470*/  @P2 FADD.FTZ R158, R158, R59 ;  /* 0x0000003b9e9e2221 */ /* 0x000fe20000010000 */
[----:B------:R0:W-:Y:S01]  /*3480*/  F2F.F16.F32 R207, R129 ;  /* 0x0000008100cf7304 */ /* 0x0001e20000200800 */
[----:B------:R-:W-:Y:S01]  /*3490*/  @P2 HADD2.F32 R59, -RZ, R132.H0_H0 ;  /* 0x20000084ff3b2230 */ /* 0x000fe20000004100 */
[C---:B------:R-:W-:Y:S01]  /*34a0*/  FMUL.FTZ R144, R202.reuse, R221 ;  /* 0x000000ddca907220 */ /* 0x040fe20000410000 */
[----:B------:R-:W-:Y:S01]  /*34b0*/  @P2 SHF.R.U32.HI R221, RZ, 0x10, R119 ;  /* 0x00000010ffdd2819 */ /* 0x000fe20000011677 */
[----:B------:R-:W-:Y:S01]  /*34c0*/  FMUL.FTZ R134, R202, R209 ;  /* 0x000000d1ca867220 */ /* 0x000fe20000410000 */
[----:B------:R-:W-:Y:S01]  /*34d0*/  FSEL R216, R133, RZ, P6 ;  /* 0x000000ff85d87208 */ /* 0x000fe20003000000 */
[----:B------:R-:W-:Y:S01]  /*34e0*/  @P2 FADD.FTZ R144, R144, R59 ;  /* 0x0000003b90902221 */ /* 0x000fe20000010000 */
[----:B------:R-:W-:Y:S01]  /*34f0*/  LOP3.LUT P5, RZ, R142, 0xff, RZ, 0xc0, !PT ;  /* 0x000000ff8eff7812 */ /* 0x000fe200078ac0ff */
[----:B------:R-:W-:Y:S01]  /*3500*/  FMUL.FTZ R143, R158, c[0x0][0x1e8] ;  /* 0x00007a009e8f7a20 */ /* 0x000fe20000410000 */
[----:B0-----:R-:W-:Y:S01]  /*3510*/  @P2 HADD2.F32 R129, -RZ, R130.H0_H0 ;  /* 0x20000082ff812230 */ /* 0x001fe20000004100 */
[----:B------:R-:W-:Y:S01]  /*3520*/  LOP3.LUT P6, RZ, R142, 0xff000000, RZ, 0xc0, !PT ;  /* 0xff0000008eff7812 */ /* 0x000fe200078cc0ff */
[----:B------:R-:W-:Y:S01]  /*3530*/  FMUL.FTZ R142, R146, c[0x0][0x1e8] ;  /* 0x00007a00928e7a20 */ /* 0x000fe20000410000 */
[----:B------:R-:W-:Y:S01]  /*3540*/  ISETP.NE.AND.EX P0, PT, RZ, c[0x0][0x25c], PT, P0 ;  /* 0x00009700ff007a0c */ /* 0x000fe20003f05300 */
[----:B------:R-:W-:Y:S01]  /*3550*/  @P2 IMAD.MOV.U32 R59, RZ, RZ, R118 ;  /* 0x000000ffff3b2224 */ /* 0x000fe200078e0076 */
[----:B------:R-:W-:Y:S01]  /*3560*/  @P2 HADD2.F32 R221, -RZ, R221.H0_H0 ;  /* 0x200000ddffdd2230 */ /* 0x000fe20000004100 */
[----:B------:R-:W-:Y:S01]  /*3570*/  @P2 FADD.FTZ R134, R134, R129 ;  /* 0x0000008186862221 */ /* 0x000fe20000010000 */
[----:B------:R-:W-:Y:S01]  /*3580*/  FSEL R209, R143, RZ, P5 ;  /* 0x000000ff8fd17208 */ /* 0x000fe20002800000 */
[----:B------:R-:W-:Y:S01]  /*3590*/  FMUL.FTZ R132, R202, R223 ;  /* 0x000000dfca847220 */ /* 0x000fe20000410000 */
[----:B------:R-:W-:Y:S01]  /*35a0*/  FSEL R58, R142, RZ, P6 ;  /* 0x000000ff8e3a7208 */ /* 0x000fe20003000000 */
[----:B------:R-:W-:Y:S01]  /*35b0*/  FMUL.FTZ R128, R144, c[0x0][0x1e8] ;  /* 0x00007a0090807a20 */ /* 0x000fe20000410000 */
[----:B------:R-:W-:Y:S01]  /*35c0*/  LOP3.LUT P5, RZ, R150, 0xff00, RZ, 0xc0, !PT ;  /* 0x0000ff0096ff7812 */ /* 0x000fe200078ac0ff */
[----:B------:R-:W-:Y:S01]  /*35d0*/  FMUL.FTZ R129, R134, c[0x0][0x1e8] ;  /* 0x00007a0086817a20 */ /* 0x000fe20000410000 */
[----:B------:R-:W-:Y:S01]  /*35e0*/  LOP3.LUT P6, RZ, R150, 0xff0000, RZ, 0xc0, !PT ;  /* 0x00ff000096ff7812 */ /* 0x000fe200078cc0ff */
[----:B------:R-:W-:Y:S01]  /*35f0*/  @P2 FADD.FTZ R132, R132, R221 ;  /* 0x000000dd84842221 */ /* 0x000fe20000010000 */
[----:B------:R-:W-:Y:S01]  /*3600*/  @P2 HADD2.F32 R59, -RZ, R59.H0_H0 ;  /* 0x2000003bff3b2230 */ /* 0x000fe20000004100 */
[----:B------:R-:W-:Y:S01]  /*3610*/  FMUL.FTZ R202, R202, R219 ;  /* 0x000000dbcaca7220 */ /* 0x000fe20000410000 */
[----:B------:R-:W-:Y:S01]  /*3620*/  FSEL R131, R128, RZ, P5 ;  /* 0x000000ff80837208 */ /* 0x000fe20002800000 */
[----:B------:R-:W-:Y:S01]  /*3630*/  FMUL.FTZ R130, R132, c[0x0][0x1e8] ;  /* 0x00007a0084827a20 */ /* 0x000fe20000410000 */
[----:B------:R-:W-:Y:S01]  /*3640*/  FSEL R210, R129, RZ, P6 ;  /* 0x000000ff81d27208 */ /* 0x000fe20003000000 */
[----:B------:R-:W-:Y:S01]  /*3650*/  @P2 FADD.FTZ R202, R202, R59 ;  /* 0x0000003bcaca2221 */ /* 0x000fe20000010000 */
[C---:B------:R-:W-:Y:S01]  /*3660*/  LOP3.LUT P6, RZ, R150.reuse, 0xff000000, RZ, 0xc0, !PT ;  /* 0xff00000096ff7812 */ /* 0x040fe200078cc0ff */
[----:B------:R-:W0:Y:S01]  /*3670*/  F2F.F16.F32 R208, R216 ;  /* 0x000000d800d07304 */ /* 0x000e220000200800 */
[----:B------:R-:W-:Y:S01]  /*3680*/  LOP3.LUT P5, RZ, R150, 0xff, RZ, 0xc0, !PT ;  /* 0x000000ff96ff7812 */ /* 0x000fe200078ac0ff */
[----:B------:R-:W-:Y:S01]  /*3690*/  IMAD.U32 R204, R204, 0x10000, RZ ;  /* 0x00010000cccc7824 */ /* 0x000fe200078e00ff */
[----:B------:R-:W-:-:S02]  /*36a0*/  @P0 F2FP.PACK_AB R56, RZ, R56 ;  /* 0x00000038ff38023e */ /* 0x000fc400000000ff */
[----:B------:R-:W-:Y:S02]  /*36b0*/  @P1 LOP3.LUT P2, RZ, R108, 0xff000000, RZ, 0xc0, !PT ;  /* 0xff0000006cff1812 */ /* 0x000fe4000784c0ff */
[----:B------:R-:W-:Y:S01]  /*36c0*/  @P0 PRMT R103, R56, 0x7610, R103 ;  /* 0x0000761038670816 */ /* 0x000fe20000000067 */
[----:B------:R1:W2:Y:S01]  /*36d0*/  F2F.F16.F32 R212, R58 ;  /* 0x0000003a00d47304 */ /* 0x0002a20000200800 */
[----:B------:R-:W-:Y:S02]  /*36e0*/  @P0 F2FP.PACK_AB R64, RZ, R64 ;  /* 0x00000040ff40023e */ /* 0x000fe400000000ff */
[----:B------:R-:W-:Y:S02]  /*36f0*/  @P0 F2FP.PACK_AB R65, RZ, R65 ;  /* 0x00000041ff41023e */ /* 0x000fe400000000ff */
[----:B------:R-:W-:Y:S02]  /*3700*/  @P1 F2FP.PACK_AB R56, RZ, R66 ;  /* 0x00000042ff38123e */ /* 0x000fe400000000ff */
[----:B------:R-:W-:Y:S01]  /*3710*/  @P1 FSEL R72, R72, RZ, P2 ;  /* 0x000000ff48481208 */ /* 0x000fe20001000000 */
[----:B------:R3:W-:Y:S01]  /*3720*/  F2F.F16.F32 R150, R131 ;  /* 0x0000008300967304 */ /* 0x0007e20000200800 */
[----:B-1----:R-:W-:-:S02]  /*3730*/  FSEL R58, R130, RZ, P6 ;  /* 0x000000ff823a7208 */ /* 0x002fc40003000000 */
[----:B------:R-:W-:Y:S02]  /*3740*/  @P0 PRMT R102, R64, 0x7610, R102 ;  /* 0x0000761040660816 */ /* 0x000fe40000000066 */
[----:B------:R-:W-:Y:S01]  /*3750*/  @P0 PRMT R101, R65, 0x7610, R101 ;  /* 0x0000761041650816 */ /* 0x000fe20000000065 */
[----:B------:R-:W-:Y:S01]  /*3760*/  IMAD.WIDE.U32 R64, R86, 0x10000, RZ ;  /* 0x0001000056407825 */ /* 0x000fe200078e00ff */
[----:B------:R-:W-:Y:S01]  /*3770*/  @P1 F2FP.PACK_AB R72, RZ, R72 ;  /* 0x00000048ff48123e */ /* 0x000fe200000000ff */
[----:B------:R-:W1:Y:S01]  /*3780*/  F2F.F16.F32 R206, R214 ;  /* 0x000000d600ce7304 */ /* 0x000e620000200800 */
[----:B------:R-:W-:Y:S01]  /*3790*/  @P1 PRMT R98, R56, 0x7610, R98 ;  /* 0x0000761038621816 */ /* 0x000fe20000000062 */
[----:B---3--:R-:W-:Y:S01]  /*37a0*/  FMUL.FTZ R131, R202, c[0x0][0x1e8] ;  /* 0x00007a00ca837a20 */ /* 0x008fe20000410000 */
[----:B------:R-:W-:Y:S01]  /*37b0*/  LOP3.LUT R75, R65, R87, R75, 0xfe, !PT ;  /* 0x00000057414b7212 */ /* 0x000fe200078efe4b */
[----:B------:R-:W-:Y:S01]  /*37c0*/  IMAD.WIDE.U32 R56, R203, 0x10000, RZ ;  /* 0x00010000cb387825 */ /* 0x000fe200078e00ff */
[----:B------:R-:W-:-:S02]  /*37d0*/  LOP3.LUT R74, R64, R67, RZ, 0xfc, !PT ;  /* 0x00000043404a7212 */ /* 0x000fc400078efcff */
[----:B------:R-:W-:Y:S01]  /*37e0*/  FSEL R66, R131, RZ, P5 ;  /* 0x000000ff83427208 */ /* 0x000fe20002800000 */
[----:B------:R-:W3:Y:S01]  /*37f0*/  F2F.F16.F32 R217, R217 ;  /* 0x000000d900d97304 */ /* 0x000ee20000200800 */
[----:B------:R-:W-:Y:S01]  /*3800*/  @P1 PRMT R97, R72, 0x7610, R97 ;  /* 0x0000761048611816 */ /* 0x000fe20000000061 */
[----:B0-----:R-:W-:Y:S01]  /*3810*/  IMAD.WIDE.U32 R64, R208, 0x10000, RZ ;  /* 0x00010000d0407825 */ /* 0x001fe200078e00ff */
[----:B--2---:R-:W-:Y:S02]  /*3820*/  SHF.L.U32 R72, R212, 0x10, RZ ;  /* 0x00000010d4487819 */ /* 0x004fe400000006ff */
[----:B------:R-:W-:Y:S02]  /*3830*/  @P0 F2FP.PACK_AB R86, RZ, R73 ;  /* 0x00000049ff56023e */ /* 0x000fe400000000ff */
[----:B------:R-:W-:Y:S01]  /*3840*/  LOP3.LUT R57, R57, R204, R211, 0xfe, !PT ;  /* 0x000000cc39397212 */ /* 0x000fe200078efed3 */
[----:B------:R0:W2:Y:S01]  /*3850*/  F2F.F16.F32 R214, R58 ;  /* 0x0000003a00d67304 */ /* 0x0000a20000200800 */
[----:B-1----:R-:W-:Y:S01]  /*3860*/  IMAD.U32 R206, R206, 0x10000, RZ ;  /* 0x00010000cece7824 */ /* 0x002fe200078e00ff */
[----:B------:R-:W-:-:S02]  /*3870*/  LOP3.LUT R56, R56, R213, RZ, 0xfc, !PT ;  /* 0x000000d538387212 */ /* 0x000fc400078efcff */
[----:B------:R-:W-:Y:S02]  /*3880*/  @P0 F2FP.PACK_AB R204, RZ, R84 ;  /* 0x00000054ffcc023e */ /* 0x000fe400000000ff */
[----:B------:R-:W-:Y:S02]  /*3890*/  @P0 PRMT R200, R86, 0x7610, R200 ;  /* 0x0000761056c80816 */ /* 0x000fe400000000c8 */
[----:B------:R-:W1:Y:S01]  /*38a0*/  F2F.F16.F32 R215, R215 ;  /* 0x000000d700d77304 */ /* 0x000e620000200800 */
[----:B0-----:R-:W-:Y:S01]  /*38b0*/  IMAD.WIDE.U32 R58, R205, 0x10000, RZ ;  /* 0x00010000cd3a7825 */ /* 0x001fe200078e00ff */
[----:B---3--:R-:W-:Y:S02]  /*38c0*/  LOP3.LUT R65, R65, R72, R217, 0xfe, !PT ;  /* 0x0000004841417212 */ /* 0x008fe400078efed9 */
[----:B------:R-:W-:Y:S02]  /*38d0*/  IADD3 R72, P2, R116, c[0x0][0x248], RZ ;  /* 0x0000920074487a10 */ /* 0x000fe40007f5e0ff */
[----:B------:R-:W-:-:S02]  /*38e0*/  LOP3.LUT R58, R58, R207, RZ, 0xfc, !PT ;  /* 0x000000cf3a3a7212 */ /* 0x000fc400078efcff */
[----:B------:R-:W0:Y:S01]  /*38f0*/  F2F.F16.F32 R209, R209 ;  /* 0x000000d100d17304 */ /* 0x000e220000200800 */
[----:B--2---:R-:W-:Y:S01]  /*3900*/  IMAD.U32 R87, R214, 0x10000, RZ ;  /* 0x00010000d6577824 */ /* 0x004fe200078e00ff */
[----:B------:R-:W-:-:S06]  /*3910*/  IADD3.X R73, R115, c[0x0][0x24c], RZ, P2, !PT ;  /* 0x0000930073497a10 */ /* 0x000fcc00017fe4ff */
[----:B------:R-:W2:Y:S01]  /*3920*/  F2F.F16.F32 R210, R210 ;  /* 0x000000d200d27304 */ /* 0x000ea20000200800 */
[----:B-1----:R-:W-:-:S07]  /*3930*/  LOP3.LUT R59, R59, R206, R215, 0xfe, !PT ;  /* 0x000000ce3b3b7212 */ /* 0x002fce00078efed7 */
[----:B------:R1:W3:Y:S01]  /*3940*/  F2F.F16.F32 R219, R66 ;  /* 0x0000004200db7304 */ /* 0x0002e20000200800 */
[----:B0-----:R-:W-:Y:S01]  /*3950*/  LOP3.LUT R64, R64, R209, RZ, 0xfc, !PT ;  /* 0x000000d140407212 */ /* 0x001fe200078efcff */
[----:B-1----:R-:W-:Y:S01]  /*3960*/  IMAD.WIDE.U32 R66, R150, 0x10000, RZ ;  /* 0x0001000096427825 */ /* 0x002fe200078e00ff */
[----:B------:R-:W-:-:S04]  /*3970*/  @P0 F2FP.PACK_AB R150, RZ, R85 ;  /* 0x00000055ff96023e */ /* 0x000fc800000000ff */
        /* <DEDUP_REMOVED lines=11> */
.L_x_470:
        /* <DEDUP_REMOVED lines=12> */
.L_x_471:
        /* <DEDUP_REMOVED lines=8> */
[----:B------:R-:W-:Y:S02]  /*3b70*/  @P0 F2FP.PACK_AB R154, RZ, R154 ;  /* 0x0000009aff9a023e */ /* 0x000fe400000000ff */
[----:B------:R-:W-:Y:S02]  /*3b80*/  @P1 F2FP.PACK_AB R151, RZ, R151 ;  /* 0x00000097ff97123e */ /* 0x000fe400000000ff */
[----:B------:R-:W-:Y:S02]  /*3b90*/  @P1 F2FP.PACK_AB R149, RZ, R149 ;  /* 0x00000095ff95123e */ /* 0x000fe400000000ff */
[----:B------:R-:W-:-:S02]  /*3ba0*/  @P1 F2FP.PACK_AB R156, RZ, R156 ;  /* 0x0000009cff9c123e */ /* 0x000fc400000000ff */
[----:B------:R-:W-:Y:S02]  /*3bb0*/  @P1 F2FP.PACK_AB R155, RZ, R155 ;  /* 0x0000009bff9b123e */ /* 0x000fe400000000ff */
[----:B01----:R-:W-:Y:S02]  /*3bc0*/  IADD3 R74, P2, R114, c[0x0][0x248], RZ ;  /* 0x00009200724a7a10 */ /* 0x003fe40007f5e0ff */
[----:B------:R-:W-:Y:S02]  /*3bd0*/  @P0 F2FP.PACK_AB R148, RZ, R148 ;  /* 0x00000094ff94023e */ /* 0x000fe400000000ff */
[----:B------:R-:W-:Y:S02]  /*3be0*/  @P0 PRMT R103, R154, 0x7610, R103 ;  /* 0x000076109a670816 */ /* 0x000fe40000000067 */
[----:B------:R-:W-:Y:S02]  /*3bf0*/  @P1 PRMT R99, R151, 0x7610, R99 ;  /* 0x0000761097631816 */ /* 0x000fe40000000063 */
[----:B------:R-:W-:-:S02]  /*3c00*/  @P1 PRMT R98, R149, 0x7610, R98 ;  /* 0x0000761095621816 */ /* 0x000fc40000000062 */
[----:B------:R-:W-:Y:S02]  /*3c10*/  @P1 PRMT R100, R156, 0x7610, R100 ;  /* 0x000076109c641816 */ /* 0x000fe40000000064 */
[----:B------:R-:W-:Y:S02]  /*3c20*/  @P1 PRMT R97, R155, 0x7610, R97 ;  /* 0x000076109b611816 */ /* 0x000fe40000000061 */
[----:B------:R-:W-:Y:S02]  /*3c30*/  @P0 F2FP.PACK_AB R147, RZ, R147 ;  /* 0x00000093ff93023e */ /* 0x000fe400000000ff */
[----:B------:R-:W-:Y:S02]  /*3c40*/  @P0 F2FP.PACK_AB R157, RZ, R157 ;  /* 0x0000009dff9d023e */ /* 0x000fe400000000ff */
        /* <DEDUP_REMOVED lines=11> */
.L_x_472:
        /* <DEDUP_REMOVED lines=12> */
.L_x_473:
        /* <DEDUP_REMOVED lines=13> */
[----:B------:R-:W-:Y:S02]  /*3e90*/  @P0 F2FP.PACK_AB R140, RZ, R140 ;  /* 0x0000008cff8c023e */ /* 0x000fe400000000ff */
[----:B0-----:R-:W-:Y:S02]  /*3ea0*/  IADD3 R72, P2, R112, c[0x0][0x248], RZ ;  /* 0x0000920070487a10 */ /* 0x001fe40007f5e0ff */
[----:B------:R-:W-:Y:S02]  /*3eb0*/  @P0 PRMT R103, R141, 0x7610, R103 ;  /* 0x000076108d670816 */ /* 0x000fe40000000067 */
[----:B------:R-:W-:Y:S02]  /*3ec0*/  @P1 PRMT R99, R135, 0x7610, R99 ;  /* 0x0000761087631816 */ /* 0x000fe40000000063 */
[----:B------:R-:W-:-:S02]  /*3ed0*/  @P1 PRMT R98, R139, 0x7610, R98 ;  /* 0x000076108b621816 */ /* 0x000fc40000000062 */
[----:B------:R-:W-:Y:S02]  /*3ee0*/  @P1 PRMT R100, R138, 0x7610, R100 ;  /* 0x000076108a641816 */ /* 0x000fe40000000064 */
[----:B------:R-:W-:Y:S02]  /*3ef0*/  @P1 PRMT R97, R137, 0x7610, R97 ;  /* 0x0000761089611816 */ /* 0x000fe40000000061 */
[----:B------:R-:W-:Y:S02]  /*3f00*/  @P1 LOP3.LUT P5, RZ, R105, 0xff00, RZ, 0xc0, !PT ;  /* 0x0000ff0069ff1812 */ /* 0x000fe400078ac0ff */
[----:B------:R-:W-:Y:S02]  /*3f10*/  @P0 F2FP.PACK_AB R136, RZ, R136 ;  /* 0x00000088ff88023e */ /* 0x000fe400000000ff */
[----:B------:R-:W-:Y:S02]  /*3f20*/  @P0 F2FP.PACK_AB R159, RZ, R159 ;  /* 0x0000009fff9f023e */ /* 0x000fe400000000ff */
[----:B------:R-:W-:-:S02]  /*3f30*/  @P0 F2FP.PACK_AB R158, RZ, R158 ;  /* 0x0000009eff9e023e */ /* 0x000fc400000000ff */
        /* <DEDUP_REMOVED lines=11> */
.L_x_474:
        /* <DEDUP_REMOVED lines=13> */
.L_x_475:
[----:B------:R-:W-:Y:S02]  /*40c0*/  @P1 FSEL R133, R133, RZ, P5 ;  /* 0x000000ff85851208 */ /* 0x000fe40002800000 */
[C---:B------:R-:W-:Y:S02]  /*40d0*/  @P1 LOP3.LUT P2, RZ, R105.reuse, 0xff0000, RZ, 0xc0, !PT ;  /* 0x00ff000069ff1812 */ /* 0x040fe4000784c0ff */
[C---:B------:R-:W-:Y:S02]  /*40e0*/  @P1 LOP3.LUT P5, RZ, R105.reuse, 0xff, RZ, 0xc0, !PT ;  /* 0x000000ff69ff1812 */ /* 0x040fe400078ac0ff */
[----:B------:R-:W-:Y:S02]  /*40f0*/  @P1 LOP3.LUT P6, RZ, R105, 0xff000000, RZ, 0xc0, !PT ;  /* 0xff00000069ff1812 */ /* 0x000fe400078cc0ff */
[----:B------:R-:W-:Y:S02]  /*4100*/  @P1 FSEL R145, R145, RZ, P2 ;  /* 0x000000ff91911208 */ /* 0x000fe40001000000 */
[----:B------:R-:W-:-:S02]  /*4110*/  @P1 FSEL R143, R143, RZ, P5 ;  /* 0x000000ff8f8f1208 */ /* 0x000fc40002800000 */
[----:B------:R-:W-:Y:S02]  /*4120*/  @P1 FSEL R142, R142, RZ, P6 ;  /* 0x000000ff8e8e1208 */ /* 0x000fe40003000000 */
[----:B------:R-:W-:Y:S02]  /*4130*/  @P1 F2FP.PACK_AB R133, RZ, R133 ;  /* 0x00000085ff85123e */ /* 0x000fe400000000ff */
[----:B------:R-:W-:Y:S02]  /*4140*/  @P1 F2FP.PACK_AB R145, RZ, R145 ;  /* 0x00000091ff91123e */ /* 0x000fe400000000ff */
[----:B------:R-:W-:Y:S02]  /*4150*/  @P1 F2FP.PACK_AB R143, RZ, R143 ;  /* 0x0000008fff8f123e */ /* 0x000fe400000000ff */
[----:B------:R-:W-:Y:S02]  /*4160*/  @P1 F2FP.PACK_AB R142, RZ, R142 ;  /* 0x0000008eff8e123e */ /* 0x000fe400000000ff */
[----:B------:R-:W-:-:S02]  /*4170*/  @P0 F2FP.PACK_AB R146, RZ, R146 ;  /* 0x00000092ff92023e */ /* 0x000fc400000000ff */
[----:B------:R-:W-:Y:S02]  /*4180*/  @P1 PRMT R99, R133, 0x7610, R99 ;  /* 0x0000761085631816 */ /* 0x000fe40000000063 */
[----:B------:R-:W-:Y:S02]  /*4190*/  @P1 PRMT R98, R145, 0x7610, R98 ;  /* 0x0000761091621816 */ /* 0x000fe40000000062 */
[----:B------:R-:W-:Y:S02]  /*41a0*/  @P1 PRMT R100, R143, 0x7610, R100 ;  /* 0x000076108f641816 */ /* 0x000fe40000000064 */
[----:B------:R-:W-:Y:S02]  /*41b0*/  @P1 PRMT R97, R142, 0x7610, R97 ;  /* 0x000076108e611816 */ /* 0x000fe40000000061 */
[----:B------:R-:W-:Y:S02]  /*41c0*/  @P0 F2FP.PACK_AB R144, RZ, R144 ;  /* 0x00000090ff90023e */ /* 0x000fe400000000ff */
        /* <DEDUP_REMOVED lines=10> */
.L_x_476:
[----:B0-2---:R-:W-:Y:S02]  /*4270*/  IADD3 R58, P2, R110, c[0x0][0x248], RZ ;  /* 0x000092006e3a7a10 */ /* 0x005fe40007f5e0ff */
[----:B------:R-:W-:Y:S02]  /*4280*/  @P0 F2FP.PACK_AB R134, RZ, R134 ;  /* 0x00000086ff86023e */ /* 0x000fe400000000ff */
[----:B------:R-:W-:Y:S02]  /*4290*/  IADD3.X R59, R109, c[0x0][0x24c], RZ, P2, !PT ;  /* 0x000093006d3b7a10 */ /* 0x000fe400017fe4ff */
[----:B------:R-:W-:Y:S02]  /*42a0*/  @P0 F2FP.PACK_AB R202, RZ, R202 ;  /* 0x000000caffca023e */ /* 0x000fe400000000ff */
[----:B------:R-:W-:Y:S01]  /*42b0*/  @P0 F2FP.PACK_AB R132, RZ, R132 ;  /* 0x00000084ff84023e */ /* 0x000fe200000000ff */
        /* <DEDUP_REMOVED lines=16> */
.L_x_477:
        /* <DEDUP_REMOVED lines=9> */
.L_x_478:
        /* <DEDUP_REMOVED lines=9> */
[----:B------:R-:W-:Y:S02]  /*44e0*/  @P1 F2FP.PACK_AB R128, RZ, R128 ;  /* 0x00000080ff80123e */ /* 0x000fe400000000ff */
[----:B------:R-:W-:Y:S02]  /*44f0*/  @P1 F2FP.PACK_AB R129, RZ, R129 ;  /* 0x00000081ff81123e */ /* 0x000fe400000000ff */
[----:B------:R-:W-:Y:S02]  /*4500*/  @P1 F2FP.PACK_AB R131, RZ, R131 ;  /* 0x00000083ff83123e */ /* 0x000fe400000000ff */
[----:B------:R-:W-:-:S02]  /*4510*/  @P1 F2FP.PACK_AB R130, RZ, R130 ;  /* 0x00000082ff82123e */ /* 0x000fc400000000ff */
        /* <DEDUP_REMOVED lines=13> */
.L_x_479:
[----:B-1----:R-:W-:Y:S01]  /*45f0*/  SEL R138, RZ, 0x1, P3 ;  /* 0x00000001ff8a7807 */ /* 0x002fe20001800000 */
[----:B0-----:R-:W-:Y:S01]  /*4600*/  @P4 CALL.REL.NOINC `(.L_x_480) ;  /* 0x0000001000004944 */ /* 0x001fe20003c00000 */
[----:B------:R-:W-:Y:S05]  /*4610*/  BRA `(.L_x_481) ;  /* 0xffffc45000007947 */ /* 0x000fea000383ffff */
.L_x_480:
        /* <DEDUP_REMOVED lines=63> */
.L_x_467:
        /* <DEDUP_REMOVED lines=31> */
.L_x_468:
[----:B------:R-:W-:Y:S01]  /*4c00*/  HFMA2.MMA R66, -RZ, RZ, 0, 1.847743988037109375e-06 ;  /* 0x0000001fff427435 */ /* 0x000fe200000001ff */
[----:B------:R-:W-:Y:S01]  /*4c10*/  MOV R59, R65 ;  /* 0x00000041003b7202 */ /* 0x000fe20000000f00 */
[----:B------:R-:W-:Y:S01]  /*4c20*/  IMAD.MOV.U32 R64, RZ, RZ, 0x10 ;  /* 0x00000010ff407424 */ /* 0x000fe200078e00ff */
[----:B------:R-:W-:Y:S01]  /*4c30*/  MOV R56, 0x4c60 ;  /* 0x00004c6000387802 */ /* 0x000fe20000000f00 */
[----:B------:R-:W-:-:S02]  /*4c40*/  IMAD.MOV.U32 R73, RZ, RZ, -0x1 ;  /* 0xffffffffff497424 */ /* 0x000fc400078e00ff */
[----:B-----5:R-:W-:Y:S05]  /*4c50*/  CALL.REL.NOINC `($__internal_17_$__cuda_sm70_shflsync_down_p) ;  /* 0x0000046000007944 */ /* 0x020fea0003c00000 */
[----:B-1----:R-:W-:Y:S01]  /*4c60*/  MOV R58, R59 ;  /* 0x0000003b003a7202 */ /* 0x002fe20000000f00 */
[----:B0-----:R-:W-:Y:S05]  /*4c70*/  BRA `(.L_x_482) ;  /* 0xffffd9f000007947 */ /* 0x001fea000383ffff */
.L_x_469:
[----:B------:R-:W-:Y:S01]  /*4c80*/  HFMA2.MMA R64, -RZ, RZ, 0, 9.5367431640625e-07 ;  /* 0x00000010ff407435 */ /* 0x000fe200000001ff */
[----:B------:R-:W-:Y:S01]  /*4c90*/  IMAD.MOV.U32 R59, RZ, RZ, R67 ;  /* 0x000000ffff3b7224 */ /* 0x000fe200078e0043 */
[----:B------:R-:W-:Y:S01]  /*4ca0*/  MOV R73, 0xffffffff ;  /* 0xffffffff00497802 */ /* 0x000fe20000000f00 */
[----:B------:R-:W-:Y:S01]  /*4cb0*/  IMAD.MOV.U32 R66, RZ, RZ, 0x1f ;  /* 0x0000001fff427424 */ /* 0x000fe200078e00ff */
[----:B------:R-:W-:-:S02]  /*4cc0*/  MOV R56, 0x4ce0 ;  /* 0x00004ce000387802 */ /* 0x000fc40000000f00 */
[----:B01---5:R-:W-:Y:S05]  /*4cd0*/  CALL.REL.NOINC `($__internal_17_$__cuda_sm70_shflsync_down_p) ;  /* 0x000003e000007944 */ /* 0x023fea0003c00000 */
[----:B------:R-:W-:Y:S01]  /*4ce0*/  FADD.FTZ R65, R65, R58 ;  /* 0x0000003a41417221 */ /* 0x000fe20000010000 */
[----:B0-----:R-:W-:Y:S01]  /*4cf0*/  HFMA2.MMA R66, -RZ, RZ, 0, 1.847743988037109375e-06 ;  /* 0x0000001fff427435 */ /* 0x001fe200000001ff */
[----:B-1----:R-:W-:Y:S01]  /*4d00*/  FADD.FTZ R72, R67, R59 ;  /* 0x0000003b43487221 */ /* 0x002fe20000010000 */
[----:B------:R-:W-:Y:S01]  /*4d10*/  MOV R56, 0x4d60 ;  /* 0x00004d6000387802 */ /* 0x000fe20000000f00 */
[----:B------:R-:W-:Y:S01]  /*4d20*/  IMAD.MOV.U32 R64, RZ, RZ, 0x8 ;  /* 0x00000008ff407424 */ /* 0x000fe200078e00ff */
[----:B------:R-:W-:Y:S01]  /*4d30*/  MOV R59, R65 ;  /* 0x00000041003b7202 */ /* 0x000fe20000000f00 */
[----:B------:R-:W-:-:S02]  /*4d40*/  IMAD.MOV.U32 R73, RZ, RZ, -0x1 ;  /* 0xffffffffff497424 */ /* 0x000fc400078e00ff */
[----:B------:R-:W-:Y:S05]  /*4d50*/  CALL.REL.NOINC `($__internal_17_$__cuda_sm70_shflsync_down_p) ;  /* 0x0000036000007944 */ /* 0x000fea0003c00000 */
[----:B0-----:R-:W-:Y:S01]  /*4d60*/  HFMA2.MMA R66, -RZ, RZ, 0, 1.847743988037109375e-06 ;  /* 0x0000001fff427435 */ /* 0x001fe200000001ff */
[----:B-1----:R-:W-:Y:S01]  /*4d70*/  IMAD.MOV.U32 R58, RZ, RZ, R59 ;  /* 0x000000ffff3a7224 */ /* 0x002fe200078e003b */
[----:B------:R-:W-:Y:S01]  /*4d80*/  MOV R59, R72 ;  /* 0x00000048003b7202 */ /* 0x000fe20000000f00 */
[----:B------:R-:W-:Y:S01]  /*4d90*/  IMAD.MOV.U32 R64, RZ, RZ, 0x8 ;  /* 0x00000008ff407424 */ /* 0x000fe200078e00ff */
[----:B------:R-:W-:Y:S01]  /*4da0*/  MOV R56, 0x4dd0 ;  /* 0x00004dd000387802 */ /* 0x000fe20000000f00 */
[----:B------:R-:W-:-:S02]  /*4db0*/  IMAD.MOV.U32 R73, RZ, RZ, -0x1 ;  /* 0xffffffffff497424 */ /* 0x000fc400078e00ff */
[----:B------:R-:W-:Y:S05]  /*4dc0*/  CALL.REL.NOINC `($__internal_17_$__cuda_sm70_shflsync_down_p) ;  /* 0x000002f000007944 */ /* 0x000fea0003c00000 */
[----:B------:R-:W-:Y:S01]  /*4dd0*/  FADD.FTZ R65, R58, R65 ;  /* 0x000000413a417221 */ /* 0x000fe20000010000 */
[----:B0-----:R-:W-:Y:S01]  /*4de0*/  MOV R64, 0x4 ;  /* 0x0000000400407802 */ /* 0x001fe20000000f00 */
[----:B-1----:R-:W-:Y:S01]  /*4df0*/  FADD.FTZ R72, R72, R59 ;  /* 0x0000003b48487221 */ /* 0x002fe20000010000 */
[----:B------:R-:W-:Y:S01]  /*4e00*/  MOV R73, 0xffffffff ;  /* 0xffffffff00497802 */ /* 0x000fe20000000f00 */
[----:B------:R-:W-:Y:S01]  /*4e10*/  IMAD.MOV.U32 R66, RZ, RZ, 0x1f ;  /* 0x0000001fff427424 */ /* 0x000fe200078e00ff */
[----:B------:R-:W-:Y:S01]  /*4e20*/  MOV R56, 0x4e50 ;  /* 0x00004e5000387802 */ /* 0x000fe20000000f00 */
[----:B------:R-:W-:-:S02]  /*4e30*/  IMAD.MOV.U32 R59, RZ, RZ, R65 ;  /* 0x000000ffff3b7224 */ /* 0x000fc400078e0041 */
[----:B------:R-:W-:Y:S05]  /*4e40*/  CALL.REL.NOINC `($__internal_17_$__cuda_sm70_shflsync_down_p) ;  /* 0x0000027000007944 */ /* 0x000fea0003c00000 */
[----:B0-----:R-:W-:Y:S01]  /*4e50*/  HFMA2.MMA R64, -RZ, RZ, 0, 2.384185791015625e-07 ;  /* 0x00000004ff407435 */ /* 0x001fe200000001ff */
[----:B-1----:R-:W-:Y:S01]  /*4e60*/  MOV R58, R59 ;  /* 0x0000003b003a7202 */ /* 0x002fe20000000f00 */
[----:B------:R-:W-:Y:S01]  /*4e70*/  IMAD.MOV.U32 R59, RZ, RZ, R72 ;  /* 0x000000ffff3b7224 */ /* 0x000fe200078e0048 */
[----:B------:R-:W-:Y:S01]  /*4e80*/  MOV R73, 0xffffffff ;  /* 0xffffffff00497802 */ /* 0x000fe20000000f00 */
[----:B------:R-:W-:Y:S01]  /*4e90*/  IMAD.MOV.U32 R66, RZ, RZ, 0x1f ;  /* 0x0000001fff427424 */ /* 0x000fe200078e00ff */
[----:B------:R-:W-:-:S02]  /*4ea0*/  MOV R56, 0x4ec0 ;  /* 0x00004ec000387802 */ /* 0x000fc40000000f00 */
[----:B------:R-:W-:Y:S05]  /*4eb0*/  CALL.REL.NOINC `($__internal_17_$__cuda_sm70_shflsync_down_p) ;  /* 0x0000020000007944 */ /* 0x000fea0003c00000 */
        /* <DEDUP_REMOVED lines=23> */
[----:B0-----:R-:W-:Y:S01]  /*5030*/  HFMA2.MMA R64, -RZ, RZ, 0, 5.9604644775390625e-08 ;  /* 0x00000001ff407435 */ /* 0x001fe200000001ff */
[----:B-1----:R-:W-:Y:S01]  /*5040*/  MOV R128, R59 ;  /* 0x0000003b00807202 */ /* 0x002fe20000000f00 */
[----:B------:R-:W-:Y:S01]  /*5050*/  IMAD.MOV.U32 R59, RZ, RZ, R67 ;  /* 0x000000ffff3b7224 */ /* 0x000fe200078e0043 */
[----:B------:R-:W-:Y:S01]  /*5060*/  MOV R73, 0xffffffff ;  /* 0xffffffff00497802 */ /* 0x000fe20000000f00 */
[----:B------:R-:W-:Y:S01]  /*5070*/  IMAD.MOV.U32 R66, RZ, RZ, 0x1f ;  /* 0x0000001fff427424 */ /* 0x000fe200078e00ff */
[----:B------:R-:W-:-:S02]  /*5080*/  MOV R56, 0x50a0 ;  /* 0x000050a000387802 */ /* 0x000fc40000000f00 */
[----:B------:R-:W-:Y:S05]  /*5090*/  CALL.REL.NOINC `($__internal_17_$__cuda_sm70_shflsync_down_p) ;  /* 0x0000002000007944 */ /* 0x000fea0003c00000 */
[----:B-1----:R-:W-:Y:S01]  /*50a0*/  IMAD.MOV.U32 R56, RZ, RZ, R59 ;  /* 0x000000ffff387224 */ /* 0x002fe200078e003b */
[----:B0-----:R-:W-:Y:S05]  /*50b0*/  BRA `(.L_x_483) ;  /* 0xffffd6d000007947 */ /* 0x001fea000383ffff */
        .weak           $__internal_17_$__cuda_sm70_shflsync_down_p
        .type           $__internal_17_$__cuda_sm70_shflsync_down_p,@function
        .size           $__internal_17_$__cuda_sm70_shflsync_down_p,(.L_x_2764 - $__internal_17_$__cuda_sm70_shflsync_down_p)
$__internal_17_$__cuda_sm70_shflsync_down_p:
[----:B------:R-:W-:Y:S01]  /*50c0*/  HFMA2.MMA R57, -RZ, RZ, 0, 0 ;  /* 0x00000000ff397435 */ /* 0x000fe200000001ff */
[----:B------:R-:W-:Y:S04]  /*50d0*/  WARPSYNC R73 ;  /* 0x0000004900007348 */ /* 0x000fe80003800000 */
[----:B------:R0:W1:Y:S01]  /*50e0*/  SHFL.DOWN PT, R59, R59, R64, R66 ;  /* 0x080000403b3b7389 */ /* 0x00006200000e0042 */
[----:B------:R-:W-:Y:S05]  /*50f0*/  RET.REL.NODEC R56 `(_ZN10layer_norm31ln_parallel_residual_bwd_kernelINS_13Kernel_traitsI6__halfS2_S2_S2_fjLj5120ELj1ELj1ELj8ELj8ENS_18Kernel_traits_baseILj5120ES2_S2_S2_S2_fjLj256EEEEELb1ELb0ELb1EEEvNS_9BwdParamsE) ;  /* 0xffffaf0038007950 */ /* 0x000fea0003c3ffff */
.L_x_484:
        /* <DEDUP_REMOVED lines=16> */
.L_x_2764:


//--------------------- .text._ZN10layer_norm22ln_bwd_finalize_kernelINS_22Kernel_traits_finalizeILj5120E6__halfS2_S2_S2_fjLb0ELj1024ELj4ENS_18Kernel_traits_baseILj5120ES2_S2_S2_S2_fjLj1024EEEEELb0ELb0EEEvNS_9BwdParamsE --------------------------
	.section	.text._ZN10layer_norm22ln_bwd_finalize_kernelINS_22Kernel_traits_finalizeILj5120E6__halfS2_S2_S2_fjLb0ELj1024ELj4ENS_18Kernel_traits_baseILj5120ES2_S2_S2_S2_fjLj1024EEEEELb0ELb0EEEvNS_9BwdParamsE,"ax",@progbits
	.sectioninfo	@"SHI_REGISTERS=30"
	.align	128
        .global         _ZN10layer_norm22ln_bwd_finalize_kernelINS_22Kernel_traits_finalizeILj5120E6__halfS2_S2_S2_fjLb0ELj1024ELj4ENS_18Kernel_traits_baseILj5120ES2_S2_S2_S2_fjLj1024EEEEELb0ELb0EEEvNS_9BwdParamsE
        .type           _ZN10layer_norm22ln_bwd_finalize_kernelINS_22Kernel_traits_finalizeILj5120E6__halfS2_S2_S2_fjLb0ELj1024ELj4ENS_18Kernel_traits_baseILj5120ES2_S2_S2_S2_fjLj1024EEEEELb0ELb0EEEvNS_9BwdParamsE,@function
        .size           _ZN10layer_norm22ln_bwd_finalize_kernelINS_22Kernel_traits_finalizeILj5120E6__halfS2_S2_S2_fjLb0ELj1024ELj4ENS_18Kernel_traits_baseILj5120ES2_S2_S2_S2_fjLj1024EEEEELb0ELb0EEEvNS_9BwdParamsE,(.L_x_2765 - _ZN10layer_norm22ln_bwd_finalize_kernelINS_22Kernel_traits_finalizeILj5120E6__halfS2_S2_S2_fjLb0ELj1024ELj4ENS_18Kernel_traits_baseILj5120ES2_S2_S2_S2_fjLj1024EEEEELb0ELb0EEEvNS_9BwdParamsE)
        .other          _ZN10layer_norm22ln_bwd_finalize_kernelINS_22Kernel_traits_finalizeILj5120E6__halfS2_S2_S2_fjLb0ELj1024ELj4ENS_18Kernel_traits_baseILj5120ES2_S2_S2_S2_fjLj1024EEEEELb0ELb0EEEvNS_9BwdParamsE,@"STO_CUDA_ENTRY STV_DEFAULT"
_ZN10layer_norm22ln_bwd_finalize_kernelINS_22Kernel_traits_finalizeILj5120E6__halfS2_S2_S2_fjLb0ELj1024ELj4ENS_18Kernel_traits_baseILj5120ES2_S2_S2_S2_fjLj1024EEEEELb0ELb0EEEvNS_9BwdParamsE:
.text._ZN10layer_norm22ln_bwd_finalize_kernelINS_22Kernel_traits_finalizeILj5120E6__halfS2_S2_S2_fjLb0ELj1024ELj4ENS_18Kernel_traits_baseILj5120ES2_S2_S2_S2_fjLj1024EEEEELb0ELb0EEEvNS_9BwdParamsE:
        /* <DEDUP_REMOVED lines=19> */
.L_x_498:
        /* <DEDUP_REMOVED lines=28> */
.L_x_489:
        /* <DEDUP_REMOVED lines=35> */
.L_x_488:
[----:B------:R-:W-:Y:S05]  /*0520*/  BSYNC B1 ;  /* 0x0000000000017941 */ /* 0x000fea0003800000 */
.L_x_487:
        /* <DEDUP_REMOVED lines=23> */
.L_x_491:
[----:B------:R-:W-:Y:S05]  /*06a0*/  BSYNC B1 ;  /* 0x0000000000017941 */ /* 0x000fea0003800000 */
.L_x_490:
        /* <DEDUP_REMOVED lines=11> */
.L_x_492:
[----:B------:R-:W-:Y:S05]  /*0760*/  BSYNC B1 ;  /* 0x0000000000017941 */ /* 0x000fea0003800000 */
.L_x_486:
[----:B------:R-:W-:Y:S05]  /*0770*/  BSYNC B0 ;  /* 0x0000000000007941 */ /* 0x000fea0003800000 */
.L_x_485:
        /* <DEDUP_REMOVED lines=11> */
.L_x_499:
        /* <DEDUP_REMOVED lines=18> */
.L_x_500:
[----:B---3--:R-:W-:Y:S02]  /*0950*/  FADD.FTZ R4, R4, R9 ;  /* 0x0000000904047221 */ /* 0x008fe40000010000 */
[----:B-12---:R-:W-:-:S03]  /*0960*/  FADD.FTZ R6, R5, R6 ;  /* 0x0000000605067221 */ /* 0x006fc60000010000 */
[----:B------:R1:W-:Y:S04]  /*0970*/  @!P1 STS [R17.X4+0x2000], R4 ;  /* 0x0020000411009388 */ /* 0x0003e80000004800 */
[----:B------:R1:W-:Y:S02]  /*0980*/  @!P1 STS [R17.X4+0x2080], R6 ;  /* 0x0020800611009388 */ /* 0x0003e40000004800 */
.L_x_493:
        /* <DEDUP_REMOVED lines=12> */
[----:B0-----:R-:W-:Y:S01]  /*0a50*/  F2FP.PACK_AB R7, R5, R4 ;  /* 0x000000040507723e */ /* 0x001fe200000000ff */
[----:B------:R-:W-:Y:S01]  /*0a60*/  IMAD.WIDE.U32 R4, R19, R10, c[0x0][0x260] ;  /* 0x0000980013047625 */ /* 0x000fe200078e000a */
[----:B-1----:R-:W-:-:S03]  /*0a70*/  F2FP.PACK_AB R9, R9, R8 ;  /* 0x000000080909723e */ /* 0x002fc600000000ff */
[----:B------:R0:W-:Y:S04]  /*0a80*/  STG.E [R2.64], R7 ;  /* 0x0000000702007986 */ /* 0x0001e8000c101904 */
[----:B------:R0:W-:Y:S02]  /*0a90*/  STG.E [R4.64], R9 ;  /* 0x0000000904007986 */ /* 0x0001e4000c101904 */
.L_x_497:
[----:B------:R-:W-:Y:S05]  /*0aa0*/  BSYNC B0 ;  /* 0x0000000000007941 */ /* 0x000fea0003800000 */
.L_x_496:
[C---:B------:R-:W-:Y:S02]  /*0ab0*/  ISETP.GT.U32.AND P1, PT, R18.reuse, -0x1401, PT ;  /* 0xffffebff1200780c */ /* 0x040fe40003f24070 */
[----:B------:R-:W-:Y:S02]  /*0ac0*/  IADD3 R18, R18, 0x1400, RZ ;  /* 0x0000140012127810 */ /* 0x000fe40007ffe0ff */
[----:B------:R-:W-:-:S09]  /*0ad0*/  IADD3 R19, R19, 0xa00, RZ ;  /* 0x00000a0013137810 */ /* 0x000fd20007ffe0ff */
[----:B01----:R-:W-:Y:S05]  /*0ae0*/  @P1 BRA `(.L_x_498) ;  /* 0xfffff64000001947 */ /* 0x003fea000383ffff */
[----:B------:R-:W-:Y:S05]  /*0af0*/  EXIT ;  /* 0x000000000000794d */ /* 0x000fea0003800000 */
.L_x_494:
[----:B--2---:R-:W-:Y:S01]  /*0b00*/  IMAD.MOV.U32 R9, RZ, RZ, R5 ;  /* 0x000000ffff097224 */ /* 0x004fe200078e0005 */
[----:B------:R-:W-:Y:S01]  /*0b10*/  MOV R8, 0x1 ;  /* 0x0000000100087802 */ /* 0x000fe20000000f00 */
[----:B------:R-:W-:Y:S01]  /*0b20*/  IMAD.MOV.U32 R7, RZ, RZ, 0x1f ;  /* 0x0000001fff077424 */ /* 0x000fe200078e00ff */
[----:B------:R-:W-:Y:S02]  /*0b30*/  MOV R10, 0xffffffff ;  /* 0xffffffff000a7802 */ /* 0x000fe40000000f00 */
[----:B------:R-:W-:Y:S02]  /*0b40*/  MOV R2, 0xb60 ;  /* 0x00000b6000027802 */ /* 0x000fe40000000f00 */
[----:B01----:R-:W-:Y:S05]  /*0b50*/  CALL.REL.NOINC `($__internal_18_$__cuda_sm70_shflsync_bfly_p) ;  /* 0x000003b000007944 */ /* 0x003fea0003c00000 */
[----:B-1----:R-:W-:Y:S01]  /*0b60*/  IMAD.MOV.U32 R2, RZ, RZ, R7 ;  /* 0x000000ffff027224 */ /* 0x002fe200078e0007 */
[----:B0-----:R-:W-:Y:S05]  /*0b70*/  BRA `(.L_x_499) ;  /* 0xfffffcb000007947 */ /* 0x001fea000383ffff */
.L_x_495:
[----:B------:R-:W-:Y:S01]  /*0b80*/  HFMA2.MMA R8, -RZ, RZ, 0, 1.1920928955078125e-07 ;  /* 0x00000002ff087435 */ /* 0x000fe200000001ff */
[----:B------:R-:W-:Y:S01]  /*0b90*/  IMAD.MOV.U32 R7, RZ, RZ, 0x1f ;  /* 0x0000001fff077424 */ /* 0x000fe200078e00ff */
[----:B------:R-:W-:Y:S02]  /*0ba0*/  MOV R10, 0xffffffff ;  /* 0xffffffff000a7802 */ /* 0x000fe40000000f00 */
[----:B------:R-:W-:-:S02]  /*0bb0*/  MOV R2, 0xbd0 ;  /* 0x00000bd000027802 */ /* 0x000fc40000000f00 */
[----:B012---:R-:W-:Y:S05]  /*0bc0*/  CALL.REL.NOINC `($__internal_18_$__cuda_sm70_shflsync_bfly_p) ;  /* 0x0000034000007944 */ /* 0x007fea0003c00000 */
[----:B01----:R-:W-:Y:S01]  /*0bd0*/  FADD.FTZ R9, R9, R7 ;  /* 0x0000000709097221 */ /* 0x003fe20000010000 */
[----:B------:R-:W-:Y:S01]  /*0be0*/  HFMA2.MMA R7, -RZ, RZ, 0, 1.847743988037109375e-06 ;  /* 0x0000001fff077435 */ /* 0x000fe200000001ff */
[----:B------:R-:W-:Y:S01]  /*0bf0*/  IMAD.MOV.U32 R8, RZ, RZ, 0x4 ;  /* 0x00000004ff087424 */ /* 0x000fe200078e00ff */
[----:B------:R-:W-:Y:S01]  /*0c00*/  MOV R2, 0xc30 ;  /* 0x00000c3000027802 */ /* 0x000fe20000000f00 */
[----:B------:R-:W-:-:S03]  /*0c10*/  IMAD.MOV.U32 R10, RZ, RZ, -0x1 ;  /* 0xffffffffff0a7424 */ /* 0x000fc600078e00ff */
[----:B------:R-:W-:Y:S05]  /*0c20*/  CALL.REL.NOINC `($__internal_18_$__cuda_sm70_shflsync_bfly_p) ;  /* 0x000002e000007944 */ /* 0x000fea0003c00000 */
[----:B01----:R-:W-:Y:S01]  /*0c30*/  FADD.FTZ R9, R9, R7 ;  /* 0x0000000709097221 */ /* 0x003fe20000010000 */
[----:B------:R-:W-:Y:S01]  /*0c40*/  HFMA2.MMA R7, -RZ, RZ, 0, 1.847743988037109375e-06 ;  /* 0x0000001fff077435 */ /* 0x000fe200000001ff */
[----:B------:R-:W-:Y:S01]  /*0c50*/  MOV R8, 0x8 ;  /* 0x0000000800087802 */ /* 0x000fe20000000f00 */
[----:B------:R-:W-:Y:S01]  /*0c60*/  IMAD.MOV.U32 R10, RZ, RZ, -0x1 ;  /* 0xffffffffff0a7424 */ /* 0x000fe200078e00ff */
[----:B------:R-:W-:-:S03]  /*0c70*/  MOV R2, 0xc90 ;  /* 0x00000c9000027802 */ /* 0x000fc60000000f00 */
[----:B------:R-:W-:Y:S05]  /*0c80*/  CALL.REL.NOINC `($__internal_18_$__cuda_sm70_shflsync_bfly_p) ;  /* 0x0000028000007944 */ /* 0x000fea0003c00000 */
[----:B-1----:R-:W-:Y:S01]  /*0c90*/  FADD.FTZ R6, R9, R7 ;  /* 0x0000000709067221 */ /* 0x002fe20000010000 */
[----:B------:R-:W-:Y:S01]  /*0ca0*/  HFMA2.MMA R7, -RZ, RZ, 0, 1.847743988037109375e-06 ;  /* 0x0000001fff077435 */ /* 0x000fe200000001ff */
[----:B0-----:R-:W-:Y:S01]  /*0cb0*/  MOV R8, 0x10 ;  /* 0x0000001000087802 */ /* 0x001fe20000000f00 */
[----:B------:R-:W-:Y:S01]  /*0cc0*/  IMAD.MOV.U32 R10, RZ, RZ, -0x1 ;  /* 0xffffffffff0a7424 */ /* 0x000fe200078e00ff */
[----:B------:R-:W-:-:S02]  /*0cd0*/  MOV R2, 0xd00 ;  /* 0x00000d0000027802 */ /* 0x000fc40000000f00 */
[----:B------:R-:W-:Y:S02]  /*0ce0*/  MOV R9, R6 ;  /* 0x0000000600097202 */ /* 0x000fe40000000f00 */
[----:B------:R-:W-:Y:S05]  /*0cf0*/  CALL.REL.NOINC `($__internal_18_$__cuda_sm70_shflsync_bfly_p) ;  /* 0x0000021000007944 */ /* 0x000fea0003c00000 */
[----:B0-----:R-:W-:Y:S01]  /*0d00*/  HFMA2.MMA R8, -RZ, RZ, 0, 5.9604644775390625e-08 ;  /* 0x00000001ff087435 */ /* 0x001fe200000001ff */
[----:B-1----:R-:W-:Y:S01]  /*0d10*/  MOV R5, R7 ;  /* 0x0000000700057202 */ /* 0x002fe20000000f00 */
[----:B------:R-:W-:Y:S01]  /*0d20*/  IMAD.MOV.U32 R9, RZ, RZ, R4 ;  /* 0x000000ffff097224 */ /* 0x000fe200078e0004 */
[----:B------:R-:W-:Y:S01]  /*0d30*/  MOV R7, 0x1f ;  /* 0x0000001f00077802 */ /* 0x000fe20000000f00 */
[----:B------:R-:W-:Y:S01]  /*0d40*/  IMAD.MOV.U32 R10, RZ, RZ, -0x1 ;  /* 0xffffffffff0a7424 */ /* 0x000fe200078e00ff */
[----:B------:R-:W-:Y:S02]  /*0d50*/  MOV R2, 0xd70 ;  /* 0x00000d7000027802 */ /* 0x000fe40000000f00 */
[----:B------:R-:W-:Y:S05]  /*0d60*/  CALL.REL.NOINC `($__internal_18_$__cuda_sm70_shflsync_bfly_p) ;  /* 0x000001a000007944 */ /* 0x000fea0003c00000 */
[----:B0-----:R-:W-:Y:S01]  /*0d70*/  HFMA2.MMA R8, -RZ, RZ, 0, 1.1920928955078125e-07 ;  /* 0x00000002ff087435 */ /* 0x001fe200000001ff */
[----:B-1----:R-:W-:Y:S01]  /*0d80*/  FADD.FTZ R9, R4, R7 ;  /* 0x0000000704097221 */ /* 0x002fe20000010000 */
[----:B------:R-:W-:Y:S01]  /*0d90*/  MOV R7, 0x1f ;  /* 0x0000001f00077802 */ /* 0x000fe20000000f00 */
[----:B------:R-:W-:Y:S01]  /*0da0*/  IMAD.MOV.U32 R10, RZ, RZ, -0x1 ;  /* 0xffffffffff0a7424 */ /* 0x000fe200078e00ff */
[----:B------:R-:W-:Y:S02]  /*0db0*/  MOV R2, 0xdd0 ;  /* 0x00000dd000027802 */ /* 0x000fe40000000f00 */
[----:B------:R-:W-:Y:S05]  /*0dc0*/  CALL.REL.NOINC `($__internal_18_$__cuda_sm70_shflsync_bfly_p) ;  /* 0x0000014000007944 */ /* 0x000fea0003c00000 */
[----:B0-----:R-:W-:Y:S01]  /*0dd0*/  HFMA2.MMA R8, -RZ, RZ, 0, 2.384185791015625e-07 ;  /* 0x00000004ff087435 */ /* 0x001fe200000001ff */
[----:B-1----:R-:W-:Y:S01]  /*0de0*/  FADD.FTZ R9, R9, R7 ;  /* 0x0000000709097221 */ /* 0x002fe20000010000 */
[----:B------:R-:W-:Y:S01]  /*0df0*/  MOV R7, 0x1f ;  /* 0x0000001f00077802 */ /* 0x000fe20000000f00 */
[----:B------:R-:W-:Y:S01]  /*0e00*/  IMAD.MOV.U32 R10, RZ, RZ, -0x1 ;  /* 0xffffffffff0a7424 */ /* 0x000fe200078e00ff */
[----:B------:R-:W-:-:S02]  /*0e10*/  MOV R2, 0xe30 ;  /* 0x00000e3000027802 */ /* 0x000fc40000000f00 */
[----:B------:R-:W-:Y:S05]  /*0e20*/  CALL.REL.NOINC `($__internal_18_$__cuda_sm70_shflsync_bfly_p) ;  /* 0x000000e000007944 */ /* 0x000fea0003c00000 */
[----:B0-----:R-:W-:Y:S01]  /*0e30*/  HFMA2.MMA R8, -RZ, RZ, 0, 4.76837158203125e-07 ;  /* 0x00000008ff087435 */ /* 0x001fe200000001ff */
[----:B-1----:R-:W-:Y:S01]  /*0e40*/  FADD.FTZ R9, R9, R7 ;  /* 0x0000000709097221 */ /* 0x002fe20000010000 */
[----:B------:R-:W-:Y:S01]  /*0e50*/  MOV R7, 0x1f ;  /* 0x0000001f00077802 */ /* 0x000fe20000000f00 */
[----:B------:R-:W-:Y:S01]  /*0e60*/  IMAD.MOV.U32 R10, RZ, RZ, -0x1 ;  /* 0xffffffffff0a7424 */ /* 0x000fe200078e00ff */
[----:B------:R-:W-:-:S02]  /*0e70*/  MOV R2, 0xe90 ;  /* 0x00000e9000027802 */ /* 0x000fc40000000f00 */
[----:B------:R-:W-:Y:S05]  /*0e80*/  CALL.REL.NOINC `($__internal_18_$__cuda_sm70_shflsync_bfly_p) ;  /* 0x0000008000007944 */ /* 0x000fea0003c00000 */
[----:B0-----:R-:W-:Y:S01]  /*0e90*/  HFMA2.MMA R8, -RZ, RZ, 0, 9.5367431640625e-07 ;  /* 0x00000010ff087435 */ /* 0x001fe200000001ff */
[----:B-1----:R-:W-:Y:S01]  /*0ea0*/  FADD.FTZ R9, R9, R7 ;  /* 0x0000000709097221 */ /* 0x002fe20000010000 */
[----:B------:R-:W-:Y:S01]  /*0eb0*/  MOV R7, 0x1f ;  /* 0x0000001f00077802 */ /* 0x000fe20000000f00 */
[----:B------:R-:W-:Y:S01]  /*0ec0*/  IMAD.MOV.U32 R10, RZ, RZ, -0x1 ;  /* 0xffffffffff0a7424 */ /* 0x000fe200078e00ff */
[----:B------:R-:W-:-:S02]  /*0ed0*/  MOV R2, 0xef0 ;  /* 0x00000ef000027802 */ /* 0x000fc40000000f00 */
[----:B------:R-:W-:Y:S05]  /*0ee0*/  CALL.REL.NOINC `($__internal_18_$__cuda_sm70_shflsync_bfly_p) ;  /* 0x0000002000007944 */ /* 0x000fea0003c00000 */
[----:B-1----:R-:W-:Y:S01]  /*0ef0*/  MOV R4, R7 ;  /* 0x0000000700047202 */ /* 0x002fe20000000f00 */
[----:B0-----:R-:W-:Y:S05]  /*0f00*/  BRA `(.L_x_500) ;  /* 0xfffffa4000007947 */ /* 0x001fea000383ffff */
        .weak           $__internal_18_$__cuda_sm70_shflsync_bfly_p
        .type           $__internal_18_$__cuda_sm70_shflsync_bfly_p,@function
        .size           $__internal_18_$__cuda_sm70_shflsync_bfly_p,(.L_x_2765 - $__internal_18_$__cuda_sm70_shflsync_bfly_p)
$__internal_18_$__cuda_sm70_shflsync_bfly_p:
[----:B------:R-:W-:Y:S01]  /*0f10*/  HFMA2.MMA R3, -RZ, RZ, 0, 0 ;  /* 0x00000000ff037435 */ /* 0x000fe200000001ff */
[----:B------:R-:W-:Y:S04]  /*0f20*/  WARPSYNC R10 ;  /* 0x0000000a00007348 */ /* 0x000fe80003800000 */
[----:B------:R0:W1:Y:S01]  /*0f30*/  SHFL.BFLY PT, R7, R9, R8, R7 ;  /* 0x0c00000809077389 */ /* 0x00006200000e0007 */
[----:B------:R-:W-:Y:S05]  /*0f40*/  RET.REL.NODEC R2 `(_ZN10layer_norm22ln_bwd_finalize_kernelINS_22Kernel_traits_finalizeILj5120E6__halfS2_S2_S2_fjLb0ELj1024ELj4ENS_18Kernel_traits_baseILj5120ES2_S2_S2_S2_fjLj1024EEEEELb0ELb0EEEvNS_9BwdParamsE) ;  /* 0xfffff0b002007950 */ /* 0x000fea0003c3ffff */
.L_x_501:
        /* <DEDUP_REMOVED lines=11> */
.L_x_2765:


//--------------------- .text._ZN10layer_norm40ln_parallel_residual_bwd_finalize_kernelINS_22Kernel_traits_finalizeILj5120E6__halfS2_S2_S2_fjLb0ELj1024ELj4ENS_18Kernel_traits_baseILj5120ES2_S2_S2_S2_fjLj1024EEEEELb0EEEvNS_9BwdParamsE --------------------------
	.section	.text._ZN10layer_norm40ln_parallel_residual_bwd_finalize_kernelINS_22Kernel_traits_finalizeILj5120E6__halfS2_S2_S2_fjLb0ELj1024ELj4ENS_18Kernel_traits_baseILj5120ES2_S2_S2_S2_fjLj1024EEEEELb0EEEvNS_9BwdParamsE,"ax",@progbits
	.sectioninfo	@"SHI_REGISTERS=32"
	.align	128
        .global         _ZN10layer_norm40ln_parallel_residual_bwd_finalize_kernelINS_22Kernel_traits_finalizeILj5120E6__halfS2_S2_S2_fjLb0ELj1024ELj4ENS_18Kernel_traits_baseILj5120ES2_S2_S2_S2_fjLj1024EEEEELb0EEEvNS_9BwdParamsE
        .type           _ZN10layer_norm40ln_parallel_residual_bwd_finalize_kernelINS_22Kernel_traits_finalizeILj5120E6__halfS2_S2_S2_fjLb0ELj1024ELj4ENS_18Kernel_traits_baseILj5120ES2_S2_S2_S2_fjLj1024EEEEELb0EEEvNS_9BwdParamsE,@function
        .size           _ZN10layer_norm40ln_parallel_residual_bwd_finalize_kernelINS_22Kernel_traits_finalizeILj5120E6__halfS2_S2_S2_fjLb0ELj1024ELj4ENS_18Kernel_traits_baseILj5120ES2_S2_S2_S2_fjLj1024EEEEELb0EEEvNS_9BwdParamsE,(.L_x_2766 - _ZN10layer_norm40ln_parallel_residual_bwd_finalize_kernelINS_22Kernel_traits_finalizeILj5120E6__halfS2_S2_S2_fjLb0ELj1024ELj4ENS_18Kernel_traits_baseILj5120ES2_S2_S2_S2_fjLj1024EEEEELb0EEEvNS_9BwdParamsE)
        .other          _ZN10layer_norm40ln_parallel_residual_bwd_finalize_kernelINS_22Kernel_traits_finalizeILj5120E6__halfS2_S2_S2_fjLb0ELj1024ELj4ENS_18Kernel_traits_baseILj5120ES2_S2_S2_S2_fjLj1024EEEEELb0EEEvNS_9BwdParamsE,@"STO_CUDA_ENTRY STV_DEFAULT"
_ZN10layer_norm40ln_parallel_residual_bwd_finalize_kernelINS_22Kernel_traits_finalizeILj5120E6__halfS2_S2_S2_fjLb0ELj1024ELj4ENS_18Kernel_traits_baseILj5120ES2_S2_S2_S2_fjLj1024EEEEELb0EEEvNS_9BwdParamsE:
.text._ZN10layer_norm40ln_parallel_residual_bwd_finalize_kernelINS_22Kernel_traits_finalizeILj5120E6__halfS2_S2_S2_fjLb0ELj1024ELj4ENS_18Kernel_traits_baseILj5120ES2_S2_S2_S2_fjLj1024EEEEELb0EEEvNS_9BwdParamsE:
        /* <DEDUP_REMOVED lines=19> */
.L_x_516:
        /* <DEDUP_REMOVED lines=36> */
.L_x_506:
        /* <DEDUP_REMOVED lines=59> */
.L_x_505:
[----:B------:R-:W-:Y:S05]  /*0720*/  BSYNC B1 ;  /* 0x0000000000017941 */ /* 0x000fea0003800000 */
.L_x_504:
        /* <DEDUP_REMOVED lines=35> */
.L_x_508:
[----:B------:R-:W-:Y:S05]  /*0960*/  BSYNC B1 ;  /* 0x0000000000017941 */ /* 0x000fea0003800000 */
.L_x_507:
        /* <DEDUP_REMOVED lines=17> */
.L_x_509:
[----:B------:R-:W-:Y:S05]  /*0a80*/  BSYNC B1 ;  /* 0x0000000000017941 */ /* 0x000fea0003800000 */
.L_x_503:
[----:B------:R-:W-:Y:S05]  /*0a90*/  BSYNC B0 ;  /* 0x0000000000007941 */ /* 0x000fea0003800000 */
.L_x_502:
        /* <DEDUP_REMOVED lines=14> */
.L_x_517:
        /* <DEDUP_REMOVED lines=36> */
.L_x_518:
        /* <DEDUP_REMOVED lines=11> */
.L_x_510:
        /* <DEDUP_REMOVED lines=13> */
[----:B0-----:R-:W-:Y:S01]  /*0f40*/  F2FP.PACK_AB R23, R9, R8 ;  /* 0x000000080917723e */ /* 0x001fe200000000ff */
[----:B------:R-:W-:Y:S01]  /*0f50*/  IMAD.WIDE.U32 R8, R5, R18, c[0x0][0x268] ;  /* 0x00009a0005087625 */ /* 0x000fe200078e0012 */
[----:B-1----:R-:W-:-:S03]  /*0f60*/  F2FP.PACK_AB R17, R13, R12 ;  /* 0x0000000c0d11723e */ /* 0x002fc600000000ff */
[----:B------:R-:W-:Y:S01]  /*0f70*/  IMAD.WIDE.U32 R12, R5, R18, c[0x0][0x278] ;  /* 0x00009e00050c7625 */ /* 0x000fe200078e0012 */
[----:B--2---:R-:W-:-:S03]  /*0f80*/  F2FP.PACK_AB R21, R11, R10 ;  /* 0x0000000a0b15723e */ /* 0x004fc600000000ff */
[----:B------:R-:W-:Y:S01]  /*0f90*/  IMAD.WIDE.U32 R10, R5, R18, c[0x0][0x260] ;  /* 0x00009800050a7625 */ /* 0x000fe200078e0012 */
[----:B------:R0:W-:Y:S01]  /*0fa0*/  STG.E [R8.64], R17 ;  /* 0x0000001108007986 */ /* 0x0001e2000c101904 */
[----:B---3--:R-:W-:Y:S02]  /*0fb0*/  F2FP.PACK_AB R19, R15, R14 ;  /* 0x0000000e0f13723e */ /* 0x008fe400000000ff */
[----:B------:R-:W-:-:S03]  /*0fc0*/  IMAD.WIDE.U32 R14, R5, R18, c[0x0][0x270] ;  /* 0x00009c00050e7625 */ /* 0x000fc600078e0012 */
[----:B------:R0:W-:Y:S04]  /*0fd0*/  STG.E [R10.64], R19 ;  /* 0x000000130a007986 */ /* 0x0001e8000c101904 */
[----:B------:R0:W-:Y:S04]  /*0fe0*/  STG.E [R12.64], R21 ;  /* 0x000000150c007986 */ /* 0x0001e8000c101904 */
[----:B------:R0:W-:Y:S02]  /*0ff0*/  STG.E [R14.64], R23 ;  /* 0x000000170e007986 */ /* 0x0001e4000c101904 */
.L_x_514:
[----:B------:R-:W-:Y:S05]  /*1000*/  BSYNC B0 ;  /* 0x0000000000007941 */ /* 0x000fea0003800000 */
.L_x_513:
[C---:B------:R-:W-:Y:S02]  /*1010*/  ISETP.GT.U32.AND P1, PT, R4.reuse, -0x1401, PT ;  /* 0xffffebff0400780c */ /* 0x040fe40003f24070 */
[----:B------:R-:W-:-:S02]  /*1020*/  IADD3 R4, R4, 0x1400, RZ ;  /* 0x0000140004047810 */ /* 0x000fc40007ffe0ff */
[----:B------:R-:W-:-:S09]  /*1030*/  IADD3 R5, R5, 0xa00, RZ ;  /* 0x00000a0005057810 */ /* 0x000fd20007ffe0ff */
[----:B0-----:R-:W-:Y:S01]  /*1040*/  @!P1 CALL.REL.NOINC `(.L_x_515) ;  /* 0x0000001000009944 */ /* 0x001fe20003c00000 */
[----:B------:R-:W-:Y:S05]  /*1050*/  BRA `(.L_x_516) ;  /* 0xfffff0d000007947 */ /* 0x000fea000383ffff */
.L_x_515:
[----:B------:R-:W-:Y:S05]  /*1060*/  EXIT ;  /* 0x000000000000794d */ /* 0x000fea0003800000 */
.L_x_511:
[----:B------:R-:W-:Y:S01]  /*1070*/  HFMA2.MMA R17, -RZ, RZ, 0, 1.847743988037109375e-06 ;  /* 0x0000001fff117435 */ /* 0x000fe200000001ff */
[----:B----4-:R-:W-:Y:S01]  /*1080*/  IMAD.MOV.U32 R19, RZ, RZ, R12 ;  /* 0x000000ffff137224 */ /* 0x010fe200078e000c */
[----:B------:R-:W-:Y:S02]  /*1090*/  MOV R16, 0x1 ;  /* 0x0000000100107802 */ /* 0x000fe40000000f00 */
[----:B------:R-:W-:Y:S02]  /*10a0*/  MOV R14, 0xffffffff ;  /* 0xffffffff000e7802 */ /* 0x000fe40000000f00 */
[----:B------:R-:W-:Y:S02]  /*10b0*/  MOV R8, 0x10d0 ;  /* 0x000010d000087802 */ /* 0x000fe40000000f00 */
[----:B0123--:R-:W-:Y:S05]  /*10c0*/  CALL.REL.NOINC `($__internal_19_$__cuda_sm70_shflsync_bfly_p) ;  /* 0x000007b000007944 */ /* 0x00ffea0003c00000 */
[----:B01----:R-:W-:Y:S05]  /*10d0*/  BRA `(.L_x_517) ;  /* 0xfffffaa000007947 */ /* 0x003fea000383ffff */
.L_x_512:
[----:B------:R-:W-:Y:S01]  /*10e0*/  HFMA2.MMA R16, -RZ, RZ, 0, 1.1920928955078125e-07 ;  /* 0x00000002ff107435 */ /* 0x000fe200000001ff */
[----:B------:R-:W-:Y:S01]  /*10f0*/  IMAD.MOV.U32 R19, RZ, RZ, R12 ;  /* 0x000000ffff137224 */ /* 0x000fe200078e000c */
[----:B------:R-:W-:Y:S02]  /*1100*/  MOV R17, 0x1f ;  /* 0x0000001f00117802 */ /* 0x000fe40000000f00 */
[----:B------:R-:W-:-:S02]  /*1110*/  MOV R14, 0xffffffff ;  /* 0xffffffff000e7802 */ /* 0x000fc40000000f00 */
[----:B------:R-:W-:Y:S02]  /*1120*/  MOV R8, 0x1140 ;  /* 0x0000114000087802 */ /* 0x000fe40000000f00 */
[----:B-123--:R-:W-:Y:S05]  /*1130*/  CALL.REL.NOINC `($__internal_19_$__cuda_sm70_shflsync_bfly_p) ;  /* 0x0000074000007944 */ /* 0x00efea0003c00000 */
[----:B0-----:R-:W-:Y:S01]  /*1140*/  HFMA2.MMA R17, -RZ, RZ, 0, 1.847743988037109375e-06 ;  /* 0x0000001fff117435 */ /* 0x001fe200000001ff */
[----:B-1----:R-:W-:Y:S01]  /*1150*/  FADD.FTZ R19, R12, R14 ;  /* 0x0000000e0c137221 */ /* 0x002fe20000010000 */
[----:B------:R-:W-:Y:S01]  /*1160*/  MOV R14, 0xffffffff ;  /* 0xffffffff000e7802 */ /* 0x000fe20000000f00 */
[----:B------:R-:W-:Y:S01]  /*1170*/  IMAD.MOV.U32 R16, RZ, RZ, 0x4 ;  /* 0x00000004ff107424 */ /* 0x000fe200078e00ff */
[----:B------:R-:W-:Y:S02]  /*1180*/  MOV R8, 0x11a0 ;  /* 0x000011a000087802 */ /* 0x000fe40000000f00 */
[----:B------:R-:W-:Y:S05]  /*1190*/  CALL.REL.NOINC `($__internal_19_$__cuda_sm70_shflsync_bfly_p) ;  /* 0x000006e000007944 */ /* 0x000fea0003c00000 */
[----:B0-----:R-:W-:Y:S01]  /*11a0*/  HFMA2.MMA R16, -RZ, RZ, 0, 4.76837158203125e-07 ;  /* 0x00000008ff107435 */ /* 0x001fe200000001ff */
[----:B-1----:R-:W-:Y:S01]  /*11b0*/  FADD.FTZ R19, R19, R14 ;  /* 0x0000000e13137221 */ /* 0x002fe20000010000 */
[----:B------:R-:W-:Y:S01]  /*11c0*/  MOV R14, 0xffffffff ;  /* 0xffffffff000e7802 */ /* 0x000fe20000000f00 */
[----:B------:R-:W-:Y:S01]  /*11d0*/  IMAD.MOV.U32 R17, RZ, RZ, 0x1f ;  /* 0x0000001fff117424 */ /* 0x000fe200078e00ff */
[----:B------:R-:W-:Y:S02]  /*11e0*/  MOV R8, 0x1200 ;  /* 0x0000120000087802 */ /* 0x000fe40000000f00 */
[----:B------:R-:W-:Y:S05]  /*11f0*/  CALL.REL.NOINC `($__internal_19_$__cuda_sm70_shflsync_bfly_p) ;  /* 0x0000068000007944 */ /* 0x000fea0003c00000 */
[----:B-1----:R-:W-:Y:S01]  /*1200*/  FADD.FTZ R12, R19, R14 ;  /* 0x0000000e130c7221 */ /* 0x002fe20000010000 */
[----:B0-----:R-:W-:Y:S01]  /*1210*/  HFMA2.MMA R16, -RZ, RZ, 0, 9.5367431640625e-07 ;  /* 0x00000010ff107435 */ /* 0x001fe200000001ff */
[----:B------:R-:W-:Y:S01]  /*1220*/  MOV R17, 0x1f ;  /* 0x0000001f00117802 */ /* 0x000fe20000000f00 */
[----:B------:R-:W-:Y:S01]  /*1230*/  IMAD.MOV.U32 R14, RZ, RZ, -0x1 ;  /* 0xffffffffff0e7424 */ /* 0x000fe200078e00ff */
[----:B------:R-:W-:-:S02]  /*1240*/  MOV R8, 0x1270 ;  /* 0x0000127000087802 */ /* 0x000fc40000000f00 */
[----:B------:R-:W-:Y:S02]  /*1250*/  MOV R19, R12 ;  /* 0x0000000c00137202 */ /* 0x000fe40000000f00 */
[----:B------:R-:W-:Y:S05]  /*1260*/  CALL.REL.NOINC `($__internal_19_$__cuda_sm70_shflsync_bfly_p) ;  /* 0x0000061000007944 */ /* 0x000fea0003c00000 */
[----:B0-----:R-:W-:Y:S01]  /*1270*/  HFMA2.MMA R17, -RZ, RZ, 0, 1.847743988037109375e-06 ;  /* 0x0000001fff117435 */ /* 0x001fe200000001ff */
[----:B-1----:R-:W-:Y:S01]  /*1280*/  MOV R15, R14 ;  /* 0x0000000e000f7202 */ /* 0x002fe20000000f00 */
[----:B------:R-:W-:Y:S01]  /*1290*/  IMAD.MOV.U32 R16, RZ, RZ, 0x1 ;  /* 0x00000001ff107424 */ /* 0x000fe200078e00ff */
[----:B------:R-:W-:Y:S02]  /*12a0*/  MOV R19, R13 ;  /* 0x0000000d00137202 */ /* 0x000fe40000000f00 */
[----:B------:R-:W-:Y:S02]  /*12b0*/  MOV R14, 0xffffffff ;  /* 0xffffffff000e7802 */ /* 0x000fe40000000f00 */
[----:B------:R-:W-:Y:S02]  /*12c0*/  MOV R8, 0x12e0 ;  /* 0x000012e000087802 */ /* 0x000fe40000000f00 */
[----:B------:R-:W-:Y:S05]  /*12d0*/  CALL.REL.NOINC `($__internal_19_$__cuda_sm70_shflsync_bfly_p) ;  /* 0x000005a000007944 */ /* 0x000fea0003c00000 */
[----:B0-----:R-:W-:Y:S01]  /*12e0*/  HFMA2.MMA R16, -RZ, RZ, 0, 1.1920928955078125e-07 ;  /* 0x00000002ff107435 */ /* 0x001fe200000001ff */
[----:B-1----:R-:W-:Y:S01]  /*12f0*/  FADD.FTZ R19, R13, R14 ;  /* 0x0000000e0d137221 */ /* 0x002fe20000010000 */
[----:B------:R-:W-:Y:S01]  /*1300*/  MOV R14, 0xffffffff ;  /* 0xffffffff000e7802 */ /* 0x000fe20000000f00 */
[----:B------:R-:W-:Y:S01]  /*1310*/  IMAD.MOV.U32 R17, RZ, RZ, 0x1f ;  /* 0x0000001fff117424 */ /* 0x000fe200078e00ff */
[----:B------:R-:W-:-:S02]  /*1320*/  MOV R8, 0x1340 ;  /* 0x0000134000087802 */ /* 0x000fc40000000f00 */
[----:B------:R-:W-:Y:S05]  /*1330*/  CALL.REL.NOINC `($__internal_19_$__cuda_sm70_shflsync_bfly_p) ;  /* 0x0000054000007944 */ /* 0x000fea0003c00000 */
[----:B0-----:R-:W-:Y:S01]  /*1340*/  HFMA2.MMA R16, -RZ, RZ, 0, 2.384185791015625e-07 ;  /* 0x00000004ff107435 */ /* 0x001fe200000001ff */
[----:B-1----:R-:W-:Y:S01]  /*1350*/  FADD.FTZ R19, R19, R14 ;  /* 0x0000000e13137221 */ /* 0x002fe20000010000 */
[----:B------:R-:W-:Y:S01]  /*1360*/  MOV R17, 0x1f ;  /* 0x0000001f00117802 */ /* 0x000fe20000000f00 */
[----:B------:R-:W-:Y:S01]  /*1370*/  IMAD.MOV.U32 R14, RZ, RZ, -0x1 ;  /* 0xffffffffff0e7424 */ /* 0x000fe200078e00ff */
[----:B------:R-:W-:-:S02]  /*1380*/  MOV R8, 0x13a0 ;  /* 0x000013a000087802 */ /* 0x000fc40000000f00 */
[----:B------:R-:W-:Y:S05]  /*1390*/  CALL.REL.NOINC `($__internal_19_$__cuda_sm70_shflsync_bfly_p) ;  /* 0x000004e000007944 */ /* 0x000fea0003c00000 */
[----:B0-----:R-:W-:Y:S01]  /*13a0*/  HFMA2.MMA R16, -RZ, RZ, 0, 4.76837158203125e-07 ;  /* 0x00000008ff107435 */ /* 0x001fe200000001ff */
[----:B-1----:R-:W-:Y:S01]  /*13b0*/  FADD.FTZ R19, R19, R14 ;  /* 0x0000000e13137221 */ /* 0x002fe20000010000 */
[----:B------:R-:W-:-:S02]  /*13c0*/  MOV R17, 0x1f ;  /* 0x0000001f00117802 */ /* 0x000fc40000000f00 */
[----:B------:R-:W-:Y:S02]  /*13d0*/  MOV R14, 0xffffffff ;  /* 0xffffffff000e7802 */ /* 0x000fe40000000f00 */
[----:B------:R-:W-:Y:S02]  /*13e0*/  MOV R8, 0x1400 ;  /* 0x0000140000087802 */ /* 0x000fe40000000f00 */
[----:B------:R-:W-:Y:S05]  /*13f0*/  CALL.REL.NOINC `($__internal_19_$__cuda_sm70_shflsync_bfly_p) ;  /* 0x0000048000007944 */ /* 0x000fea0003c00000 */
[----:B-1----:R-:W-:Y:S01]  /*1400*/  FADD.FTZ R13, R19, R14 ;  /* 0x0000000e130d7221 */ /* 0x002fe20000010000 */
[----:B0-----:R-:W-:Y:S01]  /*1410*/  HFMA2.MMA R17, -RZ, RZ, 0, 1.847743988037109375e-06 ;  /* 0x0000001fff117435 */ /* 0x001fe200000001ff */
[----:B------:R-:W-:Y:S01]  /*1420*/  IMAD.MOV.U32 R16, RZ, RZ, 0x10 ;  /* 0x00000010ff107424 */ /* 0x000fe200078e00ff */
[----:B------:R-:W-:Y:S02]  /*1430*/  MOV R14, 0xffffffff ;  /* 0xffffffff000e7802 */ /* 0x000fe40000000f00 */
[----:B------:R-:W-:Y:S02]  /*1440*/  MOV R19, R13 ;  /* 0x0000000d00137202 */ /* 0x000fe40000000f00 */
[----:B------:R-:W-:Y:S02]  /*1450*/  MOV R8, 0x1470 ;  /* 0x0000147000087802 */ /* 0x000fe40000000f00 */
[----:B------:R-:W-:Y:S05]  /*1460*/  CALL.REL.NOINC `($__internal_19_$__cuda_sm70_shflsync_bfly_p) ;  /* 0x0000041000007944 */ /* 0x000fea0003c00000 */
[----:B0-----:R-:W-:Y:S01]  /*1470*/  HFMA2.MMA R16, -RZ, RZ, 0, 5.9604644775390625e-08 ;  /* 0x00000001ff107435 */ /* 0x001fe200000001ff */
[----:B-1----:R-:W-:Y:S01]  /*1480*/  IMAD.MOV.U32 R18, RZ, RZ, R14 ;  /* 0x000000ffff127224 */ /* 0x002fe200078e000e */
[----:B------:R-:W-:Y:S01]  /*1490*/  MOV R19, R11 ;  /* 0x0000000b00137202 */ /* 0x000fe20000000f00 */
[----:B------:R-:W-:Y:S01]  /*14a0*/  IMAD.MOV.U32 R14, RZ, RZ, -0x1 ;  /* 0xffffffffff0e7424 */ /* 0x000fe200078e00ff */
[----:B------:R-:W-:-:S02]  /*14b0*/  MOV R17, 0x1f ;  /* 0x0000001f00117802 */ /* 0x000fc40000000f00 */
[----:B------:R-:W-:Y:S02]  /*14c0*/  MOV R8, 0x14e0 ;  /* 0x000014e000087802 */ /* 0x000fe40000000f00 */
[----:B------:R-:W-:Y:S05]  /*14d0*/  CALL.REL.NOINC `($__internal_19_$__cuda_sm70_shflsync_bfly_p) ;  /* 0x000003a000007944 */ /* 0x000fea0003c00000 */
[----:B0-----:R-:W-:Y:S01]  /*14e0*/  HFMA2.MMA R16, -RZ, RZ, 0, 1.1920928955078125e-07 ;  /* 0x00000002ff107435 */ /* 0x001fe200000001ff */
[----:B-1----:R-:W-:Y:S01]  /*14f0*/  FADD.FTZ R19, R11, R14 ;  /* 0x0000000e0b137221 */ /* 0x002fe20000010000 */
[----:B------:R-:W-:Y:S02]  /*1500*/  MOV R17, 0x1f ;  /* 0x0000001f00117802 */ /* 0x000fe40000000f00 */
[----:B------:R-:W-:Y:S02]  /*1510*/  MOV R14, 0xffffffff ;  /* 0xffffffff000e7802 */ /* 0x000fe40000000f00 */
[----:B------:R-:W-:Y:S02]  /*1520*/  MOV R8, 0x1540 ;  /* 0x0000154000087802 */ /* 0x000fe40000000f00 */
[----:B------:R-:W-:Y:S05]  /*1530*/  CALL.REL.NOINC `($__internal_19_$__cuda_sm70_shflsync_bfly_p) ;  /* 0x0000034000007944 */ /* 0x000fea0003c00000 */
[----:B0-----:R-:W-:Y:S01]  /*1540*/  HFMA2.MMA R17, -RZ, RZ, 0, 1.847743988037109375e-06 ;  /* 0x0000001fff117435 */ /* 0x001fe200000001ff */
[----:B-1----:R-:W-:Y:S01]  /*1550*/  FADD.FTZ R19, R19, R14 ;  /* 0x0000000e13137221 */ /* 0x002fe20000010000 */
[----:B------:R-:W-:Y:S01]  /*1560*/  MOV R14, 0xffffffff ;  /* 0xffffffff000e7802 */ /* 0x000fe20000000f00 */
[----:B------:R-:W-:Y:S01]  /*1570*/  IMAD.MOV.U32 R16, RZ, RZ, 0x4 ;  /* 0x00000004ff107424 */ /* 0x000fe200078e00ff */
[----:B------:R-:W-:-:S02]  /*1580*/  MOV R8, 0x15a0 ;  /* 0x000015a000087802 */ /* 0x000fc40000000f00 */
[----:B------:R-:W-:Y:S05]  /*1590*/  CALL.REL.NOINC `($__internal_19_$__cuda_sm70_shflsync_bfly_p) ;  /* 0x000002e000007944 */ /* 0x000fea0003c00000 */
[----:B0-----:R-:W-:Y:S01]  /*15a0*/  HFMA2.MMA R16, -RZ, RZ, 0, 4.76837158203125e-07 ;  /* 0x00000008ff107435 */ /* 0x001fe200000001ff */
[----:B-1----:R-:W-:Y:S01]  /*15b0*/  FADD.FTZ R19, R19, R14 ;  /* 0x0000000e13137221 */ /* 0x002fe20000010000 */
[----:B------:R-:W-:Y:S01]  /*15c0*/  MOV R14, 0xffffffff ;  /* 0xffffffff000e7802 */ /* 0x000fe20000000f00 */
[----:B------:R-:W-:Y:S01]  /*15d0*/  IMAD.MOV.U32 R17, RZ, RZ, 0x1f ;  /* 0x0000001fff117424 */ /* 0x000fe200078e00ff */
[----:B------:R-:W-:-:S02]  /*15e0*/  MOV R8, 0x1600 ;  /* 0x0000160000087802 */ /* 0x000fc40000000f00 */
        /* <DEDUP_REMOVED lines=33> */
[----:B0-----:R-:W-:Y:S01]  /*1800*/  HFMA2.MMA R17, -RZ, RZ, 0, 1.847743988037109375e-06 ;  /* 0x0000001fff117435 */ /* 0x001fe200000001ff */
[----:B-1----:R-:W-:Y:S01]  /*1810*/  FADD.FTZ R19, R19, R14 ;  /* 0x0000000e13137221 */ /* 0x002fe20000010000 */
[----:B------:R-:W-:Y:S01]  /*1820*/  MOV R14, 0xffffffff ;  /* 0xffffffff000e7802 */ /* 0x000fe20000000f00 */
[----:B------:R-:W-:Y:S01]  /*1830*/  IMAD.MOV.U32 R16, RZ, RZ, 0x10 ;  /* 0x00000010ff107424 */ /* 0x000fe200078e00ff */
[----:B------:R-:W-:Y:S02]  /*1840*/  MOV R8, 0x1860 ;  /* 0x0000186000087802 */ /* 0x000fe40000000f00 */
[----:B------:R-:W-:Y:S05]  /*1850*/  CALL.REL.NOINC `($__internal_19_$__cuda_sm70_shflsync_bfly_p) ;  /* 0x0000002000007944 */ /* 0x000fea0003c00000 */
[----:B-1----:R-:W-:Y:S01]  /*1860*/  MOV R8, R14 ;  /* 0x0000000e00087202 */ /* 0x002fe20000000f00 */
[----:B0-----:R-:W-:Y:S05]  /*1870*/  BRA `(.L_x_518) ;  /* 0xfffff54000007947 */ /* 0x001fea000383ffff */
        .weak           $__internal_19_$__cuda_sm70_shflsync_bfly_p
        .type           $__internal_19_$__cuda_sm70_shflsync_bfly_p,@function
        .size           $__internal_19_$__cuda_sm70_shflsync_bfly_p,(.L_x_2766 - $__internal_19_$__cuda_sm70_shflsync_bfly_p)
$__internal_19_$__cuda_sm70_shflsync_bfly_p:
[----:B------:R-:W-:Y:S01]  /*1880*/  HFMA2.MMA R9, -RZ, RZ, 0, 0 ;  /* 0x00000000ff097435 */ /* 0x000fe200000001ff */
[----:B------:R-:W-:Y:S04]  /*1890*/  WARPSYNC R14 ;  /* 0x0000000e00007348 */ /* 0x000fe80003800000 */
[----:B------:R0:W1:Y:S01]  /*18a0*/  SHFL.BFLY PT, R14, R19, R16, R17 ;  /* 0x0c000010130e7389 */ /* 0x00006200000e0011 */
[----:B------:R-:W-:Y:S05]  /*18b0*/  RET.REL.NODEC R8 `(_ZN10layer_norm40ln_parallel_residual_bwd_finalize_kernelINS_22Kernel_traits_finalizeILj5120E6__halfS2_S2_S2_fjLb0ELj1024ELj4ENS_18Kernel_traits_baseILj5120ES2_S2_S2_S2_fjLj1024EEEEELb0EEEvNS_9BwdParamsE) ;  /* 0xffffe74008007950 */ /* 0x000fea0003c3ffff */
.L_x_519:
        /* <DEDUP_REMOVED lines=12> */
.L_x_2766:


//--------------------- .text._ZN10layer_norm31ln_parallel_residual_bwd_kernelINS_13Kernel_traitsI6__halfS2_S2_S2_fjLj5120ELj1ELj1ELj8ELj8ENS_18Kernel_traits_baseILj5120ES2_S2_S2_S2_fjLj256EEEEELb1ELb1ELb0EEEvNS_9BwdParamsE --------------------------
	.section	.text._ZN10layer_norm31ln_parallel_residual_bwd_kernelINS_13Kernel_traitsI6__halfS2_S2_S2_fjLj5120ELj1ELj1ELj8ELj8ENS_18Kernel_traits_baseILj5120ES2_S2_S2_S2_fjLj256EEEEELb1ELb1ELb0EEEvNS_9BwdParamsE,"ax",@progbits
	.sectioninfo	@"SHI_REGISTERS=160"
	.align	128
        .global         _ZN10layer_norm31ln_parallel_residual_bwd_kernelINS_13Kernel_traitsI6__halfS2_S2_S2_fjLj5120ELj1ELj1ELj8ELj8ENS_18Kernel_traits_baseILj5120ES2_S2_S2_S2_fjLj256EEEEELb1ELb1ELb0EEEvNS_9BwdParamsE
        .type           _ZN10layer_norm31ln_parallel_residual_bwd_kernelINS_13Kernel_traitsI6__halfS2_S2_S2_fjLj5120ELj1ELj1ELj8ELj8ENS_18Kernel_traits_baseILj5120ES2_S2_S2_S2_fjLj256EEEEELb1ELb1ELb0EEEvNS_9BwdParamsE,@function
        .size           _ZN10layer_norm31ln_parallel_residual_bwd_kernelINS_13Kernel_traitsI6__halfS2_S2_S2_fjLj5120ELj1ELj1ELj8ELj8ENS_18Kernel_traits_baseILj5120ES2_S2_S2_S2_fjLj256EEEEELb1ELb1ELb0EEEvNS_9BwdParamsE,(.L_x_2767 - _ZN10layer_norm31ln_parallel_residual_bwd_kernelINS_13Kernel_traitsI6__halfS2_S2_S2_fjLj5120ELj1ELj1ELj8ELj8ENS_18Kernel_traits_baseILj5120ES2_S2_S2_S2_fjLj256EEEEELb1ELb1ELb0EEEvNS_9BwdParamsE)
        .other          _ZN10layer_norm31ln_parallel_residual_bwd_kernelINS_13Kernel_traitsI6__halfS2_S2_S2_fjLj5120ELj1ELj1ELj8ELj8ENS_18Kernel_traits_baseILj5120ES2_S2_S2_S2_fjLj256EEEEELb1ELb1ELb0EEEvNS_9BwdParamsE,@"STO_CUDA_ENTRY STV_DEFAULT"
_ZN10layer_norm31ln_parallel_residual_bwd_kernelINS_13Kernel_traitsI6__halfS2_S2_S2_fjLj5120ELj1ELj1ELj8ELj8ENS_18Kernel_traits_baseILj5120ES2_S2_S2_S2_fjLj256EEEEELb1ELb1ELb0EEEvNS_9BwdParamsE:
.text._ZN10layer_norm31ln_parallel_residual_bwd_kernelINS_13Kernel_traitsI6__halfS2_S2_S2_fjLj5120ELj1ELj1ELj8ELj8ENS_18Kernel_traits_baseILj5120ES2_S2_S2_S2_fjLj256EEEEELb1ELb1ELb0EEEvNS_9BwdParamsE:
        /* <DEDUP_REMOVED lines=80> */
[----:B------:R-:W-:Y:S01]  /*0500*/  HADD2.F32 R69, -RZ, R69.H0_H0 ;  /* 0x20000045ff457230 */ /* 0x000fe20000004100 */
[----:B------:R-:W-:Y:S01]  /*0510*/  IMAD.MOV.U32 R41, RZ, RZ, RZ ;  /* 0x000000ffff297224 */ /* 0x000fe200078e00ff */
        /* <DEDUP_REMOVED lines=18> */
[----:B0-----:R-:W-:-:S02]  /*0640*/  HADD2.F32 R88, -RZ, R88.H0_H0 ;  /* 0x20000058ff587230 */ /* 0x001fc40000004100 */
.L_x_552:
        /* <DEDUP_REMOVED lines=14> */
[----:B0-----:R-:W-:Y:S01]  /*0730*/  HFMA2.MMA R46, -RZ, RZ, 0, 4.76837158203125e-07 ;  /* 0x00000008ff2e7435 */ /* 0x001fe200000001ff */
[----:B------:R-:W-:-:S04]  /*0740*/  LEA R48, P0, R103, c[0x0][0x188], 0x3 ;  /* 0x0000620067307a11 */ /* 0x000fc800078018ff */
[----:B------:R-:W-:-:S05]  /*0750*/  LEA.HI.X R49, R103, c[0x0][0x18c], RZ, 0x3, P0 ;  /* 0x0000630067317a11 */ /* 0x000fca00000f1cff */
[----:B------:R-:W-:Y:S01]  /*0760*/  IMAD.WIDE.U32 R46, R103, R46, c[0x0][0x208] ;  /* 0x00008200672e7625 */ /* 0x000fe200078e002e */
[----:B------:R0:W2:Y:S01]  /*0770*/  LDG.E.64 R54, [R48.64] ;  /* 0x0000000430367981 */ /* 0x0000a2000c1e1b00 */
[----:B------:R-:W-:-:S04]  /*0780*/  ISETP.NE.U32.AND P0, PT, RZ, c[0x0][0x250], PT ;  /* 0x00009400ff007a0c */ /* 0x000fc80003f05070 */
        /* <DEDUP_REMOVED lines=16> */
[--C-:B--2---:R-:W-:Y:S01]  /*0890*/  SHF.R.U64 R58, R54, 0x10, R55.reuse ;  /* 0x00000010363a7819 */ /* 0x104fe20000001237 */
[----:B------:R-:W-:Y:S01]  /*08a0*/  IMAD.MOV.U32 R56, RZ, RZ, R54 ;  /* 0x000000ffff387224 */ /* 0x000fe200078e0036 */
[----:B-----5:R-:W-:Y:S01]  /*08b0*/  FSEL R54, R44, RZ, !P0 ;  /* 0x000000ff2c367208 */ /* 0x020fe20004000000 */
[--C-:B------:R-:W-:Y:S01]  /*08c0*/  IMAD.MOV.U32 R57, RZ, RZ, R55.reuse ;  /* 0x000000ffff397224 */ /* 0x100fe200078e0037 */
[----:B------:R-:W-:Y:S01]  /*08d0*/  SHF.R.U32.HI R55, RZ, 0x10, R55 ;  /* 0x00000010ff377819 */ /* 0x000fe20000011637 */
[----:B---3--:R-:W-:Y:S01]  /*08e0*/  IMAD.MOV.U32 R45, RZ, RZ, R46 ;  /* 0x000000ffff2d7224 */ /* 0x008fe200078e002e */
[----:B-1----:R-:W-:Y:S02]  /*08f0*/  HADD2.F32 R51, -RZ, R58.H0_H0 ;  /* 0x2000003aff337230 */ /* 0x002fe40000004100 */
[----:B----4-:R-:W-:Y:S01]  /*0900*/  HADD2.F32 R53, -RZ, R56.H0_H0 ;  /* 0x20000038ff357230 */ /* 0x010fe20000004100 */
[----:B------:R-:W-:Y:S01]  /*0910*/  SHF.R.U64 R127, R46, 0x10, R47 ;  /* 0x000000102e7f7819 */ /* 0x000fe2000000122f */
[----:B------:R-:W-:Y:S01]  /*0920*/  HADD2.F32 R45, -RZ, R45.H0_H0 ;  /* 0x2000002dff2d7230 */ /* 0x000fe20000004100 */
[C---:B------:R-:W-:Y:S01]  /*0930*/  FADD.FTZ R126, -R54.reuse, R51 ;  /* 0x00000033367e7221 */ /* 0x040fe20000010100 */
[----:B0-----:R-:W-:Y:S01]  /*0940*/  HADD2.F32 R49, -RZ, R55.H0_H0 ;  /* 0x20000037ff317230 */ /* 0x001fe20000004100 */
[----:B------:R-:W-:Y:S01]  /*0950*/  FADD.FTZ R46, -R54, R53 ;  /* 0x00000035362e7221 */ /* 0x000fe20000010100 */
[----:B------:R-:W-:Y:S01]  /*0960*/  HADD2.F32 R127, -RZ, R127.H0_H0 ;  /* 0x2000007fff7f7230 */ /* 0x000fe20000004100 */
[----:B------:R-:W-:Y:S01]  /*0970*/  IMAD.MOV.U32 R48, RZ, RZ, R47 ;  /* 0x000000ffff307224 */ /* 0x000fe200078e002f */
[----:B------:R-:W-:Y:S01]  /*0980*/  HADD2.F32 R57, -RZ, R57.H0_H0 ;  /* 0x20000039ff397230 */ /* 0x000fe20000004100 */
[----:B------:R-:W-:-:S02]  /*0990*/  FMUL.FTZ R126, R149, R126 ;  /* 0x0000007e957e7220 */ /* 0x000fc40000410000 */
[----:B------:R-:W-:Y:S02]  /*09a0*/  FMUL.FTZ R125, R149, R46 ;  /* 0x0000002e957d7220 */ /* 0x000fe40000410000 */
[----:B------:R-:W-:Y:S02]  /*09b0*/  FMUL.FTZ R128, R69, R45 ;  /* 0x0000002d45807220 */ /* 0x000fe40000410000 */
[----:B------:R-:W-:Y:S01]  /*09c0*/  FADD.FTZ R132, -R54, R49 ;  /* 0x0000003136847221 */ /* 0x000fe20000010100 */
[----:B------:R-:W-:Y:S01]  /*09d0*/  SHF.R.U32.HI R49, RZ, 0x10, R47 ;  /* 0x00000010ff317819 */ /* 0x000fe2000001162f */
[----:B------:R-:W-:Y:S01]  /*09e0*/  HADD2.F32 R48, -RZ, R48.H0_H0 ;  /* 0x20000030ff307230 */ /* 0x000fe20000004100 */
[----:B------:R-:W-:Y:S02]  /*09f0*/  FADD.FTZ R21, R21, R127 ;  /* 0x0000007f15157221 */ /* 0x000fe40000010000 */
[----:B------:R-:W-:Y:S02]  /*0a00*/  FFMA.FTZ R41, R126, R127, R41 ;  /* 0x0000007f7e297223 */ /* 0x000fe40000010029 */
[----:B------:R-:W-:-:S02]  /*0a10*/  FADD.FTZ R50, -R54, R57 ;  /* 0x0000003936327221 */ /* 0x000fc40000010100 */
[----:B------:R-:W-:Y:S02]  /*0a20*/  FADD.FTZ R20, R20, R45 ;  /* 0x0000002d14147221 */ /* 0x000fe40000010000 */
[C---:B------:R-:W-:Y:S02]  /*0a30*/  FFMA.FTZ R40, R125.reuse, R45, R40 ;  /* 0x0000002d7d287223 */ /* 0x040fe40000010028 */
[----:B------:R-:W-:Y:S02]  /*0a40*/  FMUL.FTZ R127, R70, R127 ;  /* 0x0000007f467f7220 */ /* 0x000fe40000410000 */
[----:B------:R-:W-:Y:S02]  /*0a50*/  FADD.FTZ R46, RZ, R128 ;  /* 0x00000080ff2e7221 */ /* 0x000fe40000010000 */
[----:B------:R-:W-:Y:S01]  /*0a60*/  FFMA.FTZ R45, R125, R128, RZ ;  /* 0x000000807d2d7223 */ /* 0x000fe200000100ff */
[----:B------:R-:W-:Y:S01]  /*0a70*/  HADD2.F32 R49, -RZ, R49.H0_H0 ;  /* 0x20000031ff317230 */ /* 0x000fe20000004100 */
[----:B------:R-:W-:-:S02]  /*0a80*/  FMUL.FTZ R129, R149, R50 ;  /* 0x0000003295817220 */ /* 0x000fc40000410000 */
[-C--:B------:R-:W-:Y:S02]  /*0a90*/  FMUL.FTZ R130, R71, R48.reuse ;  /* 0x0000003047827220 */ /* 0x080fe40000410000 */
[----:B------:R-:W-:Y:S02]  /*0aa0*/  FADD.FTZ R47, R46, R127 ;  /* 0x0000007f2e2f7221 */ /* 0x000fe40000010000 */
[----:B------:R-:W-:Y:S02]  /*0ab0*/  FFMA.FTZ R45, R126, R127, R45 ;  /* 0x0000007f7e2d7223 */ /* 0x000fe4000001002d */
[----:B------:R-:W-:Y:S02]  /*0ac0*/  FADD.FTZ R22, R22, R48 ;  /* 0x0000003016167221 */ /* 0x000fe40000010000 */
[----:B------:R-:W-:Y:S02]  /*0ad0*/  FFMA.FTZ R42, R129, R48, R42 ;  /* 0x00000030812a7223 */ /* 0x000fe4000001002a */
[----:B------:R-:W-:-:S02]  /*0ae0*/  FMUL.FTZ R131, R72, R49 ;  /* 0x0000003148837220 */ /* 0x000fc40000410000 */
[----:B------:R-:W-:Y:S02]  /*0af0*/  FADD.FTZ R46, R47, R130 ;  /* 0x000000822f2e7221 */ /* 0x000fe40000010000 */
[----:B------:R-:W-:Y:S02]  /*0b00*/  FMUL.FTZ R132, R149, R132 ;  /* 0x0000008495847220 */ /* 0x000fe40000410000 */
[----:B------:R-:W-:Y:S01]  /*0b10*/  FFMA.FTZ R48, R129, R130, R45 ;  /* 0x0000008281307223 */ /* 0x000fe2000001002d */
[----:B------:R-:W-:Y:S01]  /*0b20*/  IADD3 R45, R103, 0x100, RZ ;  /* 0x00000100672d7810 */ /* 0x000fe20007ffe0ff */
[----:B------:R-:W-:Y:S02]  /*0b30*/  FADD.FTZ R47, R46, R131 ;  /* 0x000000832e2f7221 */ /* 0x000fe40000010000 */
[----:B------:R-:W-:Y:S02]  /*0b40*/  FADD.FTZ R23, R23, R49 ;  /* 0x0000003117177221 */ /* 0x000fe40000010000 */
[----:B------:R-:W-:-:S02]  /*0b50*/  FFMA.FTZ R43, R132, R49, R43 ;  /* 0x00000031842b7223 */ /* 0x000fc4000001002b */
[----:B------:R-:W-:Y:S02]  /*0b60*/  FFMA.FTZ R46, R132, R131, R48 ;  /* 0x00000083842e7223 */ /* 0x000fe40000010030 */
.L_x_522:
[----:B0-----:R-:W-:Y:S05]  /*0b70*/  BSYNC B0 ;  /* 0x0000000000007941 */ /* 0x001fea0003800000 */
.L_x_521:
        /* <DEDUP_REMOVED lines=25> */
[----:B------:R-:W-:Y:S02]  /*0d10*/  IADD3 R45, R45, 0x100, RZ ;  /* 0x000001002d2d7810 */ /* 0x000fe40007ffe0ff */
[----:B--2---:R-:W-:Y:S01]  /*0d20*/  SHF.R.U64 R133, R56, 0x10, R57 ;  /* 0x0000001038857819 */ /* 0x004fe20000001239 */
[----:B------:R-:W-:Y:S02]  /*0d30*/  IMAD.MOV.U32 R58, RZ, RZ, R56 ;  /* 0x000000ffff3a7224 */ /* 0x000fe400078e0038 */
[----:B---3--:R-:W-:Y:S01]  /*0d40*/  IMAD.MOV.U32 R54, RZ, RZ, R48 ;  /* 0x000000ffff367224 */ /* 0x008fe200078e0030 */
[----:B------:R-:W-:Y:S01]  /*0d50*/  SHF.R.U64 R135, R48, 0x10, R49 ;  /* 0x0000001030877819 */ /* 0x000fe20000001231 */
[----:B------:R-:W-:-:S02]  /*0d60*/  HADD2.F32 R48, -RZ, R133.H0_H0 ;  /* 0x20000085ff307230 */ /* 0x000fc40000004100 */
[----:B------:R-:W-:Y:S01]  /*0d70*/  HADD2.F32 R58, -RZ, R58.H0_H0 ;  /* 0x2000003aff3a7230 */ /* 0x000fe20000004100 */
[--C-:B------:R-:W-:Y:S01]  /*0d80*/  IMAD.MOV.U32 R59, RZ, RZ, R57.reuse ;  /* 0x000000ffff3b7224 */ /* 0x100fe200078e0039 */
[----:B------:R-:W-:Y:S01]  /*0d90*/  HADD2.F32 R54, -RZ, R54.H0_H0 ;  /* 0x20000036ff367230 */ /* 0x000fe20000004100 */
[C---:B------:R-:W-:Y:S02]  /*0da0*/  FADD.FTZ R48, -R140.reuse, R48 ;  /* 0x000000308c307221 */ /* 0x040fe40000010100 */
[----:B------:R-:W-:Y:S01]  /*0db0*/  FADD.FTZ R58, -R140, R58 ;  /* 0x0000003a8c3a7221 */ /* 0x000fe20000010100 */
[----:B------:R-:W-:Y:S01]  /*0dc0*/  SHF.R.U32.HI R56, RZ, 0x10, R57 ;  /* 0x00000010ff387819 */ /* 0x000fe20000011639 */
[----:B0-----:R-:W-:Y:S01]  /*0dd0*/  IMAD.MOV.U32 R50, RZ, RZ, R49 ;  /* 0x000000ffff327224 */ /* 0x001fe200078e0031 */
[----:B------:R-:W-:Y:S01]  /*0de0*/  HADD2.F32 R135, -RZ, R135.H0_H0 ;  /* 0x20000087ff877230 */ /* 0x000fe20000004100 */
[C---:B------:R-:W-:Y:S01]  /*0df0*/  FMUL.FTZ R134, R149.reuse, R48 ;  /* 0x0000003095867220 */ /* 0x040fe20000410000 */
[----:B------:R-:W-:Y:S01]  /*0e00*/  HADD2.F32 R59, -RZ, R59.H0_H0 ;  /* 0x2000003bff3b7230 */ /* 0x000fe20000004100 */
[----:B------:R-:W-:-:S02]  /*0e10*/  FMUL.FTZ R133, R149, R58 ;  /* 0x0000003a95857220 */ /* 0x000fc40000410000 */
[----:B------:R-:W-:Y:S01]  /*0e20*/  FMUL.FTZ R136, R73, R54 ;  /* 0x0000003649887220 */ /* 0x000fe20000410000 */
[----:B------:R-:W-:Y:S01]  /*0e30*/  SHF.R.U32.HI R49, RZ, 0x10, R49 ;  /* 0x00000010ff317819 */ /* 0x000fe20000011631 */
[----:B------:R-:W-:Y:S01]  /*0e40*/  HADD2.F32 R51, -RZ, R56.H0_H0 ;  /* 0x20000038ff337230 */ /* 0x000fe20000004100 */
[----:B------:R-:W-:Y:S01]  /*0e50*/  FADD.FTZ R17, R17, R135 ;  /* 0x0000008711117221 */ /* 0x000fe20000010000 */
[----:B------:R-:W-:Y:S01]  /*0e60*/  HADD2.F32 R50, -RZ, R50.H0_H0 ;  /* 0x20000032ff327230 */ /* 0x000fe20000004100 */
[-C--:B------:R-:W-:Y:S02]  /*0e70*/  FFMA.FTZ R37, R134, R135.reuse, R37 ;  /* 0x0000008786257223 */ /* 0x080fe40000010025 */
[----:B-1----:R-:W-:Y:S02]  /*0e80*/  FADD.FTZ R52, -R140, R59 ;  /* 0x0000003b8c347221 */ /* 0x002fe40000010100 */
[----:B------:R-:W-:Y:S02]  /*0e90*/  FMUL.FTZ R135, R74, R135 ;  /* 0x000000874a877220 */ /* 0x000fe40000410000 */
[----:B------:R-:W-:-:S02]  /*0ea0*/  FADD.FTZ R48, R47, R136 ;  /* 0x000000882f307221 */ /* 0x000fc40000010000 */
[----:B------:R-:W-:Y:S01]  /*0eb0*/  FFMA.FTZ R46, R133, R136, R46 ;  /* 0x00000088852e7223 */ /* 0x000fe2000001002e */
[----:B------:R-:W-:Y:S01]  /*0ec0*/  HADD2.F32 R49, -RZ, R49.H0_H0 ;  /* 0x20000031ff317230 */ /* 0x000fe20000004100 */
        /* <DEDUP_REMOVED lines=17> */
.L_x_524:
[----:B------:R-:W-:Y:S05]  /*0fe0*/  BSYNC B0 ;  /* 0x0000000000007941 */ /* 0x000fea0003800000 */
.L_x_523:
        /* <DEDUP_REMOVED lines=26> */
[--C-:B--2---:R-:W-:Y:S01]  /*1190*/  SHF.R.U64 R117, R56, 0x10, R57.reuse ;  /* 0x0000001038757819 */ /* 0x104fe20000001239 */
[----:B------:R-:W-:Y:S02]  /*11a0*/  IMAD.MOV.U32 R58, RZ, RZ, R56 ;  /* 0x000000ffff3a7224 */ /* 0x000fe400078e0038 */
[----:B------:R-:W-:Y:S01]  /*11b0*/  IMAD.MOV.U32 R59, RZ, RZ, R57 ;  /* 0x000000ffff3b7224 */ /* 0x000fe200078e0039 */
[----:B---3--:R-:W-:Y:S01]  /*11c0*/  SHF.R.U64 R121, R48, 0x10, R49 ;  /* 0x0000001030797819 */ /* 0x008fe20000001231 */
[----:B----4-:R-:W-:Y:S01]  /*11d0*/  IMAD.MOV.U32 R54, RZ, RZ, R48 ;  /* 0x000000ffff367224 */ /* 0x010fe200078e0030 */
[----:B------:R-:W-:-:S02]  /*11e0*/  HADD2.F32 R48, -RZ, R117.H0_H0 ;  /* 0x20000075ff307230 */ /* 0x000fc40000004100 */
[----:B------:R-:W-:Y:S02]  /*11f0*/  HADD2.F32 R58, -RZ, R58.H0_H0 ;  /* 0x2000003aff3a7230 */ /* 0x000fe40000004100 */
[----:B------:R-:W-:Y:S01]  /*1200*/  HADD2.F32 R59, -RZ, R59.H0_H0 ;  /* 0x2000003bff3b7230 */ /* 0x000fe20000004100 */
[C---:B------:R-:W-:Y:S01]  /*1210*/  FADD.FTZ R48, -R118.reuse, R48 ;  /* 0x0000003076307221 */ /* 0x040fe20000010100 */
[----:B------:R-:W-:Y:S01]  /*1220*/  HADD2.F32 R54, -RZ, R54.H0_H0 ;  /* 0x20000036ff367230 */ /* 0x000fe20000004100 */
[C---:B------:R-:W-:Y:S01]  /*1230*/  FADD.FTZ R58, -R118.reuse, R58 ;  /* 0x0000003a763a7221 */ /* 0x040fe20000010100 */
[----:B------:R-:W-:Y:S01]  /*1240*/  SHF.R.U32.HI R56, RZ, 0x10, R57 ;  /* 0x00000010ff387819 */ /* 0x000fe20000011639 */
[----:B0-----:R-:W-:Y:S01]  /*1250*/  IMAD.MOV.U32 R50, RZ, RZ, R49 ;  /* 0x000000ffff327224 */ /* 0x001fe200078e0031 */
[----:B------:R-:W-:Y:S01]  /*1260*/  HADD2.F32 R121, -RZ, R121.H0_H0 ;  /* 0x20000079ff797230 */ /* 0x000fe20000004100 */
[----:B------:R-:W-:Y:S02]  /*1270*/  FADD.FTZ R120, -R118, R59 ;  /* 0x0000003b76787221 */ /* 0x000fe40000010100 */
[----:B------:R-:W-:-:S02]  /*1280*/  FMUL.FTZ R124, R149, R48 ;  /* 0x00000030957c7220 */ /* 0x000fc40000410000 */
[----:B------:R-:W-:Y:S02]  /*1290*/  FMUL.FTZ R123, R149, R58 ;  /* 0x0000003a957b7220 */ /* 0x000fe40000410000 */
[----:B------:R-:W-:Y:S01]  /*12a0*/  FMUL.FTZ R122, R77, R54 ;  /* 0x000000364d7a7220 */ /* 0x000fe20000410000 */
[----:B------:R-:W-:Y:S01]  /*12b0*/  SHF.R.U32.HI R49, RZ, 0x10, R49 ;  /* 0x00000010ff317819 */ /* 0x000fe20000011631 */
[----:B------:R-:W-:Y:S01]  /*12c0*/  HADD2.F32 R119, -RZ, R50.H0_H0 ;  /* 0x20000032ff777230 */ /* 0x000fe20000004100 */
[----:B------:R-:W-:Y:S01]  /*12d0*/  FADD.FTZ R13, R13, R121 ;  /* 0x000000790d0d7221 */ /* 0x000fe20000010000 */
[----:B------:R-:W-:Y:S01]  /*12e0*/  HADD2.F32 R51, -RZ, R56.H0_H0 ;  /* 0x20000038ff337230 */ /* 0x000fe20000004100 */
[-C--:B------:R-:W-:Y:S02]  /*12f0*/  FFMA.FTZ R33, R124, R121.reuse, R33 ;  /* 0x000000797c217223 */ /* 0x080fe40000010021 */
[----:B------:R-:W-:Y:S02]  /*1300*/  FMUL.FTZ R120, R149, R120 ;  /* 0x0000007895787220 */ /* 0x000fe40000410000 */
[----:B------:R-:W-:-:S02]  /*1310*/  FMUL.FTZ R121, R78, R121 ;  /* 0x000000794e797220 */ /* 0x000fc40000410000 */
[----:B------:R-:W-:Y:S02]  /*1320*/  FADD.FTZ R48, R47, R122 ;  /* 0x0000007a2f307221 */ /* 0x000fe40000010000 */
[----:B------:R-:W-:Y:S01]  /*1330*/  FFMA.FTZ R46, R123, R122, R46 ;  /* 0x0000007a7b2e7223 */ /* 0x000fe2000001002e */
[----:B------:R-:W-:Y:S01]  /*1340*/  HADD2.F32 R49, -RZ, R49.H0_H0 ;  /* 0x20000031ff317230 */ /* 0x000fe20000004100 */
[----:B------:R-:W-:Y:S02]  /*1350*/  FADD.FTZ R14, R14, R119 ;  /* 0x000000770e0e7221 */ /* 0x000fe40000010000 */
[-C--:B------:R-:W-:Y:S02]  /*1360*/  FFMA.FTZ R34, R120, R119.reuse, R34 ;  /* 0x0000007778227223 */ /* 0x080fe40000010022 */
[----:B------:R-:W-:Y:S02]  /*1370*/  FADD.FTZ R118, -R118, R51 ;  /* 0x0000003376767221 */ /* 0x000fe40000010100 */
[----:B------:R-:W-:-:S02]  /*1380*/  FMUL.FTZ R119, R79, R119 ;  /* 0x000000774f777220 */ /* 0x000fc40000410000 */
        /* <DEDUP_REMOVED lines=12> */
.L_x_526:
[----:B-1----:R-:W-:Y:S05]  /*1450*/  BSYNC B0 ;  /* 0x0000000000007941 */ /* 0x002fea0003800000 */
.L_x_525:
[----:B------:R-:W-:Y:S01]  /*1460*/  BSSY B0, `(.L_x_527) ;  /* 0x0000046000007945 */ /* 0x000fe20003800000 */
[----:B------:R-:W-:Y:S05]  /*1470*/  @!P4 BRA `(.L_x_528) ;  /* 0x000004400000c947 */ /* 0x000fea0003800000 */
[----:B------:R-:W-:Y:S01]  /*1480*/  LEA R50, P0, R45, c[0x0][0x188], 0x3 ;  /* 0x000062002d327a11 */ /* 0x000fe200078018ff */
[----:B------:R-:W-:-:S03]  /*1490*/  IMAD.MOV.U32 R48, RZ, RZ, 0x8 ;  /* 0x00000008ff307424 */ /* 0x000fc600078e00ff */
[C---:B------:R-:W-:Y:S01]  /*14a0*/  LEA.HI.X R51, R45.reuse, c[0x0][0x18c], RZ, 0x3, P0 ;  /* 0x000063002d337a11 */ /* 0x040fe200000f1cff */
[----:B------:R-:W-:-:S04]  /*14b0*/  IMAD.WIDE.U32 R48, R45, R48, c[0x0][0x208] ;  /* 0x000082002d307625 */ /* 0x000fc800078e0030 */
[----:B------:R0:W2:Y:S01]  /*14c0*/  LDG.E.64 R56, [R50.64] ;  /* 0x0000000432387981 */ /* 0x0000a2000c1e1b00 */
[C---:B------:R-:W-:Y:S02]  /*14d0*/  SHF.L.U32 R54, R45.reuse, 0x2, RZ ;  /* 0x000000022d367819 */ /* 0x040fe400000006ff */
[----:B------:R-:W-:Y:S01]  /*14e0*/  SHF.L.U64.HI R55, R45, 0x2, RZ ;  /* 0x000000022d377819 */ /* 0x000fe200000102ff */
[----:B------:R-:W3:Y:S01]  /*14f0*/  LDG.E.64 R48, [R48.64] ;  /* 0x0000000430307981 */ /* 0x000ee2000c1e1b00 */
[----:B------:R-:W-:Y:S02]  /*1500*/  IADD3 R52, P5, R54, c[0x0][0x190], RZ ;  /* 0x0000640036347a10 */ /* 0x000fe40007fbe0ff */
[----:B------:R-:W-:Y:S02]  /*1510*/  ISETP.NE.U32.AND P0, PT, RZ, c[0x0][0x250], PT ;  /* 0x00009400ff007a0c */ /* 0x000fe40003f05070 */
        /* <DEDUP_REMOVED lines=58> */
.L_x_528:
[----:B-1----:R-:W-:Y:S05]  /*18c0*/  BSYNC B0 ;  /* 0x0000000000007941 */ /* 0x002fea0003800000 */
.L_x_527:
        /* <DEDUP_REMOVED lines=28> */
[----:B-1----:R-:W-:Y:S02]  /*1a90*/  IMAD.MOV.U32 R51, RZ, RZ, R57 ;  /* 0x000000ffff337224 */ /* 0x002fe400078e0039 */
[----:B---3--:R-:W-:Y:S01]  /*1aa0*/  IMAD.MOV.U32 R44, RZ, RZ, R48 ;  /* 0x000000ffff2c7224 */ /* 0x008fe200078e0030 */
[----:B------:R-:W-:Y:S01]  /*1ab0*/  SHF.R.U64 R143, R48, 0x10, R49 ;  /* 0x00000010308f7819 */ /* 0x000fe20000001231 */
[----:B------:R-:W-:Y:S02]  /*1ac0*/  HADD2.F32 R48, -RZ, R45.H0_H0 ;  /* 0x2000002dff307230 */ /* 0x000fe40000004100 */
[----:B------:R-:W-:Y:S02]  /*1ad0*/  HADD2.F32 R50, -RZ, R58.H0_H0 ;  /* 0x2000003aff327230 */ /* 0x000fe40000004100 */
[----:B------:R-:W-:Y:S01]  /*1ae0*/  HADD2.F32 R51, -RZ, R51.H0_H0 ;  /* 0x20000033ff337230 */ /* 0x000fe20000004100 */
[C---:B------:R-:W-:Y:S01]  /*1af0*/  FADD.FTZ R48, -R148.reuse, R48 ;  /* 0x0000003094307221 */ /* 0x040fe20000010100 */
[----:B------:R-:W-:Y:S01]  /*1b00*/  HADD2.F32 R44, -RZ, R44.H0_H0 ;  /* 0x2000002cff2c7230 */ /* 0x000fe20000004100 */
[C---:B------:R-:W-:Y:S01]  /*1b10*/  FADD.FTZ R50, -R148.reuse, R50 ;  /* 0x0000003294327221 */ /* 0x040fe20000010100 */
[----:B------:R-:W-:Y:S01]  /*1b20*/  SHF.R.U32.HI R56, RZ, 0x10, R57 ;  /* 0x00000010ff387819 */ /* 0x000fe20000011639 */
[----:B------:R-:W-:Y:S01]  /*1b30*/  IMAD.MOV.U32 R45, RZ, RZ, R49 ;  /* 0x000000ffff2d7224 */ /* 0x000fe200078e0031 */
[----:B------:R-:W-:Y:S01]  /*1b40*/  HADD2.F32 R143, -RZ, R143.H0_H0 ;  /* 0x2000008fff8f7230 */ /* 0x000fe20000004100 */
[----:B0-----:R-:W-:-:S02]  /*1b50*/  FADD.FTZ R52, -R148, R51 ;  /* 0x0000003394347221 */ /* 0x001fc40000010100 */
[C---:B------:R-:W-:Y:S02]  /*1b60*/  FMUL.FTZ R141, R149.reuse, R48 ;  /* 0x00000030958d7220 */ /* 0x040fe40000410000 */
[----:B------:R-:W-:Y:S02]  /*1b70*/  FMUL.FTZ R142, R149, R50 ;  /* 0x00000032958e7220 */ /* 0x000fe40000410000 */
[-C--:B------:R-:W-:Y:S01]  /*1b80*/  FMUL.FTZ R144, R85, R44.reuse ;  /* 0x0000002c55907220 */ /* 0x080fe20000410000 */
[----:B------:R-:W-:Y:S01]  /*1b90*/  SHF.R.U32.HI R49, RZ, 0x10, R49 ;  /* 0x00000010ff317819 */ /* 0x000fe20000011631 */
[----:B------:R-:W-:Y:S01]  /*1ba0*/  HADD2.F32 R45, -RZ, R45.H0_H0 ;  /* 0x2000002dff2d7230 */ /* 0x000fe20000004100 */
[----:B------:R-:W-:Y:S01]  /*1bb0*/  FADD.FTZ R4, R4, R44 ;  /* 0x0000002c04047221 */ /* 0x000fe20000010000 */
[----:B------:R-:W-:Y:S01]  /*1bc0*/  HADD2.F32 R53, -RZ, R56.H0_H0 ;  /* 0x20000038ff357230 */ /* 0x000fe20000004100 */
[----:B------:R-:W-:Y:S02]  /*1bd0*/  FFMA.FTZ R24, R141, R44, R24 ;  /* 0x0000002c8d187223 */ /* 0x000fe40000010018 */
[----:B------:R-:W-:-:S02]  /*1be0*/  FADD.FTZ R5, R5, R143 ;  /* 0x0000008f05057221 */ /* 0x000fc40000010000 */
[-C--:B------:R-:W-:Y:S02]  /*1bf0*/  FFMA.FTZ R25, R142, R143.reuse, R25 ;  /* 0x0000008f8e197223 */ /* 0x080fe40000010019 */
[----:B------:R-:W-:Y:S02]  /*1c00*/  FMUL.FTZ R145, R149, R52 ;  /* 0x0000003495917220 */ /* 0x000fe40000410000 */
[----:B------:R-:W-:Y:S02]  /*1c10*/  FMUL.FTZ R143, R86, R143 ;  /* 0x0000008f568f7220 */ /* 0x000fe40000410000 */
[----:B------:R-:W-:Y:S02]  /*1c20*/  FADD.FTZ R44, R47, R144 ;  /* 0x000000902f2c7221 */ /* 0x000fe40000010000 */
[----:B------:R-:W-:Y:S01]  /*1c30*/  FFMA.FTZ R46, R141, R144, R46 ;  /* 0x000000908d2e7223 */ /* 0x000fe2000001002e */
[----:B------:R-:W-:Y:S01]  /*1c40*/  HADD2.F32 R48, -RZ, R49.H0_H0 ;  /* 0x20000031ff307230 */ /* 0x000fe20000004100 */
[----:B------:R-:W-:-:S02]  /*1c50*/  FADD.FTZ R6, R6, R45 ;  /* 0x0000002d06067221 */ /* 0x000fc40000010000 */
[-C--:B------:R-:W-:Y:S02]  /*1c60*/  FFMA.FTZ R26, R145, R45.reuse, R26 ;  /* 0x0000002d911a7223 */ /* 0x080fe4000001001a */
[----:B------:R-:W-:Y:S02]  /*1c70*/  FMUL.FTZ R146, R87, R45 ;  /* 0x0000002d57927220 */ /* 0x000fe40000410000 */
[----:B------:R-:W-:Y:S02]  /*1c80*/  FADD.FTZ R148, -R148, R53 ;  /* 0x0000003594947221 */ /* 0x000fe40000010100 */
        /* <DEDUP_REMOVED lines=10> */
.L_x_530:
[----:B----4-:R-:W-:Y:S05]  /*1d30*/  BSYNC B0 ;  /* 0x0000000000007941 */ /* 0x010fea0003800000 */
.L_x_529:
[----:B------:R-:W-:Y:S02]  /*1d40*/  LOP3.LUT P5, RZ, R89, 0xff, RZ, 0xc0, !PT ;  /* 0x000000ff59ff7812 */ /* 0x000fe400078ac0ff */
[----:B------:R-:W-:Y:S02]  /*1d50*/  SHF.R.U32.HI R48, RZ, 0x5, R150 ;  /* 0x00000005ff307819 */ /* 0x000fe40000011696 */
[----:B------:R-:W-:Y:S02]  /*1d60*/  LOP3.LUT P0, RZ, R150, 0x1f, RZ, 0xc0, !PT ;  /* 0x0000001f96ff7812 */ /* 0x000fe4000780c0ff */
[----:B------:R-:W-:-:S07]  /*1d70*/  LOP3.LUT R152, R48, 0x7fffff8, RZ, 0xc0, !PT ;  /* 0x07fffff830987812 */ /* 0x000fce00078ec0ff */
[----:B------:R-:W-:Y:S01]  /*1d80*/  @!P5 IADD3 R152, R152, 0x8, RZ ;  /* 0x000000089898d810 */ /* 0x000fe20007ffe0ff */
[----:B------:R-:W-:Y:S05]  /*1d90*/  BRA.DIV ~URZ, `(.L_x_531) ;  /* 0x000025f27f007947 */ /* 0x000fea000b800000 */
[----:B------:R0:W1:Y:S02]  /*1da0*/  SHFL.DOWN PT, R50, R47, 0x10, 0x1f ;  /* 0x0a001f002f327f89 */ /* 0x00006400000e0000 */
.L_x_553:
        /* <DEDUP_REMOVED lines=18> */
.L_x_554:
        /* <DEDUP_REMOVED lines=111> */
.L_x_535:
        /* <DEDUP_REMOVED lines=19> */
.L_x_536:
[----:B-1----:R-:W-:Y:S02]  /*26f0*/  IADD3 R103, R103, 0x100, RZ ;  /* 0x0000010067677810 */ /* 0x002fe40007ffe0ff */
.L_x_534:
[----:B------:R-:W-:Y:S05]  /*2700*/  BSYNC B0 ;  /* 0x0000000000007941 */ /* 0x000fea0003800000 */
.L_x_533:
        /* <DEDUP_REMOVED lines=46> */
[----:B------:R-:W-:Y:S02]  /*29f0*/  LOP3.LUT P0, RZ, R107, 0xff000000, RZ, 0xc0, !PT ;  /* 0xff0000006bff7812 */ /* 0x000fe4000780c0ff */
        /* <DEDUP_REMOVED lines=35> */
.L_x_539:
        /* <DEDUP_REMOVED lines=19> */
.L_x_540:
[----:B-1----:R-:W-:Y:S02]  /*2d60*/  IADD3 R103, R103, 0x100, RZ ;  /* 0x0000010067677810 */ /* 0x002fe40007ffe0ff */
.L_x_538:
[----:B------:R-:W-:Y:S05]  /*2d70*/  BSYNC B0 ;  /* 0x0000000000007941 */ /* 0x000fea0003800000 */
.L_x_537:
        /* <DEDUP_REMOVED lines=82> */
.L_x_543:
        /* <DEDUP_REMOVED lines=19> */
.L_x_544:
[----:B-1----:R-:W-:Y:S02]  /*33d0*/  IADD3 R103, R103, 0x100, RZ ;  /* 0x0000010067677810 */ /* 0x002fe40007ffe0ff */
.L_x_542:
[----:B------:R-:W-:Y:S05]  /*33e0*/  BSYNC B0 ;  /* 0x0000000000007941 */ /* 0x000fea0003800000 */
.L_x_541:
        /* <DEDUP_REMOVED lines=82> */
.L_x_547:
        /* <DEDUP_REMOVED lines=19> */
.L_x_548:
[----:B-1----:R-:W-:Y:S02]  /*3a40*/  IADD3 R103, R103, 0x100, RZ ;  /* 0x0000010067677810 */ /* 0x002fe40007ffe0ff */
.L_x_546:
[----:B------:R-:W-:Y:S05]  /*3a50*/  BSYNC B0 ;  /* 0x0000000000007941 */ /* 0x000fea0003800000 */
.L_x_545:
        /* <DEDUP_REMOVED lines=14> */
[----:B------:R-:W-:Y:S01]  /*3b40*/  @P5 SHF.R.U32.HI R51, RZ, 0x10, R67 ;  /* 0x00000010ff335819 */ /* 0x000fe20000011643 */
[----:B------:R-:W-:Y:S02]  /*3b50*/  FMUL.FTZ R44, R149, R44 ;  /* 0x0000002c952c7220 */ /* 0x000fe40000410000 */
[----:B------:R-:W-:Y:S01]  /*3b60*/  FADD.FTZ R48, R146, -R49 ;  /* 0x8000003192307221 */ /* 0x000fe20000010000 */
[----:B------:R-:W-:Y:S01]  /*3b70*/  @P5 HADD2.F32 R47, -RZ, R46.H0_H0 ;  /* 0x2000002eff2f5230 */ /* 0x000fe20000004100 */
[----:B------:R-:W-:-:S02]  /*3b80*/  FFMA.FTZ R46, R142, R45, R50 ;  /* 0x0000002d8e2e7223 */ /* 0x000fc40000010032 */
[----:B------:R-:W-:Y:S01]  /*3b90*/  FFMA.FTZ R50, R148, R45, R50 ;  /* 0x0000002d94327223 */ /* 0x000fe20000010032 */
[----:B------:R-:W-:Y:S01]  /*3ba0*/  @P5 SHF.R.U64 R45, R66, 0x10, R67 ;  /* 0x00000010422d5819 */ /* 0x000fe20000001243 */
[----:B------:R-:W-:Y:S02]  /*3bb0*/  FADD.FTZ R46, R143, -R46 ;  /* 0x8000002e8f2e7221 */ /* 0x000fe40000010000 */
[----:B------:R-:W-:Y:S02]  /*3bc0*/  @P5 FADD.FTZ R44, R44, R47 ;  /* 0x0000002f2c2c5221 */ /* 0x000fe40000010000 */
[----:B------:R-:W-:Y:S01]  /*3bd0*/  @P5 IMAD.MOV.U32 R47, RZ, RZ, R67 ;  /* 0x000000ffff2f5224 */ /* 0x000fe200078e0043 */
[----:B------:R-:W-:Y:S01]  /*3be0*/  @P5 HADD2.F32 R45, -RZ, R45.H0_H0 ;  /* 0x2000002dff2d5230 */ /* 0x000fe20000004100 */
[----:B------:R-:W-:Y:S02]  /*3bf0*/  FMUL.FTZ R46, R149, R46 ;  /* 0x0000002e952e7220 */ /* 0x000fe40000410000 */
[----:B------:R-:W-:Y:S01]  /*3c00*/  FADD.FTZ R50, R147, -R50 ;  /* 0x8000003293327221 */ /* 0x000fe20000010000 */
[----:B------:R-:W-:Y:S01]  /*3c10*/  @P5 HADD2.F32 R47, -RZ, R47.H0_H0 ;  /* 0x2000002fff2f5230 */ /* 0x000fe20000004100 */
[----:B------:R-:W-:Y:S01]  /*3c20*/  @P5 FADD.FTZ R46, R46, R45 ;  /* 0x0000002d2e2e5221 */ /* 0x000fe20000010000 */
[----:B------:R-:W-:Y:S01]  /*3c30*/  @P5 HADD2.F32 R45, -RZ, R51.H0_H0 ;  /* 0x20000033ff2d5230 */ /* 0x000fe20000004100 */
[----:B------:R-:W-:-:S02]  /*3c40*/  FMUL.FTZ R48, R149, R48 ;  /* 0x0000003095307220 */ /* 0x000fc40000410000 */
[----:B------:R-:W-:Y:S01]  /*3c50*/  FMUL.FTZ R50, R149, R50 ;  /* 0x0000003295327220 */ /* 0x000fe20000410000 */
[----:B------:R-:W-:Y:S01]  /*3c60*/  @P0 F2FP.PACK_AB R49, RZ, R46 ;  /* 0x0000002eff31023e */ /* 0x000fe200000000ff */
[----:B------:R-:W-:Y:S01]  /*3c70*/  @P5 FADD.FTZ R48, R48, R47 ;  /* 0x0000002f30305221 */ /* 0x000fe20000010000 */
[----:B------:R-:W-:Y:S01]  /*3c80*/  @P0 F2FP.PACK_AB R47, RZ, R44 ;  /* 0x0000002cff2f023e */ /* 0x000fe200000000ff */
[----:B------:R-:W-:Y:S01]  /*3c90*/  @P5 FADD.FTZ R50, R50, R45 ;  /* 0x0000002d32325221 */ /* 0x000fe20000010000 */
[----:B------:R-:W-:Y:S01]  /*3ca0*/  LOP3.LUT P5, RZ, R108, 0xff000000, RZ, 0xc0, !PT ;  /* 0xff0000006cff7812 */ /* 0x000fe200078ac0ff */
[----:B------:R-:W-:Y:S01]  /*3cb0*/  FMUL.FTZ R54, R46, c[0x0][0x1e8] ;  /* 0x00007a002e367a20 */ /* 0x000fe20000410000 */
[----:B------:R-:W-:Y:S01]  /*3cc0*/  @P0 PRMT R95, R47, 0x7610, R95 ;  /* 0x000076102f5f0816 */ /* 0x000fe2000000005f */
[----:B------:R-:W-:Y:S01]  /*3cd0*/  FMUL.FTZ R53, R50, c[0x0][0x1e8] ;  /* 0x00007a0032357a20 */ /* 0x000fe20000410000 */
[----:B------:R-:W-:Y:S01]  /*3ce0*/  @P0 F2FP.PACK_AB R45, RZ, R48 ;  /* 0x00000030ff2d023e */ /* 0x000fe200000000ff */
[----:B------:R-:W-:Y:S01]  /*3cf0*/  FMUL.FTZ R55, R48, c[0x0][0x1e8] ;  /* 0x00007a0030377a20 */ /* 0x000fe20000410000 */
[----:B------:R-:W-:Y:S01]  /*3d00*/  @P0 F2FP.PACK_AB R47, RZ, R50 ;  /* 0x00000032ff2f023e */ /* 0x000fe200000000ff */
[----:B------:R-:W-:Y:S01]  /*3d10*/  FMUL.FTZ R44, R44, c[0x0][0x1e8] ;  /* 0x00007a002c2c7a20 */ /* 0x000fe20000410000 */
[----:B------:R-:W-:-:S02]  /*3d20*/  @P0 PRMT R96, R49, 0x7610, R96 ;  /* 0x0000761031600816 */ /* 0x000fc40000000060 */
[----:B------:R-:W-:Y:S02]  /*3d30*/  @P0 PRMT R97, R45, 0x7610, R97 ;  /* 0x000076102d610816 */ /* 0x000fe40000000061 */
[----:B------:R-:W-:Y:S02]  /*3d40*/  @P0 PRMT R98, R47, 0x7610, R98 ;  /* 0x000076102f620816 */ /* 0x000fe40000000062 */
[----:B------:R-:W-:Y:S02]  /*3d50*/  ISETP.NE.U32.AND P0, PT, RZ, c[0x0][0x250], PT ;  /* 0x00009400ff007a0c */ /* 0x000fe40003f05070 */
[----:B------:R-:W-:Y:S02]  /*3d60*/  FSEL R47, R53, RZ, P5 ;  /* 0x000000ff352f7208 */ /* 0x000fe40002800000 */
[----:B------:R-:W-:Y:S02]  /*3d70*/  LOP3.LUT P5, RZ, R108, 0xff00, RZ, 0xc0, !PT ;  /* 0x0000ff006cff7812 */ /* 0x000fe400078ac0ff */
[----:B------:R-:W-:Y:S01]  /*3d80*/  ISETP.NE.AND.EX P0, PT, RZ, c[0x0][0x254], PT, P0 ;  /* 0x00009500ff007a0c */ /* 0x000fe20003f05300 */
[----:B------:R-:W0:Y:S01]  /*3d90*/  F2F.F16.F32 R49, R47 ;  /* 0x0000002f00317304 */ /* 0x000e220000200800 */
[----:B------:R-:W-:-:S02]  /*3da0*/  FSEL R45, R54, RZ, P5 ;  /* 0x000000ff362d7208 */ /* 0x000fc40002800000 */
[----:B------:R-:W-:-:S04]  /*3db0*/  LOP3.LUT P5, RZ, R108, 0xff0000, RZ, 0xc0, !PT ;  /* 0x00ff00006cff7812 */ /* 0x000fc800078ac0ff */
[----:B------:R-:W-:Y:S01]  /*3dc0*/  FSEL R46, R55, RZ, P5 ;  /* 0x000000ff372e7208 */ /* 0x000fe20002800000 */
[----:B------:R-:W1:Y:S01]  /*3dd0*/  F2F.F16.F32 R45, R45 ;  /* 0x0000002d002d7304 */ /* 0x000e620000200800 */
[----:B------:R-:W-:-:S04]  /*3de0*/  LOP3.LUT P5, RZ, R108, 0xff, RZ, 0xc0, !PT ;  /* 0x000000ff6cff7812 */ /* 0x000fc800078ac0ff */
[----:B------:R-:W-:Y:S02]  /*3df0*/  FSEL R50, R44, RZ, P5 ;  /* 0x000000ff2c327208 */ /* 0x000fe40002800000 */
[----:B------:R-:W-:Y:S01]  /*3e00*/  @P0 LOP3.LUT P5, RZ, R94, 0xff, RZ, 0xc0, !PT ;  /* 0x000000ff5eff0812 */ /* 0x000fe200078ac0ff */
[----:B------:R-:W2:Y:S01]  /*3e10*/  F2F.F16.F32 R46, R46 ;  /* 0x0000002e002e7304 */ /* 0x000ea20000200800 */
[----:B0-----:R-:W-:Y:S02]  /*3e20*/  IMAD.U32 R49, R49, 0x10000, RZ ;  /* 0x0001000031317824 */ /* 0x001fe400078e00ff */
[----:B------:R-:W-:Y:S02]  /*3e30*/  @P0 FSEL R52, R44, RZ, P5 ;  /* 0x000000ff2c340208 */ /* 0x000fe40002800000 */
[----:B------:R-:W-:-:S03]  /*3e40*/  @P0 LOP3.LUT P5, RZ, R94, 0xff000000, RZ, 0xc0, !PT ;  /* 0xff0000005eff0812 */ /* 0x000fc600078ac0ff */
[----:B------:R-:W0:Y:S01]  /*3e50*/  F2F.F16.F32 R47, R50 ;  /* 0x00000032002f7304 */ /* 0x000e220000200800 */
        /* <DEDUP_REMOVED lines=16> */
.L_x_551:
[----:B------:R1:W-:Y:S01]  /*3f60*/  STG.E.64 [R46.64], R48 ;  /* 0x000000302e007986 */ /* 0x0003e2000c101b04 */
[----:B------:R-:W-:Y:S02]  /*3f70*/  @P0 LOP3.LUT P5, RZ, R94, 0xff00, RZ, 0xc0, !PT ;  /* 0x0000ff005eff0812 */ /* 0x000fe400078ac0ff */
        /* <DEDUP_REMOVED lines=20> */
.L_x_550:
[----:B-1----:R-:W-:Y:S05]  /*40c0*/  BSYNC B0 ;  /* 0x0000000000007941 */ /* 0x002fea0003800000 */
.L_x_549:
[----:B------:R-:W-:Y:S02]  /*40d0*/  IADD3 R68, R68, c[0x0][0x160], RZ ;  /* 0x0000580044447a10 */ /* 0x000fe40007ffe0ff */
[----:B------:R-:W-:Y:S02]  /*40e0*/  LOP3.LUT P5, RZ, R89, 0xff, RZ, 0xc0, !PT ;  /* 0x000000ff59ff7812 */ /* 0x000fe400078ac0ff */
[----:B------:R-:W-:Y:S02]  /*40f0*/  ISETP.GE.AND P0, PT, R68, c[0x0][0x164], PT ;  /* 0x0000590044007a0c */ /* 0x000fe40003f06270 */
[----:B------:R-:W-:-:S11]  /*4100*/  SEL R89, RZ, 0x1, P5 ;  /* 0x00000001ff597807 */ /* 0x000fd60002800000 */
[----:B0-----:R-:W-:Y:S01]  /*4110*/  @P0 CALL.REL.NOINC `(.L_x_520) ;  /* 0x0000001000000944 */ /* 0x001fe20003c00000 */
[----:B------:R-:W-:Y:S05]  /*4120*/  BRA `(.L_x_552) ;  /* 0xffffc52000007947 */ /* 0x000fea000383ffff */
.L_x_520:
        /* <DEDUP_REMOVED lines=38> */
.L_x_531:
[----:B------:R-:W-:Y:S01]  /*4390*/  IMAD.MOV.U32 R49, RZ, RZ, R47 ;  /* 0x000000ffff317224 */ /* 0x000fe200078e002f */
[----:B-----5:R-:W-:Y:S01]  /*43a0*/  MOV R44, 0x43f0 ;  /* 0x000043f0002c7802 */ /* 0x020fe20000000f00 */
[----:B------:R-:W-:Y:S02]  /*43b0*/  IMAD.MOV.U32 R54, RZ, RZ, 0x10 ;  /* 0x00000010ff367424 */ /* 0x000fe400078e00ff */
[----:B------:R-:W-:-:S02]  /*43c0*/  IMAD.MOV.U32 R53, RZ, RZ, 0x1f ;  /* 0x0000001fff357424 */ /* 0x000fc400078e00ff */
[----:B------:R-:W-:Y:S02]  /*43d0*/  IMAD.MOV.U32 R56, RZ, RZ, -0x1 ;  /* 0xffffffffff387424 */ /* 0x000fe400078e00ff */
[----:B------:R-:W-:Y:S05]  /*43e0*/  CALL.REL.NOINC `($__internal_20_$__cuda_sm70_shflsync_down_p) ;  /* 0x0000046000007944 */ /* 0x000fea0003c00000 */
[----:B-1----:R-:W-:Y:S01]  /*43f0*/  IMAD.MOV.U32 R50, RZ, RZ, R49 ;  /* 0x000000ffff327224 */ /* 0x002fe200078e0031 */
[----:B0-----:R-:W-:Y:S05]  /*4400*/  BRA `(.L_x_553) ;  /* 0xffffd9a000007947 */ /* 0x001fea000383ffff */
.L_x_532:
[----:B------:R-:W-:Y:S01]  /*4410*/  IMAD.MOV.U32 R49, RZ, RZ, R46 ;  /* 0x000000ffff317224 */ /* 0x000fe200078e002e */
[----:B-----5:R-:W-:Y:S01]  /*4420*/  MOV R44, 0x4470 ;  /* 0x00004470002c7802 */ /* 0x020fe20000000f00 */
[----:B------:R-:W-:Y:S02]  /*4430*/  IMAD.MOV.U32 R54, RZ, RZ, 0x10 ;  /* 0x00000010ff367424 */ /* 0x000fe400078e00ff */
[----:B------:R-:W-:Y:S02]  /*4440*/  IMAD.MOV.U32 R53, RZ, RZ, 0x1f ;  /* 0x0000001fff357424 */ /* 0x000fe400078e00ff */
[----:B------:R-:W-:Y:S02]  /*4450*/  IMAD.MOV.U32 R56, RZ, RZ, -0x1 ;  /* 0xffffffffff387424 */ /* 0x000fe400078e00ff */
[----:B01----:R-:W-:Y:S05]  /*4460*/  CALL.REL.NOINC `($__internal_20_$__cuda_sm70_shflsync_down_p) ;  /* 0x000003e000007944 */ /* 0x003fea0003c00000 */
[----:B------:R-:W-:Y:S01]  /*4470*/  FADD.FTZ R47, R50, R47 ;  /* 0x0000002f322f7221 */ /* 0x000fe20000010000 */
[----:B------:R-:W-:Y:S01]  /*4480*/  MOV R44, 0x44f0 ;  /* 0x000044f0002c7802 */ /* 0x000fe20000000f00 */
[----:B-1----:R-:W-:Y:S02]  /*4490*/  FADD.FTZ R50, R46, R49 ;  /* 0x000000312e327221 */ /* 0x002fe40000010000 */
[----:B0-----:R-:W-:Y:S01]  /*44a0*/  IMAD.MOV.U32 R54, RZ, RZ, 0x8 ;  /* 0x00000008ff367424 */ /* 0x001fe200078e00ff */
[----:B------:R-:W-:Y:S01]  /*44b0*/  MOV R49, R47 ;  /* 0x0000002f00317202 */ /* 0x000fe20000000f00 */
[----:B------:R-:W-:-:S02]  /*44c0*/  IMAD.MOV.U32 R53, RZ, RZ, 0x1f ;  /* 0x0000001fff357424 */ /* 0x000fc400078e00ff */
[----:B------:R-:W-:Y:S02]  /*44d0*/  IMAD.MOV.U32 R56, RZ, RZ, -0x1 ;  /* 0xffffffffff387424 */ /* 0x000fe400078e00ff */
[----:B------:R-:W-:Y:S05]  /*44e0*/  CALL.REL.NOINC `($__internal_20_$__cuda_sm70_shflsync_down_p) ;  /* 0x0000036000007944 */ /* 0x000fea0003c00000 */
[----:B-1----:R-:W-:Y:S01]  /*44f0*/  IMAD.MOV.U32 R46, RZ, RZ, R49 ;  /* 0x000000ffff2e7224 */ /* 0x002fe200078e0031 */
[----:B------:R-:W-:Y:S01]  /*4500*/  MOV R44, 0x4560 ;  /* 0x00004560002c7802 */ /* 0x000fe20000000f00 */
[----:B------:R-:W-:Y:S02]  /*4510*/  IMAD.MOV.U32 R49, RZ, RZ, R50 ;  /* 0x000000ffff317224 */ /* 0x000fe400078e0032 */
[----:B0-----:R-:W-:Y:S02]  /*4520*/  IMAD.MOV.U32 R54, RZ, RZ, 0x8 ;  /* 0x00000008ff367424 */ /* 0x001fe400078e00ff */
[----:B------:R-:W-:Y:S02]  /*4530*/  IMAD.MOV.U32 R53, RZ, RZ, 0x1f ;  /* 0x0000001fff357424 */ /* 0x000fe400078e00ff */
[----:B------:R-:W-:Y:S02]  /*4540*/  IMAD.MOV.U32 R56, RZ, RZ, -0x1 ;  /* 0xffffffffff387424 */ /* 0x000fe400078e00ff */
[----:B------:R-:W-:Y:S05]  /*4550*/  CALL.REL.NOINC `($__internal_20_$__cuda_sm70_shflsync_down_p) ;  /* 0x000002f000007944 */ /* 0x000fea0003c00000 */
[----:B------:R-:W-:Y:S01]  /*4560*/  FADD.FTZ R47, R46, R47 ;  /* 0x0000002f2e2f7221 */ /* 0x000fe20000010000 */
[----:B------:R-:W-:Y:S01]  /*4570*/  MOV R44, 0x45e0 ;  /* 0x000045e0002c7802 */ /* 0x000fe20000000f00 */
[----:B-1----:R-:W-:-:S02]  /*4580*/  FADD.FTZ R50, R50, R49 ;  /* 0x0000003132327221 */ /* 0x002fc40000010000 */
[----:B0-----:R-:W-:Y:S02]  /*4590*/  IMAD.MOV.U32 R54, RZ, RZ, 0x4 ;  /* 0x00000004ff367424 */ /* 0x001fe400078e00ff */
[----:B------:R-:W-:Y:S02]  /*45a0*/  IMAD.MOV.U32 R53, RZ, RZ, 0x1f ;  /* 0x0000001fff357424 */ /* 0x000fe400078e00ff */
[----:B------:R-:W-:Y:S02]  /*45b0*/  IMAD.MOV.U32 R56, RZ, RZ, -0x1 ;  /* 0xffffffffff387424 */ /* 0x000fe400078e00ff */
[----:B------:R-:W-:Y:S02]  /*45c0*/  IMAD.MOV.U32 R49, RZ, RZ, R47 ;  /* 0x000000ffff317224 */ /* 0x000fe400078e002f */
[----:B------:R-:W-:Y:S05]  /*45d0*/  CALL.REL.NOINC `($__internal_20_$__cuda_sm70_shflsync_down_p) ;  /* 0x0000027000007944 */ /* 0x000fea0003c00000 */
[----:B-1----:R-:W-:Y:S01]  /*45e0*/  IMAD.MOV.U32 R46, RZ, RZ, R49 ;  /* 0x000000ffff2e7224 */ /* 0x002fe200078e0031 */
[----:B------:R-:W-:Y:S01]  /*45f0*/  MOV R44, 0x4650 ;  /* 0x00004650002c7802 */ /* 0x000fe20000000f00 */
[----:B------:R-:W-:Y:S02]  /*4600*/  IMAD.MOV.U32 R49, RZ, RZ, R50 ;  /* 0x000000ffff317224 */ /* 0x000fe400078e0032 */
[----:B0-----:R-:W-:-:S02]  /*4610*/  IMAD.MOV.U32 R54, RZ, RZ, 0x4 ;  /* 0x00000004ff367424 */ /* 0x001fc400078e00ff */
[----:B------:R-:W-:Y:S02]  /*4620*/  IMAD.MOV.U32 R53, RZ, RZ, 0x1f ;  /* 0x0000001fff357424 */ /* 0x000fe400078e00ff */
[----:B------:R-:W-:Y:S02]  /*4630*/  IMAD.MOV.U32 R56, RZ, RZ, -0x1 ;  /* 0xffffffffff387424 */ /* 0x000fe400078e00ff */
[----:B------:R-:W-:Y:S05]  /*4640*/  CALL.REL.NOINC `($__internal_20_$__cuda_sm70_shflsync_down_p) ;  /* 0x0000020000007944 */ /* 0x000fea0003c00000 */
[----:B------:R-:W-:Y:S01]  /*4650*/  FADD.FTZ R47, R46, R47 ;  /* 0x0000002f2e2f7221 */ /* 0x000fe20000010000 */
[----:B------:R-:W-:Y:S01]  /*4660*/  MOV R44, 0x46d0 ;  /* 0x000046d0002c7802 */ /* 0x000fe20000000f00 */
[----:B-1----:R-:W-:Y:S02]  /*4670*/  FADD.FTZ R50, R50, R49 ;  /* 0x0000003132327221 */ /* 0x002fe40000010000 */
[----:B0-----:R-:W-:Y:S01]  /*4680*/  IMAD.MOV.U32 R54, RZ, RZ, 0x2 ;  /* 0x00000002ff367424 */ /* 0x001fe200078e00ff */
[----:B------:R-:W-:Y:S01]  /*4690*/  MOV R49, R47 ;  /* 0x0000002f00317202 */ /* 0x000fe20000000f00 */
[----:B------:R-:W-:Y:S02]  /*46a0*/  IMAD.MOV.U32 R53, RZ, RZ, 0x1f ;  /* 0x0000001fff357424 */ /* 0x000fe400078e00ff */
[----:B------:R-:W-:-:S02]  /*46b0*/  IMAD.MOV.U32 R56, RZ, RZ, -0x1 ;  /* 0xffffffffff387424 */ /* 0x000fc400078e00ff */
[----:B------:R-:W-:Y:S05]  /*46c0*/  CALL.REL.NOINC `($__internal_20_$__cuda_sm70_shflsync_down_p) ;  /* 0x0000018000007944 */ /* 0x000fea0003c00000 */
[----:B-1----:R-:W-:Y:S01]  /*46d0*/  IMAD.MOV.U32 R46, RZ, RZ, R49 ;  /* 0x000000ffff2e7224 */ /* 0x002fe200078e0031 */
[----:B------:R-:W-:Y:S01]  /*46e0*/  MOV R44, 0x4740 ;  /* 0x00004740002c7802 */ /* 0x000fe20000000f00 */
[----:B------:R-:W-:-:S02]  /*46f0*/  IMAD.MOV.U32 R49, RZ, RZ, R50 ;  /* 0x000000ffff317224 */ /* 0x000fc400078e0032 */
[----:B0-----:R-:W-:Y:S02]  /*4700*/  IMAD.MOV.U32 R54, RZ, RZ, 0x2 ;  /* 0x00000002ff367424 */ /* 0x001fe400078e00ff */
[----:B------:R-:W-:Y:S02]  /*4710*/  IMAD.MOV.U32 R53, RZ, RZ, 0x1f ;  /* 0x0000001fff357424 */ /* 0x000fe400078e00ff */
[----:B------:R-:W-:Y:S02]  /*4720*/  IMAD.MOV.U32 R56, RZ, RZ, -0x1 ;  /* 0xffffffffff387424 */ /* 0x000fe400078e00ff */
[----:B------:R-:W-:Y:S05]  /*4730*/  CALL.REL.NOINC `($__internal_20_$__cuda_sm70_shflsync_down_p) ;  /* 0x0000011000007944 */ /* 0x000fea0003c00000 */
[----:B------:R-:W-:Y:S01]  /*4740*/  FADD.FTZ R46, R46, R47 ;  /* 0x0000002f2e2e7221 */ /* 0x000fe20000010000 */
[----:B------:R-:W-:Y:S01]  /*4750*/  MOV R44, 0x47c0 ;  /* 0x000047c0002c7802 */ /* 0x000fe20000000f00 */
[----:B-1----:R-:W-:Y:S02]  /*4760*/  FADD.FTZ R52, R50, R49 ;  /* 0x0000003132347221 */ /* 0x002fe40000010000 */
[----:B0-----:R-:W-:Y:S02]  /*4770*/  IMAD.MOV.U32 R54, RZ, RZ, 0x1 ;  /* 0x00000001ff367424 */ /* 0x001fe400078e00ff */
[----:B------:R-:W-:-:S02]  /*4780*/  IMAD.MOV.U32 R53, RZ, RZ, 0x1f ;  /* 0x0000001fff357424 */ /* 0x000fc400078e00ff */
[----:B------:R-:W-:Y:S02]  /*4790*/  IMAD.MOV.U32 R56, RZ, RZ, -0x1 ;  /* 0xffffffffff387424 */ /* 0x000fe400078e00ff */
[----:B------:R-:W-:Y:S02]  /*47a0*/  IMAD.MOV.U32 R49, RZ, RZ, R46 ;  /* 0x000000ffff317224 */ /* 0x000fe400078e002e */
[----:B------:R-:W-:Y:S05]  /*47b0*/  CALL.REL.NOINC `($__internal_20_$__cuda_sm70_shflsync_down_p) ;  /* 0x0000009000007944 */ /* 0x000fea0003c00000 */
[----:B-1----:R-:W-:Y:S01]  /*47c0*/  IMAD.MOV.U32 R51, RZ, RZ, R49 ;  /* 0x000000ffff337224 */ /* 0x002fe200078e0031 */
[----:B------:R-:W-:Y:S01]  /*47d0*/  MOV R44, 0x4830 ;  /* 0x00004830002c7802 */ /* 0x000fe20000000f00 */
[----:B------:R-:W-:Y:S02]  /*47e0*/  IMAD.MOV.U32 R49, RZ, RZ, R52 ;  /* 0x000000ffff317224 */ /* 0x000fe400078e0034 */
[----:B0-----:R-:W-:Y:S02]  /*47f0*/  IMAD.MOV.U32 R54, RZ, RZ, 0x1 ;  /* 0x00000001ff367424 */ /* 0x001fe400078e00ff */
[----:B------:R-:W-:Y:S02]  /*4800*/  IMAD.MOV.U32 R53, RZ, RZ, 0x1f ;  /* 0x0000001fff357424 */ /* 0x000fe400078e00ff */
[----:B------:R-:W-:-:S02]  /*4810*/  IMAD.MOV.U32 R56, RZ, RZ, -0x1 ;  /* 0xffffffffff387424 */ /* 0x000fc400078e00ff */
[----:B------:R-:W-:Y:S05]  /*4820*/  CALL.REL.NOINC `($__internal_20_$__cuda_sm70_shflsync_down_p) ;  /* 0x0000002000007944 */ /* 0x000fea0003c00000 */
[----:B-1----:R-:W-:Y:S01]  /*4830*/  IMAD.MOV.U32 R45, RZ, RZ, R49 ;  /* 0x000000ffff2d7224 */ /* 0x002fe200078e0031 */
[----:B0-----:R-:W-:Y:S05]  /*4840*/  BRA `(.L_x_554) ;  /* 0xffffd68000007947 */ /* 0x001fea000383ffff */
        .weak           $__internal_20_$__cuda_sm70_shflsync_down_p
        .type           $__internal_20_$__cuda_sm70_shflsync_down_p,@function
        .size           $__internal_20_$__cuda_sm70_shflsync_down_p,(.L_x_2767 - $__internal_20_$__cuda_sm70_shflsync_down_p)
$__internal_20_$__cuda_sm70_shflsync_down_p:
[----:B------:R-:W-:Y:S01]  /*4850*/  IMAD.MOV.U32 R45, RZ, RZ, 0x0 ;  /* 0x00000000ff2d7424 */ /* 0x000fe200078e00ff */
[----:B------:R-:W-:Y:S04]  /*4860*/  WARPSYNC R56 ;  /* 0x0000003800007348 */ /* 0x000fe80003800000 */
[----:B------:R0:W1:Y:S01]  /*4870*/  SHFL.DOWN PT, R49, R49, R54, R53 ;  /* 0x0800003631317389 */ /* 0x00006200000e0035 */
[----:B------:R-:W-:Y:S05]  /*4880*/  RET.REL.NODEC R44 `(_ZN10layer_norm31ln_parallel_residual_bwd_kernelINS_13Kernel_traitsI6__halfS2_S2_S2_fjLj5120ELj1ELj1ELj8ELj8ENS_18Kernel_traits_baseILj5120ES2_S2_S2_S2_fjLj256EEEEELb1ELb1ELb0EEEvNS_9BwdParamsE) ;  /* 0xffffb7702c007950 */ /* 0x000fea0003c3ffff */
.L_x_555:
        /* <DEDUP_REMOVED lines=15> */
.L_x_2767:


//--------------------- .text._ZN10layer_norm22ln_bwd_finalize_kernelINS_22Kernel_traits_finalizeILj5120E6__halfS2_S2_S2_fjLb0ELj1024ELj4ENS_18Kernel_traits_baseILj5120ES2_S2_S2_S2_fjLj1024EEEEELb0ELb1EEEvNS_9BwdParamsE --------------------------
	.section	.text._ZN10layer_norm22ln_bwd_finalize_kernelINS_22Kernel_traits_finalizeILj5120E6__halfS2_S2_S2_fjLb0ELj1024ELj4ENS_18Kernel_traits_baseILj5120ES2_S2_S2_S2_fjLj1024EEEEELb0ELb1EEEvNS_9BwdParamsE,"ax",@progbits
	.sectioninfo	@"SHI_REGISTERS=32"
	.align	128
        .global         _ZN10layer_norm22ln_bwd_finalize_kernelINS_22Kernel_traits_finalizeILj5120E6__halfS2_S2_S2_fjLb0ELj1024ELj4ENS_18Kernel_traits_baseILj5120ES2_S2_S2_S2_fjLj1024EEEEELb0ELb1EEEvNS_9BwdParamsE
        .type           _ZN10layer_norm22ln_bwd_finalize_kernelINS_22Kernel_traits_finalizeILj5120E6__halfS2_S2_S2_fjLb0ELj1024ELj4ENS_18Kernel_traits_baseILj5120ES2_S2_S2_S2_fjLj1024EEEEELb0ELb1EEEvNS_9BwdParamsE,@function
        .size           _ZN10layer_norm22ln_bwd_finalize_kernelINS_22Kernel_traits_finalizeILj5120E6__halfS2_S2_S2_fjLb0ELj1024ELj4ENS_18Kernel_traits_baseILj5120ES2_S2_S2_S2_fjLj1024EEEEELb0ELb1EEEvNS_9BwdParamsE,(.L_x_2768 - _ZN10layer_norm22ln_bwd_finalize_kernelINS_22Kernel_traits_finalizeILj5120E6__halfS2_S2_S2_fjLb0ELj1024ELj4ENS_18Kernel_traits_baseILj5120ES2_S2_S2_S2_fjLj1024EEEEELb0ELb1EEEvNS_9BwdParamsE)
        .other          _ZN10layer_norm22ln_bwd_finalize_kernelINS_22Kernel_traits_finalizeILj5120E6__halfS2_S2_S2_fjLb0ELj1024ELj4ENS_18Kernel_traits_baseILj5120ES2_S2_S2_S2_fjLj1024EEEEELb0ELb1EEEvNS_9BwdParamsE,@"STO_CUDA_ENTRY STV_DEFAULT"
_ZN10layer_norm22ln_bwd_finalize_kernelINS_22Kernel_traits_finalizeILj5120E6__halfS2_S2_S2_fjLb0ELj1024ELj4ENS_18Kernel_traits_baseILj5120ES2_S2_S2_S2_fjLj1024EEEEELb0ELb1EEEvNS_9BwdParamsE:
.text._ZN10layer_norm22ln_bwd_finalize_kernelINS_22Kernel_traits_finalizeILj5120E6__halfS2_S2_S2_fjLb0ELj1024ELj4ENS_18Kernel_traits_baseILj5120ES2_S2_S2_S2_fjLj1024EEEEELb0ELb1EEEvNS_9BwdParamsE:
        /* <DEDUP_REMOVED lines=19> */
.L_x_568:
        /* <DEDUP_REMOVED lines=27> */
.L_x_560:
        /* <DEDUP_REMOVED lines=35> */
.L_x_559:
[----:B------:R-:W-:Y:S05]  /*0510*/  BSYNC B1 ;  /* 0x0000000000017941 */ /* 0x000fea0003800000 */
.L_x_558:
        /* <DEDUP_REMOVED lines=23> */
.L_x_562:
[----:B------:R-:W-:Y:S05]  /*0690*/  BSYNC B1 ;  /* 0x0000000000017941 */ /* 0x000fea0003800000 */
.L_x_561:
        /* <DEDUP_REMOVED lines=10> */
.L_x_557:
[----:B------:R-:W-:Y:S05]  /*0740*/  BSYNC B0 ;  /* 0x0000000000007941 */ /* 0x000fea0003800000 */
.L_x_556:
        /* <DEDUP_REMOVED lines=11> */
.L_x_569:
        /* <DEDUP_REMOVED lines=18> */
.L_x_570:
[----:B------:R-:W-:Y:S01]  /*0920*/  @!P1 SHF.R.U32.HI R2, RZ, 0x3, R0 ;  /* 0x00000003ff029819 */ /* 0x000fe20000011600 */
[----:B---3--:R-:W-:Y:S02]  /*0930*/  FADD.FTZ R5, R5, R10 ;  /* 0x0000000a05057221 */ /* 0x008fe40000010000 */
[----:B--2---:R-:W-:Y:S01]  /*0940*/  FADD.FTZ R7, R7, R4 ;  /* 0x0000000407077221 */ /* 0x004fe20000010000 */
[----:B------:R-:W-:-:S05]  /*0950*/  @!P1 LOP3.LUT R2, R2, 0x1ffffffc, RZ, 0xc0, !PT ;  /* 0x1ffffffc02029812 */ /* 0x000fca00078ec0ff */
[----:B------:R2:W-:Y:S04]  /*0960*/  @!P1 STS [R2+0x2000], R5 ;  /* 0x0020000502009388 */ /* 0x0005e80000000800 */
[----:B------:R2:W-:Y:S02]  /*0970*/  @!P1 STS [R2+0x2080], R7 ;  /* 0x0020800702009388 */ /* 0x0005e40000000800 */
.L_x_563:
[----:B0-----:R-:W-:Y:S01]  /*0980*/  WARPSYNC 0xffffffff ;  /* 0xffffffff00007948 */ /* 0x001fe20003800000 */
[----:B------:R-:W-:Y:S06]  /*0990*/  BAR.SYNC.DEFER_BLOCKING 0x0 ;  /* 0x0000000000007b1d */ /* 0x000fec0000010000 */
[----:B------:R-:W-:Y:S01]  /*09a0*/  BSSY B0, `(.L_x_566) ;  /* 0x000000b000007945 */ /* 0x000fe20003800000 */
[----:B------:R-:W-:Y:S05]  /*09b0*/  @!P0 BRA `(.L_x_567) ;  /* 0x0000009000008947 */ /* 0x000fea0003800000 */
[----:B--2---:R-:W0:Y:S01]  /*09c0*/  LDS.64 R2, [R16.X8+0x2000] ;  /* 0x0020000010027984 */ /* 0x004e220000008a00 */
[----:B------:R-:W-:-:S03]  /*09d0*/  HFMA2.MMA R6, -RZ, RZ, 0, 2.384185791015625e-07 ;  /* 0x00000004ff067435 */ /* 0x000fc600000001ff */
[----:B-1----:R-:W1:Y:S01]  /*09e0*/  LDS.64 R4, [R16.X8+0x2080] ;  /* 0x0020800010047984 */ /* 0x002e620000008a00 */
[----:B0-----:R-:W-:-:S06]  /*09f0*/  F2FP.PACK_AB R7, R3, R2 ;  /* 0x000000020307723e */ /* 0x001fcc00000000ff */
[----:B------:R-:W-:Y:S01]  /*0a00*/  IMAD.WIDE.U32 R2, R19, R6, c[0x0][0x268] ;  /* 0x00009a0013027625 */ /* 0x000fe200078e0006 */
[----:B-1----:R-:W-:-:S03]  /*0a10*/  F2FP.PACK_AB R9, R5, R4 ;  /* 0x000000040509723e */ /* 0x002fc600000000ff */
[----:B------:R-:W-:Y:S01]  /*0a20*/  IMAD.WIDE.U32 R4, R19, R6, c[0x0][0x260] ;  /* 0x0000980013047625 */ /* 0x000fe200078e0006 */
[----:B------:R0:W-:Y:S04]  /*0a30*/  STG.E [R2.64], R7 ;  /* 0x0000000702007986 */ /* 0x0001e8000c101904 */
[----:B------:R0:W-:Y:S02]  /*0a40*/  STG.E [R4.64], R9 ;  /* 0x0000000904007986 */ /* 0x0001e4000c101904 */
.L_x_567:
[----:B------:R-:W-:Y:S05]  /*0a50*/  BSYNC B0 ;  /* 0x0000000000007941 */ /* 0x000fea0003800000 */
.L_x_566:
[C---:B------:R-:W-:Y:S02]  /*0a60*/  ISETP.GT.U32.AND P1, PT, R18.reuse, -0x1401, PT ;  /* 0xffffebff1200780c */ /* 0x040fe40003f24070 */
[----:B------:R-:W-:Y:S02]  /*0a70*/  IADD3 R18, R18, 0x1400, RZ ;  /* 0x0000140012127810 */ /* 0x000fe40007ffe0ff */
[----:B------:R-:W-:-:S09]  /*0a80*/  IADD3 R19, R19, 0xa00, RZ ;  /* 0x00000a0013137810 */ /* 0x000fd20007ffe0ff */
[----:B012---:R-:W-:Y:S05]  /*0a90*/  @P1 BRA `(.L_x_568) ;  /* 0xfffff69000001947 */ /* 0x007fea000383ffff */
[----:B------:R-:W-:Y:S05]  /*0aa0*/  EXIT ;  /* 0x000000000000794d */ /* 0x000fea0003800000 */
.L_x_564:
[----:B--2---:R-:W-:Y:S01]  /*0ab0*/  IMAD.MOV.U32 R10, RZ, RZ, R4 ;  /* 0x000000ffff0a7224 */ /* 0x004fe200078e0004 */
[----:B------:R-:W-:Y:S01]  /*0ac0*/  MOV R9, 0x1 ;  /* 0x0000000100097802 */ /* 0x000fe20000000f00 */
[----:B------:R-:W-:Y:S01]  /*0ad0*/  IMAD.MOV.U32 R6, RZ, RZ, 0x1f ;  /* 0x0000001fff067424 */ /* 0x000fe200078e00ff */
[----:B------:R-:W-:Y:S02]  /*0ae0*/  MOV R11, 0xffffffff ;  /* 0xffffffff000b7802 */ /* 0x000fe40000000f00 */
[----:B------:R-:W-:Y:S02]  /*0af0*/  MOV R2, 0xb10 ;  /* 0x00000b1000027802 */ /* 0x000fe40000000f00 */
[----:B01----:R-:W-:Y:S05]  /*0b00*/  CALL.REL.NOINC `($__internal_21_$__cuda_sm70_shflsync_bfly_p) ;  /* 0x000003c000007944 */ /* 0x003fea0003c00000 */
[----:B-1----:R-:W-:Y:S01]  /*0b10*/  IMAD.MOV.U32 R3, RZ, RZ, R6 ;  /* 0x000000ffff037224 */ /* 0x002fe200078e0006 */
[----:B0-----:R-:W-:Y:S05]  /*0b20*/  BRA `(.L_x_569) ;  /* 0xfffffcd000007947 */ /* 0x001fea000383ffff */
.L_x_565:
[----:B------:R-:W-:Y:S01]  /*0b30*/  HFMA2.MMA R6, -RZ, RZ, 0, 1.847743988037109375e-06 ;  /* 0x0000001fff067435 */ /* 0x000fe200000001ff */
[----:B------:R-:W-:Y:S01]  /*0b40*/  MOV R10, R13 ;  /* 0x0000000d000a7202 */ /* 0x000fe20000000f00 */
[----:B------:R-:W-:Y:S01]  /*0b50*/  IMAD.MOV.U32 R9, RZ, RZ, 0x2 ;  /* 0x00000002ff097424 */ /* 0x000fe200078e00ff */
[----:B------:R-:W-:Y:S01]  /*0b60*/  MOV R2, 0xb90 ;  /* 0x00000b9000027802 */ /* 0x000fe20000000f00 */
[----:B------:R-:W-:-:S02]  /*0b70*/  IMAD.MOV.U32 R11, RZ, RZ, -0x1 ;  /* 0xffffffffff0b7424 */ /* 0x000fc400078e00ff */
[----:B012---:R-:W-:Y:S05]  /*0b80*/  CALL.REL.NOINC `($__internal_21_$__cuda_sm70_shflsync_bfly_p) ;  /* 0x0000034000007944 */ /* 0x007fea0003c00000 */
[----:B01----:R-:W-:Y:S01]  /*0b90*/  FADD.FTZ R10, R13, R6 ;  /* 0x000000060d0a7221 */ /* 0x003fe20000010000 */
[----:B------:R-:W-:Y:S01]  /*0ba0*/  HFMA2.MMA R6, -RZ, RZ, 0, 1.847743988037109375e-06 ;  /* 0x0000001fff067435 */ /* 0x000fe200000001ff */
[----:B------:R-:W-:Y:S01]  /*0bb0*/  MOV R9, 0x4 ;  /* 0x0000000400097802 */ /* 0x000fe20000000f00 */
[----:B------:R-:W-:Y:S01]  /*0bc0*/  IMAD.MOV.U32 R11, RZ, RZ, -0x1 ;  /* 0xffffffffff0b7424 */ /* 0x000fe200078e00ff */
[----:B------:R-:W-:-:S03]  /*0bd0*/  MOV R2, 0xbf0 ;  /* 0x00000bf000027802 */ /* 0x000fc60000000f00 */
[----:B------:R-:W-:Y:S05]  /*0be0*/  CALL.REL.NOINC `($__internal_21_$__cuda_sm70_shflsync_bfly_p) ;  /* 0x000002e000007944 */ /* 0x000fea0003c00000 */
[----:B01----:R-:W-:Y:S01]  /*0bf0*/  FADD.FTZ R10, R10, R6 ;  /* 0x000000060a0a7221 */ /* 0x003fe20000010000 */
[----:B------:R-:W-:Y:S01]  /*0c00*/  HFMA2.MMA R6, -RZ, RZ, 0, 1.847743988037109375e-06 ;  /* 0x0000001fff067435 */ /* 0x000fe200000001ff */
[----:B------:R-:W-:Y:S01]  /*0c10*/  MOV R9, 0x8 ;  /* 0x0000000800097802 */ /* 0x000fe20000000f00 */
[----:B------:R-:W-:Y:S01]  /*0c20*/  IMAD.MOV.U32 R11, RZ, RZ, -0x1 ;  /* 0xffffffffff0b7424 */ /* 0x000fe200078e00ff */
[----:B------:R-:W-:-:S03]  /*0c30*/  MOV R2, 0xc50 ;  /* 0x00000c5000027802 */ /* 0x000fc60000000f00 */
[----:B------:R-:W-:Y:S05]  /*0c40*/  CALL.REL.NOINC `($__internal_21_$__cuda_sm70_shflsync_bfly_p) ;  /* 0x0000028000007944 */ /* 0x000fea0003c00000 */
[----:B-1----:R-:W-:Y:S01]  /*0c50*/  FADD.FTZ R4, R10, R6 ;  /* 0x000000060a047221 */ /* 0x002fe20000010000 */
[----:B------:R-:W-:Y:S01]  /*0c60*/  HFMA2.MMA R6, -RZ, RZ, 0, 1.847743988037109375e-06 ;  /* 0x0000001fff067435 */ /* 0x000fe200000001ff */
[----:B0-----:R-:W-:Y:S01]  /*0c70*/  MOV R9, 0x10 ;  /* 0x0000001000097802 */ /* 0x001fe20000000f00 */
[----:B------:R-:W-:Y:S01]  /*0c80*/  IMAD.MOV.U32 R11, RZ, RZ, -0x1 ;  /* 0xffffffffff0b7424 */ /* 0x000fe200078e00ff */
[----:B------:R-:W-:-:S02]  /*0c90*/  MOV R2, 0xcc0 ;  /* 0x00000cc000027802 */ /* 0x000fc40000000f00 */
[----:B------:R-:W-:Y:S02]  /*0ca0*/  MOV R10, R4 ;  /* 0x00000004000a7202 */ /* 0x000fe40000000f00 */
[----:B------:R-:W-:Y:S05]  /*0cb0*/  CALL.REL.NOINC `($__internal_21_$__cuda_sm70_shflsync_bfly_p) ;  /* 0x0000021000007944 */ /* 0x000fea0003c00000 */
[----:B0-----:R-:W-:Y:S01]  /*0cc0*/  HFMA2.MMA R9, -RZ, RZ, 0, 5.9604644775390625e-08 ;  /* 0x00000001ff097435 */ /* 0x001fe200000001ff */
[----:B-1----:R-:W-:Y:S01]  /*0cd0*/  MOV R7, R6 ;  /* 0x0000000600077202 */ /* 0x002fe20000000f00 */
[----:B------:R-:W-:Y:S01]  /*0ce0*/  IMAD.MOV.U32 R10, RZ, RZ, R5 ;  /* 0x000000ffff0a7224 */ /* 0x000fe200078e0005 */
[----:B------:R-:W-:Y:S01]  /*0cf0*/  MOV R6, 0x1f ;  /* 0x0000001f00067802 */ /* 0x000fe20000000f00 */
[----:B------:R-:W-:Y:S01]  /*0d00*/  IMAD.MOV.U32 R11, RZ, RZ, -0x1 ;  /* 0xffffffffff0b7424 */ /* 0x000fe200078e00ff */
[----:B------:R-:W-:Y:S02]  /*0d10*/  MOV R2, 0xd30 ;  /* 0x00000d3000027802 */ /* 0x000fe40000000f00 */
[----:B------:R-:W-:Y:S05]  /*0d20*/  CALL.REL.NOINC `($__internal_21_$__cuda_sm70_shflsync_bfly_p) ;  /* 0x000001a000007944 */ /* 0x000fea0003c00000 */
[----:B0-----:R-:W-:Y:S01]  /*0d30*/  HFMA2.MMA R9, -RZ, RZ, 0, 1.1920928955078125e-07 ;  /* 0x00000002ff097435 */ /* 0x001fe200000001ff */
[----:B-1----:R-:W-:Y:S01]  /*0d40*/  FADD.FTZ R10, R5, R6 ;  /* 0x00000006050a7221 */ /* 0x002fe20000010000 */
[----:B------:R-:W-:Y:S01]  /*0d50*/  MOV R6, 0x1f ;  /* 0x0000001f00067802 */ /* 0x000fe20000000f00 */
[----:B------:R-:W-:Y:S01]  /*0d60*/  IMAD.MOV.U32 R11, RZ, RZ, -0x1 ;  /* 0xffffffffff0b7424 */ /* 0x000fe200078e00ff */
[----:B------:R-:W-:Y:S02]  /*0d70*/  MOV R2, 0xd90 ;  /* 0x00000d9000027802 */ /* 0x000fe40000000f00 */
[----:B------:R-:W-:Y:S05]  /*0d80*/  CALL.REL.NOINC `($__internal_21_$__cuda_sm70_shflsync_bfly_p) ;  /* 0x0000014000007944 */ /* 0x000fea0003c00000 */
[----:B0-----:R-:W-:Y:S01]  /*0d90*/  HFMA2.MMA R9, -RZ, RZ, 0, 2.384185791015625e-07 ;  /* 0x00000004ff097435 */ /* 0x001fe200000001ff */
[----:B-1----:R-:W-:Y:S01]  /*0da0*/  FADD.FTZ R10, R10, R6 ;  /* 0x000000060a0a7221 */ /* 0x002fe20000010000 */
[----:B------:R-:W-:Y:S01]  /*0db0*/  MOV R6, 0x1f ;  /* 0x0000001f00067802 */ /* 0x000fe20000000f00 */
[----:B------:R-:W-:Y:S01]  /*0dc0*/  IMAD.MOV.U32 R11, RZ, RZ, -0x1 ;  /* 0xffffffffff0b7424 */ /* 0x000fe200078e00ff */
[----:B------:R-:W-:-:S02]  /*0dd0*/  MOV R2, 0xdf0 ;  /* 0x00000df000027802 */ /* 0x000fc40000000f00 */
[----:B------:R-:W-:Y:S05]  /*0de0*/  CALL.REL.NOINC `($__internal_21_$__cuda_sm70_shflsync_bfly_p) ;  /* 0x000000e000007944 */ /* 0x000fea0003c00000 */
[----:B0-----:R-:W-:Y:S01]  /*0df0*/  HFMA2.MMA R9, -RZ, RZ, 0, 4.76837158203125e-07 ;  /* 0x00000008ff097435 */ /* 0x001fe200000001ff */
[----:B-1----:R-:W-:Y:S01]  /*0e00*/  FADD.FTZ R10, R10, R6 ;  /* 0x000000060a0a7221 */ /* 0x002fe20000010000 */
[----:B------:R-:W-:Y:S01]  /*0e10*/  MOV R6, 0x1f ;  /* 0x0000001f00067802 */ /* 0x000fe20000000f00 */
[----:B------:R-:W-:Y:S01]  /*0e20*/  IMAD.MOV.U32 R11, RZ, RZ, -0x1 ;  /* 0xffffffffff0b7424 */ /* 0x000fe200078e00ff */
[----:B------:R-:W-:-:S02]  /*0e30*/  MOV R2, 0xe50 ;  /* 0x00000e5000027802 */ /* 0x000fc40000000f00 */
[----:B------:R-:W-:Y:S05]  /*0e40*/  CALL.REL.NOINC `($__internal_21_$__cuda_sm70_shflsync_bfly_p) ;  /* 0x0000008000007944 */ /* 0x000fea0003c00000 */
[----:B0-----:R-:W-:Y:S01]  /*0e50*/  HFMA2.MMA R9, -RZ, RZ, 0, 9.5367431640625e-07 ;  /* 0x00000010ff097435 */ /* 0x001fe200000001ff */
[----:B-1----:R-:W-:Y:S01]  /*0e60*/  FADD.FTZ R10, R10, R6 ;  /* 0x000000060a0a7221 */ /* 0x002fe20000010000 */
[----:B------:R-:W-:Y:S01]  /*0e70*/  MOV R6, 0x1f ;  /* 0x0000001f00067802 */ /* 0x000fe20000000f00 */
[----:B------:R-:W-:Y:S01]  /*0e80*/  IMAD.MOV.U32 R11, RZ, RZ, -0x1 ;  /* 0xffffffffff0b7424 */ /* 0x000fe200078e00ff */
[----:B------:R-:W-:-:S02]  /*0e90*/  MOV R2, 0xeb0 ;  /* 0x00000eb000027802 */ /* 0x000fc40000000f00 */
[----:B------:R-:W-:Y:S05]  /*0ea0*/  CALL.REL.NOINC `($__internal_21_$__cuda_sm70_shflsync_bfly_p) ;  /* 0x0000002000007944 */ /* 0x000fea0003c00000 */
[----:B-1----:R-:W-:Y:S01]  /*0eb0*/  MOV R5, R6 ;  /* 0x0000000600057202 */ /* 0x002fe20000000f00 */
[----:B0-----:R-:W-:Y:S05]  /*0ec0*/  BRA `(.L_x_570) ;  /* 0xfffffa5000007947 */ /* 0x001fea000383ffff */
        .weak           $__internal_21_$__cuda_sm70_shflsync_bfly_p
        .type           $__internal_21_$__cuda_sm70_shflsync_bfly_p,@function
        .size           $__internal_21_$__cuda_sm70_shflsync_bfly_p,(.L_x_2768 - $__internal_21_$__cuda_sm70_shflsync_bfly_p)
$__internal_21_$__cuda_sm70_shflsync_bfly_p:
[----:B------:R-:W-:Y:S01]  /*0ed0*/  HFMA2.MMA R3, -RZ, RZ, 0, 0 ;  /* 0x00000000ff037435 */ /* 0x000fe200000001ff */
[----:B------:R-:W-:Y:S04]  /*0ee0*/  WARPSYNC R11 ;  /* 0x0000000b00007348 */ /* 0x000fe80003800000 */
[----:B------:R0:W1:Y:S01]  /*0ef0*/  SHFL.BFLY PT, R6, R10, R9, R6 ;  /* 0x0c0000090a067389 */ /* 0x00006200000e0006 */
[----:B------:R-:W-:Y:S05]  /*0f00*/  RET.REL.NODEC R2 `(_ZN10layer_norm22ln_bwd_finalize_kernelINS_22Kernel_traits_finalizeILj5120E6__halfS2_S2_S2_fjLb0ELj1024ELj4ENS_18Kernel_traits_baseILj5120ES2_S2_S2_S2_fjLj1024EEEEELb0ELb1EEEvNS_9BwdParamsE) ;  /* 0xfffff0f002007950 */ /* 0x000fea0003c3ffff */
.L_x_571:
        /* <DEDUP_REMOVED lines=15> */
.L_x_2768:


//--------------------- .text._ZN10layer_norm40ln_parallel_residual_bwd_finalize_kernelINS_22Kernel_traits_finalizeILj5120E6__halfS2_S2_S2_fjLb0ELj1024ELj4ENS_18Kernel_traits_baseILj5120ES2_S2_S2_S2_fjLj1024EEEEELb1EEEvNS_9BwdParamsE --------------------------
	.section	.text._ZN10layer_norm40ln_parallel_residual_bwd_finalize_kernelINS_22Kernel_traits_finalizeILj5120E6__halfS2_S2_S2_fjLb0ELj1024ELj4ENS_18Kernel_traits_baseILj5120ES2_S2_S2_S2_fjLj1024EEEEELb1EEEvNS_9BwdParamsE,"ax",@progbits
	.sectioninfo	@"SHI_REGISTERS=32"
	.align	128
        .global         _ZN10layer_norm40ln_parallel_residual_bwd_finalize_kernelINS_22Kernel_traits_finalizeILj5120E6__halfS2_S2_S2_fjLb0ELj1024ELj4ENS_18Kernel_traits_baseILj5120ES2_S2_S2_S2_fjLj1024EEEEELb1EEEvNS_9BwdParamsE
        .type           _ZN10layer_norm40ln_parallel_residual_bwd_finalize_kernelINS_22Kernel_traits_finalizeILj5120E6__halfS2_S2_S2_fjLb0ELj1024ELj4ENS_18Kernel_traits_baseILj5120ES2_S2_S2_S2_fjLj1024EEEEELb1EEEvNS_9BwdParamsE,@function
        .size           _ZN10layer_norm40ln_parallel_residual_bwd_finalize_kernelINS_22Kernel_traits_finalizeILj5120E6__halfS2_S2_S2_fjLb0ELj1024ELj4ENS_18Kernel_traits_baseILj5120ES2_S2_S2_S2_fjLj1024EEEEELb1EEEvNS_9BwdParamsE,(.L_x_2769 - _ZN10layer_norm40ln_parallel_residual_bwd_finalize_kernelINS_22Kernel_traits_finalizeILj5120E6__halfS2_S2_S2_fjLb0ELj1024ELj4ENS_18Kernel_traits_baseILj5120ES2_S2_S2_S2_fjLj1024EEEEELb1EEEvNS_9BwdParamsE)
        .other          _ZN10layer_norm40ln_parallel_residual_bwd_finalize_kernelINS_22Kernel_traits_finalizeILj5120E6__halfS2_S2_S2_fjLb0ELj1024ELj4ENS_18Kernel_traits_baseILj5120ES2_S2_S2_S2_fjLj1024EEEEELb1EEEvNS_9BwdParamsE,@"STO_CUDA_ENTRY STV_DEFAULT"
_ZN10layer_norm40ln_parallel_residual_bwd_finalize_kernelINS_22Kernel_traits_finalizeILj5120E6__halfS2_S2_S2_fjLb0ELj1024ELj4ENS_18Kernel_traits_baseILj5120ES2_S2_S2_S2_fjLj1024EEEEELb1EEEvNS_9BwdParamsE:
.text._ZN10layer_norm40ln_parallel_residual_bwd_finalize_kernelINS_22Kernel_traits_finalizeILj5120E6__halfS2_S2_S2_fjLb0ELj1024ELj4ENS_18Kernel_traits_baseILj5120ES2_S2_S2_S2_fjLj1024EEEEELb1EEEvNS_9BwdParamsE:
        /* <DEDUP_REMOVED lines=19> */
.L_x_585:
        /* <DEDUP_REMOVED lines=37> */
.L_x_576:
        /* <DEDUP_REMOVED lines=59> */
.L_x_575:
[----:B------:R-:W-:Y:S05]  /*0730*/  BSYNC B1 ;  /* 0x0000000000017941 */ /* 0x000fea0003800000 */
.L_x_574:
        /* <DEDUP_REMOVED lines=35> */
.L_x_578:
[----:B------:R-:W-:Y:S05]  /*0970*/  BSYNC B1 ;  /* 0x0000000000017941 */ /* 0x000fea0003800000 */
.L_x_577:
        /* <DEDUP_REMOVED lines=16> */
.L_x_573:
[----:B------:R-:W-:Y:S05]  /*0a80*/  BSYNC B0 ;  /* 0x0000000000007941 */ /* 0x000fea0003800000 */
.L_x_572:
        /* <DEDUP_REMOVED lines=14> */
.L_x_586:
        /* <DEDUP_REMOVED lines=36> */
.L_x_587:
        /* <DEDUP_REMOVED lines=11> */
.L_x_579:
        /* <DEDUP_REMOVED lines=23> */
.L_x_583:
[----:B------:R-:W-:Y:S05]  /*0fd0*/  BSYNC B0 ;  /* 0x0000000000007941 */ /* 0x000fea0003800000 */
.L_x_582:
[C---:B------:R-:W-:Y:S02]  /*0fe0*/  ISETP.GT.U32.AND P1, PT, R4.reuse, -0x1401, PT ;  /* 0xffffebff0400780c */ /* 0x040fe40003f24070 */
[----:B------:R-:W-:-:S02]  /*0ff0*/  IADD3 R4, R4, 0x1400, RZ ;  /* 0x0000140004047810 */ /* 0x000fc40007ffe0ff */
[----:B------:R-:W-:-:S09]  /*1000*/  IADD3 R5, R5, 0xa00, RZ ;  /* 0x00000a0005057810 */ /* 0x000fd20007ffe0ff */
[----:B0-----:R-:W-:Y:S01]  /*1010*/  @!P1 CALL.REL.NOINC `(.L_x_584) ;  /* 0x0000001000009944 */ /* 0x001fe20003c00000 */
[----:B------:R-:W-:Y:S05]  /*1020*/  BRA `(.L_x_585) ;  /* 0xfffff10000007947 */ /* 0x000fea000383ffff */
.L_x_584:
[----:B------:R-:W-:Y:S05]  /*1030*/  EXIT ;  /* 0x000000000000794d */ /* 0x000fea0003800000 */
.L_x_580:
[----:B------:R-:W-:Y:S01]  /*1040*/  HFMA2.MMA R17, -RZ, RZ, 0, 1.847743988037109375e-06 ;  /* 0x0000001fff117435 */ /* 0x000fe200000001ff */
[----:B----4-:R-:W-:Y:S01]  /*1050*/  MOV R19, R12 ;  /* 0x0000000c00137202 */ /* 0x010fe20000000f00 */
[----:B------:R-:W-:Y:S01]  /*1060*/  IMAD.MOV.U32 R16, RZ, RZ, 0x1 ;  /* 0x00000001ff107424 */ /* 0x000fe200078e00ff */
[----:B------:R-:W-:Y:S02]  /*1070*/  MOV R14, 0xffffffff ;  /* 0xffffffff000e7802 */ /* 0x000fe40000000f00 */
[----:B------:R-:W-:Y:S02]  /*1080*/  MOV R8, 0x10a0 ;  /* 0x000010a000087802 */ /* 0x000fe40000000f00 */
[----:B0123--:R-:W-:Y:S05]  /*1090*/  CALL.REL.NOINC `($__internal_22_$__cuda_sm70_shflsync_bfly_p) ;  /* 0x000007b000007944 */ /* 0x00ffea0003c00000 */
[----:B01----:R-:W-:Y:S05]  /*10a0*/  BRA `(.L_x_586) ;  /* 0xfffffac000007947 */ /* 0x003fea000383ffff */
.L_x_581:
[----:B------:R-:W-:Y:S01]  /*10b0*/  HFMA2.MMA R17, -RZ, RZ, 0, 1.847743988037109375e-06 ;  /* 0x0000001fff117435 */ /* 0x000fe200000001ff */
[----:B------:R-:W-:Y:S01]  /*10c0*/  MOV R19, R12 ;  /* 0x0000000c00137202 */ /* 0x000fe20000000f00 */
[----:B------:R-:W-:Y:S01]  /*10d0*/  IMAD.MOV.U32 R16, RZ, RZ, 0x2 ;  /* 0x00000002ff107424 */ /* 0x000fe200078e00ff */
[----:B------:R-:W-:Y:S02]  /*10e0*/  MOV R14, 0xffffffff ;  /* 0xffffffff000e7802 */ /* 0x000fe40000000f00 */
[----:B------:R-:W-:-:S02]  /*10f0*/  MOV R8, 0x1110 ;  /* 0x0000111000087802 */ /* 0x000fc40000000f00 */
[----:B-123--:R-:W-:Y:S05]  /*1100*/  CALL.REL.NOINC `($__internal_22_$__cuda_sm70_shflsync_bfly_p) ;  /* 0x0000074000007944 */ /* 0x00efea0003c00000 */
[----:B0-----:R-:W-:Y:S01]  /*1110*/  HFMA2.MMA R16, -RZ, RZ, 0, 2.384185791015625e-07 ;  /* 0x00000004ff107435 */ /* 0x001fe200000001ff */
[----:B-1----:R-:W-:Y:S01]  /*1120*/  FADD.FTZ R19, R12, R14 ;  /* 0x0000000e0c137221 */ /* 0x002fe20000010000 */
[----:B------:R-:W-:Y:S01]  /*1130*/  MOV R14, 0xffffffff ;  /* 0xffffffff000e7802 */ /* 0x000fe20000000f00 */
[----:B------:R-:W-:Y:S01]  /*1140*/  IMAD.MOV.U32 R17, RZ, RZ, 0x1f ;  /* 0x0000001fff117424 */ /* 0x000fe200078e00ff */
[----:B------:R-:W-:-:S02]  /*1150*/  MOV R8, 0x1170 ;  /* 0x0000117000087802 */ /* 0x000fc40000000f00 */
[----:B------:R-:W-:Y:S05]  /*1160*/  CALL.REL.NOINC `($__internal_22_$__cuda_sm70_shflsync_bfly_p) ;  /* 0x000006e000007944 */ /* 0x000fea0003c00000 */
[----:B0-----:R-:W-:Y:S01]  /*1170*/  HFMA2.MMA R16, -RZ, RZ, 0, 4.76837158203125e-07 ;  /* 0x00000008ff107435 */ /* 0x001fe200000001ff */
[----:B-1----:R-:W-:Y:S01]  /*1180*/  FADD.FTZ R19, R19, R14 ;  /* 0x0000000e13137221 */ /* 0x002fe20000010000 */
[----:B------:R-:W-:Y:S01]  /*1190*/  MOV R17, 0x1f ;  /* 0x0000001f00117802 */ /* 0x000fe20000000f00 */
[----:B------:R-:W-:Y:S01]  /*11a0*/  IMAD.MOV.U32 R14, RZ, RZ, -0x1 ;  /* 0xffffffffff0e7424 */ /* 0x000fe200078e00ff */
[----:B------:R-:W-:-:S02]  /*11b0*/  MOV R8, 0x11d0 ;  /* 0x000011d000087802 */ /* 0x000fc40000000f00 */
[----:B------:R-:W-:Y:S05]  /*11c0*/  CALL.REL.NOINC `($__internal_22_$__cuda_sm70_shflsync_bfly_p) ;  /* 0x0000068000007944 */ /* 0x000fea0003c00000 */
[----:B-1----:R-:W-:Y:S01]  /*11d0*/  FADD.FTZ R12, R19, R14 ;  /* 0x0000000e130c7221 */ /* 0x002fe20000010000 */
[----:B0-----:R-:W-:Y:S01]  /*11e0*/  HFMA2.MMA R16, -RZ, RZ, 0, 9.5367431640625e-07 ;  /* 0x00000010ff107435 */ /* 0x001fe200000001ff */
[----:B------:R-:W-:-:S02]  /*11f0*/  MOV R17, 0x1f ;  /* 0x0000001f00117802 */ /* 0x000fc40000000f00 */
[----:B------:R-:W-:Y:S01]  /*1200*/  MOV R14, 0xffffffff ;  /* 0xffffffff000e7802 */ /* 0x000fe20000000f00 */
[----:B------:R-:W-:Y:S01]  /*1210*/  IMAD.MOV.U32 R19, RZ, RZ, R12 ;  /* 0x000000ffff137224 */ /* 0x000fe200078e000c */
[----:B------:R-:W-:Y:S02]  /*1220*/  MOV R8, 0x1240 ;  /* 0x0000124000087802 */ /* 0x000fe40000000f00 */
[----:B------:R-:W-:Y:S05]  /*1230*/  CALL.REL.NOINC `($__internal_22_$__cuda_sm70_shflsync_bfly_p) ;  /* 0x0000061000007944 */ /* 0x000fea0003c00000 */
[----:B0-----:R-:W-:Y:S01]  /*1240*/  HFMA2.MMA R16, -RZ, RZ, 0, 5.9604644775390625e-08 ;  /* 0x00000001ff107435 */ /* 0x001fe200000001ff */
[----:B-1----:R-:W-:Y:S01]  /*1250*/  MOV R15, R14 ;  /* 0x0000000e000f7202 */ /* 0x002fe20000000f00 */
[----:B------:R-:W-:Y:S01]  /*1260*/  IMAD.MOV.U32 R17, RZ, RZ, 0x1f ;  /* 0x0000001fff117424 */ /* 0x000fe200078e00ff */
[----:B------:R-:W-:Y:S02]  /*1270*/  MOV R19, R13 ;  /* 0x0000000d00137202 */ /* 0x000fe40000000f00 */
[----:B------:R-:W-:Y:S02]  /*1280*/  MOV R14, 0xffffffff ;  /* 0xffffffff000e7802 */ /* 0x000fe40000000f00 */
[----:B------:R-:W-:Y:S02]  /*1290*/  MOV R8, 0x12b0 ;  /* 0x000012b000087802 */ /* 0x000fe40000000f00 */
[----:B------:R-:W-:Y:S05]  /*12a0*/  CALL.REL.NOINC `($__internal_22_$__cuda_sm70_shflsync_bfly_p) ;  /* 0x000005a000007944 */ /* 0x000fea0003c00000 */
[----:B0-----:R-:W-:Y:S01]  /*12b0*/  HFMA2.MMA R16, -RZ, RZ, 0, 1.1920928955078125e-07 ;  /* 0x00000002ff107435 */ /* 0x001fe200000001ff */
[----:B-1----:R-:W-:Y:S01]  /*12c0*/  FADD.FTZ R19, R13, R14 ;  /* 0x0000000e0d137221 */ /* 0x002fe20000010000 */
[----:B------:R-:W-:Y:S01]  /*12d0*/  MOV R17, 0x1f ;  /* 0x0000001f00117802 */ /* 0x000fe20000000f00 */
[----:B------:R-:W-:Y:S01]  /*12e0*/  IMAD.MOV.U32 R14, RZ, RZ, -0x1 ;  /* 0xffffffffff0e7424 */ /* 0x000fe200078e00ff */
[----:B------:R-:W-:-:S02]  /*12f0*/  MOV R8, 0x1310 ;  /* 0x0000131000087802 */ /* 0x000fc40000000f00 */
[----:B------:R-:W-:Y:S05]  /*1300*/  CALL.REL.NOINC `($__internal_22_$__cuda_sm70_shflsync_bfly_p) ;  /* 0x0000054000007944 */ /* 0x000fea0003c00000 */
[----:B0-----:R-:W-:Y:S01]  /*1310*/  HFMA2.MMA R16, -RZ, RZ, 0, 2.384185791015625e-07 ;  /* 0x00000004ff107435 */ /* 0x001fe200000001ff */
[----:B-1----:R-:W-:Y:S01]  /*1320*/  FADD.FTZ R19, R19, R14 ;  /* 0x0000000e13137221 */ /* 0x002fe20000010000 */
[----:B------:R-:W-:-:S02]  /*1330*/  MOV R17, 0x1f ;  /* 0x0000001f00117802 */ /* 0x000fc40000000f00 */
[----:B------:R-:W-:Y:S02]  /*1340*/  MOV R14, 0xffffffff ;  /* 0xffffffff000e7802 */ /* 0x000fe40000000f00 */
[----:B------:R-:W-:Y:S02]  /*1350*/  MOV R8, 0x1370 ;  /* 0x0000137000087802 */ /* 0x000fe40000000f00 */
[----:B------:R-:W-:Y:S05]  /*1360*/  CALL.REL.NOINC `($__internal_22_$__cuda_sm70_shflsync_bfly_p) ;  /* 0x000004e000007944 */ /* 0x000fea0003c00000 */
[----:B0-----:R-:W-:Y:S01]  /*1370*/  HFMA2.MMA R17, -RZ, RZ, 0, 1.847743988037109375e-06 ;  /* 0x0000001fff117435 */ /* 0x001fe200000001ff */
[----:B-1----:R-:W-:Y:S01]  /*1380*/  FADD.FTZ R19, R19, R14 ;  /* 0x0000000e13137221 */ /* 0x002fe20000010000 */
[----:B------:R-:W-:Y:S01]  /*1390*/  MOV R14, 0xffffffff ;  /* 0xffffffff000e7802 */ /* 0x000fe20000000f00 */
[----:B------:R-:W-:Y:S01]  /*13a0*/  IMAD.MOV.U32 R16, RZ, RZ, 0x8 ;  /* 0x00000008ff107424 */ /* 0x000fe200078e00ff */
[----:B------:R-:W-:Y:S02]  /*13b0*/  MOV R8, 0x13d0 ;  /* 0x000013d000087802 */ /* 0x000fe40000000f00 */
[----:B------:R-:W-:Y:S05]  /*13c0*/  CALL.REL.NOINC `($__internal_22_$__cuda_sm70_shflsync_bfly_p) ;  /* 0x0000048000007944 */ /* 0x000fea0003c00000 */
[----:B-1----:R-:W-:Y:S01]  /*13d0*/  FADD.FTZ R13, R19, R14 ;  /* 0x0000000e130d7221 */ /* 0x002fe20000010000 */
[----:B0-----:R-:W-:Y:S01]  /*13e0*/  HFMA2.MMA R16, -RZ, RZ, 0, 9.5367431640625e-07 ;  /* 0x00000010ff107435 */ /* 0x001fe200000001ff */
[----:B------:R-:W-:Y:S01]  /*13f0*/  IMAD.MOV.U32 R17, RZ, RZ, 0x1f ;  /* 0x0000001fff117424 */ /* 0x000fe200078e00ff */
[----:B------:R-:W-:Y:S02]  /*1400*/  MOV R14, 0xffffffff ;  /* 0xffffffff000e7802 */ /* 0x000fe40000000f00 */
[----:B------:R-:W-:-:S02]  /*1410*/  MOV R19, R13 ;  /* 0x0000000d00137202 */ /* 0x000fc40000000f00 */
[----:B------:R-:W-:Y:S02]  /*1420*/  MOV R8, 0x1440 ;  /* 0x0000144000087802 */ /* 0x000fe40000000f00 */
[----:B------:R-:W-:Y:S05]  /*1430*/  CALL.REL.NOINC `($__internal_22_$__cuda_sm70_shflsync_bfly_p) ;  /* 0x0000041000007944 */ /* 0x000fea0003c00000 */
[----:B0-----:R-:W-:Y:S01]  /*1440*/  HFMA2.MMA R16, -RZ, RZ, 0, 5.9604644775390625e-08 ;  /* 0x00000001ff107435 */ /* 0x001fe200000001ff */
[----:B-1----:R-:W-:Y:S01]  /*1450*/  MOV R18, R14 ;  /* 0x0000000e00127202 */ /* 0x002fe20000000f00 */
[----:B------:R-:W-:Y:S01]  /*1460*/  IMAD.MOV.U32 R19, RZ, RZ, R11 ;  /* 0x000000ffff137224 */ /* 0x000fe200078e000b */
[----:B------:R-:W-:Y:S02]  /*1470*/  MOV R17, 0x1f ;  /* 0x0000001f00117802 */ /* 0x000fe40000000f00 */
[----:B------:R-:W-:Y:S02]  /*1480*/  MOV R14, 0xffffffff ;  /* 0xffffffff000e7802 */ /* 0x000fe40000000f00 */
[----:B------:R-:W-:Y:S02]  /*1490*/  MOV R8, 0x14b0 ;  /* 0x000014b000087802 */ /* 0x000fe40000000f00 */
[----:B------:R-:W-:Y:S05]  /*14a0*/  CALL.REL.NOINC `($__internal_22_$__cuda_sm70_shflsync_bfly_p) ;  /* 0x000003a000007944 */ /* 0x000fea0003c00000 */
[----:B0-----:R-:W-:Y:S01]  /*14b0*/  HFMA2.MMA R17, -RZ, RZ, 0, 1.847743988037109375e-06 ;  /* 0x0000001fff117435 */ /* 0x001fe200000001ff */
[----:B-1----:R-:W-:Y:S01]  /*14c0*/  FADD.FTZ R19, R11, R14 ;  /* 0x0000000e0b137221 */ /* 0x002fe20000010000 */
[----:B------:R-:W-:Y:S01]  /*14d0*/  MOV R14, 0xffffffff ;  /* 0xffffffff000e7802 */ /* 0x000fe20000000f00 */
[----:B------:R-:W-:Y:S01]  /*14e0*/  IMAD.MOV.U32 R16, RZ, RZ, 0x2 ;  /* 0x00000002ff107424 */ /* 0x000fe200078e00ff */
[----:B------:R-:W-:-:S02]  /*14f0*/  MOV R8, 0x1510 ;  /* 0x0000151000087802 */ /* 0x000fc40000000f00 */
[----:B------:R-:W-:Y:S05]  /*1500*/  CALL.REL.NOINC `($__internal_22_$__cuda_sm70_shflsync_bfly_p) ;  /* 0x0000034000007944 */ /* 0x000fea0003c00000 */
        /* <DEDUP_REMOVED lines=44> */
[----:B0-----:R-:W-:Y:S01]  /*17d0*/  HFMA2.MMA R16, -RZ, RZ, 0, 9.5367431640625e-07 ;  /* 0x00000010ff107435 */ /* 0x001fe200000001ff */
[----:B-1----:R-:W-:Y:S01]  /*17e0*/  FADD.FTZ R19, R19, R14 ;  /* 0x0000000e13137221 */ /* 0x002fe20000010000 */
[----:B------:R-:W-:Y:S01]  /*17f0*/  MOV R14, 0xffffffff ;  /* 0xffffffff000e7802 */ /* 0x000fe20000000f00 */
[----:B------:R-:W-:Y:S01]  /*1800*/  IMAD.MOV.U32 R17, RZ, RZ, 0x1f ;  /* 0x0000001fff117424 */ /* 0x000fe200078e00ff */
[----:B------:R-:W-:-:S02]  /*1810*/  MOV R8, 0x1830 ;  /* 0x0000183000087802 */ /* 0x000fc40000000f00 */
[----:B------:R-:W-:Y:S05]  /*1820*/  CALL.REL.NOINC `($__internal_22_$__cuda_sm70_shflsync_bfly_p) ;  /* 0x0000002000007944 */ /* 0x000fea0003c00000 */
[----:B-1----:R-:W-:Y:S01]  /*1830*/  MOV R8, R14 ;  /* 0x0000000e00087202 */ /* 0x002fe20000000f00 */
[----:B0-----:R-:W-:Y:S05]  /*1840*/  BRA `(.L_x_587) ;  /* 0xfffff56000007947 */ /* 0x001fea000383ffff */
        .weak           $__internal_22_$__cuda_sm70_shflsync_bfly_p
        .type           $__internal_22_$__cuda_sm70_shflsync_bfly_p,@function
        .size           $__internal_22_$__cuda_sm70_shflsync_bfly_p,(.L_x_2769 - $__internal_22_$__cuda_sm70_shflsync_bfly_p)
$__internal_22_$__cuda_sm70_shflsync_bfly_p:
[----:B------:R-:W-:Y:S01]  /*1850*/  HFMA2.MMA R9, -RZ, RZ, 0, 0 ;  /* 0x00000000ff097435 */ /* 0x000fe200000001ff */
[----:B------:R-:W-:Y:S04]  /*1860*/  WARPSYNC R14 ;  /* 0x0000000e00007348 */ /* 0x000fe80003800000 */
[----:B------:R0:W1:Y:S01]  /*1870*/  SHFL.BFLY PT, R14, R19, R16, R17 ;  /* 0x0c000010130e7389 */ /* 0x00006200000e0011 */
[----:B------:R-:W-:Y:S05]  /*1880*/  RET.REL.NODEC R8 `(_ZN10layer_norm40ln_parallel_residual_bwd_finalize_kernelINS_22Kernel_traits_finalizeILj5120E6__halfS2_S2_S2_fjLb0ELj1024ELj4ENS_18Kernel_traits_baseILj5120ES2_S2_S2_S2_fjLj1024EEEEELb1EEEvNS_9BwdParamsE) ;  /* 0xffffe77008007950 */ /* 0x000fea0003c3ffff */
.L_x_588:
        /* <DEDUP_REMOVED lines=15> */
.L_x_2769:


//--------------------- .text._ZN10layer_norm31ln_parallel_residual_bwd_kernelINS_13Kernel_traitsI6__halfS2_S2_S2_fjLj5120ELj1ELj1ELj8ELj8ENS_18Kernel_traits_baseILj5120ES2_S2_S2_S2_fjLj256EEEEELb1ELb1ELb1EEEvNS_9BwdParamsE --------------------------
	.section	.text._ZN10layer_norm31ln_parallel_residual_bwd_kernelINS_13Kernel_traitsI6__halfS2_S2_S2_fjLj5120ELj1ELj1ELj8ELj8ENS_18Kernel_traits_baseILj5120ES2_S2_S2_S2_fjLj256EEEEELb1ELb1ELb1EEEvNS_9BwdParamsE,"ax",@progbits
	.sectioninfo	@"SHI_REGISTERS=166"
	.align	128
        .global         _ZN10layer_norm31ln_parallel_residual_bwd_kernelINS_13Kernel_traitsI6__halfS2_S2_S2_fjLj5120ELj1ELj1ELj8ELj8ENS_18Kernel_traits_baseILj5120ES2_S2_S2_S2_fjLj256EEEEELb1ELb1ELb1EEEvNS_9BwdParamsE
        .type           _ZN10layer_norm31ln_parallel_residual_bwd_kernelINS_13Kernel_traitsI6__halfS2_S2_S2_fjLj5120ELj1ELj1ELj8ELj8ENS_18Kernel_traits_baseILj5120ES2_S2_S2_S2_fjLj256EEEEELb1ELb1ELb1EEEvNS_9BwdParamsE,@function
        .size           _ZN10layer_norm31ln_parallel_residual_bwd_kernelINS_13Kernel_traitsI6__halfS2_S2_S2_fjLj5120ELj1ELj1ELj8ELj8ENS_18Kernel_traits_baseILj5120ES2_S2_S2_S2_fjLj256EEEEELb1ELb1ELb1EEEvNS_9BwdParamsE,(.L_x_2770 - _ZN10layer_norm31ln_parallel_residual_bwd_kernelINS_13Kernel_traitsI6__halfS2_S2_S2_fjLj5120ELj1ELj1ELj8ELj8ENS_18Kernel_traits_baseILj5120ES2_S2_S2_S2_fjLj256EEEEELb1ELb1ELb1EEEvNS_9BwdParamsE)
        .other          _ZN10layer_norm31ln_parallel_residual_bwd_kernelINS_13Kernel_traitsI6__halfS2_S2_S2_fjLj5120ELj1ELj1ELj8ELj8ENS_18Kernel_traits_baseILj5120ES2_S2_S2_S2_fjLj256EEEEELb1ELb1ELb1EEEvNS_9BwdParamsE,@"STO_CUDA_ENTRY STV_DEFAULT"
_ZN10layer_norm31ln_parallel_residual_bwd_kernelINS_13Kernel_traitsI6__halfS2_S2_S2_fjLj5120ELj1ELj1ELj8ELj8ENS_18Kernel_traits_baseILj5120ES2_S2_S2_S2_fjLj256EEEEELb1ELb1ELb1EEEvNS_9BwdParamsE:
.text._ZN10layer_norm31ln_parallel_residual_bwd_kernelINS_13Kernel_traitsI6__halfS2_S2_S2_fjLj5120ELj1ELj1ELj8ELj8ENS_18Kernel_traits_baseILj5120ES2_S2_S2_S2_fjLj256EEEEELb1ELb1ELb1EEEvNS_9BwdParamsE:
        /* <DEDUP_REMOVED lines=28> */
.L_x_589:
        /* <DEDUP_REMOVED lines=61> */
.L_x_604:
        /* <DEDUP_REMOVED lines=13> */
[----:B------:R-:W-:-:S02]  /*0660*/  IADD3 R4, P0, R97, c[0x0][0x188], RZ ;  /* 0x0000620061047a10 */ /* 0x000fc40007f1e0ff */
[----:B------:R-:W-:Y:S01]  /*0670*/  SHF.R.U32.HI R156, RZ, 0x1d, R113 ;  /* 0x0000001dff9c7819 */ /* 0x000fe20000011671 */
[----:B------:R-:W-:Y:S01]  /*0680*/  IMAD.SHL.U32 R100, R137, 0x8, RZ ;  /* 0x0000000889647824 */ /* 0x000fe200078e00ff */
[----:B------:R-:W-:Y:S02]  /*0690*/  IADD3.X R5, R157, c[0x0][0x18c], RZ, P0, !PT ;  /* 0x000063009d057a10 */ /* 0x000fe400007fe4ff */
[----:B------:R-:W-:Y:S02]  /*06a0*/  SHF.L.U32 R99, R135, 0x3, RZ ;  /* 0x0000000387637819 */ /* 0x000fe400000006ff */
[----:B------:R-:W-:Y:S02]  /*06b0*/  IADD3 R12, P0, R106, c[0x0][0x188], RZ ;  /* 0x000062006a0c7a10 */ /* 0x000fe40007f1e0ff */
[----:B------:R-:W-:Y:S01]  /*06c0*/  SHF.R.U32.HI R158, RZ, 0x1d, R133 ;  /* 0x0000001dff9e7819 */ /* 0x000fe20000011685 */
[----:B------:R-:W-:Y:S01]  /*06d0*/  IMAD.MOV.U32 R115, RZ, RZ, 0x4 ;  /* 0x00000004ff737424 */ /* 0x000fe200078e00ff */
[----:B------:R-:W-:Y:S01]  /*06e0*/  IADD3 R6, P1, R98, c[0x0][0x188], RZ ;  /* 0x0000620062067a10 */ /* 0x000fe20007f3e0ff */
[----:B------:R-:W2:Y:S01]  /*06f0*/  LDG.E.64 R4, [R4.64] ;  /* 0x0000000404047981 */ /* 0x000ea2000c1e1b00 */
[----:B------:R-:W-:-:S02]  /*0700*/  SHF.R.U32.HI R159, RZ, 0x1d, R135 ;  /* 0x0000001dff9f7819 */ /* 0x000fc40000011687 */
[----:B------:R-:W-:Y:S02]  /*0710*/  IADD3 R8, P2, R99, c[0x0][0x188], RZ ;  /* 0x0000620063087a10 */ /* 0x000fe40007f5e0ff */
[----:B------:R-:W-:Y:S02]  /*0720*/  IADD3.X R13, R156, c[0x0][0x18c], RZ, P0, !PT ;  /* 0x000063009c0d7a10 */ /* 0x000fe400007fe4ff */
[----:B------:R-:W-:Y:S02]  /*0730*/  SHF.R.U32.HI R101, RZ, 0x1d, R137 ;  /* 0x0000001dff657819 */ /* 0x000fe40000011689 */
[----:B------:R-:W-:Y:S02]  /*0740*/  IADD3 R10, P0, R100, c[0x0][0x188], RZ ;  /* 0x00006200640a7a10 */ /* 0x000fe40007f1e0ff */
[----:B------:R-:W-:Y:S01]  /*0750*/  IADD3.X R7, R158, c[0x0][0x18c], RZ, P1, !PT ;  /* 0x000063009e077a10 */ /* 0x000fe20000ffe4ff */
[----:B------:R-:W3:Y:S01]  /*0760*/  LDG.E.64 R12, [R12.64] ;  /* 0x000000040c0c7981 */ /* 0x000ee2000c1e1b00 */
[----:B------:R-:W-:Y:S01]  /*0770*/  IADD3.X R9, R159, c[0x0][0x18c], RZ, P2, !PT ;  /* 0x000063009f097a10 */ /* 0x000fe200017fe4ff */
[----:B------:R-:W-:Y:S01]  /*0780*/  IMAD.WIDE R110, R36, R115, c[0x0][0x1a0] ;  /* 0x00006800246e7625 */ /* 0x000fe200078e0273 */
[----:B------:R-:W-:-:S02]  /*0790*/  IADD3.X R11, R101, c[0x0][0x18c], RZ, P0, !PT ;  /* 0x00006300650b7a10 */ /* 0x000fc400007fe4ff */
[----:B------:R-:W4:Y:S01]  /*07a0*/  LDG.E.64 R6, [R6.64] ;  /* 0x0000000406067981 */ /* 0x000f22000c1e1b00 */
[----:B------:R-:W-:-:S03]  /*07b0*/  IMAD.MOV.U32 R116, RZ, RZ, 0x8 ;  /* 0x00000008ff747424 */ /* 0x000fc600078e00ff */
[----:B------:R-:W4:Y:S04]  /*07c0*/  LDG.E.64 R8, [R8.64] ;  /* 0x0000000408087981 */ /* 0x000f28000c1e1b00 */
[----:B------:R0:W4:Y:S04]  /*07d0*/  LDG.E R136, [R110.64] ;  /* 0x000000046e887981 */ /* 0x000128000c1e1900 */
        /* <DEDUP_REMOVED lines=21> */
[----:B0-----:R-:W-:Y:S02]  /*0930*/  @P2 IADD3 R116, P0, R124, c[0x0][0x198], RZ ;  /* 0x000066007c742a10 */ /* 0x001fe40007f1e0ff */
        /* <DEDUP_REMOVED lines=8> */
[----:B------:R0:W5:Y:S01]  /*09c0*/  @P1 LDG.E.64 R24, [R120.64] ;  /* 0x0000000478181981 */ /* 0x000162000c1e1b00 */
[----:B-1----:R-:W-:Y:S02]  /*09d0*/  IADD3 R114, P0, R124, c[0x0][0x190], RZ ;  /* 0x000064007c727a10 */ /* 0x002fe40007f1e0ff */
[----:B0-----:R-:W-:Y:S01]  /*09e0*/  SHF.L.U32 R118, R131, 0x2, RZ ;  /* 0x0000000283767819 */ /* 0x001fe200000006ff */
[C---:B------:R-:W-:Y:S01]  /*09f0*/  IMAD.SHL.U32 R119, R135.reuse, 0x4, RZ ;  /* 0x0000000487777824 */ /* 0x040fe200078e00ff */
[----:B------:R-:W-:Y:S01]  /*0a00*/  @P1 LEA R126, P3, R135, c[0x0][0x218], 0x3 ;  /* 0x00008600877e1a11 */ /* 0x000fe200078618ff */
[----:B------:R-:W-:Y:S01]  /*0a10*/  IMAD.SHL.U32 R116, R133, 0x4, RZ ;  /* 0x0000000485747824 */ /* 0x000fe200078e00ff */
[----:B------:R-:W-:Y:S01]  /*0a20*/  @P1 LEA.HI.X R129, R137, c[0x0][0x21c], RZ, 0x3, P4 ;  /* 0x0000870089811a11 */ /* 0x000fe200020f1cff */
[----:B------:R0:W5:Y:S01]  /*0a30*/  @P1 LDG.E.64 R22, [R122.64] ;  /* 0x000000047a161981 */ /* 0x000162000c1e1b00 */
[----:B------:R-:W-:-:S02]  /*0a40*/  IADD3.X R115, R125, c[0x0][0x194], RZ, P0, !PT ;  /* 0x000065007d737a10 */ /* 0x000fc400007fe4ff */
[----:B------:R-:W-:Y:S01]  /*0a50*/  SHF.R.U32.HI R113, RZ, 0x1e, R131 ;  /* 0x0000001eff717819 */ /* 0x000fe20000011683 */
[----:B------:R1:W5:Y:S01]  /*0a60*/  @P1 LDG.E.64 R2, [R128.64] ;  /* 0x0000000480021981 */ /* 0x000362000c1e1b00 */
[----:B------:R-:W-:Y:S02]  /*0a70*/  @P2 IADD3 R120, P0, R118, c[0x0][0x198], RZ ;  /* 0x0000660076782a10 */ /* 0x000fe40007f1e0ff */
[----:B------:R-:W-:Y:S01]  /*0a80*/  @P1 LEA.HI.X R127, R135, c[0x0][0x21c], RZ, 0x3, P3 ;  /* 0x00008700877f1a11 */ /* 0x000fe200018f1cff */
[----:B------:R-:W-:Y:S01]  /*0a90*/  ULDC.U8 UR6, c[0x0][0x1f0] ;  /* 0x00007c0000067ab9 */ /* 0x000fe20000000000 */
[----:B------:R-:W-:Y:S01]  /*0aa0*/  SHF.R.U32.HI R133, RZ, 0x1e, R133 ;  /* 0x0000001eff857819 */ /* 0x000fe20000011685 */
[----:B0-----:R-:W-:Y:S01]  /*0ab0*/  IMAD.SHL.U32 R123, R137, 0x4, RZ ;  /* 0x00000004897b7824 */ /* 0x001fe200078e00ff */
[----:B------:R-:W-:Y:S01]  /*0ac0*/  @P2 IADD3 R124, P3, R116, c[0x0][0x198], RZ ;  /* 0x00006600747c2a10 */ /* 0x000fe20007f7e0ff */
[----:B------:R0:W5:Y:S01]  /*0ad0*/  @P1 LDG.E.64 R20, [R126.64] ;  /* 0x000000047e141981 */ /* 0x000162000c1e1b00 */
[----:B------:R-:W-:-:S02]  /*0ae0*/  @P2 IADD3.X R121, R113, c[0x0][0x19c], RZ, P0, !PT ;  /* 0x0000670071792a10 */ /* 0x000fc400007fe4ff */
[----:B------:R-:W-:Y:S01]  /*0af0*/  SHF.R.U32.HI R135, RZ, 0x1e, R135 ;  /* 0x0000001eff877819 */ /* 0x000fe20000011687 */
[----:B------:R0:W5:Y:S01]  /*0b00*/  LDG.E R117, [R114.64] ;  /* 0x0000000472757981 */ /* 0x000162000c1e1900 */
[----:B-1----:R-:W-:Y:S02]  /*0b10*/  @P2 IADD3 R128, P0, R119, c[0x0][0x198], RZ ;  /* 0x0000660077802a10 */ /* 0x002fe40007f1e0ff */
[----:B------:R-:W-:Y:S01]  /*0b20*/  @P2 IADD3.X R125, R133, c[0x0][0x19c], RZ, P3, !PT ;  /* 0x00006700857d2a10 */ /* 0x000fe20001ffe4ff */
[----:B------:R1:W5:Y:S01]  /*0b30*/  @P2 LDG.E R160, [R120.64] ;  /* 0x0000000478a02981 */ /* 0x000362000c1e1900 */
[----:B------:R-:W-:Y:S02]  /*0b40*/  SHF.R.U32.HI R137, RZ, 0x1e, R137 ;  /* 0x0000001eff897819 */ /* 0x000fe40000011689 */
[----:B------:R-:W-:Y:S01]  /*0b50*/  @P2 IADD3 R130, P3, R123, c[0x0][0x198], RZ ;  /* 0x000066007b822a10 */ /* 0x000fe20007f7e0ff */
[----:B------:R2:W5:Y:S01]  /*0b60*/  @P2 LDG.E R103, [R124.64] ;  /* 0x000000047c672981 */ /* 0x000562000c1e1900 */
[----:B------:R-:W-:-:S02]  /*0b70*/  @P2 IADD3.X R129, R135, c[0x0][0x19c], RZ, P0, !PT ;  /* 0x0000670087812a10 */ /* 0x000fc400007fe4ff */
[----:B------:R-:W-:Y:S02]  /*0b80*/  IADD3 R118, P0, R118, c[0x0][0x190], RZ ;  /* 0x0000640076767a10 */ /* 0x000fe40007f1e0ff */
[----:B------:R-:W-:Y:S01]  /*0b90*/  @P2 IADD3.X R131, R137, c[0x0][0x19c], RZ, P3, !PT ;  /* 0x0000670089832a10 */ /* 0x000fe20001ffe4ff */
[----:B------:R2:W5:Y:S01]  /*0ba0*/  @P2 LDG.E R104, [R128.64] ;  /* 0x0000000480682981 */ /* 0x000562000c1e1900 */
[----:B------:R-:W-:Y:S02]  /*0bb0*/  IADD3 R122, P3, R116, c[0x0][0x190], RZ ;  /* 0x00006400747a7a10 */ /* 0x000fe40007f7e0ff */
[----:B0-----:R-:W-:Y:S01]  /*0bc0*/  IADD3 R126, P4, R119, c[0x0][0x190], RZ ;  /* 0x00006400777e7a10 */ /* 0x001fe20007f9e0ff */
[----:B------:R0:W5:Y:S01]  /*0bd0*/  @P2 LDG.E R105, [R130.64] ;  /* 0x0000000482692981 */ /* 0x000162000c1e1900 */
[----:B------:R-:W-:Y:S02]  /*0be0*/  IADD3.X R119, R113, c[0x0][0x194], RZ, P0, !PT ;  /* 0x0000650071777a10 */ /* 0x000fe400007fe4ff */
[----:B-1----:R-:W-:-:S02]  /*0bf0*/  IADD3 R120, P0, R123, c[0x0][0x190], RZ ;  /* 0x000064007b787a10 */ /* 0x002fc40007f1e0ff */
        /* <DEDUP_REMOVED lines=8> */
[----:B------:R-:W-:Y:S02]  /*0c80*/  IADD3 R36, R36, c[0x0][0x160], RZ ;  /* 0x0000580024247a10 */ /* 0x000fe40007ffe0ff */
[----:B------:R-:W-:Y:S02]  /*0c90*/  LOP3.LUT P5, RZ, R34, 0x1f, RZ, 0xc0, !PT ;  /* 0x0000001f22ff7812 */ /* 0x000fe400078ac0ff */
[----:B------:R-:W-:Y:S01]  /*0ca0*/  ISETP.GE.AND P3, PT, R36, c[0x0][0x164], PT ;  /* 0x0000590024007a0c */ /* 0x000fe20003f66270 */
[----:B--2---:R-:W-:Y:S01]  /*0cb0*/  IMAD.MOV.U32 R124, RZ, RZ, R4 ;  /* 0x000000ffff7c7224 */ /* 0x004fe200078e0004 */
[----:B------:R-:W-:-:S02]  /*0cc0*/  SHF.R.U64 R135, R4, 0x10, R5 ;  /* 0x0000001004877819 */ /* 0x000fc40000001205 */
[----:B------:R-:W-:Y:S02]  /*0cd0*/  MOV R125, R5 ;  /* 0x00000005007d7202 */ /* 0x000fe40000000f00 */
[----:B------:R-:W-:Y:S01]  /*0ce0*/  SHF.R.U32.HI R134, RZ, 0x10, R5 ;  /* 0x00000010ff867819 */ /* 0x000fe20000011605 */
[----:B---3--:R-:W-:Y:S01]  /*0cf0*/  IMAD.MOV.U32 R4, RZ, RZ, R12 ;  /* 0x000000ffff047224 */ /* 0x008fe200078e000c */
[----:B------:R-:W-:Y:S02]  /*0d00*/  SHF.R.U64 R5, R12, 0x10, R13 ;  /* 0x000000100c057819 */ /* 0x000fe4000000120d */
[--C-:B----4-:R-:W-:Y:S01]  /*0d10*/  SHF.R.U64 R133, R6, 0x10, R7.reuse ;  /* 0x0000001006857819 */ /* 0x110fe20000001207 */
[--C-:B-1----:R-:W-:Y:S01]  /*0d20*/  IMAD.MOV.U32 R119, RZ, RZ, R7.reuse ;  /* 0x000000ffff777224 */ /* 0x102fe200078e0007 */
[----:B------:R-:W-:Y:S01]  /*0d30*/  SHF.R.U32.HI R132, RZ, 0x10, R7 ;  /* 0x00000010ff847819 */ /* 0x000fe20000011607 */
[----:B------:R-:W-:Y:S01]  /*0d40*/  IMAD.MOV.U32 R128, RZ, RZ, R6 ;  /* 0x000000ffff807224 */ /* 0x000fe200078e0006 */
[----:B0-----:R-:W-:Y:S01]  /*0d50*/  SHF.R.U64 R123, R8, 0x10, R9 ;  /* 0x00000010087b7819 */ /* 0x001fe20000001209 */
[----:B------:R-:W-:Y:S01]  /*0d60*/  IMAD.MOV.U32 R7, RZ, RZ, R8 ;  /* 0x000000ffff077224 */ /* 0x000fe200078e0008 */
[--C-:B------:R-:W-:Y:S01]  /*0d70*/  SHF.R.U32.HI R8, RZ, 0x10, R13.reuse ;  /* 0x00000010ff087819 */ /* 0x100fe2000001160d */
[----:B------:R-:W-:Y:S01]  /*0d80*/  IMAD.MOV.U32 R6, RZ, RZ, R13 ;  /* 0x000000ffff067224 */ /* 0x000fe200078e000d */
[----:B------:R-:W-:Y:S01]  /*0d90*/  FSEL R161, R136, RZ, !P0 ;  /* 0x000000ff88a17208 */ /* 0x000fe20004000000 */
[----:B------:R-:W-:Y:S01]  /*0da0*/  HADD2.F32 R4, -RZ, R4.H0_H0 ;  /* 0x20000004ff047230 */ /* 0x000fe20000004100 */
[----:B------:R-:W-:Y:S01]  /*0db0*/  IMAD.MOV.U32 R13, RZ, RZ, R10 ;  /* 0x000000ffff0d7224 */ /* 0x000fe200078e000a */
[----:B------:R-:W-:-:S03]  /*0dc0*/  HADD2.F32 R122, -RZ, R7.H0_H0 ;  /* 0x20000007ff7a7230 */ /* 0x000fc60000004100 */
[C---:B------:R-:W-:Y:S01]  /*0dd0*/  FADD.FTZ R7, -R161.reuse, R4 ;  /* 0x00000004a1077221 */ /* 0x040fe20000010100 */
[----:B------:R-:W-:Y:S01]  /*0de0*/  HADD2.F32 R5, -RZ, R5.H0_H0 ;  /* 0x20000005ff057230 */ /* 0x000fe20000004100 */
[----:B------:R-:W-:Y:S01]  /*0df0*/  MOV R121, R9 ;  /* 0x0000000900797202 */ /* 0x000fe20000000f00 */
[----:B------:R-:W-:Y:S01]  /*0e00*/  HADD2.F32 R6, -RZ, R6.H0_H0 ;  /* 0x20000006ff067230 */ /* 0x000fe20000004100 */
[----:B------:R-:W-:Y:S01]  /*0e10*/  SHF.R.U64 R131, R10, 0x10, R11 ;  /* 0x000000100a837819 */ /* 0x000fe2000000120b */
[----:B------:R-:W-:Y:S01]  /*0e20*/  HADD2.F32 R4, -RZ, R13.H0_H0 ;  /* 0x2000000dff047230 */ /* 0x000fe20000004100 */
[----:B------:R-:W-:Y:S01]  /*0e30*/  SHF.R.U32.HI R130, RZ, 0x10, R9 ;  /* 0x00000010ff827819 */ /* 0x000fe20000011609 */
[----:B------:R-:W-:Y:S01]  /*0e40*/  HADD2.F32 R8, -RZ, R8.H0_H0 ;  /* 0x20000008ff087230 */ /* 0x000fe20000004100 */
[----:B------:R-:W-:Y:S01]  /*0e50*/  MOV R127, R11 ;  /* 0x0000000b007f7202 */ /* 0x000fe20000000f00 */
        /* <DEDUP_REMOVED lines=8> */
[----:B------:R-:W-:Y:S01]  /*0ee0*/  FADD.FTZ R121, -R161, R8 ;  /* 0x00000008a1797221 */ /* 0x000fe20000010100 */
[----:B------:R-:W-:Y:S01]  /*0ef0*/  HADD2.F32 R124, -RZ, R124.H0_H0 ;  /* 0x2000007cff7c7230 */ /* 0x000fe20000004100 */
[----:B------:R-:W-:Y:S01]  /*0f00*/  IMAD.MOV.U32 R4, RZ, RZ, R14 ;  /* 0x000000ffff047224 */ /* 0x000fe200078e000e */
[----:B------:R-:W-:-:S02]  /*0f10*/  HADD2.F32 R10, -RZ, R135.H0_H0 ;  /* 0x20000087ff0a7230 */ /* 0x000fc40000004100 */
[----:B------:R-:W-:Y:S02]  /*0f20*/  HADD2.F32 R125, -RZ, R125.H0_H0 ;  /* 0x2000007dff7d7230 */ /* 0x000fe40000004100 */
[----:B------:R-:W-:Y:S02]  /*0f30*/  HADD2.F32 R12, -RZ, R134.H0_H0 ;  /* 0x20000086ff0c7230 */ /* 0x000fe40000004100 */
[----:B------:R-:W-:Y:S02]  /*0f40*/  HADD2.F32 R128, -RZ, R128.H0_H0 ;  /* 0x20000080ff807230 */ /* 0x000fe40000004100 */
[----:B------:R-:W-:Y:S02]  /*0f50*/  HADD2.F32 R119, -RZ, R119.H0_H0 ;  /* 0x20000077ff777230 */ /* 0x000fe40000004100 */
[----:B------:R-:W-:Y:S02]  /*0f60*/  HADD2.F32 R123, -RZ, R123.H0_H0 ;  /* 0x2000007bff7b7230 */ /* 0x000fe40000004100 */
[----:B------:R-:W-:-:S02]  /*0f70*/  HADD2.F32 R130, -RZ, R130.H0_H0 ;  /* 0x20000082ff827230 */ /* 0x000fc40000004100 */
[----:B------:R-:W-:Y:S01]  /*0f80*/  HADD2.F32 R6, -RZ, R127.H0_H0 ;  /* 0x2000007fff067230 */ /* 0x000fe20000004100 */
[C---:B------:R-:W-:Y:S01]  /*0f90*/  FADD.FTZ R131, -R161.reuse, R120 ;  /* 0x00000078a1837221 */ /* 0x040fe20000010100 */
[----:B------:R-:W-:Y:S01]  /*0fa0*/  HADD2.F32 R8, -RZ, R129.H0_H0 ;  /* 0x20000081ff087230 */ /* 0x000fe20000004100 */
[--C-:B------:R-:W-:Y:S01]  /*0fb0*/  SHF.R.U64 R120, R14, 0x10, R15.reuse ;  /* 0x000000100e787819 */ /* 0x100fe2000000120f */
[C---:B------:R-:W-:Y:S01]  /*0fc0*/  FADD.FTZ R141, -R161.reuse, R118 ;  /* 0x00000076a18d7221 */ /* 0x040fe20000010100 */
[----:B------:R-:W-:Y:S01]  /*0fd0*/  SHF.R.U32.HI R118, RZ, 0x10, R15 ;  /* 0x00000010ff767819 */ /* 0x000fe2000001160f */
[C---:B------:R-:W-:Y:S01]  /*0fe0*/  FADD.FTZ R153, -R161.reuse, R5 ;  /* 0x00000005a1997221 */ /* 0x040fe20000010100 */
[----:B------:R-:W-:Y:S01]  /*0ff0*/  HADD2.F32 R4, -RZ, R4.H0_H0 ;  /* 0x20000004ff047230 */ /* 0x000fe20000004100 */
[C---:B------:R-:W-:Y:S02]  /*1000*/  FADD.FTZ R13, -R161.reuse, R124 ;  /* 0x0000007ca10d7221 */ /* 0x040fe40000010100 */
        /* <DEDUP_REMOVED lines=8> */
[C---:B------:R-:W-:Y:S02]  /*1090*/  FADD.FTZ R149, -R161.reuse, R130 ;  /* 0x00000082a1957221 */ /* 0x040fe40000010100 */
[C---:B------:R-:W-:Y:S02]  /*10a0*/  FADD.FTZ R155, -R161.reuse, R6 ;  /* 0x00000006a19b7221 */ /* 0x040fe40000010100 */
[----:B------:R-:W-:Y:S01]  /*10b0*/  IMAD.MOV.U32 R5, RZ, RZ, R15 ;  /* 0x000000ffff057224 */ /* 0x000fe200078e000f */
[--C-:B------:R-:W-:Y:S01]  /*10c0*/  SHF.R.U64 R134, R16, 0x10, R17.reuse ;  /* 0x0000001010867819 */ /* 0x100fe20000001211 */
[----:B------:R-:W-:Y:S01]  /*10d0*/  FADD.FTZ R161, -R161, R8 ;  /* 0x00000008a1a17221 */ /* 0x000fe20000010100 */
[----:B------:R-:W-:Y:S01]  /*10e0*/  MOV R8, R17 ;  /* 0x0000001100087202 */ /* 0x000fe20000000f00 */
[----:B------:R-:W-:Y:S01]  /*10f0*/  IMAD.MOV.U32 R6, RZ, RZ, R16 ;  /* 0x000000ffff067224 */ /* 0x000fe200078e0010 */
[----:B------:R-:W-:Y:S01]  /*1100*/  SHF.R.U32.HI R126, RZ, 0x10, R17 ;  /* 0x00000010ff7e7819 */ /* 0x000fe20000011611 */
[----:B------:R-:W-:Y:S01]  /*1110*/  IMAD.MOV.U32 R10, RZ, RZ, R18 ;  /* 0x000000ffff0a7224 */ /* 0x000fe200078e0012 */
[----:B------:R-:W-:Y:S01]  /*1120*/  SHF.R.U64 R140, R18, 0x10, R19 ;  /* 0x00000010128c7819 */ /* 0x000fe20000001213 */
[----:B------:R-:W-:Y:S01]  /*1130*/  IMAD.MOV.U32 R16, RZ, RZ, R110 ;  /* 0x000000ffff107224 */ /* 0x000fe200078e006e */
[--C-:B------:R-:W-:Y:S01]  /*1140*/  SHF.R.U64 R150, R110, 0x10, R111.reuse ;  /* 0x000000106e967819 */ /* 0x100fe2000000126f */
[--C-:B------:R-:W-:Y:S01]  /*1150*/  IMAD.MOV.U32 R17, RZ, RZ, R111.reuse ;  /* 0x000000ffff117224 */ /* 0x100fe200078e006f */
[----:B------:R-:W-:Y:S01]  /*1160*/  SHF.R.U32.HI R18, RZ, 0x10, R111 ;  /* 0x00000010ff127819 */ /* 0x000fe2000001166f */
[----:B------:R-:W-:Y:S01]  /*1170*/  HADD2.F32 R120, -RZ, R120.H0_H0 ;  /* 0x20000078ff787230 */ /* 0x000fe20000004100 */
[C---:B------:R-:W-:Y:S01]  /*1180*/  FMUL.FTZ R110, R108.reuse, R7 ;  /* 0x000000076c6e7220 */ /* 0x040fe20000410000 */
[----:B------:R-:W-:Y:S01]  /*1190*/  HADD2.F32 R5, -RZ, R5.H0_H0 ;  /* 0x20000005ff057230 */ /* 0x000fe20000004100 */
[C---:B------:R-:W-:Y:S01]  /*11a0*/  FMUL.FTZ R111, R108.reuse, R9 ;  /* 0x000000096c6f7220 */ /* 0x040fe20000410000 */
[----:B------:R-:W-:Y:S01]  /*11b0*/  HADD2.F32 R7, -RZ, R118.H0_H0 ;  /* 0x20000076ff077230 */ /* 0x000fe20000004100 */
[----:B------:R-:W-:Y:S01]  /*11c0*/  FMUL.FTZ R119, R37, R4 ;  /* 0x0000000425777220 */ /* 0x000fe20000410000 */
[----:B------:R-:W-:Y:S01]  /*11d0*/  HADD2.F32 R6, -RZ, R6.H0_H0 ;  /* 0x20000006ff067230 */ /* 0x000fe20000004100 */
[----:B------:R-:W-:-:S02]  /*11e0*/  FMUL.FTZ R118, R108, R11 ;  /* 0x0000000b6c767220 */ /* 0x000fc40000410000 */
[----:B------:R-:W-:Y:S02]  /*11f0*/  FADD.FTZ R65, R4, R65 ;  /* 0x0000004104417221 */ /* 0x000fe40000010000 */
[----:B------:R-:W-:Y:S02]  /*1200*/  FFMA.FTZ R85, R110, R4, R85 ;  /* 0x000000046e557223 */ /* 0x000fe40000010055 */
[----:B------:R-:W-:Y:S02]  /*1210*/  FADD.FTZ R66, R120, R66 ;  /* 0x0000004278427221 */ /* 0x000fe40000010000 */
[-C--:B------:R-:W-:Y:S02]  /*1220*/  FFMA.FTZ R86, R111, R120.reuse, R86 ;  /* 0x000000786f567223 */ /* 0x080fe40000010056 */
[----:B------:R-:W-:Y:S02]  /*1230*/  FMUL.FTZ R128, R108, R13 ;  /* 0x0000000d6c807220 */ /* 0x000fe40000410000 */
[----:B------:R-:W-:-:S02]  /*1240*/  FMUL.FTZ R120, R87, R120 ;  /* 0x0000007857787220 */ /* 0x000fc40000410000 */
[----:B------:R-:W-:Y:S02]  /*1250*/  FADD.FTZ R11, RZ, R119 ;  /* 0x00000077ff0b7221 */ /* 0x000fe40000010000 */
[----:B------:R-:W-:Y:S02]  /*1260*/  FFMA.FTZ R4, R110, R119, RZ ;  /* 0x000000776e047223 */ /* 0x000fe400000100ff */
[----:B------:R-:W-:Y:S02]  /*1270*/  FADD.FTZ R63, R5, R63 ;  /* 0x0000003f053f7221 */ /* 0x000fe40000010000 */
[-C--:B------:R-:W-:Y:S02]  /*1280*/  FFMA.FTZ R83, R118, R5.reuse, R83 ;  /* 0x0000000576537223 */ /* 0x080fe40000010053 */
[----:B------:R-:W-:Y:S01]  /*1290*/  FMUL.FTZ R123, R38, R5 ;  /* 0x00000005267b7220 */ /* 0x000fe20000410000 */
[----:B------:R-:W-:Y:S01]  /*12a0*/  HADD2.F32 R5, -RZ, R126.H0_H0 ;  /* 0x2000007eff057230 */ /* 0x000fe20000004100 */
[----:B------:R-:W-:-:S02]  /*12b0*/  FADD.FTZ R61, R6, R61 ;  /* 0x0000003d063d7221 */ /* 0x000fc40000010000 */
[-C--:B------:R-:W-:Y:S02]  /*12c0*/  FFMA.FTZ R81, R128, R6.reuse, R81 ;  /* 0x0000000680517223 */ /* 0x080fe40000010051 */
[----:B------:R-:W-:Y:S02]  /*12d0*/  FMUL.FTZ R135, R39, R6 ;  /* 0x0000000627877220 */ /* 0x000fe40000410000 */
[----:B------:R-:W-:Y:S02]  /*12e0*/  FMUL.FTZ R137, R108, R137 ;  /* 0x000000896c897220 */ /* 0x000fe40000410000 */
[----:B------:R-:W-:Y:S02]  /*12f0*/  FADD.FTZ R6, R120, R11 ;  /* 0x0000000b78067221 */ /* 0x000fe40000010000 */
[----:B------:R-:W-:Y:S02]  /*1300*/  FFMA.FTZ R4, R111, R120, R4 ;  /* 0x000000786f047223 */ /* 0x000fe40000010004 */
[----:B------:R-:W-:-:S02]  /*1310*/  FADD.FTZ R60, R5, R60 ;  /* 0x0000003c053c7221 */ /* 0x000fc40000010000 */
[-C--:B------:R-:W-:Y:S02]  /*1320*/  FFMA.FTZ R80, R137, R5.reuse, R80 ;  /* 0x0000000589507223 */ /* 0x080fe40000010050 */
[----:B------:R-:W-:Y:S02]  /*1330*/  FMUL.FTZ R138, R90, R5 ;  /* 0x000000055a8a7220 */ /* 0x000fe40000410000 */
[----:B------:R-:W-:Y:S02]  /*1340*/  FMUL.FTZ R121, R108, R121 ;  /* 0x000000796c797220 */ /* 0x000fe40000410000 */
[----:B------:R-:W-:Y:S02]  /*1350*/  FMUL.FTZ R122, R88, R7 ;  /* 0x00000007587a7220 */ /* 0x000fe40000410000 */
        /* <DEDUP_REMOVED lines=15> */
[----:B------:R-:W-:Y:S01]  /*1450*/  FFMA.FTZ R4, R133, R134, R4 ;  /* 0x0000008685047223 */ /* 0x000fe20000010004 */
[----:B------:R-:W-:Y:S01]  /*1460*/  SHF.R.U32.HI R124, RZ, 0x10, R19 ;  /* 0x00000010ff7c7819 */ /* 0x000fe20000011613 */
[----:B------:R-:W-:Y:S01]  /*1470*/  HADD2.F32 R10, -RZ, R10.H0_H0 ;  /* 0x2000000aff0a7230 */ /* 0x000fe20000004100 */
[----:B------:R-:W-:-:S02]  /*1480*/  FADD.FTZ R5, R139, R6 ;  /* 0x000000068b057221 */ /* 0x000fc40000010000 */
[----:B------:R-:W-:Y:S01]  /*1490*/  FFMA.FTZ R4, R130, R139, R4 ;  /* 0x0000008b82047223 */ /* 0x000fe20000010004 */
[----:B------:R-:W-:Y:S01]  /*14a0*/  HADD2.F32 R140, -RZ, R140.H0_H0 ;  /* 0x2000008cff8c7230 */ /* 0x000fe20000004100 */
[----:B------:R-:W-:Y:S02]  /*14b0*/  IMAD.MOV.U32 R12, RZ, RZ, R19 ;  /* 0x000000ffff0c7224 */ /* 0x000fe400078e0013 */
[----:B------:R-:W-:Y:S02]  /*14c0*/  FADD.FTZ R64, R7, R64 ;  /* 0x0000004007407221 */ /* 0x000fe40000010000 */
[----:B------:R-:W-:Y:S01]  /*14d0*/  FFMA.FTZ R84, R121, R7, R84 ;  /* 0x0000000779547223 */ /* 0x000fe20000010054 */
[----:B------:R-:W-:Y:S01]  /*14e0*/  HADD2.F32 R7, -RZ, R124.H0_H0 ;  /* 0x2000007cff077230 */ /* 0x000fe20000004100 */
[C---:B------:R-:W-:Y:S02]  /*14f0*/  FMUL.FTZ R141, R108.reuse, R141 ;  /* 0x0000008d6c8d7220 */ /* 0x040fe40000410000 */
[----:B------:R-:W-:-:S02]  /*1500*/  FMUL.FTZ R124, R108, R127 ;  /* 0x0000007f6c7c7220 */ /* 0x000fc40000410000 */
        /* <DEDUP_REMOVED lines=9> */
[----:B------:R-:W-:Y:S01]  /*15a0*/  IMAD.MOV.U32 R14, RZ, RZ, R28 ;  /* 0x000000ffff0e7224 */ /* 0x000fe200078e001c */
[----:B------:R-:W-:Y:S01]  /*15b0*/  SHF.R.U64 R146, R28, 0x10, R29 ;  /* 0x000000101c927819 */ /* 0x000fe2000000121d */
[----:B------:R-:W-:Y:S02]  /*15c0*/  FMUL.FTZ R126, R108, R129 ;  /* 0x000000816c7e7220 */ /* 0x000fe40000410000 */
[----:B------:R-:W-:Y:S02]  /*15d0*/  FMUL.FTZ R127, R42, R12 ;  /* 0x0000000c2a7f7220 */ /* 0x000fe40000410000 */
[----:B------:R-:W-:-:S02]  /*15e0*/  FADD.FTZ R6, R140, R5 ;  /* 0x000000058c067221 */ /* 0x000fc40000010000 */
[----:B------:R-:W-:Y:S01]  /*15f0*/  FFMA.FTZ R4, R141, R140, R4 ;  /* 0x0000008c8d047223 */ /* 0x000fe20000010004 */
[----:B------:R-:W-:Y:S01]  /*1600*/  HADD2.F32 R14, -RZ, R14.H0_H0 ;  /* 0x2000000eff0e7230 */ /* 0x000fe20000004100 */
[----:B------:R-:W-:Y:S01]  /*1610*/  FMUL.FTZ R131, R108, R131 ;  /* 0x000000836c837220 */ /* 0x000fe20000410000 */
[----:B------:R-:W-:Y:S01]  /*1620*/  MOV R15, R29 ;  /* 0x0000001d000f7202 */ /* 0x000fe20000000f00 */
        /* <DEDUP_REMOVED lines=8> */
[----:B------:R-:W-:Y:S01]  /*16b0*/  FFMA.FTZ R4, R131, R132, R4 ;  /* 0x0000008483047223 */ /* 0x000fe20000010004 */
[----:B------:R-:W-:Y:S01]  /*16c0*/  SHF.R.U32.HI R19, RZ, 0x10, R29 ;  /* 0x00000010ff137819 */ /* 0x000fe2000001161d */
[----:B------:R-:W-:Y:S01]  /*16d0*/  HADD2.F32 R142, -RZ, R15.H0_H0 ;  /* 0x2000000fff8e7230 */ /* 0x000fe20000004100 */
[----:B------:R-:W-:Y:S02]  /*16e0*/  FADD.FTZ R54, R146, R54 ;  /* 0x0000003692367221 */ /* 0x000fe40000010000 */
[----:B------:R-:W-:-:S02]  /*16f0*/  FFMA.FTZ R74, R143, R146, R74 ;  /* 0x000000928f4a7223 */ /* 0x000fc4000001004a */
[----:B------:R-:W-:Y:S02]  /*1700*/  FMUL.FTZ R145, R108, R147 ;  /* 0x000000936c917220 */ /* 0x000fe40000410000 */
[----:B------:R-:W-:Y:S02]  /*1710*/  FMUL.FTZ R146, R93, R146 ;  /* 0x000000925d927220 */ /* 0x000fe40000410000 */
[----:B------:R-:W-:Y:S02]  /*1720*/  FADD.FTZ R5, R129, R6 ;  /* 0x0000000681057221 */ /* 0x000fe40000010000 */
[----:B------:R-:W-:Y:S01]  /*1730*/  FFMA.FTZ R4, R136, R129, R4 ;  /* 0x0000008188047223 */ /* 0x000fe20000010004 */
[----:B------:R-:W-:Y:S01]  /*1740*/  HADD2.F32 R9, -RZ, R19.H0_H0 ;  /* 0x20000013ff097230 */ /* 0x000fe20000004100 */
[----:B------:R-:W-:Y:S02]  /*1750*/  FADD.FTZ R51, R142, R51 ;  /* 0x000000338e337221 */ /* 0x000fe40000010000 */
[----:B------:R-:W-:-:S02]  /*1760*/  FFMA.FTZ R71, R145, R142, R71 ;  /* 0x0000008e91477223 */ /* 0x000fc40000010047 */
[----:B------:R-:W-:Y:S02]  /*1770*/  FMUL.FTZ R142, R44, R142 ;  /* 0x0000008e2c8e7220 */ /* 0x000fe40000410000 */
[----:B------:R-:W-:Y:S02]  /*1780*/  FADD.FTZ R5, R146, R5 ;  /* 0x0000000592057221 */ /* 0x000fe40000010000 */
[----:B------:R-:W-:Y:S01]  /*1790*/  FFMA.FTZ R4, R143, R146, R4 ;  /* 0x000000928f047223 */ /* 0x000fe20000010004 */
[----:B------:R-:W-:Y:S01]  /*17a0*/  HADD2.F32 R16, -RZ, R16.H0_H0 ;  /* 0x20000010ff107230 */ /* 0x000fe20000004100 */
[----:B------:R-:W-:Y:S02]  /*17b0*/  FMUL.FTZ R148, R108, R149 ;  /* 0x000000956c947220 */ /* 0x000fe40000410000 */
[----:B------:R-:W-:Y:S02]  /*17c0*/  FMUL.FTZ R147, R94, R9 ;  /* 0x000000095e937220 */ /* 0x000fe40000410000 */
[----:B------:R-:W-:-:S02]  /*17d0*/  FADD.FTZ R6, R142, R5 ;  /* 0x000000058e067221 */ /* 0x000fc40000010000 */
[----:B------:R-:W-:Y:S01]  /*17e0*/  FFMA.FTZ R4, R145, R142, R4 ;  /* 0x0000008e91047223 */ /* 0x000fe20000010004 */
[----:B------:R-:W-:Y:S01]  /*17f0*/  HADD2.F32 R150, -RZ, R150.H0_H0 ;  /* 0x20000096ff967230 */ /* 0x000fe20000004100 */
[C---:B------:R-:W-:Y:S02]  /*1800*/  FMUL.FTZ R153, R108.reuse, R153 ;  /* 0x000000996c997220 */ /* 0x040fe40000410000 */
        /* <DEDUP_REMOVED lines=8> */
[----:B------:R-:W-:Y:S02]  /*1890*/  FADD.FTZ R5, R144, R5 ;  /* 0x0000000590057221 */ /* 0x000fe40000010000 */
[----:B------:R-:W-:Y:S01]  /*18a0*/  FFMA.FTZ R4, R151, R144, R4 ;  /* 0x0000009097047223 */ /* 0x000fe20000010004 */
[----:B------:R-:W-:Y:S01]  /*18b0*/  HADD2.F32 R15, -RZ, R18.H0_H0 ;  /* 0x20000012ff0f7230 */ /* 0x000fe20000004100 */
[----:B------:R-:W-:Y:S02]  /*18c0*/  FADD.FTZ R56, R7, R56 ;  /* 0x0000003807387221 */ /* 0x000fe40000010000 */
[----:B------:R-:W-:-:S02]  /*18d0*/  FFMA.FTZ R76, R131, R7, R76 ;  /* 0x00000007834c7223 */ /* 0x000fc4000001004c */
[----:B------:R-:W-:Y:S02]  /*18e0*/  FMUL.FTZ R154, R108, R155 ;  /* 0x0000009b6c9a7220 */ /* 0x000fe40000410000 */
[----:B------:R-:W-:Y:S02]  /*18f0*/  FMUL.FTZ R152, R46, R17 ;  /* 0x000000112e987220 */ /* 0x000fe40000410000 */
        /* <DEDUP_REMOVED lines=26> */
.L_x_605:
        /* <DEDUP_REMOVED lines=18> */
.L_x_606:
        /* <DEDUP_REMOVED lines=18> */
[----:B------:R-:W-:-:S05]  /*1ce0*/  @P2 LOP3.LUT P5, RZ, R102, 0xff, RZ, 0xc0, !PT ;  /* 0x000000ff66ff2812 */ /* 0x000fca00078ac0ff */
        /* <DEDUP_REMOVED lines=10> */
[----:B------:R-:W-:Y:S01]  /*1d90*/  FADD.FTZ R163, R10, R163 ;  /* 0x000000a30aa37221 */ /* 0x000fe20000010000 */
[----:B------:R-:W-:Y:S01]  /*1da0*/  @P1 SHF.R.U64 R10, R24, 0x10, R25 ;  /* 0x00000010180a1819 */ /* 0x000fe20000001219 */
[----:B------:R-:W-:Y:S01]  /*1db0*/  FADD.FTZ R4, R11, R4 ;  /* 0x000000040b047221 */ /* 0x000fe20000010000 */
[--C-:B------:R-:W-:Y:S01]  /*1dc0*/  @P1 SHF.R.U64 R11, R26, 0x10, R27.reuse ;  /* 0x000000101a0b1819 */ /* 0x100fe2000000121b */
[----:B--2---:R-:W-:Y:S01]  /*1dd0*/  FADD.FTZ R163, R163, R12 ;  /* 0x0000000ca3a37221 */ /* 0x004fe20000010000 */
[----:B------:R-:W-:Y:S01]  /*1de0*/  @P1 SHF.R.U32.HI R12, RZ, 0x10, R27 ;  /* 0x00000010ff0c1819 */ /* 0x000fe2000001161b */
[----:B------:R-:W-:-:S02]  /*1df0*/  FADD.FTZ R4, R4, R13 ;  /* 0x0000000d04047221 */ /* 0x000fc40000010000 */
[----:B------:R-:W-:Y:S01]  /*1e00*/  FADD.FTZ R163, R14, R163 ;  /* 0x000000a30ea37221 */ /* 0x000fe20000010000 */
[----:B------:R-:W-:Y:S01]  /*1e10*/  @P1 HADD2.F32 R11, -RZ, R11.H0_H0 ;  /* 0x2000000bff0b1230 */ /* 0x000fe20000004100 */
[----:B------:R-:W-:Y:S02]  /*1e20*/  FADD.FTZ R4, R15, R4 ;  /* 0x000000040f047221 */ /* 0x000fe40000010000 */
[----:B---3--:R-:W-:Y:S02]  /*1e30*/  FADD.FTZ R163, R163, R16 ;  /* 0x00000010a3a37221 */ /* 0x008fe40000010000 */
[----:B------:R-:W-:Y:S02]  /*1e40*/  FADD.FTZ R4, R4, R17 ;  /* 0x0000001104047221 */ /* 0x000fe40000010000 */
[----:B------:R-:W-:Y:S02]  /*1e50*/  FADD.FTZ R18, R18, R163 ;  /* 0x000000a312127221 */ /* 0x000fe40000010000 */
[----:B------:R-:W-:-:S02]  /*1e60*/  FADD.FTZ R4, R19, R4 ;  /* 0x0000000413047221 */ /* 0x000fc40000010000 */
[----:B------:R-:W-:Y:S02]  /*1e70*/  FMUL.FTZ R18, R18, c[0x0][0x1e0] ;  /* 0x0000780012127a20 */ /* 0x000fe40000410000 */
[----:B------:R-:W-:Y:S01]  /*1e80*/  FMUL.FTZ R162, R4, c[0x0][0x1e0] ;  /* 0x0000780004a27a20 */ /* 0x000fe20000410000 */
[----:B------:R-:W-:Y:S01]  /*1e90*/  @P1 MOV R4, R26 ;  /* 0x0000001a00041202 */ /* 0x000fe20000000f00 */
[----:B------:R-:W-:Y:S01]  /*1ea0*/  @P1 IMAD.MOV.U32 R6, RZ, RZ, R27 ;  /* 0x000000ffff061224 */ /* 0x000fe200078e001b */
[----:B------:R-:W-:Y:S02]  /*1eb0*/  FSEL R161, R18, RZ, !P0 ;  /* 0x000000ff12a17208 */ /* 0x000fe40004000000 */
[----:B------:R-:W-:Y:S01]  /*1ec0*/  LOP3.LUT P0, RZ, R117, 0xff00, RZ, 0xc0, !PT ;  /* 0x0000ff0075ff7812 */ /* 0x000fe2000780c0ff */
[----:B------:R-:W-:Y:S01]  /*1ed0*/  @P1 HADD2.F32 R5, -RZ, R4.H0_H0 ;  /* 0x20000004ff051230 */ /* 0x000fe20000004100 */
[----:B------:R-:W-:Y:S01]  /*1ee0*/  @P1 SHF.R.U32.HI R18, RZ, 0x10, R25 ;  /* 0x00000010ff121819 */ /* 0x000fe20000011619 */
[-CC-:B------:R-:W-:Y:S01]  /*1ef0*/  FFMA.FTZ R111, R111, R162.reuse, R161.reuse ;  /* 0x000000a26f6f7223 */ /* 0x180fe200000100a1 */
[----:B------:R-:W-:Y:S01]  /*1f00*/  @P1 HADD2.F32 R8, -RZ, R6.H0_H0 ;  /* 0x20000006ff081230 */ /* 0x000fe20000004100 */
[----:B------:R-:W-:-:S02]  /*1f10*/  FFMA.FTZ R118, R118, R162, R161 ;  /* 0x000000a276767223 */ /* 0x000fc400000100a1 */
[-C--:B------:R-:W-:Y:S01]  /*1f20*/  FFMA.FTZ R110, R110, R162.reuse, R161 ;  /* 0x000000a26e6e7223 */ /* 0x080fe200000100a1 */
[----:B------:R-:W-:Y:S01]  /*1f30*/  @P1 HADD2.F32 R18, -RZ, R18.H0_H0 ;  /* 0x20000012ff121230 */ /* 0x000fe20000004100 */
[----:B------:R-:W-:Y:S02]  /*1f40*/  FADD.FTZ R111, R120, -R111 ;  /* 0x8000006f786f7221 */ /* 0x000fe40000010000 */
[----:B------:R-:W-:Y:S02]  /*1f50*/  FADD.FTZ R7, R123, -R118 ;  /* 0x800000767b077221 */ /* 0x000fe40000010000 */
[----:B------:R-:W-:Y:S02]  /*1f60*/  FADD.FTZ R119, R119, -R110 ;  /* 0x8000006e77777221 */ /* 0x000fe40000010000 */
[----:B------:R-:W-:Y:S02]  /*1f70*/  FFMA.FTZ R133, R133, R162, R161 ;  /* 0x000000a285857223 */ /* 0x000fe400000100a1 */
[----:B------:R-:W-:-:S02]  /*1f80*/  FMUL.FTZ R6, R108, R111 ;  /* 0x0000006f6c067220 */ /* 0x000fc40000410000 */
[C---:B------:R-:W-:Y:S02]  /*1f90*/  FMUL.FTZ R7, R108.reuse, R7 ;  /* 0x000000076c077220 */ /* 0x040fe40000410000 */
[-C--:B------:R-:W-:Y:S02]  /*1fa0*/  FFMA.FTZ R121, R121, R162.reuse, R161 ;  /* 0x000000a279797223 */ /* 0x080fe400000100a1 */
[----:B------:R-:W-:Y:S01]  /*1fb0*/  FMUL.FTZ R4, R108, R119 ;  /* 0x000000776c047220 */ /* 0x000fe20000410000 */
[----:B------:R-:W-:Y:S01]  /*1fc0*/  @P1 SHF.R.U64 R119, R22, 0x10, R23 ;  /* 0x0000001016771819 */ /* 0x000fe20000001217 */
[----:B------:R-:W-:Y:S02]  /*1fd0*/  FADD.FTZ R133, R134, -R133 ;  /* 0x8000008586857221 */ /* 0x000fe40000010000 */
[----:B------:R-:W-:Y:S01]  /*1fe0*/  @P1 FADD.FTZ R6, R6, R11 ;  /* 0x0000000b06061221 */ /* 0x000fe20000010000 */
[----:B------:R-:W-:Y:S01]  /*1ff0*/  @P1 HADD2.F32 R11, -RZ, R10.H0_H0 ;  /* 0x2000000aff0b1230 */ /* 0x000fe20000004100 */
[----:B------:R-:W-:Y:S01]  /*2000*/  FFMA.FTZ R130, R130, R162, R161 ;  /* 0x000000a282827223 */ /* 0x000fe200000100a1 */
[----:B------:R-:W-:Y:S01]  /*2010*/  @P1 HADD2.F32 R119, -RZ, R119.H0_H0 ;  /* 0x20000077ff771230 */ /* 0x000fe20000004100 */
[----:B------:R-:W-:Y:S01]  /*2020*/  @P1 FADD.FTZ R7, R7, R8 ;  /* 0x0000000807071221 */ /* 0x000fe20000010000 */
[----:B------:R-:W-:Y:S01]  /*2030*/  @P1 HADD2.F32 R8, -RZ, R12.H0_H0 ;  /* 0x2000000cff081230 */ /* 0x000fe20000004100 */
[----:B------:R-:W-:-:S02]  /*2040*/  FADD.FTZ R121, R122, -R121 ;  /* 0x800000797a797221 */ /* 0x000fc40000010000 */
[----:B------:R-:W-:Y:S02]  /*2050*/  @P1 FADD.FTZ R4, R4, R5 ;  /* 0x0000000504041221 */ /* 0x000fe40000010000 */
[----:B------:R-:W-:Y:S02]  /*2060*/  @P1 IMAD.MOV.U32 R12, RZ, RZ, R25 ;  /* 0x000000ffff0c1224 */ /* 0x000fe400078e0019 */
[----:B------:R-:W-:Y:S02]  /*2070*/  FFMA.FTZ R128, R128, R162, R161 ;  /* 0x000000a280807223 */ /* 0x000fe400000100a1 */
[----:B------:R-:W-:Y:S01]  /*2080*/  FMUL.FTZ R16, R108, R133 ;  /* 0x000000856c107220 */ /* 0x000fe20000410000 */
[----:B------:R-:W-:Y:S01]  /*2090*/  @P1 HADD2.F32 R12, -RZ, R12.H0_H0 ;  /* 0x2000000cff0c1230 */ /* 0x000fe20000004100 */
[----:B------:R-:W-:Y:S02]  /*20a0*/  FMUL.FTZ R13, R6, c[0x0][0x1e8] ;  /* 0x00007a00060d7a20 */ /* 0x000fe40000410000 */
[----:B------:R-:W-:Y:S01]  /*20b0*/  FADD.FTZ R17, R139, -R130 ;  /* 0x800000828b117221 */ /* 0x000fe20000010000 */
[----:B------:R-:W-:Y:S01]  /*20c0*/  @P1 SHF.R.U32.HI R139, RZ, 0x10, R3 ;  /* 0x00000010ff8b1819 */ /* 0x000fe20000011603 */
[----:B------:R-:W-:-:S02]  /*20d0*/  FMUL.FTZ R15, R108, R121 ;  /* 0x000000796c0f7220 */ /* 0x000fc40000410000 */
[----:B------:R-:W-:Y:S02]  /*20e0*/  @P1 IMAD.MOV.U32 R10, RZ, RZ, R24 ;  /* 0x000000ffff0a1224 */ /* 0x000fe400078e0018 */
[----:B------:R-:W-:Y:S01]  /*20f0*/  FMUL.FTZ R5, R4, c[0x0][0x1e8] ;  /* 0x00007a0004057a20 */ /* 0x000fe20000410000 */
[----:B------:R-:W-:Y:S01]  /*2100*/  @P1 HADD2.F32 R139, -RZ, R139.H0_H0 ;  /* 0x2000008bff8b1230 */ /* 0x000fe20000004100 */
[-CC-:B------:R-:W-:Y:S02]  /*2110*/  FFMA.FTZ R137, R137, R162.reuse, R161.reuse ;  /* 0x000000a289897223 */ /* 0x180fe400000100a1 */
[----:B------:R-:W-:Y:S01]  /*2120*/  FADD.FTZ R135, R135, -R128 ;  /* 0x8000008087877221 */ /* 0x000fe20000010000 */
[----:B------:R-:W-:Y:S01]  /*2130*/  FSEL R9, R5, RZ, P6 ;  /* 0x000000ff05097208 */ /* 0x000fe20003000000 */
[-C--:B------:R-:W-:Y:S01]  /*2140*/  FFMA.FTZ R141, R141, R162.reuse, R161 ;  /* 0x000000a28d8d7223 */ /* 0x080fe200000100a1 */
[----:B------:R-:W-:Y:S01]  /*2150*/  LOP3.LUT P6, RZ, R117, 0xff0000, RZ, 0xc0, !PT ;  /* 0x00ff000075ff7812 */ /* 0x000fe200078cc0ff */
[----:B------:R-:W-:Y:S01]  /*2160*/  @P1 FADD.FTZ R16, R16, R11 ;  /* 0x0000000b10101221 */ /* 0x000fe20000010000 */
[----:B------:R-:W-:Y:S01]  /*2170*/  FSEL R11, R13, RZ, P0 ;  /* 0x000000ff0d0b7208 */ /* 0x000fe20000000000 */
[----:B------:R-:W-:Y:S01]  /*2180*/  FMUL.FTZ R17, R108, R17 ;  /* 0x000000116c117220 */ /* 0x000fe20000410000 */
[----:B------:R-:W-:Y:S01]  /*2190*/  @P2 LOP3.LUT P0, RZ, R102, 0xff00, RZ, 0xc0, !PT ;  /* 0x0000ff0066ff2812 */ /* 0x000fe2000780c0ff */
[----:B------:R-:W-:Y:S01]  /*21a0*/  @P1 FADD.FTZ R15, R15, R8 ;  /* 0x000000080f0f1221 */ /* 0x000fe20000010000 */
[----:B------:R-:W-:Y:S01]  /*21b0*/  @P1 HADD2.F32 R8, -RZ, R10.H0_H0 ;  /* 0x2000000aff081230 */ /* 0x000fe20000004100 */
[----:B------:R-:W-:Y:S01]  /*21c0*/  FADD.FTZ R137, R138, -R137 ;  /* 0x800000898a897221 */ /* 0x000fe20000010000 */
[----:B------:R-:W-:Y:S01]  /*21d0*/  @P2 FSEL R5, R5, RZ, P5 ;  /* 0x000000ff05052208 */ /* 0x000fe20002800000 */
[----:B------:R-:W-:Y:S01]  /*21e0*/  FADD.FTZ R141, R140, -R141 ;  /* 0x8000008d8c8d7221 */ /* 0x000fe20000010000 */
[----:B------:R-:W-:Y:S01]  /*21f0*/  LOP3.LUT P5, RZ, R117, 0xff000000, RZ, 0xc0, !PT ;  /* 0xff00000075ff7812 */ /* 0x000fe200078ac0ff */
[----:B------:R-:W-:Y:S01]  /*2200*/  FMUL.FTZ R111, R108, R135 ;  /* 0x000000876c6f7220 */ /* 0x000fe20000410000 */
[----:B------:R0:W-:Y:S01]  /*2210*/  F2F.F16.F32 R140, R11 ;  /* 0x0000000b008c7304 */ /* 0x0001e20000200800 */
[----:B------:R-:W-:Y:S01]  /*2220*/  FMUL.FTZ R10, R7, c[0x0][0x1e8] ;  /* 0x00007a00070a7a20 */ /* 0x000fe20000410000 */
[----:B------:R-:W-:Y:S01]  /*2230*/  @P2 F2FP.PACK_AB R5, RZ, R5 ;  /* 0x00000005ff05223e */ /* 0x000fe200000000ff */
[----:B------:R-:W-:Y:S01]  /*2240*/  @P1 FADD.FTZ R17, R17, R12 ;  /* 0x0000000c11111221 */ /* 0x000fe20000010000 */
[----:B------:R-:W-:Y:S01]  /*2250*/  @P2 FSEL R12, R13, RZ, P0 ;  /* 0x000000ff0d0c2208 */ /* 0x000fe20000000000 */
[----:B------:R-:W-:Y:S01]  /*2260*/  @P1 FADD.FTZ R111, R111, R8 ;  /* 0x000000086f6f1221 */ /* 0x000fe20000010000 */
[----:B------:R-:W-:Y:S01]  /*2270*/  @P2 LOP3.LUT P0, RZ, R102, 0xff0000, RZ, 0xc0, !PT ;  /* 0x00ff000066ff2812 */ /* 0x000fe2000780c0ff */
[----:B------:R-:W-:Y:S01]  /*2280*/  FMUL.FTZ R29, R108, R137 ;  /* 0x000000896c1d7220 */ /* 0x000fe20000410000 */
[----:B------:R-:W-:Y:S01]  /*2290*/  FSEL R13, R10, RZ, P6 ;  /* 0x000000ff0a0d7208 */ /* 0x000fe20003000000 */
[----:B------:R-:W-:Y:S01]  /*22a0*/  FMUL.FTZ R110, R108, R141 ;  /* 0x0000008d6c6e7220 */ /* 0x000fe20000410000 */
[----:B------:R-:W-:Y:S01]  /*22b0*/  LOP3.LUT P6, RZ, R116, 0xff00, RZ, 0xc0, !PT ;  /* 0x0000ff0074ff7812 */ /* 0x000fe200078cc0ff */
[----:B------:R-:W-:Y:S01]  /*22c0*/  FMUL.FTZ R8, R15, c[0x0][0x1e8] ;  /* 0x00007a000f087a20 */ /* 0x000fe20000410000 */
[----:B------:R-:W-:Y:S01]  /*22d0*/  @P2 FSEL R10, R10, RZ, P0 ;  /* 0x000000ff0a0a2208 */ /* 0x000fe20000000000 */
[----:B------:R-:W-:Y:S01]  /*22e0*/  FMUL.FTZ R112, R16, c[0x0][0x1e8] ;  /* 0x00007a0010707a20 */ /* 0x000fe20000410000 */
[----:B------:R-:W-:Y:S01]  /*22f0*/  LOP3.LUT P0, RZ, R116, 0xff0000, RZ, 0xc0, !PT ;  /* 0x00ff000074ff7812 */ /* 0x000fe2000780c0ff */
        /* <DEDUP_REMOVED lines=15> */
[----:B------:R-:W-:Y:S01]  /*23f0*/  FSEL R130, R116, RZ, P6 ;  /* 0x000000ff74827208 */ /* 0x000fe20003000000 */
[----:B------:R-:W-:Y:S01]  /*2400*/  FADD.FTZ R127, R127, -R126 ;  /* 0x8000007e7f7f7221 */ /* 0x000fe20000010000 */
[----:B------:R-:W-:Y:S01]  /*2410*/  FSEL R133, R28, RZ, P0 ;  /* 0x000000ff1c857208 */ /* 0x000fe20000000000 */
[-CC-:B------:R-:W-:Y:S01]  /*2420*/  FFMA.FTZ R131, R131, R162.reuse, R161.reuse ;  /* 0x000000a283837223 */ /* 0x180fe200000100a1 */
[----:B------:R-:W-:Y:S01]  /*2430*/  LOP3.LUT P5, RZ, R115, 0xff0000, RZ, 0xc0, !PT ;  /* 0x00ff000073ff7812 */ /* 0x000fe200078ac0ff */
[-C--:B------:R-:W-:Y:S01]  /*2440*/  FFMA.FTZ R143, R143, R162.reuse, R161 ;  /* 0x000000a28f8f7223 */ /* 0x080fe200000100a1 */
[C---:B------:R-:W-:Y:S01]  /*2450*/  LOP3.LUT P6, RZ, R115.reuse, 0xff, RZ, 0xc0, !PT ;  /* 0x000000ff73ff7812 */ /* 0x040fe200078cc0ff */
[----:B------:R1:W-:Y:S01]  /*2460*/  F2F.F16.F32 R141, R13 ;  /* 0x0000000d008d7304 */ /* 0x0003e20000200800 */
[----:B------:R-:W-:Y:S01]  /*2470*/  LOP3.LUT P0, RZ, R115, 0xff000000, RZ, 0xc0, !PT ;  /* 0xff00000073ff7812 */ /* 0x000fe2000780c0ff */
[----:B------:R-:W-:Y:S01]  /*2480*/  FADD.FTZ R125, R125, -R124 ;  /* 0x8000007c7d7d7221 */ /* 0x000fe20000010000 */
[----:B------:R-:W-:Y:S01]  /*2490*/  @P1 MOV R115, R23 ;  /* 0x0000001700731202 */ /* 0x000fe20000000f00 */
[----:B0-----:R-:W-:Y:S01]  /*24a0*/  @P1 IMAD.MOV.U32 R11, RZ, RZ, R22 ;  /* 0x000000ffff0b1224 */ /* 0x001fe200078e0016 */
[----:B------:R-:W-:Y:S01]  /*24b0*/  @P1 SHF.R.U32.HI R119, RZ, 0x10, R23 ;  /* 0x00000010ff771819 */ /* 0x000fe20000011617 */
[----:B------:R-:W-:Y:S01]  /*24c0*/  FMUL.FTZ R126, R108, R127 ;  /* 0x0000007f6c7e7220 */ /* 0x000fe20000410000 */
[----:B------:R-:W-:Y:S01]  /*24d0*/  @P1 SHF.R.U64 R124, R20, 0x10, R21 ;  /* 0x00000010147c1819 */ /* 0x000fe20000001215 */
[----:B------:R-:W-:Y:S01]  /*24e0*/  FADD.FTZ R131, R132, -R131 ;  /* 0x8000008384837221 */ /* 0x000fe20000010000 */
[----:B-1----:R-:W-:Y:S01]  /*24f0*/  @P1 HADD2.F32 R13, -RZ, R115.H0_H0 ;  /* 0x20000073ff0d1230 */ /* 0x002fe20000004100 */
[----:B------:R-:W-:Y:S01]  /*2500*/  FADD.FTZ R143, R146, -R143 ;  /* 0x8000008f928f7221 */ /* 0x000fe20000010000 */
[----:B------:R-:W-:Y:S01]  /*2510*/  @P1 HADD2.F32 R11, -RZ, R11.H0_H0 ;  /* 0x2000000bff0b1230 */ /* 0x000fe20000004100 */
[----:B------:R-:W-:Y:S01]  /*2520*/  FFMA.FTZ R135, R154, R162, R161 ;  /* 0x000000a29a877223 */ /* 0x000fe200000100a1 */
[----:B------:R-:W-:Y:S01]  /*2530*/  @P1 HADD2.F32 R124, -RZ, R124.H0_H0 ;  /* 0x2000007cff7c1230 */ /* 0x000fe20000004100 */
[----:B------:R0:W1:Y:S01]  /*2540*/  F2F.F16.F32 R154, R14 ;  /* 0x0000000e009a7304 */ /* 0x0000620000200800 */
[----:B------:R-:W-:Y:S01]  /*2550*/  @P1 FADD.FTZ R126, R126, R13 ;  /* 0x0000000d7e7e1221 */ /* 0x000fe20000010000 */
[----:B------:R-:W-:Y:S01]  /*2560*/  @P1 SHF.R.U32.HI R127, RZ, 0x10, R21 ;  /* 0x00000010ff7f1819 */ /* 0x000fe20000011615 */
[C---:B------:R-:W-:Y:S01]  /*2570*/  FMUL.FTZ R120, R108.reuse, R125 ;  /* 0x0000007d6c787220 */ /* 0x040fe20000410000 */
[----:B------:R-:W-:Y:S01]  /*2580*/  @P2 F2FP.PACK_AB R12, RZ, R12 ;  /* 0x0000000cff0c223e */ /* 0x000fe200000000ff */
[----:B------:R-:W-:Y:S01]  /*2590*/  FMUL.FTZ R121, R108, R131 ;  /* 0x000000836c797220 */ /* 0x000fe20000410000 */
[----:B------:R-:W-:Y:S01]  /*25a0*/  @P2 PRMT R31, R5, 0x7610, R31 ;  /* 0x00007610051f2816 */ /* 0x000fe2000000001f */
[----:B------:R-:W-:Y:S01]  /*25b0*/  FMUL.FTZ R122, R126, c[0x0][0x1e8] ;  /* 0x00007a007e7a7a20 */ /* 0x000fe20000410000 */
[----:B------:R2:W-:Y:S01]  /*25c0*/  F2F.F16.F32 R146, R19 ;  /* 0x0000001300927304 */ /* 0x0005e20000200800 */
[----:B0-----:R-:W-:Y:S01]  /*25d0*/  @P1 HADD2.F32 R14, -RZ, R119.H0_H0 ;  /* 0x20000077ff0e1230 */ /* 0x001fe20000004100 */
[----:B------:R-:W-:Y:S01]  /*25e0*/  FMUL.FTZ R119, R108, R143 ;  /* 0x0000008f6c777220 */ /* 0x000fe20000410000 */
[----:B------:R-:W-:Y:S01]  /*25f0*/  @P1 HADD2.F32 R127, -RZ, R127.H0_H0 ;  /* 0x2000007fff7f1230 */ /* 0x000fe20000004100 */
[----:B------:R-:W-:Y:S01]  /*2600*/  @P1 FADD.FTZ R120, R120, R11 ;  /* 0x0000000b78781221 */ /* 0x000fe20000010000 */
[----:B------:R-:W-:Y:S01]  /*2610*/  FSEL R13, R122, RZ, P5 ;  /* 0x000000ff7a0d7208 */ /* 0x000fe20002800000 */
[----:B------:R-:W-:Y:S01]  /*2620*/  @P1 FADD.FTZ R121, R121, R14 ;  /* 0x0000000e79791221 */ /* 0x000fe20000010000 */
[----:B------:R-:W-:Y:S01]  /*2630*/  LOP3.LUT P5, RZ, R114, 0xff00, RZ, 0xc0, !PT ;  /* 0x0000ff0072ff7812 */ /* 0x000fe200078ac0ff */
[----:B------:R-:W-:Y:S01]  /*2640*/  @P1 FADD.FTZ R119, R119, R124 ;  /* 0x0000007c77771221 */ /* 0x000fe20000010000 */
[----:B------:R0:W-:Y:S01]  /*2650*/  F2F.F16.F32 R143, R18 ;  /* 0x00000012008f7304 */ /* 0x0001e20000200800 */
[----:B------:R-:W-:Y:S01]  /*2660*/  FMUL.FTZ R125, R120, c[0x0][0x1e8] ;  /* 0x00007a00787d7a20 */ /* 0x000fe20000410000 */
[----:B------:R-:W-:Y:S01]  /*2670*/  @P2 PRMT R30, R12, 0x7610, R30 ;  /* 0x000076100c1e2816 */ /* 0x000fe2000000001e */
[----:B------:R-:W-:-:S02]  /*2680*/  FMUL.FTZ R123, R121, c[0x0][0x1e8] ;  /* 0x00007a00797b7a20 */ /* 0x000fc40000410000 */
[----:B------:R-:W-:Y:S01]  /*2690*/  FMUL.FTZ R115, R119, c[0x0][0x1e8] ;  /* 0x00007a0077737a20 */ /* 0x000fe20000410000 */
[----:B------:R-:W-:Y:S01]  /*26a0*/  FSEL R11, R125, RZ, P6 ;  /* 0x000000ff7d0b7208 */ /* 0x000fe20003000000 */
[-C--:B------:R-:W-:Y:S01]  /*26b0*/  FFMA.FTZ R136, R136, R162.reuse, R161 ;  /* 0x000000a288887223 */ /* 0x080fe200000100a1 */
[----:B------:R-:W-:Y:S01]  /*26c0*/  FSEL R14, R123, RZ, P0 ;  /* 0x000000ff7b0e7208 */ /* 0x000fe20000000000 */
[----:B--2---:R-:W-:Y:S01]  /*26d0*/  @P1 IMAD.MOV.U32 R19, RZ, RZ, R21 ;  /* 0x000000ffff131224 */ /* 0x004fe200078e0015 */
[----:B------:R-:W-:Y:S01]  /*26e0*/  FSEL R132, R115, RZ, P5 ;  /* 0x000000ff73847208 */ /* 0x000fe20002800000 */
[----:B0-----:R-:W-:Y:S01]  /*26f0*/  @P1 IMAD.MOV.U32 R18, RZ, RZ, R20 ;  /* 0x000000ffff121224 */ /* 0x001fe200078e0014 */
[C---:B------:R-:W-:Y:S01]  /*2700*/  LOP3.LUT P6, RZ, R114.reuse, 0xff0000, RZ, 0xc0, !PT ;  /* 0x00ff000072ff7812 */ /* 0x040fe200078cc0ff */
[----:B------:R-:W-:Y:S01]  /*2710*/  FADD.FTZ R129, R129, -R136 ;  /* 0x8000008881817221 */ /* 0x000fe20000010000 */
[C---:B------:R-:W-:Y:S01]  /*2720*/  LOP3.LUT P0, RZ, R114.reuse, 0xff, RZ, 0xc0, !PT ;  /* 0x000000ff72ff7812 */ /* 0x040fe2000780c0ff */
[-CC-:B------:R-:W-:Y:S01]  /*2730*/  FFMA.FTZ R145, R145, R162.reuse, R161.reuse ;  /* 0x000000a291917223 */ /* 0x180fe200000100a1 */
[----:B------:R-:W-:Y:S01]  /*2740*/  LOP3.LUT P5, RZ, R114, 0xff000000, RZ, 0xc0, !PT ;  /* 0xff00000072ff7812 */ /* 0x000fe200078ac0ff */
[-CC-:B------:R-:W-:Y:S01]  /*2750*/  FFMA.FTZ R153, R153, R162.reuse, R161.reuse ;  /* 0x000000a299997223 */ /* 0x180fe200000100a1 */
[----:B------:R-:W-:Y:S01]  /*2760*/  @P1 HADD2.F32 R114, -RZ, R19.H0_H0 ;  /* 0x20000013ff721230 */ /* 0x000fe20000004100 */
[----:B------:R-:W-:Y:S01]  /*2770*/  FFMA.FTZ R138, R155, R162, R161 ;  /* 0x000000a29b8a7223 */ /* 0x000fe200000100a1 */
[----:B------:R-:W-:Y:S01]  /*2780*/  @P1 HADD2.F32 R19, -RZ, R18.H0_H0 ;  /* 0x20000012ff131230 */ /* 0x000fe20000004100 */
[----:B------:R0:W-:Y:S01]  /*2790*/  F2F.F16.F32 R155, R128 ;  /* 0x00000080009b7304 */ /* 0x0001e20000200800 */
[----:B------:R-:W-:-:S02]  /*27a0*/  FMUL.FTZ R136, R108, R129 ;  /* 0x000000816c887220 */ /* 0x000fc40000410000 */
[----:B------:R-:W-:Y:S02]  /*27b0*/  FADD.FTZ R145, R142, -R145 ;  /* 0x800000918e917221 */ /* 0x000fe40000010000 */
[----:B------:R-:W-:Y:S02]  /*27c0*/  FFMA.FTZ R148, R148, R162, R161 ;  /* 0x000000a294947223 */ /* 0x000fe400000100a1 */
[----:B------:R-:W-:Y:S01]  /*27d0*/  FADD.FTZ R153, R150, -R153 ;  /* 0x8000009996997221 */ /* 0x000fe20000010000 */
[----:B------:R2:W3:Y:S01]  /*27e0*/  F2F.F16.F32 R142, R130 ;  /* 0x00000082008e7304 */ /* 0x0004e20000200800 */
[----:B0-----:R-:W-:Y:S01]  /*27f0*/  @P1 SHF.R.U64 R128, R2, 0x10, R3 ;  /* 0x0000001002801819 */ /* 0x001fe20000001203 */
[----:B------:R-:W-:Y:S02]  /*2800*/  FADD.FTZ R137, R152, -R135 ;  /* 0x8000008798897221 */ /* 0x000fe40000010000 */
[----:B------:R-:W-:Y:S02]  /*2810*/  @P1 FADD.FTZ R136, R136, R19 ;  /* 0x0000001388881221 */ /* 0x000fe40000010000 */
[C---:B------:R-:W-:Y:S01]  /*2820*/  FMUL.FTZ R135, R108.reuse, R145 ;  /* 0x000000916c877220 */ /* 0x040fe20000410000 */
[----:B------:R-:W-:Y:S01]  /*2830*/  @P1 HADD2.F32 R19, -RZ, R128.H0_H0 ;  /* 0x20000080ff131230 */ /* 0x000fe20000004100 */
[----:B------:R-:W-:Y:S01]  /*2840*/  FADD.FTZ R147, R147, -R148 ;  /* 0x8000009493937221 */ /* 0x000fe20000010000 */
[----:B------:R-:W-:Y:S01]  /*2850*/  F2F.F16.F32 R145, R11 ;  /* 0x0000000b00917304 */ /* 0x000fe20000200800 */
[----:B------:R-:W-:-:S02]  /*2860*/  FMUL.FTZ R128, R108, R153 ;  /* 0x000000996c807220 */ /* 0x000fc40000410000 */
[----:B------:R-:W-:Y:S02]  /*2870*/  @P1 FADD.FTZ R135, R135, R114 ;  /* 0x0000007287871221 */ /* 0x000fe40000010000 */
[----:B------:R-:W-:Y:S02]  /*2880*/  FMUL.FTZ R124, R108, R147 ;  /* 0x000000936c7c7220 */ /* 0x000fe40000410000 */
[----:B------:R-:W-:Y:S01]  /*2890*/  @P1 FADD.FTZ R128, R128, R19 ;  /* 0x0000001380801221 */ /* 0x000fe20000010000 */
[----:B------:R-:W-:Y:S01]  /*28a0*/  @P1 MOV R19, R3 ;  /* 0x0000000300131202 */ /* 0x000fe20000000f00 */
[----:B--2---:R-:W-:Y:S01]  /*28b0*/  FMUL.FTZ R130, R135, c[0x0][0x1e8] ;  /* 0x00007a0087827a20 */ /* 0x004fe20000410000 */
[----:B------:R0:W-:Y:S01]  /*28c0*/  F2F.F16.F32 R147, R13 ;  /* 0x0000000d00937304 */ /* 0x0001e20000200800 */
[----:B------:R-:W-:Y:S02]  /*28d0*/  @P1 FADD.FTZ R124, R124, R127 ;  /* 0x0000007f7c7c1221 */ /* 0x000fe40000010000 */
[----:B------:R-:W-:Y:S01]  /*28e0*/  @P1 HADD2.F32 R134, -RZ, R19.H0_H0 ;  /* 0x20000013ff861230 */ /* 0x000fe20000004100 */
[----:B------:R-:W-:Y:S01]  /*28f0*/  FMUL.FTZ R127, R108, R137 ;  /* 0x000000896c7f7220 */ /* 0x000fe20000410000 */
[----:B------:R-:W-:Y:S01]  /*2900*/  FSEL R18, R130, RZ, P6 ;  /* 0x000000ff82127208 */ /* 0x000fe20003000000 */
[----:B------:R-:W-:Y:S01]  /*2910*/  FMUL.FTZ R129, R136, c[0x0][0x1e8] ;  /* 0x00007a0088817a20 */ /* 0x000fe20000410000 */
[----:B------:R-:W-:Y:S01]  /*2920*/  LOP3.LUT P6, RZ, R113, 0xff00, RZ, 0xc0, !PT ;  /* 0x0000ff0071ff7812 */ /* 0x000fe200078cc0ff */
[----:B------:R-:W-:Y:S01]  /*2930*/  FMUL.FTZ R131, R124, c[0x0][0x1e8] ;  /* 0x00007a007c837a20 */ /* 0x000fe20000410000 */
[----:B------:R2:W-:Y:S01]  /*2940*/  F2F.F16.F32 R150, R14 ;  /* 0x0000000e00967304 */ /* 0x0005e20000200800 */
[----:B------:R-:W-:Y:S01]  /*2950*/  FMUL.FTZ R114, R128, c[0x0][0x1e8] ;  /* 0x00007a0080727a20 */ /* 0x000fe20000410000 */
[----:B0-----:R-:W-:Y:S01]  /*2960*/  FSEL R13, R129, RZ, P0 ;  /* 0x000000ff810d7208 */ /* 0x001fe20000000000 */
[----:B------:R-:W-:Y:S01]  /*2970*/  @P1 FADD.FTZ R127, R127, R134 ;  /* 0x000000867f7f1221 */ /* 0x000fe20000010000 */
[----:B------:R-:W-:Y:S01]  /*2980*/  FSEL R11, R131, RZ, P5 ;  /* 0x000000ff830b7208 */ /* 0x000fe20002800000 */
[----:B------:R-:W-:Y:S01]  /*2990*/  FFMA.FTZ R151, R151, R162, R161 ;  /* 0x000000a297977223 */ /* 0x000fe200000100a1 */
[----:B------:R-:W-:Y:S01]  /*29a0*/  FSEL R19, R114, RZ, P6 ;  /* 0x000000ff72137208 */ /* 0x000fe20003000000 */
[----:B------:R-:W-:Y:S01]  /*29b0*/  FADD.FTZ R149, R149, -R138 ;  /* 0x8000008a95957221 */ /* 0x000fe20000010000 */
[C---:B------:R-:W-:Y:S01]  /*29c0*/  LOP3.LUT P0, RZ, R113.reuse, 0xff0000, RZ, 0xc0, !PT ;  /* 0x00ff000071ff7812 */ /* 0x040fe2000780c0ff */
[----:B--2---:R-:W-:Y:S01]  /*29d0*/  @P1 IMAD.MOV.U32 R14, RZ, RZ, R2 ;  /* 0x000000ffff0e1224 */ /* 0x004fe200078e0002 */
[C---:B------:R-:W-:Y:S01]  /*29e0*/  LOP3.LUT P5, RZ, R113.reuse, 0xff, RZ, 0xc0, !PT ;  /* 0x000000ff71ff7812 */ /* 0x040fe200078ac0ff */
[----:B------:R-:W-:Y:S01]  /*29f0*/  FADD.FTZ R151, R144, -R151 ;  /* 0x8000009790977221 */ /* 0x000fe20000010000 */
[----:B------:R-:W-:Y:S01]  /*2a00*/  LOP3.LUT P6, RZ, R113, 0xff000000, RZ, 0xc0, !PT ;  /* 0xff00000071ff7812 */ /* 0x000fe200078cc0ff */
[----:B------:R-:W-:Y:S01]  /*2a10*/  FMUL.FTZ R113, R127, c[0x0][0x1e8] ;  /* 0x00007a007f717a20 */ /* 0x000fe20000410000 */
[----:B------:R0:W-:Y:S01]  /*2a20*/  F2F.F16.F32 R148, R133 ;  /* 0x0000008500947304 */ /* 0x0001e20000200800 */
[----:B------:R-:W-:Y:S01]  /*2a30*/  FMUL.FTZ R134, R108, R149 ;  /* 0x000000956c867220 */ /* 0x000fe20000410000 */
[----:B------:R-:W-:-:S02]  /*2a40*/  @P1 HADD2.F32 R14, -RZ, R14.H0_H0 ;  /* 0x2000000eff0e1230 */ /* 0x000fc40000004100 */
[----:B------:R-:W-:Y:S01]  /*2a50*/  FSEL R137, R113, RZ, P0 ;  /* 0x000000ff71897208 */ /* 0x000fe20000000000 */
[----:B------:R-:W-:Y:S01]  /*2a60*/  @P1 FADD.FTZ R134, R134, R139 ;  /* 0x0000008b86861221 */ /* 0x000fe20000010000 */
[----:B------:R-:W-:Y:S02]  /*2a70*/  ISETP.NE.U32.AND P0, PT, RZ, c[0x0][0x258], PT ;  /* 0x00009600ff007a0c */ /* 0x000fe40003f05070 */
[----:B------:R-:W2:Y:S01]  /*2a80*/  F2F.F16.F32 R9, R9 ;  /* 0x0000000900097304 */ /* 0x000ea20000200800 */
[----:B0-----:R-:W-:Y:S01]  /*2a90*/  FMUL.FTZ R133, R108, R151 ;  /* 0x000000976c857220 */ /* 0x001fe20000410000 */
[----:B------:R-:W-:Y:S01]  /*2aa0*/  ISETP.NE.AND.EX P0, PT, RZ, c[0x0][0x25c], PT, P0 ;  /* 0x00009700ff007a0c */ /* 0x000fe20003f05300 */
[----:B------:R-:W-:Y:S02]  /*2ab0*/  FMUL.FTZ R108, R134, c[0x0][0x1e8] ;  /* 0x00007a00866c7a20 */ /* 0x000fe40000410000 */
[----:B------:R-:W-:Y:S01]  /*2ac0*/  @P1 FADD.FTZ R133, R133, R14 ;  /* 0x0000000e85851221 */ /* 0x000fe20000010000 */
[----:B------:R-:W-:-:S02]  /*2ad0*/  @P2 LOP3.LUT P1, RZ, R102, 0xff000000, RZ, 0xc0, !PT ;  /* 0xff00000066ff2812 */ /* 0x000fc4000782c0ff */
[----:B------:R0:W-:Y:S02]  /*2ae0*/  F2F.F16.F32 R144, R132 ;  /* 0x0000008400907304 */ /* 0x0001e40000200800 */
[----:B------:R-:W-:-:S05]  /*2af0*/  @P2 FSEL R8, R8, RZ, P1 ;  /* 0x000000ff08082208 */ /* 0x000fca0000800000 */
[----:B------:R-:W-:Y:S01]  /*2b00*/  @P0 F2FP.PACK_AB R4, RZ, R4 ;  /* 0x00000004ff04023e */ /* 0x000fe200000000ff */
[----:B------:R3:W4:Y:S01]  /*2b10*/  F2F.F16.F32 R138, R11 ;  /* 0x0000000b008a7304 */ /* 0x0007220000200800 */
[----:B------:R-:W-:Y:S01]  /*2b20*/  @P0 F2FP.PACK_AB R7, RZ, R7 ;  /* 0x00000007ff07023e */ /* 0x000fe200000000ff */
[----:B0-----:R-:W-:Y:S01]  /*2b30*/  FMUL.FTZ R132, R133, c[0x0][0x1e8] ;  /* 0x00007a0085847a20 */ /* 0x001fe20000410000 */
[----:B------:R-:W-:Y:S02]  /*2b40*/  @P0 PRMT R35, R4, 0x7610, R35 ;  /* 0x0000761004230816 */ /* 0x000fe40000000023 */
[----:B------:R-:W-:Y:S02]  /*2b50*/  @P2 F2FP.PACK_AB R4, RZ, R10 ;  /* 0x0000000aff04223e */ /* 0x000fe400000000ff */
[----:B------:R-:W-:Y:S01]  /*2b60*/  FSEL R10, R108, RZ, P6 ;  /* 0x000000ff6c0a7208 */ /* 0x000fe20003000000 */
[----:B------:R0:W-:Y:S01]  /*2b70*/  F2F.F16.F32 R14, R19 ;  /* 0x00000013000e7304 */ /* 0x0001e20000200800 */
[----:B------:R-:W-:Y:S01]  /*2b80*/  @P0 PRMT R32, R7, 0x7610, R32 ;  /* 0x0000761007200816 */ /* 0x000fe20000000020 */
[----:B-1----:R-:W-:Y:S01]  /*2b90*/  IMAD.U32 R7, R154, 0x10000, RZ ;  /* 0x000100009a077824 */ /* 0x002fe200078e00ff */
[----:B------:R-:W-:Y:S01]  /*2ba0*/  @P2 PRMT R0, R4, 0x7610, R0 ;  /* 0x0000761004002816 */ /* 0x000fe20000000000 */
[----:B------:R-:W-:Y:S01]  /*2bb0*/  IMAD.WIDE.U32 R4, R140, 0x10000, RZ ;  /* 0x000100008c047825 */ /* 0x000fe200078e00ff */
[----:B------:R-:W-:-:S02]  /*2bc0*/  @P0 F2FP.PACK_AB R6, RZ, R6 ;  /* 0x00000006ff06023e */ /* 0x000fc400000000ff */
[----:B------:R-:W-:Y:S01]  /*2bd0*/  FSEL R12, R132, RZ, P5 ;  /* 0x000000ff840c7208 */ /* 0x000fe20002800000 */
[----:B------:R-:W1:Y:S01]  /*2be0*/  F2F.F16.F32 R18, R18 ;  /* 0x0000001200127304 */ /* 0x000e620000200800 */
[----:B------:R-:W-:Y:S01]  /*2bf0*/  @P0 PRMT R33, R6, 0x7610, R33 ;  /* 0x0000761006210816 */ /* 0x000fe20000000021 */
[----:B---3--:R-:W-:Y:S01]  /*2c00*/  IMAD.U32 R11, R142, 0x10000, RZ ;  /* 0x000100008e0b7824 */ /* 0x008fe200078e00ff */
[----:B------:R-:W-:Y:S02]  /*2c10*/  LOP3.LUT R7, R5, R7, R141, 0xfe, !PT ;  /* 0x0000000705077212 */ /* 0x000fe400078efe8d */
[----:B--2---:R-:W-:Y:S01]  /*2c20*/  LOP3.LUT R6, R4, R9, RZ, 0xfc, !PT ;  /* 0x0000000904067212 */ /* 0x004fe200078efcff */
[----:B------:R-:W-:Y:S01]  /*2c30*/  IMAD.WIDE.U32 R4, R146, 0x10000, RZ ;  /* 0x0001000092047825 */ /* 0x000fe200078e00ff */
[----:B0-----:R-:W-:Y:S01]  /*2c40*/  @P2 F2FP.PACK_AB R19, RZ, R8 ;  /* 0x00000008ff13223e */ /* 0x001fe200000000ff */
[----:B------:R0:W-:Y:S02]  /*2c50*/  F2F.F16.F32 R152, R10 ;  /* 0x0000000a00987304 */ /* 0x0001e40000200800 */
[----:B------:R-:W-:Y:S01]  /*2c60*/  IMAD.WIDE.U32 R8, R148, 0x10000, RZ ;  /* 0x0001000094087825 */ /* 0x000fe200078e00ff */
[----:B------:R-:W-:-:S02]  /*2c70*/  @P2 PRMT R107, R19, 0x7610, R107 ;  /* 0x00007610136b2816 */ /* 0x000fc4000000006b */
[----:B------:R-:W-:Y:S01]  /*2c80*/  LOP3.LUT R5, R5, R11, R155, 0xfe, !PT ;  /* 0x0000000b05057212 */ /* 0x000fe200078efe9b */
[----:B----4-:R-:W-:Y:S01]  /*2c90*/  IMAD.U32 R19, R138, 0x10000, RZ ;  /* 0x000100008a137824 */ /* 0x010fe200078e00ff */
[----:B------:R-:W-:Y:S01]  /*2ca0*/  LOP3.LUT R4, R4, R143, RZ, 0xfc, !PT ;  /* 0x0000008f04047212 */ /* 0x000fe200078efcff */
[----:B------:R-:W-:Y:S01]  /*2cb0*/  F2F.F16.F32 R139, R12 ;  /* 0x0000000c008b7304 */ /* 0x000fe20000200800 */
[----:B0-----:R-:W-:Y:S01]  /*2cc0*/  IMAD.WIDE.U32 R10, R144, 0x10000, RZ ;  /* 0x00010000900a7825 */ /* 0x001fe200078e00ff */
[----:B------:R-:W-:Y:S02]  /*2cd0*/  LOP3.LUT R8, R8, R145, RZ, 0xfc, !PT ;  /* 0x0000009108087212 */ /* 0x000fe400078efcff */
[----:B------:R-:W-:Y:S02]  /*2ce0*/  @P0 F2FP.PACK_AB R138, RZ, R16 ;  /* 0x00000010ff8a023e */ /* 0x000fe400000000ff */
[----:B-1----:R-:W-:Y:S02]  /*2cf0*/  LOP3.LUT R11, R11, R19, R18, 0xfe, !PT ;  /* 0x000000130b0b7212 */ /* 0x002fe400078efe12 */
[----:B------:R0:W1:Y:S01]  /*2d00*/  F2F.F16.F32 R149, R13 ;  /* 0x0000000d00957304 */ /* 0x0000620000200800 */
[----:B------:R-:W-:-:S04]  /*2d10*/  @P0 F2FP.PACK_AB R18, RZ, R15 ;  /* 0x0000000fff12023e */ /* 0x000fc800000000ff */
[----:B------:R-:W-:-:S03]  /*2d20*/  @P0 PRMT R109, R18, 0x7610, R109 ;  /* 0x00007610126d0816 */ /* 0x000fc6000000006d */
[----:B------:R2:W3:Y:S01]  /*2d30*/  F2F.F16.F32 R151, R137 ;  /* 0x0000008900977304 */ /* 0x0004e20000200800 */
[----:B0-----:R-:W-:-:S04]  /*2d40*/  SHF.L.U32 R13, R150, 0x10, RZ ;  /* 0x00000010960d7819 */ /* 0x001fc800000006ff */
[----:B------:R-:W-:Y:S01]  /*2d50*/  LOP3.LUT R9, R9, R13, R147, 0xfe, !PT ;  /* 0x0000000d09097212 */ /* 0x000fe200078efe93 */
[----:B------:R-:W-:Y:S01]  /*2d60*/  IMAD.WIDE.U32 R12, R14, 0x10000, RZ ;  /* 0x000100000e0c7825 */ /* 0x000fe200078e00ff */
[----:B------:R-:W-:Y:S02]  /*2d70*/  IADD3 R14, P1, R106, c[0x0][0x248], RZ ;  /* 0x000092006a0e7a10 */ /* 0x000fe40007f3e0ff */
[----:B-1----:R-:W-:Y:S01]  /*2d80*/  LOP3.LUT R10, R10, R149, RZ, 0xfc, !PT ;  /* 0x000000950a0a7212 */ /* 0x002fe200078efcff */
[----:B--2---:R-:W-:Y:S01]  /*2d90*/  IMAD.U32 R137, R152, 0x10000, RZ ;  /* 0x0001000098897824 */ /* 0x004fe200078e00ff */
[----:B------:R-:W-:Y:S02]  /*2da0*/  LOP3.LUT R12, R12, R139, RZ, 0xfc, !PT ;  /* 0x0000008b0c0c7212 */ /* 0x000fe400078efcff */
[----:B------:R-:W-:Y:S02]  /*2db0*/  @P0 F2FP.PACK_AB R139, RZ, R17 ;  /* 0x00000011ff8b023e */ /* 0x000fe400000000ff */
[----:B------:R-:W-:-:S02]  /*2dc0*/  IADD3.X R15, R156, c[0x0][0x24c], RZ, P1, !PT ;  /* 0x000093009c0f7a10 */ /* 0x000fc40000ffe4ff */
[----:B---3--:R-:W-:Y:S01]  /*2dd0*/  LOP3.LUT R13, R13, R137, R151, 0xfe, !PT ;  /* 0x000000890d0d7212 */ /* 0x008fe200078efe97 */
        /* <DEDUP_REMOVED lines=9> */
.L_x_593:
        /* <DEDUP_REMOVED lines=12> */
.L_x_594:
        /* <DEDUP_REMOVED lines=33> */
.L_x_595:
        /* <DEDUP_REMOVED lines=12> */
.L_x_596:
        /* <DEDUP_REMOVED lines=14> */
[----:B01----:R-:W-:Y:S02]  /*32e0*/  IADD3 R6, P1, R98, c[0x0][0x248], RZ ;  /* 0x0000920062067a10 */ /* 0x003fe40007f3e0ff */
        /* <DEDUP_REMOVED lines=20> */
.L_x_597:
[----:B------:R1:W-:Y:S01]  /*3430*/  STG.E.64 [R6.64], R8 ;  /* 0x0000000806007986 */ /* 0x0003e2000c101b04 */
        /* <DEDUP_REMOVED lines=12> */
.L_x_598:
        /* <DEDUP_REMOVED lines=20> */
[----:B------:R-:W-:-:S02]  /*3640*/  IADD3 R4, P1, R99, c[0x0][0x258], RZ ;  /* 0x0000960063047a10 */ /* 0x000fc40007f3e0ff */
[----:B------:R-:W-:Y:S01]  /*3650*/  PRMT R9, R32, 0x5410, R109 ;  /* 0x0000541020097816 */ /* 0x000fe2000000006d */
[----:B------:R-:W-:Y:S01]  /*3660*/  IMAD.WIDE.U32 R6, R6, 0x10000, RZ ;  /* 0x0001000006067825 */ /* 0x000fe200078e00ff */
[----:B------:R-:W-:-:S04]  /*3670*/  IADD3.X R5, R159, c[0x0][0x25c], RZ, P1, !PT ;  /* 0x000097009f057a10 */ /* 0x000fc80000ffe4ff */
[----:B------:R-:W-:Y:S02]  /*3680*/  LOP3.LUT R7, R9, R7, RZ, 0xfc, !PT ;  /* 0x0000000709077212 */ /* 0x000fe400078efcff */
[----:B------:R-:W-:-:S05]  /*3690*/  LOP3.LUT R6, R6, 0xffff, R35, 0xf8, !PT ;  /* 0x0000ffff06067812 */ /* 0x000fca00078ef823 */
[----:B------:R0:W-:Y:S02]  /*36a0*/  STG.E.64 [R4.64], R6 ;  /* 0x0000000604007986 */ /* 0x0001e4000c101b04 */
.L_x_599:
[----:B0-----:R-:W-:Y:S02]  /*36b0*/  IADD3 R4, P1, R99, c[0x0][0x248], RZ ;  /* 0x0000920063047a10 */ /* 0x001fe40007f3e0ff */
        /* <DEDUP_REMOVED lines=20> */
.L_x_600:
        /* <DEDUP_REMOVED lines=9> */
.L_x_601:
        /* <DEDUP_REMOVED lines=26> */
.L_x_602:
[----:B-1----:R-:W-:Y:S01]  /*3a30*/  SEL R112, RZ, 0x1, P4 ;  /* 0x00000001ff707807 */ /* 0x002fe20002000000 */
[----:B0-----:R-:W-:Y:S01]  /*3a40*/  @P3 CALL.REL.NOINC `(.L_x_603) ;  /* 0x0000001000003944 */ /* 0x001fe20003c00000 */
[----:B------:R-:W-:Y:S05]  /*3a50*/  BRA `(.L_x_604) ;  /* 0xffffcb3000007947 */ /* 0x000fea000383ffff */
.L_x_603:
        /* <DEDUP_REMOVED lines=40> */
.L_x_590:
        /* <DEDUP_REMOVED lines=19> */
.L_x_591:
[----:B------:R-:W-:Y:S01]  /*3e10*/  MOV R7, R9 ;  /* 0x0000000900077202 */ /* 0x000fe20000000f00 */
[----:B------:R-:W-:Y:S01]  /*3e20*/  IMAD.MOV.U32 R8, RZ, RZ, 0x10 ;  /* 0x00000010ff087424 */ /* 0x000fe200078e00ff */
[----:B------:R-:W-:Y:S01]  /*3e30*/  MOV R4, 0x3e70 ;  /* 0x00003e7000047802 */ /* 0x000fe20000000f00 */
[----:B------:R-:W-:-:S02]  /*3e40*/  IMAD.MOV.U32 R10, RZ, RZ, 0x1f ;  /* 0x0000001fff0a7424 */ /* 0x000fc400078e00ff */
[----:B------:R-:W-:Y:S02]  /*3e50*/  IMAD.MOV.U32 R13, RZ, RZ, -0x1 ;  /* 0xffffffffff0d7424 */ /* 0x000fe400078e00ff */
[----:B-----5:R-:W-:Y:S05]  /*3e60*/  CALL.REL.NOINC `($__internal_23_$__cuda_sm70_shflsync_down_p) ;  /* 0x0000046000007944 */ /* 0x020fea0003c00000 */
[----:B-1----:R-:W-:Y:S01]  /*3e70*/  MOV R6, R7 ;  /* 0x0000000700067202 */ /* 0x002fe20000000f00 */
[----:B0-----:R-:W-:Y:S05]  /*3e80*/  BRA `(.L_x_605) ;  /* 0xffffdc1000007947 */ /* 0x001fea000383ffff */
.L_x_592:
[----:B------:R-:W-:Y:S01]  /*3e90*/  IMAD.MOV.U32 R7, RZ, RZ, R11 ;  /* 0x000000ffff077224 */ /* 0x000fe200078e000b */
[----:B------:R-:W-:Y:S01]  /*3ea0*/  MOV R13, 0xffffffff ;  /* 0xffffffff000d7802 */ /* 0x000fe20000000f00 */
[----:B------:R-:W-:Y:S01]  /*3eb0*/  IMAD.MOV.U32 R8, RZ, RZ, 0x10 ;  /* 0x00000010ff087424 */ /* 0x000fe200078e00ff */
[----:B------:R-:W-:Y:S01]  /*3ec0*/  MOV R4, 0x3ef0 ;  /* 0x00003ef000047802 */ /* 0x000fe20000000f00 */
[----:B------:R-:W-:Y:S02]  /*3ed0*/  IMAD.MOV.U32 R10, RZ, RZ, 0x1f ;  /* 0x0000001fff0a7424 */ /* 0x000fe400078e00ff */
[----:B01---5:R-:W-:Y:S05]  /*3ee0*/  CALL.REL.NOINC `($__internal_23_$__cuda_sm70_shflsync_down_p) ;  /* 0x000003e000007944 */ /* 0x023fea0003c00000 */
[----:B------:R-:W-:Y:S01]  /*3ef0*/  FADD.FTZ R9, R9, R6 ;  /* 0x0000000609097221 */ /* 0x000fe20000010000 */
[----:B------:R-:W-:Y:S01]  /*3f00*/  MOV R4, 0x3f70 ;  /* 0x00003f7000047802 */ /* 0x000fe20000000f00 */
[----:B-1----:R-:W-:Y:S02]  /*3f10*/  FADD.FTZ R12, R11, R7 ;  /* 0x000000070b0c7221 */ /* 0x002fe40000010000 */
[----:B0-----:R-:W-:Y:S01]  /*3f20*/  IMAD.MOV.U32 R8, RZ, RZ, 0x8 ;  /* 0x00000008ff087424 */ /* 0x001fe200078e00ff */
[----:B------:R-:W-:Y:S01]  /*3f30*/  MOV R7, R9 ;  /* 0x0000000900077202 */ /* 0x000fe20000000f00 */
[----:B------:R-:W-:-:S02]  /*3f40*/  IMAD.MOV.U32 R10, RZ, RZ, 0x1f ;  /* 0x0000001fff0a7424 */ /* 0x000fc400078e00ff */
[----:B------:R-:W-:Y:S02]  /*3f50*/  IMAD.MOV.U32 R13, RZ, RZ, -0x1 ;  /* 0xffffffffff0d7424 */ /* 0x000fe400078e00ff */
[----:B------:R-:W-:Y:S05]  /*3f60*/  CALL.REL.NOINC `($__internal_23_$__cuda_sm70_shflsync_down_p) ;  /* 0x0000036000007944 */ /* 0x000fea0003c00000 */
[----:B0-----:R-:W-:Y:S01]  /*3f70*/  HFMA2.MMA R10, -RZ, RZ, 0, 1.847743988037109375e-06 ;  /* 0x0000001fff0a7435 */ /* 0x001fe200000001ff */
[----:B-1----:R-:W-:Y:S01]  /*3f80*/  IMAD.MOV.U32 R6, RZ, RZ, R7 ;  /* 0x000000ffff067224 */ /* 0x002fe200078e0007 */
[----:B------:R-:W-:Y:S01]  /*3f90*/  MOV R4, 0x3fe0 ;  /* 0x00003fe000047802 */ /* 0x000fe20000000f00 */
[----:B------:R-:W-:Y:S02]  /*3fa0*/  IMAD.MOV.U32 R7, RZ, RZ, R12 ;  /* 0x000000ffff077224 */ /* 0x000fe400078e000c */
[----:B------:R-:W-:Y:S02]  /*3fb0*/  IMAD.MOV.U32 R8, RZ, RZ, 0x8 ;  /* 0x00000008ff087424 */ /* 0x000fe400078e00ff */
[----:B------:R-:W-:Y:S02]  /*3fc0*/  IMAD.MOV.U32 R13, RZ, RZ, -0x1 ;  /* 0xffffffffff0d7424 */ /* 0x000fe400078e00ff */
[----:B------:R-:W-:Y:S05]  /*3fd0*/  CALL.REL.NOINC `($__internal_23_$__cuda_sm70_shflsync_down_p) ;  /* 0x000002f000007944 */ /* 0x000fea0003c00000 */
[----:B------:R-:W-:Y:S01]  /*3fe0*/  FADD.FTZ R9, R6, R9 ;  /* 0x0000000906097221 */ /* 0x000fe20000010000 */
[----:B0-----:R-:W-:Y:S01]  /*3ff0*/  MOV R13, 0xffffffff ;  /* 0xffffffff000d7802 */ /* 0x001fe20000000f00 */
[----:B-1----:R-:W-:Y:S01]  /*4000*/  FADD.FTZ R12, R12, R7 ;  /* 0x000000070c0c7221 */ /* 0x002fe20000010000 */
[----:B------:R-:W-:Y:S01]  /*4010*/  MOV R4, 0x4060 ;  /* 0x0000406000047802 */ /* 0x000fe20000000f00 */
[----:B------:R-:W-:-:S02]  /*4020*/  IMAD.MOV.U32 R8, RZ, RZ, 0x4 ;  /* 0x00000004ff087424 */ /* 0x000fc400078e00ff */
[----:B------:R-:W-:Y:S02]  /*4030*/  IMAD.MOV.U32 R10, RZ, RZ, 0x1f ;  /* 0x0000001fff0a7424 */ /* 0x000fe400078e00ff */
[----:B------:R-:W-:Y:S02]  /*4040*/  IMAD.MOV.U32 R7, RZ, RZ, R9 ;  /* 0x000000ffff077224 */ /* 0x000fe400078e0009 */
[----:B------:R-:W-:Y:S05]  /*4050*/  CALL.REL.NOINC `($__internal_23_$__cuda_sm70_shflsync_down_p) ;  /* 0x0000027000007944 */ /* 0x000fea0003c00000 */
[----:B0-----:R-:W-:Y:S01]  /*4060*/  HFMA2.MMA R8, -RZ, RZ, 0, 2.384185791015625e-07 ;  /* 0x00000004ff087435 */ /* 0x001fe200000001ff */
        /* <DEDUP_REMOVED lines=11> */
[----:B------:R-:W-:Y:S02]  /*4120*/  IMAD.MOV.U32 R13, RZ, RZ, -0x1 ;  /* 0xffffffffff0d7424 */ /* 0x000fe400078e00ff */
[----:B------:R-:W-:Y:S02]  /*4130*/  IMAD.MOV.U32 R7, RZ, RZ, R9 ;  /* 0x000000ffff077224 */ /* 0x000fe400078e0009 */
[----:B------:R-:W-:Y:S05]  /*4140*/  CALL.REL.NOINC `($__internal_23_$__cuda_sm70_shflsync_down_p) ;  /* 0x0000018000007944 */ /* 0x000fea0003c00000 */
[----:B-1----:R-:W-:Y:S01]  /*4150*/  IMAD.MOV.U32 R6, RZ, RZ, R7 ;  /* 0x000000ffff067224 */ /* 0x002fe200078e0007 */
[----:B------:R-:W-:Y:S01]  /*4160*/  MOV R7, R12 ;  /* 0x0000000c00077202 */ /* 0x000fe20000000f00 */
[----:B0-----:R-:W-:Y:S01]  /*4170*/  IMAD.MOV.U32 R8, RZ, RZ, 0x2 ;  /* 0x00000002ff087424 */ /* 0x001fe200078e00ff */
[----:B------:R-:W-:Y:S01]  /*4180*/  MOV R4, 0x41c0 ;  /* 0x000041c000047802 */ /* 0x000fe20000000f00 */
[----:B------:R-:W-:Y:S02]  /*4190*/  IMAD.MOV.U32 R10, RZ, RZ, 0x1f ;  /* 0x0000001fff0a7424 */ /* 0x000fe400078e00ff */
[----:B------:R-:W-:Y:S02]  /*41a0*/  IMAD.MOV.U32 R13, RZ, RZ, -0x1 ;  /* 0xffffffffff0d7424 */ /* 0x000fe400078e00ff */
[----:B------:R-:W-:Y:S05]  /*41b0*/  CALL.REL.NOINC `($__internal_23_$__cuda_sm70_shflsync_down_p) ;  /* 0x0000011000007944 */ /* 0x000fea0003c00000 */
[----:B------:R-:W-:Y:S01]  /*41c0*/  FADD.FTZ R9, R6, R9 ;  /* 0x0000000906097221 */ /* 0x000fe20000010000 */
[----:B0-----:R-:W-:Y:S01]  /*41d0*/  HFMA2.MMA R8, -RZ, RZ, 0, 5.9604644775390625e-08 ;  /* 0x00000001ff087435 */ /* 0x001fe200000001ff */
[----:B-1----:R-:W-:Y:S01]  /*41e0*/  FADD.FTZ R11, R12, R7 ;  /* 0x000000070c0b7221 */ /* 0x002fe20000010000 */
[----:B------:R-:W-:Y:S01]  /*41f0*/  MOV R4, 0x4240 ;  /* 0x0000424000047802 */ /* 0x000fe20000000f00 */
[----:B------:R-:W-:-:S02]  /*4200*/  IMAD.MOV.U32 R10, RZ, RZ, 0x1f ;  /* 0x0000001fff0a7424 */ /* 0x000fc400078e00ff */
[----:B------:R-:W-:Y:S02]  /*4210*/  IMAD.MOV.U32 R13, RZ, RZ, -0x1 ;  /* 0xffffffffff0d7424 */ /* 0x000fe400078e00ff */
[----:B------:R-:W-:Y:S02]  /*4220*/  IMAD.MOV.U32 R7, RZ, RZ, R9 ;  /* 0x000000ffff077224 */ /* 0x000fe400078e0009 */
[----:B------:R-:W-:Y:S05]  /*4230*/  CALL.REL.NOINC `($__internal_23_$__cuda_sm70_shflsync_down_p) ;  /* 0x0000009000007944 */ /* 0x000fea0003c00000 */
[----:B-1----:R-:W-:Y:S01]  /*4240*/  MOV R28, R7 ;  /* 0x00000007001c7202 */ /* 0x002fe20000000f00 */
[----:B------:R-:W-:Y:S01]  /*4250*/  IMAD.MOV.U32 R7, RZ, RZ, R11 ;  /* 0x000000ffff077224 */ /* 0x000fe200078e000b */
[----:B0-----:R-:W-:Y:S01]  /*4260*/  MOV R13, 0xffffffff ;  /* 0xffffffff000d7802 */ /* 0x001fe20000000f00 */
[----:B------:R-:W-:Y:S01]  /*4270*/  IMAD.MOV.U32 R8, RZ, RZ, 0x1 ;  /* 0x00000001ff087424 */ /* 0x000fe200078e00ff */
[----:B------:R-:W-:Y:S01]  /*4280*/  MOV R4, 0x42b0 ;  /* 0x000042b000047802 */ /* 0x000fe20000000f00 */
[----:B------:R-:W-:Y:S02]  /*4290*/  IMAD.MOV.U32 R10, RZ, RZ, 0x1f ;  /* 0x0000001fff0a7424 */ /* 0x000fe400078e00ff */
[----:B------:R-:W-:Y:S05]  /*42a0*/  CALL.REL.NOINC `($__internal_23_$__cuda_sm70_shflsync_down_p) ;  /* 0x0000002000007944 */ /* 0x000fea0003c00000 */
[----:B-1----:R-:W-:Y:S01]  /*42b0*/  IMAD.MOV.U32 R4, RZ, RZ, R7 ;  /* 0x000000ffff047224 */ /* 0x002fe200078e0007 */
[----:B0-----:R-:W-:Y:S05]  /*42c0*/  BRA `(.L_x_606) ;  /* 0xffffd8f000007947 */ /* 0x001fea000383ffff */
        .weak           $__internal_23_$__cuda_sm70_shflsync_down_p
        .type           $__internal_23_$__cuda_sm70_shflsync_down_p,@function
        .size           $__internal_23_$__cuda_sm70_shflsync_down_p,(.L_x_2770 - $__internal_23_$__cuda_sm70_shflsync_down_p)
$__internal_23_$__cuda_sm70_shflsync_down_p:
[----:B------:R-:W-:Y:S01]  /*42d0*/  IMAD.MOV.U32 R5, RZ, RZ, 0x0 ;  /* 0x00000000ff057424 */ /* 0x000fe200078e00ff */
[----:B------:R-:W-:Y:S04]  /*42e0*/  WARPSYNC R13 ;  /* 0x0000000d00007348 */ /* 0x000fe80003800000 */
[----:B------:R0:W1:Y:S01]  /*42f0*/  SHFL.DOWN PT, R7, R7, R8, R10 ;  /* 0x0800000807077389 */ /* 0x00006200000e000a */
[----:B------:R-:W-:Y:S05]  /*4300*/  RET.REL.NODEC R4 `(_ZN10layer_norm31ln_parallel_residual_bwd_kernelINS_13Kernel_traitsI6__halfS2_S2_S2_fjLj5120ELj1ELj1ELj8ELj8ENS_18Kernel_traits_baseILj5120ES2_S2_S2_S2_fjLj256EEEEELb1ELb1ELb1EEEvNS_9BwdParamsE) ;  /* 0xffffbcf004007950 */ /* 0x000fea0003c3ffff */
.L_x_607:
        /* <DEDUP_REMOVED lines=15> */
.L_x_2770:


//--------------------- .text._ZN10layer_norm31ln_parallel_residual_bwd_kernelINS_13Kernel_traitsIf13__nv_bfloat16S2_S2_fjLj5120ELj1ELj1ELj8ELj8ENS_18Kernel_traits_baseILj5120EfS2_S2_S2_fjLj256EEEEELb0ELb0ELb0EEEvNS_9BwdParamsE --------------------------
	.section	.text._ZN10layer_norm31ln_parallel_residual_bwd_kernelINS_13Kernel_traitsIf13__nv_bfloat16S2_S2_fjLj5120ELj1ELj1ELj8ELj8ENS_18Kernel_traits_baseILj5120EfS2_S2_S2_fjLj256EEEEELb0ELb0ELb0EEEvNS_9BwdParamsE,"ax",@progbits
	.sectioninfo	@"SHI_REGISTERS=208"
	.align	128
        .global         _ZN10layer_norm31ln_parallel_residual_bwd_kernelINS_13Kernel_traitsIf13__nv_bfloat16S2_S2_fjLj5120ELj1ELj1ELj8ELj8ENS_18Kernel_traits_baseILj5120EfS2_S2_S2_fjLj256EEEEELb0ELb0ELb0EEEvNS_9BwdParamsE
        .type           _ZN10layer_norm31ln_parallel_residual_bwd_kernelINS_13Kernel_traitsIf13__nv_bfloat16S2_S2_fjLj5120ELj1ELj1ELj8ELj8ENS_18Kernel_traits_baseILj5120EfS2_S2_S2_fjLj256EEEEELb0ELb0ELb0EEEvNS_9BwdParamsE,@function
        .size           _ZN10layer_norm31ln_parallel_residual_bwd_kernelINS_13Kernel_traitsIf13__nv_bfloat16S2_S2_fjLj5120ELj1ELj1ELj8ELj8ENS_18Kernel_traits_baseILj5120EfS2_S2_S2_fjLj256EEEEELb0ELb0ELb0EEEvNS_9BwdParamsE,(.L_x_2771 - _ZN10layer_norm31ln_parallel_residual_bwd_kernelINS_13Kernel_traitsIf13__nv_bfloat16S2_S2_fjLj5120ELj1ELj1ELj8ELj8ENS_18Kernel_traits_baseILj5120EfS2_S2_S2_fjLj256EEEEELb0ELb0ELb0EEEvNS_9BwdParamsE)
        .other          _ZN10layer_norm31ln_parallel_residual_bwd_kernelINS_13Kernel_traitsIf13__nv_bfloat16S2_S2_fjLj5120ELj1ELj1ELj8ELj8ENS_18Kernel_traits_baseILj5120EfS2_S2_S2_fjLj256EEEEELb0ELb0ELb0EEEvNS_9BwdParamsE,@"STO_CUDA_ENTRY STV_DEFAULT"
_ZN10layer_norm31ln_parallel_residual_bwd_kernelINS_13Kernel_traitsIf13__nv_bfloat16S2_S2_fjLj5120ELj1ELj1ELj8ELj8ENS_18Kernel_traits_baseILj5120EfS2_S2_S2_fjLj256EEEEELb0ELb0ELb0EEEvNS_9BwdParamsE:
.text._ZN10layer_norm31ln_parallel_residual_bwd_kernelINS_13Kernel_traitsIf13__nv_bfloat16S2_S2_fjLj5120ELj1ELj1ELj8ELj8ENS_18Kernel_traits_baseILj5120EfS2_S2_S2_fjLj256EEEEELb0ELb0ELb0EEEvNS_9BwdParamsE:
        /* <DEDUP_REMOVED lines=10> */
[C---:B------:R-:W-:Y:S01]  /*00a0*/  ISETP.GE.U32.AND P5, PT, R0.reuse, 0x200, PT ;  /* 0x000002000000780c */ /* 0x040fe20003fa6070 */
[----:B------:R-:W0:Y:S01]  /*00b0*/  S2UR UR6, SR_CTAID.X ;  /* 0x00000000000679c3 */ /* 0x000e220000002500 */
[C---:B------:R-:W-:Y:S02]  /*00c0*/  ISETP.GE.U32.AND P4, PT, R0.reuse, 0x300, PT ;  /* 0x000003000000780c */ /* 0x040fe40003f86070 */
[C---:B------:R-:W-:Y:S02]  /*00d0*/  ISETP.GE.U32.AND P3, PT, R0.reuse, 0x400, PT ;  /* 0x000004000000780c */ /* 0x040fe40003f66070 */
[----:B------:R-:W-:-:S05]  /*00e0*/  ISETP.GE.U32.AND P2, PT, R0, 0x500, PT ;  /* 0x000005000000780c */ /* 0x000fca0003f46070 */
[----:B------:R-:W-:Y:S02]  /*00f0*/  @P6 MOV R5, 0x10 ;  /* 0x0000001000056802 */ /* 0x000fe40000000f00 */
[----:B------:R-:W-:Y:S02]  /*0100*/  @P5 IMAD.MOV.U32 R13, RZ, RZ, 0x10 ;  /* 0x00000010ff0d5424 */ /* 0x000fe400078e00ff */
[----:B------:R-:W-:Y:S01]  /*0110*/  @P4 MOV R17, 0x10 ;  /* 0x0000001000114802 */ /* 0x000fe20000000f00 */
[----:B------:R-:W-:-:S04]  /*0120*/  @P6 IMAD.WIDE.U32 R2, R8, R5, c[0x0][0x1b0] ;  /* 0x00006c0008026625 */ /* 0x000fc800078e0005 */
[C---:B------:R-:W-:Y:S01]  /*0130*/  @P6 IMAD.WIDE.U32 R4, R8.reuse, R5, c[0x0][0x1b8] ;  /* 0x00006e0008046625 */ /* 0x040fe200078e0005 */
[----:B------:R1:W5:Y:S01]  /*0140*/  @P6 LDG.E.128 R120, [R2.64] ;  /* 0x0000000402786981 */ /* 0x000362000c1e1d00 */
[----:B------:R-:W-:Y:S02]  /*0150*/  @P6 LOP3.LUT R8, R8, 0x100, RZ, 0xfc, !PT ;  /* 0x0000010008086812 */ /* 0x000fe400078efcff */
[----:B------:R-:W-:Y:S01]  /*0160*/  @P3 IMAD.MOV.U32 R21, RZ, RZ, 0x10 ;  /* 0x00000010ff153424 */ /* 0x000fe200078e00ff */
[----:B0-----:R-:W-:Y:S01]  /*0170*/  LEA.HI R0, R199, UR6, RZ, 0x18 ;  /* 0x00000006c7007c11 */ /* 0x001fe2000f8fc0ff */
[----:B------:R0:W5:Y:S01]  /*0180*/  @P6 LDG.E.128 R116, [R4.64] ;  /* 0x0000000404746981 */ /* 0x000162000c1e1d00 */
[----:B------:R-:W-:-:S04]  /*0190*/  @P5 IMAD.WIDE.U32 R10, R8, R13, c[0x0][0x1b0] ;  /* 0x00006c00080a5625 */ /* 0x000fc800078e000d */
[C---:B------:R-:W-:Y:S01]  /*01a0*/  @P5 IMAD.WIDE.U32 R12, R8.reuse, R13, c[0x0][0x1b8] ;  /* 0x00006e00080c5625 */ /* 0x040fe200078e000d */
[----:B------:R-:W-:Y:S01]  /*01b0*/  @P5 IADD3 R8, R8, 0x100, RZ ;  /* 0x0000010008085810 */ /* 0x000fe20007ffe0ff */
[----:B------:R2:W5:Y:S04]  /*01c0*/  @P5 LDG.E.128 R112, [R10.64] ;  /* 0x000000040a705981 */ /* 0x000568000c1e1d00 */
[-C--:B------:R-:W-:Y:S01]  /*01d0*/  @P4 IMAD.WIDE.U32 R14, R8, R17.reuse, c[0x0][0x1b0] ;  /* 0x00006c00080e4625 */ /* 0x080fe200078e0011 */
[----:B------:R-:W-:Y:S01]  /*01e0*/  ISETP.GE.AND P0, PT, R0, c[0x0][0x164], PT ;  /* 0x0000590000007a0c */ /* 0x000fe20003f06270 */
[----:B------:R3:W5:Y:S02]  /*01f0*/  @P5 LDG.E.128 R108, [R12.64] ;  /* 0x000000040c6c5981 */ /* 0x000764000c1e1d00 */
[C---:B------:R-:W-:Y:S01]  /*0200*/  @P4 IMAD.WIDE.U32 R16, R8.reuse, R17, c[0x0][0x1b8] ;  /* 0x00006e0008104625 */ /* 0x040fe200078e0011 */
[----:B------:R-:W-:Y:S01]  /*0210*/  @P4 IADD3 R8, R8, 0x100, RZ ;  /* 0x0000010008084810 */ /* 0x000fe20007ffe0ff */
[----:B------:R4:W5:Y:S01]  /*0220*/  @P4 LDG.E.128 R104, [R14.64] ;  /* 0x000000040e684981 */ /* 0x000962000c1e1d00 */
[----:B------:R-:W-:-:S03]  /*0230*/  @P2 MOV R9, 0x10 ;  /* 0x0000001000092802 */ /* 0x000fc60000000f00 */
[CC--:B------:R-:W-:Y:S01]  /*0240*/  @P3 IMAD.WIDE.U32 R18, R8.reuse, R21.reuse, c[0x0][0x1b0] ;  /* 0x00006c0008123625 */ /* 0x0c0fe200078e0015 */
[----:B------:R0:W5:Y:S03]  /*0250*/  @P4 LDG.E.128 R100, [R16.64] ;  /* 0x0000000410644981 */ /* 0x000166000c1e1d00 */
[C---:B------:R-:W-:Y:S01]  /*0260*/  @P3 IMAD.WIDE.U32 R20, R8.reuse, R21, c[0x0][0x1b8] ;  /* 0x00006e0008143625 */ /* 0x040fe200078e0015 */
[----:B------:R-:W-:Y:S01]  /*0270*/  @P3 IADD3 R8, R8, 0x100, RZ ;  /* 0x0000010008083810 */ /* 0x000fe20007ffe0ff */
[----:B------:R0:W5:Y:S04]  /*0280*/  @P3 LDG.E.128 R96, [R18.64] ;  /* 0x0000000412603981 */ /* 0x000168000c1e1d00 */
[CC--:B------:R-:W-:Y:S01]  /*0290*/  @P2 IMAD.WIDE.U32 R6, R8.reuse, R9.reuse, c[0x0][0x1b0] ;  /* 0x00006c0008062625 */ /* 0x0c0fe200078e0009 */
[----:B------:R0:W5:Y:S03]  /*02a0*/  @P3 LDG.E.128 R92, [R20.64] ;  /* 0x00000004145c3981 */ /* 0x000166000c1e1d00 */
[----:B------:R-:W-:Y:S01]  /*02b0*/  @P2 IMAD.WIDE.U32 R8, R8, R9, c[0x0][0x1b8] ;  /* 0x00006e0008082625 */ /* 0x000fe200078e0009 */
[----:B------:R0:W5:Y:S01]  /*02c0*/  @P2 LDG.E.128 R88, [R6.64] ;  /* 0x0000000406582981 */ /* 0x000162000c1e1d00 */
[----:B------:R-:W-:Y:S01]  /*02d0*/  CS2R R80, SRZ ;  /* 0x0000000000507805 */ /* 0x000fe2000001ff00 */
[----:B------:R-:W-:Y:S01]  /*02e0*/  CS2R R82, SRZ ;  /* 0x0000000000527805 */ /* 0x000fe2000001ff00 */
[----:B------:R-:W-:Y:S01]  /*02f0*/  CS2R R76, SRZ ;  /* 0x00000000004c7805 */ /* 0x000fe2000001ff00 */
[----:B------:R0:W5:Y:S01]  /*0300*/  @P2 LDG.E.128 R84, [R8.64] ;  /* 0x0000000408542981 */ /* 0x000162000c1e1d00 */
        /* <DEDUP_REMOVED lines=29> */
[----:B------:R-:W-:Y:S01]  /*04e0*/  CS2R R16, SRZ ;  /* 0x0000000000107805 */ /* 0x000fe2000001ff00 */
[----:B------:R-:W-:Y:S01]  /*04f0*/  CS2R R18, SRZ ;  /* 0x0000000000127805 */ /* 0x000fe2000001ff00 */
[----:B---3--:R-:W-:Y:S01]  /*0500*/  CS2R R12, SRZ ;  /* 0x00000000000c7805 */ /* 0x008fe2000001ff00 */
[----:B----4-:R-:W-:Y:S01]  /*0510*/  CS2R R14, SRZ ;  /* 0x00000000000e7805 */ /* 0x010fe2000001ff00 */
[----:B------:R-:W-:Y:S01]  /*0520*/  CS2R R8, SRZ ;  /* 0x0000000000087805 */ /* 0x000fe2000001ff00 */
[----:B--2---:R-:W-:Y:S01]  /*0530*/  CS2R R10, SRZ ;  /* 0x00000000000a7805 */ /* 0x004fe2000001ff00 */
[----:B------:R-:W-:Y:S01]  /*0540*/  CS2R R4, SRZ ;  /* 0x0000000000047805 */ /* 0x000fe2000001ff00 */
[----:B------:R-:W-:Y:S01]  /*0550*/  CS2R R6, SRZ ;  /* 0x0000000000067805 */ /* 0x000fe2000001ff00 */
[----:B------:R-:W-:Y:S05]  /*0560*/  @P0 BRA `(.L_x_608) ;  /* 0x0000362000000947 */ /* 0x000fea0003800000 */
[----:B-1----:R-:W0:Y:S01]  /*0570*/  LDC.U8 R200, c[0x0][0x1f0] ;  /* 0x00007c00ffc87b82 */ /* 0x002e220000000000 */
[----:B------:R-:W-:Y:S01]  /*0580*/  HFMA2.MMA R81, -RZ, RZ, 0, 0 ;  /* 0x00000000ff517435 */ /* 0x000fe200000001ff */
[----:B------:R-:W-:-:S06]  /*0590*/  IMAD.MOV.U32 R148, RZ, RZ, 0x1 ;  /* 0x00000001ff947424 */ /* 0x000fcc00078e00ff */
.L_x_640:
[----:B------:R-:W-:-:S04]  /*05a0*/  IMAD.MOV.U32 R131, RZ, RZ, 0x4 ;  /* 0x00000004ff837424 */ /* 0x000fc800078e00ff */
[----:B------:R-:W-:-:S04]  /*05b0*/  IMAD.WIDE R128, R0, R131, c[0x0][0x1a0] ;  /* 0x0000680000807625 */ /* 0x000fc800078e0283 */
[C---:B------:R-:W-:Y:S01]  /*05c0*/  IMAD.WIDE R130, R0.reuse, R131, c[0x0][0x1a8] ;  /* 0x00006a0000827625 */ /* 0x040fe200078e0283 */
[----:B-----5:R1:W5:Y:S04]  /*05d0*/  LDG.E R124, [R128.64] ;  /* 0x00000004807c7981 */ /* 0x020368000c1e1900 */
[----:B------:R1:W5:Y:S01]  /*05e0*/  LDG.E R149, [R130.64] ;  /* 0x0000000482957981 */ /* 0x000362000c1e1900 */
[----:B------:R-:W-:Y:S01]  /*05f0*/  IMAD R125, R0, c[0x0][0x168], RZ ;  /* 0x00005a00007d7a24 */ /* 0x000fe200078e02ff */
[----:B------:R-:W-:Y:S01]  /*0600*/  BSSY B0, `(.L_x_609) ;  /* 0x0000057000007945 */ /* 0x000fe20003800000 */
[----:B------:R-:W-:-:S03]  /*0610*/  IMAD.MOV.U32 R127, RZ, RZ, RZ ;  /* 0x000000ffff7f7224 */ /* 0x000fc600078e00ff */
[----:B------:R-:W-:-:S04]  /*0620*/  SHF.R.S32.HI R126, RZ, 0x1f, R125 ;  /* 0x0000001fff7e7819 */ /* 0x000fc8000001147d */
[----:B------:R-:W-:Y:S02]  /*0630*/  LEA.HI R126, R126, R125, RZ, 0x2 ;  /* 0x0000007d7e7e7211 */ /* 0x000fe400078f10ff */
[----:B------:R-:W-:-:S04]  /*0640*/  LOP3.LUT R125, R199, 0xff, RZ, 0xc0, !PT ;  /* 0x000000ffc77d7812 */ /* 0x000fc800078ec0ff */
[----:B------:R-:W-:Y:S02]  /*0650*/  LEA.HI.SX32 R150, R126, R125, 0x1e ;  /* 0x0000007d7e967211 */ /* 0x000fe400078ff2ff */
[----:B------:R-:W-:Y:S02]  /*0660*/  MOV R125, RZ ;  /* 0x000000ff007d7202 */ /* 0x000fe40000000f00 */
[----:B------:R-:W-:Y:S01]  /*0670*/  MOV R126, R150 ;  /* 0x00000096007e7202 */ /* 0x000fe20000000f00 */
[----:B------:R-:W-:Y:S05]  /*0680*/  @!P6 BRA `(.L_x_610) ;  /* 0x000004e00000e947 */ /* 0x000fea0003800000 */
[----:B-1----:R-:W-:Y:S01]  /*0690*/  LEA R132, P0, R150, c[0x0][0x188], 0x3 ;  /* 0x0000620096847a11 */ /* 0x002fe200078018ff */
[----:B------:R-:W-:-:S03]  /*06a0*/  IMAD.MOV.U32 R129, RZ, RZ, 0x8 ;  /* 0x00000008ff817424 */ /* 0x000fc600078e00ff */
[----:B------:R-:W-:-:S05]  /*06b0*/  LEA.HI.X R133, R150, c[0x0][0x18c], RZ, 0x3, P0 ;  /* 0x0000630096857a11 */ /* 0x000fca00000f1cff */
        /* <DEDUP_REMOVED lines=10> */
[----:B0-----:R-:W-:-:S04]  /*0760*/  ISETP.NE.AND P0, PT, R200, RZ, PT ;  /* 0x000000ffc800720c */ /* 0x001fc80003f05270 */
[----:B-----5:R-:W-:Y:S02]  /*0770*/  FSEL R125, R124, RZ, !P0 ;  /* 0x000000ff7c7d7208 */ /* 0x020fe40004000000 */
[----:B--2---:R-:W-:Y:S02]  /*0780*/  PRMT R130, RZ, 0x5410, R134 ;  /* 0x00005410ff827816 */ /* 0x004fe40000000086 */
[--C-:B------:R-:W-:Y:S02]  /*0790*/  SHF.R.U64 R133, R134, 0x10, R135.reuse ;  /* 0x0000001086857819 */ /* 0x100fe40000001287 */
[--C-:B------:R-:W-:Y:S01]  /*07a0*/  SHF.R.U32.HI R136, RZ, 0x10, R135.reuse ;  /* 0x00000010ff887819 */ /* 0x100fe20000011687 */
[----:B------:R-:W-:Y:S01]  /*07b0*/  FADD.FTZ R132, -R125, R130 ;  /* 0x000000827d847221 */ /* 0x000fe20000010100 */
[----:B------:R-:W-:Y:S02]  /*07c0*/  PRMT R134, RZ, 0x5410, R135 ;  /* 0x00005410ff867816 */ /* 0x000fe40000000087 */
[----:B------:R-:W-:Y:S01]  /*07d0*/  PRMT R130, RZ, 0x5410, R133 ;  /* 0x00005410ff827816 */ /* 0x000fe20000000085 */
[----:B------:R-:W-:Y:S01]  /*07e0*/  FMUL.FTZ R159, R149, R132 ;  /* 0x00000084959f7220 */ /* 0x000fe20000410000 */
[----:B------:R-:W-:Y:S01]  /*07f0*/  PRMT R136, RZ, 0x5410, R136 ;  /* 0x00005410ff887816 */ /* 0x000fe20000000088 */
[C---:B------:R-:W-:Y:S01]  /*0800*/  FADD.FTZ R134, -R125.reuse, R134 ;  /* 0x000000867d867221 */ /* 0x040fe20000010100 */
[--C-:B---3--:R-:W-:Y:S01]  /*0810*/  SHF.R.U64 R135, R126, 0x10, R127.reuse ;  /* 0x000000107e877819 */ /* 0x108fe2000000127f */
[C---:B------:R-:W-:Y:S01]  /*0820*/  FADD.FTZ R164, -R125.reuse, R130 ;  /* 0x000000827da47221 */ /* 0x040fe20000010100 */
[--C-:B------:R-:W-:Y:S01]  /*0830*/  SHF.R.U32.HI R133, RZ, 0x10, R127.reuse ;  /* 0x00000010ff857819 */ /* 0x100fe2000001167f */
[----:B------:R-:W-:Y:S01]  /*0840*/  FADD.FTZ R136, -R125, R136 ;  /* 0x000000887d887221 */ /* 0x000fe20000010100 */
[----:B------:R-:W-:Y:S01]  /*0850*/  MOV R125, R126 ;  /* 0x0000007e007d7202 */ /* 0x000fe20000000f00 */
[----:B------:R-:W-:Y:S01]  /*0860*/  IMAD.MOV.U32 R130, RZ, RZ, R127 ;  /* 0x000000ffff827224 */ /* 0x000fe200078e007f */
[----:B----4-:R-:W-:Y:S01]  /*0870*/  MOV R126, R128 ;  /* 0x00000080007e7202 */ /* 0x010fe20000000f00 */
[--C-:B------:R-:W-:Y:S01]  /*0880*/  IMAD.MOV.U32 R127, RZ, RZ, R129.reuse ;  /* 0x000000ffff7f7224 */ /* 0x100fe200078e0081 */
[--C-:B------:R-:W-:Y:S01]  /*0890*/  SHF.R.U64 R128, R128, 0x10, R129.reuse ;  /* 0x0000001080807819 */ /* 0x100fe20000001281 */
[C---:B------:R-:W-:Y:S01]  /*08a0*/  FMUL.FTZ R164, R149.reuse, R164 ;  /* 0x000000a495a47220 */ /* 0x040fe20000410000 */
[----:B------:R-:W-:Y:S01]  /*08b0*/  SHF.R.U32.HI R131, RZ, 0x10, R129 ;  /* 0x00000010ff837819 */ /* 0x000fe20000011681 */
[C---:B------:R-:W-:Y:S01]  /*08c0*/  FMUL.FTZ R166, R149.reuse, R136 ;  /* 0x0000008895a67220 */ /* 0x040fe20000410000 */
[----:B------:R-:W-:Y:S01]  /*08d0*/  PRMT R129, RZ, 0x5410, R126 ;  /* 0x00005410ff817816 */ /* 0x000fe2000000007e */
[----:B------:R-:W-:Y:S01]  /*08e0*/  FMUL.FTZ R161, R149, R134 ;  /* 0x0000008695a17220 */ /* 0x000fe20000410000 */
[----:B------:R-:W-:-:S02]  /*08f0*/  PRMT R125, RZ, 0x5410, R125 ;  /* 0x00005410ff7d7816 */ /* 0x000fc4000000007d */
        /* <DEDUP_REMOVED lines=8> */
[----:B------:R-:W-:Y:S01]  /*0980*/  FMUL.FTZ R163, R117, R128 ;  /* 0x0000008075a37220 */ /* 0x000fe20000410000 */
[----:B------:R-:W-:Y:S01]  /*0990*/  PRMT R130, RZ, 0x5410, R131 ;  /* 0x00005410ff827816 */ /* 0x000fe20000000083 */
[----:B------:R-:W-:-:S02]  /*09a0*/  FADD.FTZ R61, R61, R126 ;  /* 0x0000007e3d3d7221 */ /* 0x000fc40000010000 */
[-C--:B------:R-:W-:Y:S02]  /*09b0*/  FFMA.FTZ R163, R121, R126.reuse, R163 ;  /* 0x0000007e79a37223 */ /* 0x080fe400000100a3 */
[----:B------:R-:W-:Y:S01]  /*09c0*/  FFMA.FTZ R81, R164, R126, R81 ;  /* 0x0000007ea4517223 */ /* 0x000fe20000010051 */
[----:B------:R-:W-:Y:S01]  /*09d0*/  PRMT R126, RZ, 0x5410, R133 ;  /* 0x00005410ff7e7816 */ /* 0x000fe20000000085 */
[----:B------:R-:W-:Y:S02]  /*09e0*/  FMUL.FTZ R165, R119, R130 ;  /* 0x0000008277a57220 */ /* 0x000fe40000410000 */
[----:B------:R-:W-:Y:S02]  /*09f0*/  FMUL.FTZ R162, R118, R127 ;  /* 0x0000007f76a27220 */ /* 0x000fe40000410000 */
        /* <DEDUP_REMOVED lines=10> */
[----:B------:R-:W-:Y:S01]  /*0aa0*/  FADD.FTZ R127, R126, R163 ;  /* 0x000000a37e7f7221 */ /* 0x000fe20000010000 */
[----:B------:R-:W-:Y:S01]  /*0ab0*/  IADD3 R126, R150, 0x100, RZ ;  /* 0x00000100967e7810 */ /* 0x000fe20007ffe0ff */
[C---:B------:R-:W-:Y:S02]  /*0ac0*/  FFMA.FTZ R125, R164.reuse, R163, R125 ;  /* 0x000000a3a47d7223 */ /* 0x040fe4000001007d */
        /* <DEDUP_REMOVED lines=10> */
.L_x_610:
[----:B-1----:R-:W-:Y:S05]  /*0b70*/  BSYNC B0 ;  /* 0x0000000000007941 */ /* 0x002fea0003800000 */
.L_x_609:
        /* <DEDUP_REMOVED lines=15> */
[----:B0-----:R-:W-:Y:S02]  /*0c70*/  ISETP.NE.AND P0, PT, R200, RZ, PT ;  /* 0x000000ffc800720c */ /* 0x001fe40003f05270 */
[----:B------:R-:W-:Y:S02]  /*0c80*/  IADD3 R126, R126, 0x100, RZ ;  /* 0x000001007e7e7810 */ /* 0x000fe40007ffe0ff */
[----:B-----5:R-:W-:Y:S02]  /*0c90*/  FSEL R182, R124, RZ, !P0 ;  /* 0x000000ff7cb67208 */ /* 0x020fe40004000000 */
[--C-:B--2---:R-:W-:Y:S02]  /*0ca0*/  SHF.R.U64 R138, R132, 0x10, R133.reuse ;  /* 0x00000010848a7819 */ /* 0x104fe40000001285 */
[----:B------:R-:W-:Y:S02]  /*0cb0*/  PRMT R132, RZ, 0x5410, R132 ;  /* 0x00005410ff847816 */ /* 0x000fe40000000084 */
[----:B------:R-:W-:-:S02]  /*0cc0*/  SHF.R.U32.HI R137, RZ, 0x10, R133 ;  /* 0x00000010ff897819 */ /* 0x000fc40000011685 */
[----:B------:R-:W-:Y:S01]  /*0cd0*/  PRMT R133, RZ, 0x5410, R133 ;  /* 0x00005410ff857816 */ /* 0x000fe20000000085 */
[----:B------:R-:W-:Y:S01]  /*0ce0*/  FADD.FTZ R136, -R182, R132 ;  /* 0x00000084b6887221 */ /* 0x000fe20000010100 */
[----:B------:R-:W-:Y:S02]  /*0cf0*/  PRMT R132, RZ, 0x5410, R138 ;  /* 0x00005410ff847816 */ /* 0x000fe4000000008a */
[----:B---3--:R-:W-:Y:S01]  /*0d00*/  SHF.R.U64 R139, R128, 0x10, R129 ;  /* 0x00000010808b7819 */ /* 0x008fe20000001281 */
[C---:B------:R-:W-:Y:S01]  /*0d10*/  FADD.FTZ R138, -R182.reuse, R133 ;  /* 0x00000085b68a7221 */ /* 0x040fe20000010100 */
[----:B------:R-:W-:Y:S01]  /*0d20*/  PRMT R133, RZ, 0x5410, R137 ;  /* 0x00005410ff857816 */ /* 0x000fe20000000089 */
[----:B------:R-:W-:Y:S01]  /*0d30*/  FADD.FTZ R180, -R182, R132 ;  /* 0x00000084b6b47221 */ /* 0x000fe20000010100 */
[----:B----4-:R-:W-:Y:S01]  /*0d40*/  SHF.R.U32.HI R134, RZ, 0x10, R131 ;  /* 0x00000010ff867819 */ /* 0x010fe20000011683 */
[----:B------:R-:W-:Y:S01]  /*0d50*/  IMAD.MOV.U32 R132, RZ, RZ, R128 ;  /* 0x000000ffff847224 */ /* 0x000fe200078e0080 */
[----:B------:R-:W-:Y:S01]  /*0d60*/  SHF.R.U32.HI R137, RZ, 0x10, R129 ;  /* 0x00000010ff897819 */ /* 0x000fe20000011681 */
[----:B------:R-:W-:Y:S01]  /*0d70*/  IMAD.MOV.U32 R128, RZ, RZ, R130 ;  /* 0x000000ffff807224 */ /* 0x000fe200078e0082 */
[----:B------:R-:W-:Y:S01]  /*0d80*/  SHF.R.U64 R130, R130, 0x10, R131 ;  /* 0x0000001082827819 */ /* 0x000fe20000001283 */
[----:B------:R-:W-:Y:S01]  /*0d90*/  FADD.FTZ R182, -R182, R133 ;  /* 0x00000085b6b67221 */ /* 0x000fe20000010100 */
[----:B------:R-:W-:Y:S01]  /*0da0*/  MOV R133, R129 ;  /* 0x0000008100857202 */ /* 0x000fe20000000f00 */
[C---:B------:R-:W-:Y:S01]  /*0db0*/  FMUL.FTZ R180, R149.reuse, R180 ;  /* 0x000000b495b47220 */ /* 0x040fe20000410000 */
[----:B------:R-:W-:Y:S01]  /*0dc0*/  PRMT R130, RZ, 0x5410, R130 ;  /* 0x00005410ff827816 */ /* 0x000fe20000000082 */
[C---:B------:R-:W-:Y:S01]  /*0dd0*/  FMUL.FTZ R182, R149.reuse, R182 ;  /* 0x000000b695b67220 */ /* 0x040fe20000410000 */
[----:B------:R-:W-:Y:S01]  /*0de0*/  PRMT R135, RZ, 0x5410, R128 ;  /* 0x00005410ff877816 */ /* 0x000fe20000000080 */
[----:B------:R-:W-:Y:S01]  /*0df0*/  FMUL.FTZ R175, R149, R136 ;  /* 0x0000008895af7220 */ /* 0x000fe20000410000 */
[----:B------:R-:W-:Y:S01]  /*0e00*/  MOV R129, R131 ;  /* 0x0000008300817202 */ /* 0x000fe20000000f00 */
        /* <DEDUP_REMOVED lines=8> */
[-C--:B------:R-:W-:Y:S01]  /*0e90*/  FFMA.FTZ R179, R113, R128.reuse, R179 ;  /* 0x0000008071b37223 */ /* 0x080fe200000100b3 */
[----:B------:R-:W-:Y:S01]  /*0ea0*/  PRMT R133, RZ, 0x5410, R133 ;  /* 0x00005410ff857816 */ /* 0x000fe20000000085 */
[----:B------:R-:W-:Y:S01]  /*0eb0*/  FFMA.FTZ R77, R180, R128, R77 ;  /* 0x00000080b44d7223 */ /* 0x000fe2000001004d */
[----:B------:R-:W-:Y:S01]  /*0ec0*/  PRMT R128, RZ, 0x5410, R137 ;  /* 0x00005410ff807816 */ /* 0x000fe20000000089 */
[----:B------:R-:W-:-:S02]  /*0ed0*/  FMUL.FTZ R181, R111, R132 ;  /* 0x000000846fb57220 */ /* 0x000fc40000410000 */
[----:B------:R-:W-:Y:S02]  /*0ee0*/  FFMA.FTZ R176, R112, R131, R176 ;  /* 0x0000008370b07223 */ /* 0x000fe400000100b0 */
[----:B------:R-:W-:Y:S02]  /*0ef0*/  FADD.FTZ R59, R59, R128 ;  /* 0x000000803b3b7221 */ /* 0x000fe40000010000 */
[-C--:B------:R-:W-:Y:S02]  /*0f00*/  FFMA.FTZ R181, R115, R128.reuse, R181 ;  /* 0x0000008073b57223 */ /* 0x080fe400000100b5 */
[----:B------:R-:W-:Y:S02]  /*0f10*/  FFMA.FTZ R79, R182, R128, R79 ;  /* 0x00000080b64f7223 */ /* 0x000fe4000001004f */
[----:B------:R-:W-:Y:S02]  /*0f20*/  FMUL.FTZ R178, R110, R129 ;  /* 0x000000816eb27220 */ /* 0x000fe40000410000 */
[----:B------:R-:W-:-:S02]  /*0f30*/  FADD.FTZ R128, R125, R176 ;  /* 0x000000b07d807221 */ /* 0x000fc40000010000 */
[----:B------:R-:W-:Y:S02]  /*0f40*/  FFMA.FTZ R127, R175, R176, R127 ;  /* 0x000000b0af7f7223 */ /* 0x000fe4000001007f */
        /* <DEDUP_REMOVED lines=19> */
.L_x_612:
[----:B------:R-:W-:Y:S05]  /*1080*/  BSYNC B0 ;  /* 0x0000000000007941 */ /* 0x000fea0003800000 */
.L_x_611:
        /* <DEDUP_REMOVED lines=27> */
[C---:B------:R-:W-:Y:S01]  /*1240*/  FADD.FTZ R188, -R190.reuse, R132 ;  /* 0x00000084bebc7221 */ /* 0x040fe20000010100 */
[----:B------:R-:W-:Y:S01]  /*1250*/  MOV R132, R128 ;  /* 0x0000008000847202 */ /* 0x000fe20000000f00 */
[C---:B------:R-:W-:Y:S01]  /*1260*/  FMUL.FTZ R183, R149.reuse, R136 ;  /* 0x0000008895b77220 */ /* 0x040fe20000410000 */
[----:B----4-:R-:W-:Y:S01]  /*1270*/  MOV R128, R130 ;  /* 0x0000008200807202 */ /* 0x010fe20000000f00 */
[----:B------:R-:W-:Y:S01]  /*1280*/  FADD.FTZ R190, -R190, R133 ;  /* 0x00000085bebe7221 */ /* 0x000fe20000010100 */
[----:B------:R-:W-:Y:S01]  /*1290*/  SHF.R.U64 R130, R130, 0x10, R131 ;  /* 0x0000001082827819 */ /* 0x000fe20000001283 */
[----:B------:R-:W-:Y:S01]  /*12a0*/  IMAD.MOV.U32 R133, RZ, RZ, R129 ;  /* 0x000000ffff857224 */ /* 0x000fe200078e0081 */
[----:B-1----:R-:W-:Y:S01]  /*12b0*/  SHF.R.U32.HI R134, RZ, 0x10, R131 ;  /* 0x00000010ff867819 */ /* 0x002fe20000011683 */
[C---:B------:R-:W-:Y:S01]  /*12c0*/  FMUL.FTZ R188, R149.reuse, R188 ;  /* 0x000000bc95bc7220 */ /* 0x040fe20000410000 */
[----:B------:R-:W-:Y:S01]  /*12d0*/  PRMT R130, RZ, 0x5410, R130 ;  /* 0x00005410ff827816 */ /* 0x000fe20000000082 */
[----:B------:R-:W-:Y:S01]  /*12e0*/  FMUL.FTZ R190, R149, R190 ;  /* 0x000000be95be7220 */ /* 0x000fe20000410000 */
[----:B------:R-:W-:Y:S01]  /*12f0*/  SHF.R.U32.HI R137, RZ, 0x10, R129 ;  /* 0x00000010ff897819 */ /* 0x000fe20000011681 */
[----:B------:R-:W-:Y:S01]  /*1300*/  IMAD.MOV.U32 R129, RZ, RZ, R131 ;  /* 0x000000ffff817224 */ /* 0x000fe200078e0083 */
        /* <DEDUP_REMOVED lines=40> */
.L_x_614:
[----:B------:R-:W-:Y:S05]  /*1590*/  BSYNC B0 ;  /* 0x0000000000007941 */ /* 0x000fea0003800000 */
.L_x_613:
        /* <DEDUP_REMOVED lines=80> */
.L_x_616:
[----:B------:R-:W-:Y:S05]  /*1aa0*/  BSYNC B0 ;  /* 0x0000000000007941 */ /* 0x000fea0003800000 */
.L_x_615:
        /* <DEDUP_REMOVED lines=17> */
[--C-:B--2---:R-:W-:Y:S01]  /*1bc0*/  SHF.R.U64 R173, R132, 0x10, R133.reuse ;  /* 0x0000001084ad7819 */ /* 0x104fe20000001285 */
[--C-:B------:R-:W-:Y:S01]  /*1bd0*/  IMAD.MOV.U32 R136, RZ, RZ, R133.reuse ;  /* 0x000000ffff887224 */ /* 0x100fe200078e0085 */
[----:B------:R-:W-:Y:S02]  /*1be0*/  SHF.R.U32.HI R139, RZ, 0x10, R133 ;  /* 0x00000010ff8b7819 */ /* 0x000fe40000011685 */
[--C-:B---3--:R-:W-:Y:S01]  /*1bf0*/  SHF.R.U64 R138, R130, 0x10, R131.reuse ;  /* 0x00000010828a7819 */ /* 0x108fe20000001283 */
[--C-:B------:R-:W-:Y:S01]  /*1c00*/  IMAD.MOV.U32 R133, RZ, RZ, R131.reuse ;  /* 0x000000ffff857224 */ /* 0x100fe200078e0083 */
[----:B------:R-:W-:Y:S02]  /*1c10*/  SHF.R.U32.HI R137, RZ, 0x10, R131 ;  /* 0x00000010ff897819 */ /* 0x000fe40000011683 */
[----:B----4-:R-:W-:-:S02]  /*1c20*/  SHF.R.U64 R124, R128, 0x10, R129 ;  /* 0x00000010807c7819 */ /* 0x010fc40000001281 */
[--C-:B------:R-:W-:Y:S02]  /*1c30*/  SHF.R.U32.HI R131, RZ, 0x10, R129.reuse ;  /* 0x00000010ff837819 */ /* 0x100fe40000011681 */
[----:B------:R-:W-:Y:S02]  /*1c40*/  PRMT R129, RZ, 0x5410, R129 ;  /* 0x00005410ff817816 */ /* 0x000fe40000000081 */
[----:B------:R-:W-:Y:S02]  /*1c50*/  MOV R126, R132 ;  /* 0x00000084007e7202 */ /* 0x000fe40000000f00 */
[----:B------:R-:W-:Y:S01]  /*1c60*/  MOV R132, R130 ;  /* 0x0000008200847202 */ /* 0x000fe20000000f00 */
[C---:B------:R-:W-:Y:S01]  /*1c70*/  FADD.FTZ R130, -R174.reuse, R129 ;  /* 0x00000081ae827221 */ /* 0x040fe20000010100 */
[----:B------:R-:W-:Y:S02]  /*1c80*/  PRMT R128, RZ, 0x5410, R128 ;  /* 0x00005410ff807816 */ /* 0x000fe40000000080 */
[----:B------:R-:W-:Y:S01]  /*1c90*/  PRMT R124, RZ, 0x5410, R124 ;  /* 0x00005410ff7c7816 */ /* 0x000fe2000000007c */
[C---:B------:R-:W-:Y:S01]  /*1ca0*/  FMUL.FTZ R169, R149.reuse, R130 ;  /* 0x0000008295a97220 */ /* 0x040fe20000410000 */
        /* <DEDUP_REMOVED lines=9> */
[C---:B------:R-:W-:Y:S01]  /*1d40*/  FMUL.FTZ R172, R149.reuse, R124 ;  /* 0x0000007c95ac7220 */ /* 0x040fe20000410000 */
[----:B------:R-:W-:Y:S01]  /*1d50*/  PRMT R124, RZ, 0x5410, R173 ;  /* 0x00005410ff7c7816 */ /* 0x000fe200000000ad */
[----:B------:R-:W-:Y:S01]  /*1d60*/  FMUL.FTZ R167, R149, R128 ;  /* 0x0000008095a77220 */ /* 0x000fe20000410000 */
[----:B------:R-:W-:Y:S01]  /*1d70*/  PRMT R128, RZ, 0x5410, R137 ;  /* 0x00005410ff807816 */ /* 0x000fe20000000089 */
[----:B------:R-:W-:-:S02]  /*1d80*/  FMUL.FTZ R171, R85, R126 ;  /* 0x0000007e55ab7220 */ /* 0x000fc40000410000 */
[-C--:B------:R-:W-:Y:S02]  /*1d90*/  FFMA.FTZ R168, R88, R129.reuse, R168 ;  /* 0x0000008158a87223 */ /* 0x080fe400000100a8 */
        /* <DEDUP_REMOVED lines=32> */
.L_x_618:
[----:B-1----:R-:W-:Y:S05]  /*1fa0*/  BSYNC B0 ;  /* 0x0000000000007941 */ /* 0x002fea0003800000 */
.L_x_617:
[----:B------:R-:W-:Y:S02]  /*1fb0*/  LOP3.LUT P1, RZ, R148, 0xff, RZ, 0xc0, !PT ;  /* 0x000000ff94ff7812 */ /* 0x000fe4000782c0ff */
[----:B-----5:R-:W-:Y:S02]  /*1fc0*/  SHF.R.U32.HI R124, RZ, 0x5, R199 ;  /* 0x00000005ff7c7819 */ /* 0x020fe400000116c7 */
[----:B------:R-:W-:Y:S02]  /*1fd0*/  LOP3.LUT P0, RZ, R199, 0x1f, RZ, 0xc0, !PT ;  /* 0x0000001fc7ff7812 */ /* 0x000fe4000780c0ff */
[----:B------:R-:W-:-:S07]  /*1fe0*/  LOP3.LUT R201, R124, 0x7fffff8, RZ, 0xc0, !PT ;  /* 0x07fffff87cc97812 */ /* 0x000fce00078ec0ff */
[----:B------:R-:W-:Y:S01]  /*1ff0*/  @!P1 IADD3 R201, R201, 0x8, RZ ;  /* 0x00000008c9c99810 */ /* 0x000fe20007ffe0ff */
[----:B------:R-:W-:Y:S05]  /*2000*/  BRA.DIV ~URZ, `(.L_x_619) ;  /* 0x00001fd27f007947 */ /* 0x000fea000b800000 */
[----:B------:R1:W2:Y:S02]  /*2010*/  SHFL.DOWN PT, R126, R125, 0x10, 0x1f ;  /* 0x0a001f007d7e7f89 */ /* 0x0002a400000e0000 */
.L_x_649:
[----:B------:R-:W-:Y:S05]  /*2020*/  BRA.DIV ~URZ, `(.L_x_620) ;  /* 0x000020327f007947 */ /* 0x000fea000b800000 */
[----:B------:R-:W3:Y:S01]  /*2030*/  SHFL.DOWN PT, R128, R127, 0x10, 0x1f ;  /* 0x0a001f007f807f89 */ /* 0x000ee200000e0000 */
[----:B--2---:R-:W-:-:S05]  /*2040*/  FADD.FTZ R132, R126, R125 ;  /* 0x0000007d7e847221 */ /* 0x004fca0000010000 */
[----:B-1----:R-:W1:Y:S01]  /*2050*/  SHFL.DOWN PT, R125, R132, 0x8, 0x1f ;  /* 0x09001f00847d7f89 */ /* 0x002e6200000e0000 */
[----:B---3--:R-:W-:-:S05]  /*2060*/  FADD.FTZ R128, R128, R127 ;  /* 0x0000007f80807221 */ /* 0x008fca0000010000 */
        /* <DEDUP_REMOVED lines=10> */
[----:B------:R1:W3:Y:S01]  /*2110*/  SHFL.DOWN PT, R132, R127, 0x1, 0x1f ;  /* 0x08201f007f847f89 */ /* 0x0002e200000e0000 */
[----:B--2---:R-:W-:-:S05]  /*2120*/  FADD.FTZ R131, R130, R131 ;  /* 0x0000008382837221 */ /* 0x004fca0000010000 */
[----:B------:R1:W2:Y:S02]  /*2130*/  SHFL.DOWN PT, R128, R131, 0x1, 0x1f ;  /* 0x08201f0083807f89 */ /* 0x0002a400000e0000 */
.L_x_650:
[----:B------:R-:W-:Y:S01]  /*2140*/  @!P0 LOP3.LUT R124, R124, 0x7, RZ, 0xc0, !PT ;  /* 0x000000077c7c8812 */ /* 0x000fe200078ec0ff */
[----:B---3--:R-:W-:Y:S01]  /*2150*/  FADD.FTZ R204, R132, R127 ;  /* 0x0000007f84cc7221 */ /* 0x008fe20000010000 */
[----:B------:R-:W-:Y:S01]  /*2160*/  WARPSYNC 0xffffffff ;  /* 0xffffffff00007948 */ /* 0x000fe20003800000 */
[----:B--2---:R-:W-:Y:S01]  /*2170*/  FADD.FTZ R205, R128, R131 ;  /* 0x0000008380cd7221 */ /* 0x004fe20000010000 */
[----:B------:R-:W-:Y:S01]  /*2180*/  @!P0 IADD3 R202, R201, R124, RZ ;  /* 0x0000007cc9ca8210 */ /* 0x000fe20007ffe0ff */
[----:B------:R-:W-:Y:S04]  /*2190*/  BSSY B0, `(.L_x_621) ;  /* 0x0000066000007945 */ /* 0x000fe80003800000 */
[----:B------:R-:W-:Y:S04]  /*21a0*/  @!P0 STS.64 [R202.X8+0x5000], R204 ;  /* 0x005000ccca008388 */ /* 0x000fe80000008a00 */
[----:B------:R-:W-:Y:S01]  /*21b0*/  BAR.SYNC.DEFER_BLOCKING 0x0 ;  /* 0x0000000000007b1d */ /* 0x000fe20000010000 */
[----:B0-----:R-:W-:-:S05]  /*21c0*/  ISETP.NE.AND P0, PT, R200, RZ, PT ;  /* 0x000000ffc800720c */ /* 0x001fca0003f05270 */
        /* <DEDUP_REMOVED lines=34> */
[----:B------:R-:W-:-:S04]  /*23f0*/  FFMA.FTZ R132, R166, R128, R129 ;  /* 0x00000080a6847223 */ /* 0x000fc80000010081 */
[--C-:B------:R-:W-:Y:S01]  /*2400*/  @P0 SHF.R.U64 R125, R144, 0x10, R145.reuse ;  /* 0x00000010907d0819 */ /* 0x100fe20000001291 */
[----:B------:R-:W-:Y:S02]  /*2410*/  @P0 IMAD.MOV.U32 R126, RZ, RZ, R145 ;  /* 0x000000ffff7e0224 */ /* 0x000fe400078e0091 */
[----:B------:R-:W-:Y:S01]  /*2420*/  FADD.FTZ R132, R165, -R132 ;  /* 0x80000084a5847221 */ /* 0x000fe20000010000 */
[----:B------:R-:W-:Y:S01]  /*2430*/  @P0 PRMT R124, RZ, 0x5410, R125 ;  /* 0x00005410ff7c0816 */ /* 0x000fe2000000007d */
[----:B------:R-:W-:Y:S01]  /*2440*/  FFMA.FTZ R125, R159, R128, R129 ;  /* 0x000000809f7d7223 */ /* 0x000fe20000010081 */
[----:B------:R-:W-:Y:S01]  /*2450*/  @P0 PRMT R131, RZ, 0x5410, R126 ;  /* 0x00005410ff830816 */ /* 0x000fe2000000007e */
[----:B------:R-:W-:Y:S02]  /*2460*/  FMUL.FTZ R132, R149, R132 ;  /* 0x0000008495847220 */ /* 0x000fe40000410000 */
[----:B------:R-:W-:Y:S02]  /*2470*/  @P0 FADD.FTZ R127, R127, R124 ;  /* 0x0000007c7f7f0221 */ /* 0x000fe40000010000 */
[----:B------:R-:W-:Y:S01]  /*2480*/  FADD.FTZ R124, R160, -R125 ;  /* 0x8000007da07c7221 */ /* 0x000fe20000010000 */
[----:B------:R-:W-:Y:S01]  /*2490*/  @P0 MOV R125, R144 ;  /* 0x00000090007d0202 */ /* 0x000fe20000000f00 */
[----:B------:R-:W-:Y:S01]  /*24a0*/  @P0 FADD.FTZ R130, R130, R131 ;  /* 0x0000008382820221 */ /* 0x000fe20000010000 */
[----:B------:R0:W1:Y:S01]  /*24b0*/  F2F.BF16.F32 R138, R127 ;  /* 0x0000007f008a7304 */ /* 0x0000620000202000 */
[----:B------:R-:W-:Y:S01]  /*24c0*/  FMUL.FTZ R126, R149, R124 ;  /* 0x0000007c957e7220 */ /* 0x000fe20000410000 */
[----:B------:R-:W-:Y:S01]  /*24d0*/  @P0 PRMT R125, RZ, 0x5410, R125 ;  /* 0x00005410ff7d0816 */ /* 0x000fe2000000007d */
[----:B------:R-:W-:Y:S01]  /*24e0*/  HFMA2.MMA R131, -RZ, RZ, 0, 4.76837158203125e-07 ;  /* 0x00000008ff837435 */ /* 0x000fe200000001ff */
[----:B------:R-:W-:-:S03]  /*24f0*/  @P0 SHF.R.U32.HI R124, RZ, 0x10, R145 ;  /* 0x00000010ff7c0819 */ /* 0x000fc60000011691 */
[----:B------:R-:W-:Y:S01]  /*2500*/  @P0 FADD.FTZ R126, R126, R125 ;  /* 0x0000007d7e7e0221 */ /* 0x000fe20000010000 */
[----:B------:R-:W-:Y:S01]  /*2510*/  @P0 PRMT R125, RZ, 0x5410, R124 ;  /* 0x00005410ff7d0816 */ /* 0x000fe2000000007c */
[----:B------:R-:W-:Y:S01]  /*2520*/  F2F.BF16.F32 R134, R130 ;  /* 0x0000008200867304 */ /* 0x000fe20000202000 */
[----:B0-----:R-:W-:Y:S02]  /*2530*/  @P1 F2FP.BF16.PACK_AB R127, RZ, R127 ;  /* 0x0000007fff7f123e */ /* 0x001fe400000010ff */
[----:B------:R-:W-:Y:S01]  /*2540*/  @P1 F2FP.BF16.PACK_AB R124, RZ, R126 ;  /* 0x0000007eff7c123e */ /* 0x000fe200000010ff */
[----:B------:R-:W-:Y:S01]  /*2550*/  @P0 FADD.FTZ R132, R132, R125 ;  /* 0x0000007d84840221 */ /* 0x000fe20000010000 */
[----:B------:R-:W-:Y:S02]  /*2560*/  @P1 PRMT R152, R127, 0x7610, R152 ;  /* 0x000076107f981816 */ /* 0x000fe40000000098 */
[----:B------:R-:W-:Y:S01]  /*2570*/  @P1 PRMT R151, R124, 0x7610, R151 ;  /* 0x000076107c971816 */ /* 0x000fe20000000097 */
[----:B------:R-:W0:Y:S01]  /*2580*/  F2F.BF16.F32 R136, R132 ;  /* 0x0000008400887304 */ /* 0x000e220000202000 */
[----:B------:R-:W-:-:S02]  /*2590*/  @P1 F2FP.BF16.PACK_AB R124, RZ, R130 ;  /* 0x00000082ff7c123e */ /* 0x000fc400000010ff */
[----:B------:R-:W-:Y:S02]  /*25a0*/  @P1 F2FP.BF16.PACK_AB R125, RZ, R132 ;  /* 0x00000084ff7d123e */ /* 0x000fe400000010ff */
[----:B------:R-:W-:Y:S02]  /*25b0*/  @P1 PRMT R153, R124, 0x7610, R153 ;  /* 0x000076107c991816 */ /* 0x000fe40000000099 */
[----:B------:R-:W-:Y:S01]  /*25c0*/  @P1 PRMT R154, R125, 0x7610, R154 ;  /* 0x000076107d9a1816 */ /* 0x000fe2000000009a */
[----:B------:R2:W3:Y:S01]  /*25d0*/  F2F.BF16.F32 R135, R126 ;  /* 0x0000007e00877304 */ /* 0x0004e20000202000 */
[----:B------:R-:W-:Y:S01]  /*25e0*/  ISETP.NE.U32.AND P1, PT, RZ, c[0x0][0x258], PT ;  /* 0x00009600ff007a0c */ /* 0x000fe20003f25070 */
[----:B-1----:R-:W-:Y:S01]  /*25f0*/  IMAD.WIDE.U32 R124, R138, 0x10000, RZ ;  /* 0x000100008a7c7825 */ /* 0x002fe200078e00ff */
[----:B------:R-:W-:Y:S02]  /*2600*/  ISETP.NE.U32.AND P0, PT, RZ, c[0x0][0x250], PT ;  /* 0x00009400ff007a0c */ /* 0x000fe40003f05070 */
[----:B------:R-:W-:-:S02]  /*2610*/  ISETP.NE.AND.EX P1, PT, RZ, c[0x0][0x25c], PT, P1 ;  /* 0x00009700ff007a0c */ /* 0x000fc40003f25310 */
[----:B------:R-:W-:Y:S01]  /*2620*/  ISETP.NE.AND.EX P0, PT, RZ, c[0x0][0x254], PT, P0 ;  /* 0x00009500ff007a0c */ /* 0x000fe20003f05300 */
[----:B0-----:R-:W-:-:S05]  /*2630*/  IMAD.U32 R127, R136, 0x10000, RZ ;  /* 0x00010000887f7824 */ /* 0x001fca00078e00ff */
[----:B------:R-:W-:Y:S01]  /*2640*/  LOP3.LUT R125, R125, R127, R134, 0xfe, !PT ;  /* 0x0000007f7d7d7212 */ /* 0x000fe200078efe86 */
[----:B--2---:R-:W-:Y:S01]  /*2650*/  IMAD.WIDE.U32 R126, R150, R131, c[0x0][0x248] ;  /* 0x00009200967e7625 */ /* 0x004fe200078e0083 */
[----:B---3--:R-:W-:-:S03]  /*2660*/  LOP3.LUT R124, R124, R135, RZ, 0xfc, !PT ;  /* 0x000000877c7c7212 */ /* 0x008fc600078efcff */
        /* <DEDUP_REMOVED lines=9> */
.L_x_623:
        /* <DEDUP_REMOVED lines=14> */
.L_x_624:
[----:B------:R-:W-:Y:S02]  /*27e0*/  IADD3 R150, R150, 0x100, RZ ;  /* 0x0000010096967810 */ /* 0x000fe40007ffe0ff */
.L_x_622:
[----:B------:R-:W-:Y:S05]  /*27f0*/  BSYNC B0 ;  /* 0x0000000000007941 */ /* 0x000fea0003800000 */
.L_x_621:
        /* <DEDUP_REMOVED lines=13> */
[----:B------:R-:W-:Y:S01]  /*28d0*/  @P0 SHF.R.U64 R125, R142, 0x10, R143 ;  /* 0x000000108e7d0819 */ /* 0x000fe2000000128f */
[----:B------:R-:W-:Y:S01]  /*28e0*/  FADD.FTZ R132, R181, -R132 ;  /* 0x80000084b5847221 */ /* 0x000fe20000010000 */
[----:B------:R-:W-:Y:S02]  /*28f0*/  @P0 MOV R126, R143 ;  /* 0x0000008f007e0202 */ /* 0x000fe40000000f00 */
[----:B------:R-:W-:Y:S01]  /*2900*/  @P0 PRMT R124, RZ, 0x5410, R125 ;  /* 0x00005410ff7c0816 */ /* 0x000fe2000000007d */
[----:B------:R-:W-:Y:S01]  /*2910*/  FFMA.FTZ R125, R175, R128, R129 ;  /* 0x00000080af7d7223 */ /* 0x000fe20000010081 */
[----:B------:R-:W-:Y:S01]  /*2920*/  @P0 PRMT R131, RZ, 0x5410, R126 ;  /* 0x00005410ff830816 */ /* 0x000fe2000000007e */
[----:B------:R-:W-:Y:S02]  /*2930*/  FMUL.FTZ R132, R149, R132 ;  /* 0x0000008495847220 */ /* 0x000fe40000410000 */
[----:B------:R-:W-:Y:S02]  /*2940*/  @P0 FADD.FTZ R127, R127, R124 ;  /* 0x0000007c7f7f0221 */ /* 0x000fe40000010000 */
[----:B------:R-:W-:-:S02]  /*2950*/  FADD.FTZ R124, R176, -R125 ;  /* 0x8000007db07c7221 */ /* 0x000fc40000010000 */
[----:B------:R-:W-:Y:S01]  /*2960*/  @P0 IMAD.MOV.U32 R125, RZ, RZ, R142 ;  /* 0x000000ffff7d0224 */ /* 0x000fe200078e008e */
[----:B------:R0:W1:Y:S01]  /*2970*/  F2F.BF16.F32 R138, R127 ;  /* 0x0000007f008a7304 */ /* 0x0000620000202000 */
[----:B------:R-:W-:Y:S01]  /*2980*/  FMUL.FTZ R126, R149, R124 ;  /* 0x0000007c957e7220 */ /* 0x000fe20000410000 */
[----:B------:R-:W-:Y:S01]  /*2990*/  @P0 SHF.R.U32.HI R124, RZ, 0x10, R143 ;  /* 0x00000010ff7c0819 */ /* 0x000fe2000001168f */
[----:B------:R-:W-:Y:S01]  /*29a0*/  @P0 FADD.FTZ R130, R130, R131 ;  /* 0x0000008382820221 */ /* 0x000fe20000010000 */
[----:B------:R-:W-:Y:S01]  /*29b0*/  @P0 PRMT R125, RZ, 0x5410, R125 ;  /* 0x00005410ff7d0816 */ /* 0x000fe2000000007d */
[----:B------:R-:W-:-:S03]  /*29c0*/  IMAD.MOV.U32 R131, RZ, RZ, 0x8 ;  /* 0x00000008ff837424 */ /* 0x000fc600078e00ff */
[----:B------:R-:W-:Y:S01]  /*29d0*/  F2F.BF16.F32 R134, R130 ;  /* 0x0000008200867304 */ /* 0x000fe20000202000 */
[----:B------:R-:W-:Y:S01]  /*29e0*/  @P0 FADD.FTZ R126, R126, R125 ;  /* 0x0000007d7e7e0221 */ /* 0x000fe20000010000 */
[----:B------:R-:W-:Y:S02]  /*29f0*/  @P0 PRMT R125, RZ, 0x5410, R124 ;  /* 0x00005410ff7d0816 */ /* 0x000fe4000000007c */
[----:B0-----:R-:W-:Y:S02]  /*2a00*/  @P1 F2FP.BF16.PACK_AB R127, RZ, R127 ;  /* 0x0000007fff7f123e */ /* 0x001fe400000010ff */
[----:B------:R-:W-:Y:S01]  /*2a10*/  @P1 F2FP.BF16.PACK_AB R124, RZ, R126 ;  /* 0x0000007eff7c123e */ /* 0x000fe200000010ff */
[----:B------:R-:W-:Y:S01]  /*2a20*/  @P0 FADD.FTZ R132, R132, R125 ;  /* 0x0000007d84840221 */ /* 0x000fe20000010000 */
[----:B------:R-:W-:Y:S01]  /*2a30*/  ISETP.NE.U32.AND P0, PT, RZ, c[0x0][0x258], PT ;  /* 0x00009600ff007a0c */ /* 0x000fe20003f05070 */
[----:B------:R-:W0:Y:S01]  /*2a40*/  F2F.BF16.F32 R135, R126 ;  /* 0x0000007e00877304 */ /* 0x000e220000202000 */
[----:B------:R-:W-:-:S02]  /*2a50*/  @P1 PRMT R151, R124, 0x7610, R151 ;  /* 0x000076107c971816 */ /* 0x000fc40000000097 */
[----:B------:R-:W-:Y:S02]  /*2a60*/  ISETP.NE.AND.EX P0, PT, RZ, c[0x0][0x25c], PT, P0 ;  /* 0x00009700ff007a0c */ /* 0x000fe40003f05300 */
[----:B------:R-:W-:Y:S02]  /*2a70*/  @P1 F2FP.BF16.PACK_AB R124, RZ, R130 ;  /* 0x00000082ff7c123e */ /* 0x000fe400000010ff */
[----:B------:R-:W-:Y:S01]  /*2a80*/  @P1 F2FP.BF16.PACK_AB R125, RZ, R132 ;  /* 0x00000084ff7d123e */ /* 0x000fe200000010ff */
[----:B------:R-:W2:Y:S01]  /*2a90*/  F2F.BF16.F32 R136, R132 ;  /* 0x0000008400887304 */ /* 0x000ea20000202000 */
[----:B------:R-:W-:Y:S02]  /*2aa0*/  @P1 PRMT R153, R124, 0x7610, R153 ;  /* 0x000076107c991816 */ /* 0x000fe40000000099 */
[----:B------:R-:W-:Y:S01]  /*2ab0*/  @P1 PRMT R154, R125, 0x7610, R154 ;  /* 0x000076107d9a1816 */ /* 0x000fe2000000009a */
[----:B-1----:R-:W-:Y:S01]  /*2ac0*/  IMAD.WIDE.U32 R124, R138, 0x10000, RZ ;  /* 0x000100008a7c7825 */ /* 0x002fe200078e00ff */
[----:B------:R-:W-:-:S02]  /*2ad0*/  @P1 PRMT R152, R127, 0x7610, R152 ;  /* 0x000076107f981816 */ /* 0x000fc40000000098 */
[----:B------:R-:W-:Y:S02]  /*2ae0*/  ISETP.NE.U32.AND P1, PT, RZ, c[0x0][0x250], PT ;  /* 0x00009400ff007a0c */ /* 0x000fe40003f25070 */
[----:B0-----:R-:W-:Y:S02]  /*2af0*/  LOP3.LUT R124, R124, R135, RZ, 0xfc, !PT ;  /* 0x000000877c7c7212 */ /* 0x001fe400078efcff */
[----:B------:R-:W-:Y:S02]  /*2b00*/  ISETP.NE.AND.EX P1, PT, RZ, c[0x0][0x254], PT, P1 ;  /* 0x00009500ff007a0c */ /* 0x000fe40003f25310 */
[----:B--2---:R-:W-:-:S04]  /*2b10*/  SHF.L.U32 R127, R136, 0x10, RZ ;  /* 0x00000010887f7819 */ /* 0x004fc800000006ff */
[----:B------:R-:W-:Y:S01]  /*2b20*/  LOP3.LUT R125, R125, R127, R134, 0xfe, !PT ;  /* 0x0000007f7d7d7212 */ /* 0x000fe200078efe86 */
[----:B------:R-:W-:Y:S01]  /*2b30*/  IMAD.WIDE.U32 R126, R150, R131, c[0x0][0x248] ;  /* 0x00009200967e7625 */ /* 0x000fe200078e0083 */
        /* <DEDUP_REMOVED lines=9> */
.L_x_627:
        /* <DEDUP_REMOVED lines=14> */
.L_x_628:
[----:B------:R-:W-:Y:S02]  /*2cb0*/  IADD3 R150, R150, 0x100, RZ ;  /* 0x0000010096967810 */ /* 0x000fe40007ffe0ff */
.L_x_626:
[----:B------:R-:W-:Y:S05]  /*2cc0*/  BSYNC B0 ;  /* 0x0000000000007941 */ /* 0x000fea0003800000 */
.L_x_625:
        /* <DEDUP_REMOVED lines=23> */
[----:B------:R0:W1:Y:S01]  /*2e40*/  F2F.BF16.F32 R138, R127 ;  /* 0x0000007f008a7304 */ /* 0x0000620000202000 */
[----:B------:R-:W-:Y:S01]  /*2e50*/  @P0 FADD.FTZ R130, R130, R131 ;  /* 0x0000008382820221 */ /* 0x000fe20000010000 */
[----:B------:R-:W-:Y:S01]  /*2e60*/  HFMA2.MMA R131, -RZ, RZ, 0, 4.76837158203125e-07 ;  /* 0x00000008ff837435 */ /* 0x000fe200000001ff */
[----:B------:R-:W-:Y:S01]  /*2e70*/  @P0 PRMT R125, RZ, 0x5410, R125 ;  /* 0x00005410ff7d0816 */ /* 0x000fe2000000007d */
[----:B------:R-:W-:Y:S01]  /*2e80*/  FMUL.FTZ R126, R149, R124 ;  /* 0x0000007c957e7220 */ /* 0x000fe20000410000 */
[----:B------:R-:W-:-:S03]  /*2e90*/  @P0 SHF.R.U32.HI R124, RZ, 0x10, R141 ;  /* 0x00000010ff7c0819 */ /* 0x000fc6000001168d */
[----:B------:R-:W-:Y:S01]  /*2ea0*/  @P0 FADD.FTZ R126, R126, R125 ;  /* 0x0000007d7e7e0221 */ /* 0x000fe20000010000 */
[----:B------:R-:W-:Y:S01]  /*2eb0*/  @P0 PRMT R125, RZ, 0x5410, R124 ;  /* 0x00005410ff7d0816 */ /* 0x000fe2000000007c */
[----:B------:R-:W-:Y:S01]  /*2ec0*/  F2F.BF16.F32 R134, R130 ;  /* 0x0000008200867304 */ /* 0x000fe20000202000 */
[----:B0-----:R-:W-:Y:S02]  /*2ed0*/  @P1 F2FP.BF16.PACK_AB R127, RZ, R127 ;  /* 0x0000007fff7f123e */ /* 0x001fe400000010ff */
[----:B------:R-:W-:Y:S01]  /*2ee0*/  @P1 F2FP.BF16.PACK_AB R124, RZ, R126 ;  /* 0x0000007eff7c123e */ /* 0x000fe200000010ff */
[----:B------:R-:W-:Y:S01]  /*2ef0*/  @P0 FADD.FTZ R132, R132, R125 ;  /* 0x0000007d84840221 */ /* 0x000fe20000010000 */
[----:B------:R-:W-:Y:S02]  /*2f00*/  ISETP.NE.U32.AND P0, PT, RZ, c[0x0][0x258], PT ;  /* 0x00009600ff007a0c */ /* 0x000fe40003f05070 */
[----:B------:R-:W-:Y:S01]  /*2f10*/  @P1 PRMT R151, R124, 0x7610, R151 ;  /* 0x000076107c971816 */ /* 0x000fe20000000097 */
[----:B------:R-:W0:Y:S01]  /*2f20*/  F2F.BF16.F32 R136, R132 ;  /* 0x0000008400887304 */ /* 0x000e220000202000 */
[----:B------:R-:W-:-:S02]  /*2f30*/  ISETP.NE.AND.EX P0, PT, RZ, c[0x0][0x25c], PT, P0 ;  /* 0x00009700ff007a0c */ /* 0x000fc40003f05300 */
[----:B------:R-:W-:Y:S02]  /*2f40*/  @P1 F2FP.BF16.PACK_AB R124, RZ, R130 ;  /* 0x00000082ff7c123e */ /* 0x000fe400000010ff */
[----:B------:R-:W-:Y:S02]  /*2f50*/  @P1 F2FP.BF16.PACK_AB R125, RZ, R132 ;  /* 0x00000084ff7d123e */ /* 0x000fe400000010ff */
[----:B------:R-:W-:Y:S01]  /*2f60*/  @P1 PRMT R152, R127, 0x7610, R152 ;  /* 0x000076107f981816 */ /* 0x000fe20000000098 */
[----:B------:R2:W3:Y:S01]  /*2f70*/  F2F.BF16.F32 R135, R126 ;  /* 0x0000007e00877304 */ /* 0x0004e20000202000 */
        /* <DEDUP_REMOVED lines=18> */
.L_x_631:
        /* <DEDUP_REMOVED lines=14> */
.L_x_632:
[----:B------:R-:W-:Y:S02]  /*3180*/  IADD3 R150, R150, 0x100, RZ ;  /* 0x0000010096967810 */ /* 0x000fe40007ffe0ff */
.L_x_630:
[----:B------:R-:W-:Y:S05]  /*3190*/  BSYNC B0 ;  /* 0x0000000000007941 */ /* 0x000fea0003800000 */
.L_x_629:
        /* <DEDUP_REMOVED lines=61> */
.L_x_635:
        /* <DEDUP_REMOVED lines=14> */
.L_x_636:
[----:B------:R-:W-:Y:S02]  /*3650*/  IADD3 R150, R150, 0x100, RZ ;  /* 0x0000010096967810 */ /* 0x000fe40007ffe0ff */
.L_x_634:
[----:B------:R-:W-:Y:S05]  /*3660*/  BSYNC B0 ;  /* 0x0000000000007941 */ /* 0x000fea0003800000 */
.L_x_633:
        /* <DEDUP_REMOVED lines=13> */
[----:B------:R-:W-:Y:S02]  /*3740*/  FMUL.FTZ R128, R149, R126 ;  /* 0x0000007e95807220 */ /* 0x000fe40000410000 */
[--C-:B------:R-:W-:Y:S01]  /*3750*/  @P1 SHF.R.U64 R131, R146, 0x10, R147.reuse ;  /* 0x0000001092831819 */ /* 0x100fe20000001293 */
[----:B------:R-:W-:Y:S02]  /*3760*/  FADD.FTZ R132, R173, -R132 ;  /* 0x80000084ad847221 */ /* 0x000fe40000010000 */
[----:B------:R-:W-:Y:S01]  /*3770*/  @P1 IMAD.MOV.U32 R130, RZ, RZ, R147 ;  /* 0x000000ffff821224 */ /* 0x000fe200078e0093 */
[----:B------:R-:W-:Y:S01]  /*3780*/  @P1 PRMT R124, RZ, 0x5410, R131 ;  /* 0x00005410ff7c1816 */ /* 0x000fe20000000083 */
[----:B------:R-:W-:-:S03]  /*3790*/  FMUL.FTZ R132, R149, R132 ;  /* 0x0000008495847220 */ /* 0x000fc60000410000 */
[----:B------:R-:W-:Y:S01]  /*37a0*/  @P1 PRMT R129, RZ, 0x5410, R130 ;  /* 0x00005410ff811816 */ /* 0x000fe20000000082 */
        /* <DEDUP_REMOVED lines=27> */
[----:B0-----:R-:W-:-:S05]  /*3960*/  IMAD.U32 R127, R135, 0x10000, RZ ;  /* 0x00010000877f7824 */ /* 0x001fca00078e00ff */
        /* <DEDUP_REMOVED lines=12> */
.L_x_639:
        /* <DEDUP_REMOVED lines=15> */
.L_x_638:
[----:B-1----:R-:W-:Y:S05]  /*3b20*/  BSYNC B0 ;  /* 0x0000000000007941 */ /* 0x002fea0003800000 */
.L_x_637:
[----:B------:R-:W-:Y:S02]  /*3b30*/  IADD3 R0, R0, c[0x0][0x160], RZ ;  /* 0x0000580000007a10 */ /* 0x000fe40007ffe0ff */
[----:B------:R-:W-:Y:S02]  /*3b40*/  LOP3.LUT P1, RZ, R148, 0xff, RZ, 0xc0, !PT ;  /* 0x000000ff94ff7812 */ /* 0x000fe4000782c0ff */
[----:B------:R-:W-:Y:S02]  /*3b50*/  ISETP.GE.AND P0, PT, R0, c[0x0][0x164], PT ;  /* 0x0000590000007a0c */ /* 0x000fe40003f06270 */
[----:B------:R-:W-:-:S11]  /*3b60*/  SEL R148, RZ, 0x1, P1 ;  /* 0x00000001ff947807 */ /* 0x000fd60000800000 */
[----:B0-----:R-:W-:Y:S01]  /*3b70*/  @P0 CALL.REL.NOINC `(.L_x_608) ;  /* 0x0000001000000944 */ /* 0x001fe20003c00000 */
[----:B------:R-:W-:Y:S05]  /*3b80*/  BRA `(.L_x_640) ;  /* 0xffffca1000007947 */ /* 0x000fea000383ffff */
.L_x_608:
        /* <DEDUP_REMOVED lines=18> */
.L_x_642:
[----:B------:R-:W-:Y:S05]  /*3cb0*/  BSYNC B0 ;  /* 0x0000000000007941 */ /* 0x000fea0003800000 */
.L_x_641:
[----:B------:R-:W-:Y:S01]  /*3cc0*/  BSSY B0, `(.L_x_643) ;  /* 0x000000c000007945 */ /* 0x000fe20003800000 */
[----:B------:R-:W-:Y:S05]  /*3cd0*/  @!P5 BRA `(.L_x_644) ;  /* 0x000000a00000d947 */ /* 0x000fea0003800000 */
[----:B0-----:R-:W-:-:S04]  /*3ce0*/  IMAD.MOV.U32 R41, RZ, RZ, 0x10 ;  /* 0x00000010ff297424 */ /* 0x001fc800078e00ff */
        /* <DEDUP_REMOVED lines=9> */
.L_x_644:
[----:B------:R-:W-:Y:S05]  /*3d80*/  BSYNC B0 ;  /* 0x0000000000007941 */ /* 0x000fea0003800000 */
.L_x_643:
[----:B------:R-:W-:Y:S01]  /*3d90*/  BSSY B0, `(.L_x_645) ;  /* 0x000000c000007945 */ /* 0x000fe20003800000 */
[----:B------:R-:W-:Y:S05]  /*3da0*/  @!P4 BRA `(.L_x_646) ;  /* 0x000000a00000c947 */ /* 0x000fea0003800000 */
[----:B0-----:R-:W-:-:S10]  /*3db0*/  HFMA2.MMA R21, -RZ, RZ, 0, 9.5367431640625e-07 ;  /* 0x00000010ff157435 */ /* 0x001fd400000001ff */
        /* <DEDUP_REMOVED lines=9> */
.L_x_646:
[----:B------:R-:W-:Y:S05]  /*3e50*/  BSYNC B0 ;  /* 0x0000000000007941 */ /* 0x000fea0003800000 */
.L_x_645:
        /* <DEDUP_REMOVED lines=12> */
.L_x_648:
[----:B------:R-:W-:Y:S05]  /*3f20*/  BSYNC B0 ;  /* 0x0000000000007941 */ /* 0x000fea0003800000 */
.L_x_647:
[----:B------:R-:W-:Y:S05]  /*3f30*/  @!P2 EXIT ;  /* 0x000000000000a94d */ /* 0x000fea0003800000 */
[----:B0-----:R-:W-:-:S05]  /*3f40*/  MOV R13, 0x10 ;  /* 0x00000010000d7802 */ /* 0x001fca0000000f00 */
        /* <DEDUP_REMOVED lines=9> */
.L_x_619:
[----:B------:R-:W-:Y:S01]  /*3fe0*/  HFMA2.MMA R133, -RZ, RZ, 0, 9.5367431640625e-07 ;  /* 0x00000010ff857435 */ /* 0x000fe200000001ff */
[----:B------:R-:W-:Y:S01]  /*3ff0*/  IMAD.MOV.U32 R130, RZ, RZ, R125 ;  /* 0x000000ffff827224 */ /* 0x000fe200078e007d */
[----:B------:R-:W-:Y:S01]  /*4000*/  MOV R135, 0xffffffff ;  /* 0xffffffff00877802 */ /* 0x000fe20000000f00 */
[----:B------:R-:W-:Y:S01]  /*4010*/  IMAD.MOV.U32 R134, RZ, RZ, 0x1f ;  /* 0x0000001fff867424 */ /* 0x000fe200078e00ff */
[----:B------:R-:W-:-:S02]  /*4020*/  MOV R128, 0x4040 ;  /* 0x0000404000807802 */ /* 0x000fc40000000f00 */
[----:B0-----:R-:W-:Y:S05]  /*4030*/  CALL.REL.NOINC `($__internal_24_$__cuda_sm70_shflsync_down_p) ;  /* 0x0000046000007944 */ /* 0x001fea0003c00000 */
[----:B-1----:R-:W-:Y:S01]  /*4040*/  IMAD.MOV.U32 R126, RZ, RZ, R130 ;  /* 0x000000ffff7e7224 */ /* 0x002fe200078e0082 */
[----:B0-----:R-:W-:Y:S05]  /*4050*/  BRA `(.L_x_649) ;  /* 0xffffdfc000007947 */ /* 0x001fea000383ffff */
.L_x_620:
[----:B------:R-:W-:Y:S01]  /*4060*/  HFMA2.MMA R134, -RZ, RZ, 0, 1.847743988037109375e-06 ;  /* 0x0000001fff867435 */ /* 0x000fe200000001ff */
[----:B------:R-:W-:Y:S01]  /*4070*/  MOV R130, R127 ;  /* 0x0000007f00827202 */ /* 0x000fe20000000f00 */
[----:B------:R-:W-:Y:S01]  /*4080*/  IMAD.MOV.U32 R133, RZ, RZ, 0x10 ;  /* 0x00000010ff857424 */ /* 0x000fe200078e00ff */
[----:B------:R-:W-:Y:S01]  /*4090*/  MOV R128, 0x40c0 ;  /* 0x000040c000807802 */ /* 0x000fe20000000f00 */
[----:B------:R-:W-:-:S02]  /*40a0*/  IMAD.MOV.U32 R135, RZ, RZ, -0x1 ;  /* 0xffffffffff877424 */ /* 0x000fc400078e00ff */
[----:B012---:R-:W-:Y:S05]  /*40b0*/  CALL.REL.NOINC `($__internal_24_$__cuda_sm70_shflsync_down_p) ;  /* 0x000003e000007944 */ /* 0x007fea0003c00000 */
[----:B------:R-:W-:Y:S01]  /*40c0*/  FADD.FTZ R126, R126, R125 ;  /* 0x0000007d7e7e7221 */ /* 0x000fe20000010000 */
[----:B0-----:R-:W-:Y:S01]  /*40d0*/  MOV R133, 0x8 ;  /* 0x0000000800857802 */ /* 0x001fe20000000f00 */
[----:B-1----:R-:W-:Y:S01]  /*40e0*/  FADD.FTZ R127, R127, R130 ;  /* 0x000000827f7f7221 */ /* 0x002fe20000010000 */
[----:B------:R-:W-:Y:S01]  /*40f0*/  MOV R135, 0xffffffff ;  /* 0xffffffff00877802 */ /* 0x000fe20000000f00 */
[----:B------:R-:W-:Y:S01]  /*4100*/  IMAD.MOV.U32 R134, RZ, RZ, 0x1f ;  /* 0x0000001fff867424 */ /* 0x000fe200078e00ff */
[----:B------:R-:W-:Y:S01]  /*4110*/  MOV R128, 0x4140 ;  /* 0x0000414000807802 */ /* 0x000fe20000000f00 */
[----:B------:R-:W-:-:S02]  /*4120*/  IMAD.MOV.U32 R130, RZ, RZ, R126 ;  /* 0x000000ffff827224 */ /* 0x000fc400078e007e */
[----:B------:R-:W-:Y:S05]  /*4130*/  CALL.REL.NOINC `($__internal_24_$__cuda_sm70_shflsync_down_p) ;  /* 0x0000036000007944 */ /* 0x000fea0003c00000 */
[----:B0-----:R-:W-:Y:S01]  /*4140*/  HFMA2.MMA R133, -RZ, RZ, 0, 4.76837158203125e-07 ;  /* 0x00000008ff857435 */ /* 0x001fe200000001ff */
[----:B-1----:R-:W-:Y:S01]  /*4150*/  MOV R125, R130 ;  /* 0x00000082007d7202 */ /* 0x002fe20000000f00 */
[----:B------:R-:W-:Y:S01]  /*4160*/  IMAD.MOV.U32 R130, RZ, RZ, R127 ;  /* 0x000000ffff827224 */ /* 0x000fe200078e007f */
[----:B------:R-:W-:Y:S01]  /*4170*/  MOV R135, 0xffffffff ;  /* 0xffffffff00877802 */ /* 0x000fe20000000f00 */
[----:B------:R-:W-:Y:S01]  /*4180*/  IMAD.MOV.U32 R134, RZ, RZ, 0x1f ;  /* 0x0000001fff867424 */ /* 0x000fe200078e00ff */
[----:B------:R-:W-:-:S02]  /*4190*/  MOV R128, 0x41b0 ;  /* 0x000041b000807802 */ /* 0x000fc40000000f00 */
[----:B------:R-:W-:Y:S05]  /*41a0*/  CALL.REL.NOINC `($__internal_24_$__cuda_sm70_shflsync_down_p) ;  /* 0x000002f000007944 */ /* 0x000fea0003c00000 */
[----:B------:R-:W-:Y:S01]  /*41b0*/  FADD.FTZ R126, R125, R126 ;  /* 0x0000007e7d7e7221 */ /* 0x000fe20000010000 */
[----:B0-----:R-:W-:Y:S01]  /*41c0*/  HFMA2.MMA R134, -RZ, RZ, 0, 1.847743988037109375e-06 ;  /* 0x0000001fff867435 */ /* 0x001fe200000001ff */
[----:B-1----:R-:W-:Y:S01]  /*41d0*/  FADD.FTZ R127, R127, R130 ;  /* 0x000000827f7f7221 */ /* 0x002fe20000010000 */
[----:B------:R-:W-:Y:S01]  /*41e0*/  MOV R128, 0x4230 ;  /* 0x0000423000807802 */ /* 0x000fe20000000f00 */
[----:B------:R-:W-:Y:S01]  /*41f0*/  IMAD.MOV.U32 R133, RZ, RZ, 0x4 ;  /* 0x00000004ff857424 */ /* 0x000fe200078e00ff */
[----:B------:R-:W-:Y:S01]  /*4200*/  MOV R130, R126 ;  /* 0x0000007e00827202 */ /* 0x000fe20000000f00 */
[----:B------:R-:W-:-:S02]  /*4210*/  IMAD.MOV.U32 R135, RZ, RZ, -0x1 ;  /* 0xffffffffff877424 */ /* 0x000fc400078e00ff */
[----:B------:R-:W-:Y:S05]  /*4220*/  CALL.REL.NOINC `($__internal_24_$__cuda_sm70_shflsync_down_p) ;  /* 0x0000027000007944 */ /* 0x000fea0003c00000 */
[----:B0-----:R-:W-:Y:S01]  /*4230*/  HFMA2.MMA R134, -RZ, RZ, 0, 1.847743988037109375e-06 ;  /* 0x0000001fff867435 */ /* 0x001fe200000001ff */
[----:B-1----:R-:W-:Y:S01]  /*4240*/  IMAD.MOV.U32 R125, RZ, RZ, R130 ;  /* 0x000000ffff7d7224 */ /* 0x002fe200078e0082 */
[----:B------:R-:W-:Y:S01]  /*4250*/  MOV R130, R127 ;  /* 0x0000007f00827202 */ /* 0x000fe20000000f00 */
[----:B------:R-:W-:Y:S01]  /*4260*/  IMAD.MOV.U32 R133, RZ, RZ, 0x4 ;  /* 0x00000004ff857424 */ /* 0x000fe200078e00ff */
[----:B------:R-:W-:Y:S01]  /*4270*/  MOV R128, 0x42a0 ;  /* 0x000042a000807802 */ /* 0x000fe20000000f00 */
[----:B------:R-:W-:-:S02]  /*4280*/  IMAD.MOV.U32 R135, RZ, RZ, -0x1 ;  /* 0xffffffffff877424 */ /* 0x000fc400078e00ff */
[----:B------:R-:W-:Y:S05]  /*4290*/  CALL.REL.NOINC `($__internal_24_$__cuda_sm70_shflsync_down_p) ;  /* 0x0000020000007944 */ /* 0x000fea0003c00000 */
[----:B------:R-:W-:Y:S01]  /*42a0*/  FADD.FTZ R126, R125, R126 ;  /* 0x0000007e7d7e7221 */ /* 0x000fe20000010000 */
[----:B0-----:R-:W-:Y:S01]  /*42b0*/  HFMA2.MMA R134, -RZ, RZ, 0, 1.847743988037109375e-06 ;  /* 0x0000001fff867435 */ /* 0x001fe200000001ff */
[----:B-1----:R-:W-:Y:S01]  /*42c0*/  FADD.FTZ R131, R127, R130 ;  /* 0x000000827f837221 */ /* 0x002fe20000010000 */
[----:B------:R-:W-:Y:S01]  /*42d0*/  MOV R133, 0x2 ;  /* 0x0000000200857802 */ /* 0x000fe20000000f00 */
[----:B------:R-:W-:Y:S01]  /*42e0*/  IMAD.MOV.U32 R135, RZ, RZ, -0x1 ;  /* 0xffffffffff877424 */ /* 0x000fe200078e00ff */
[----:B------:R-:W-:-:S02]  /*42f0*/  MOV R130, R126 ;  /* 0x0000007e00827202 */ /* 0x000fc40000000f00 */
[----:B------:R-:W-:Y:S02]  /*4300*/  MOV R128, 0x4320 ;  /* 0x0000432000807802 */ /* 0x000fe40000000f00 */
[----:B------:R-:W-:Y:S05]  /*4310*/  CALL.REL.NOINC `($__internal_24_$__cuda_sm70_shflsync_down_p) ;  /* 0x0000018000007944 */ /* 0x000fea0003c00000 */
[----:B0-----:R-:W-:Y:S01]  /*4320*/  HFMA2.MMA R133, -RZ, RZ, 0, 1.1920928955078125e-07 ;  /* 0x00000002ff857435 */ /* 0x001fe200000001ff */
[----:B-1----:R-:W-:Y:S01]  /*4330*/  MOV R125, R130 ;  /* 0x00000082007d7202 */ /* 0x002fe20000000f00 */
[----:B------:R-:W-:Y:S01]  /*4340*/  IMAD.MOV.U32 R130, RZ, RZ, R131 ;  /* 0x000000ffff827224 */ /* 0x000fe200078e0083 */
[----:B------:R-:W-:Y:S01]  /*4350*/  MOV R134, 0x1f ;  /* 0x0000001f00867802 */ /* 0x000fe20000000f00 */
[----:B------:R-:W-:Y:S01]  /*4360*/  IMAD.MOV.U32 R135, RZ, RZ, -0x1 ;  /* 0xffffffffff877424 */ /* 0x000fe200078e00ff */
[----:B------:R-:W-:Y:S02]  /*4370*/  MOV R128, 0x4390 ;  /* 0x0000439000807802 */ /* 0x000fe40000000f00 */
[----:B------:R-:W-:Y:S05]  /*4380*/  CALL.REL.NOINC `($__internal_24_$__cuda_sm70_shflsync_down_p) ;  /* 0x0000011000007944 */ /* 0x000fea0003c00000 */
[----:B------:R-:W-:Y:S01]  /*4390*/  FADD.FTZ R127, R125, R126 ;  /* 0x0000007e7d7f7221 */ /* 0x000fe20000010000 */
[----:B0-----:R-:W-:Y:S01]  /*43a0*/  HFMA2.MMA R133, -RZ, RZ, 0, 5.9604644775390625e-08 ;  /* 0x00000001ff857435 */ /* 0x001fe200000001ff */
[----:B-1----:R-:W-:Y:S01]  /*43b0*/  FADD.FTZ R131, R131, R130 ;  /* 0x0000008283837221 */ /* 0x002fe20000010000 */
[----:B------:R-:W-:Y:S01]  /*43c0*/  MOV R134, 0x1f ;  /* 0x0000001f00867802 */ /* 0x000fe20000000f00 */
[----:B------:R-:W-:Y:S01]  /*43d0*/  IMAD.MOV.U32 R135, RZ, RZ, -0x1 ;  /* 0xffffffffff877424 */ /* 0x000fe200078e00ff */
[----:B------:R-:W-:-:S02]  /*43e0*/  MOV R130, R127 ;  /* 0x0000007f00827202 */ /* 0x000fc40000000f00 */
[----:B------:R-:W-:Y:S02]  /*43f0*/  MOV R128, 0x4410 ;  /* 0x0000441000807802 */ /* 0x000fe40000000f00 */
[----:B------:R-:W-:Y:S05]  /*4400*/  CALL.REL.NOINC `($__internal_24_$__cuda_sm70_shflsync_down_p) ;  /* 0x0000009000007944 */ /* 0x000fea0003c00000 */
[----:B0-----:R-:W-:Y:S01]  /*4410*/  HFMA2.MMA R133, -RZ, RZ, 0, 5.9604644775390625e-08 ;  /* 0x00000001ff857435 */ /* 0x001fe200000001ff */
[----:B-1----:R-:W-:Y:S01]  /*4420*/  MOV R132, R130 ;  /* 0x0000008200847202 */ /* 0x002fe20000000f00 */
[----:B------:R-:W-:Y:S01]  /*4430*/  IMAD.MOV.U32 R130, RZ, RZ, R131 ;  /* 0x000000ffff827224 */ /* 0x000fe200078e0083 */
[----:B------:R-:W-:Y:S01]  /*4440*/  MOV R134, 0x1f ;  /* 0x0000001f00867802 */ /* 0x000fe20000000f00 */
[----:B------:R-:W-:Y:S01]  /*4450*/  IMAD.MOV.U32 R135, RZ, RZ, -0x1 ;  /* 0xffffffffff877424 */ /* 0x000fe200078e00ff */
[----:B------:R-:W-:Y:S02]  /*4460*/  MOV R128, 0x4480 ;  /* 0x0000448000807802 */ /* 0x000fe40000000f00 */
[----:B------:R-:W-:Y:S05]  /*4470*/  CALL.REL.NOINC `($__internal_24_$__cuda_sm70_shflsync_down_p) ;  /* 0x0000002000007944 */ /* 0x000fea0003c00000 */
[----:B-1----:R-:W-:Y:S01]  /*4480*/  MOV R128, R130 ;  /* 0x0000008200807202 */ /* 0x002fe20000000f00 */
[----:B0-----:R-:W-:Y:S05]  /*4490*/  BRA `(.L_x_650) ;  /* 0xffffdca000007947 */ /* 0x001fea000383ffff */
        .weak           $__internal_24_$__cuda_sm70_shflsync_down_p
        .type           $__internal_24_$__cuda_sm70_shflsync_down_p,@function
        .size           $__internal_24_$__cuda_sm70_shflsync_down_p,(.L_x_2771 - $__internal_24_$__cuda_sm70_shflsync_down_p)
$__internal_24_$__cuda_sm70_shflsync_down_p:
[----:B------:R-:W-:Y:S01]  /*44a0*/  HFMA2.MMA R129, -RZ, RZ, 0, 0 ;  /* 0x00000000ff817435 */ /* 0x000fe200000001ff */
[----:B------:R-:W-:Y:S04]  /*44b0*/  WARPSYNC R135 ;  /* 0x0000008700007348 */ /* 0x000fe80003800000 */
[----:B------:R0:W1:Y:S01]  /*44c0*/  SHFL.DOWN PT, R130, R130, R133, R134 ;  /* 0x0800008582827389 */ /* 0x00006200000e0086 */
[----:B------:R-:W-:Y:S05]  /*44d0*/  RET.REL.NODEC R128 `(_ZN10layer_norm31ln_parallel_residual_bwd_kernelINS_13Kernel_traitsIf13__nv_bfloat16S2_S2_fjLj5120ELj1ELj1ELj8ELj8ENS_18Kernel_traits_baseILj5120EfS2_S2_S2_fjLj256EEEEELb0ELb0ELb0EEEvNS_9BwdParamsE) ;  /* 0xffffbb2080007950 */ /* 0x000fea0003c3ffff */
.L_x_651:
        /* <DEDUP_REMOVED lines=10> */
.L_x_2771:


//--------------------- .text._ZN10layer_norm31ln_parallel_residual_bwd_kernelINS_13Kernel_traitsIf13__nv_bfloat16S2_S2_fjLj5120ELj1ELj1ELj8ELj8ENS_18Kernel_traits_baseILj5120EfS2_S2_S2_fjLj256EEEEELb0ELb0ELb1EEEvNS_9BwdParamsE --------------------------
	.section	.text._ZN10layer_norm31ln_parallel_residual_bwd_kernelINS_13Kernel_traitsIf13__nv_bfloat16S2_S2_fjLj5120ELj1ELj1ELj8ELj8ENS_18Kernel_traits_baseILj5120EfS2_S2_S2_fjLj256EEEEELb0ELb0ELb1EEEvNS_9BwdParamsE,"ax",@progbits
	.sectioninfo	@"SHI_REGISTERS=214"
	.align	128
        .global         _ZN10layer_norm31ln_parallel_residual_bwd_kernelINS_13Kernel_traitsIf13__nv_bfloat16S2_S2_fjLj5120ELj1ELj1ELj8ELj8ENS_18Kernel_traits_baseILj5120EfS2_S2_S2_fjLj256EEEEELb0ELb0ELb1EEEvNS_9BwdParamsE
        .type           _ZN10layer_norm31ln_parallel_residual_bwd_kernelINS_13Kernel_traitsIf13__nv_bfloat16S2_S2_fjLj5120ELj1ELj1ELj8ELj8ENS_18Kernel_traits_baseILj5120EfS2_S2_S2_fjLj256EEEEELb0ELb0ELb1EEEvNS_9BwdParamsE,@function
        .size           _ZN10layer_norm31ln_parallel_residual_bwd_kernelINS_13Kernel_traitsIf13__nv_bfloat16S2_S2_fjLj5120ELj1ELj1ELj8ELj8ENS_18Kernel_traits_baseILj5120EfS2_S2_S2_fjLj256EEEEELb0ELb0ELb1EEEvNS_9BwdParamsE,(.L_x_2772 - _ZN10layer_norm31ln_parallel_residual_bwd_kernelINS_13Kernel_traitsIf13__nv_bfloat16S2_S2_fjLj5120ELj1ELj1ELj8ELj8ENS_18Kernel_traits_baseILj5120EfS2_S2_S2_fjLj256EEEEELb0ELb0ELb1EEEvNS_9BwdParamsE)
        .other          _ZN10layer_norm31ln_parallel_residual_bwd_kernelINS_13Kernel_traitsIf13__nv_bfloat16S2_S2_fjLj5120ELj1ELj1ELj8ELj8ENS_18Kernel_traits_baseILj5120EfS2_S2_S2_fjLj256EEEEELb0ELb0ELb1EEEvNS_9BwdParamsE,@"STO_CUDA_ENTRY STV_DEFAULT"
_ZN10layer_norm31ln_parallel_residual_bwd_kernelINS_13Kernel_traitsIf13__nv_bfloat16S2_S2_fjLj5120ELj1ELj1ELj8ELj8ENS_18Kernel_traits_baseILj5120EfS2_S2_S2_fjLj256EEEEELb0ELb0ELb1EEEvNS_9BwdParamsE:
.text._ZN10layer_norm31ln_parallel_residual_bwd_kernelINS_13Kernel_traitsIf13__nv_bfloat16S2_S2_fjLj5120ELj1ELj1ELj8ELj8ENS_18Kernel_traits_baseILj5120EfS2_S2_S2_fjLj256EEEEELb0ELb0ELb1EEEvNS_9BwdParamsE:
        /* <DEDUP_REMOVED lines=48> */
.L_x_652:
[----:B------:R-:W-:-:S05]  /*0300*/  IMAD.SHL.U32 R0, R50, 0x10, RZ ;  /* 0x0000001032007824 */ /* 0x000fca00078e00ff */
[----:B------:R-:W-:-:S04]  /*0310*/  LOP3.LUT R0, R0, 0xff0, RZ, 0xc0, !PT ;  /* 0x00000ff000007812 */ /* 0x000fc800078ec0ff */
[C---:B------:R-:W-:Y:S02]  /*0320*/  IADD3 R4, P1, R0.reuse, c[0x0][0x1b8], RZ ;  /* 0x00006e0000047a10 */ /* 0x040fe40007f3e0ff */
[----:B------:R-:W-:-:S03]  /*0330*/  IADD3 R2, P0, R0, c[0x0][0x1b0], RZ ;  /* 0x00006c0000027a10 */ /* 0x000fc60007f1e0ff */
[----:B------:R-:W-:Y:S01]  /*0340*/  IMAD.X R5, RZ, RZ, c[0x0][0x1bc], P1 ;  /* 0x00006f00ff057624 */ /* 0x000fe200008e06ff */
[----:B------:R-:W-:Y:S01]  /*0350*/  IADD3.X R3, RZ, c[0x0][0x1b4], RZ, P0, !PT ;  /* 0x00006d00ff037a10 */ /* 0x000fe200007fe4ff */
[----:B------:R-:W-:Y:S02]  /*0360*/  HFMA2.MMA R162, -RZ, RZ, 0, 5.9604644775390625e-08 ;  /* 0x00000001ffa27435 */ /* 0x000fe400000001ff */
[----:B------:R-:W-:Y:S01]  /*0370*/  HFMA2.MMA R172, -RZ, RZ, 0, 0 ;  /* 0x00000000ffac7435 */ /* 0x000fe200000001ff */
[----:B------:R0:W5:Y:S01]  /*0380*/  LDG.E.128 R68, [R4.64] ;  /* 0x0000000404447981 */ /* 0x000162000c1e1d00 */
[----:B------:R-:W-:Y:S01]  /*0390*/  CS2R R48, SRZ ;  /* 0x0000000000307805 */ /* 0x000fe2000001ff00 */
[----:B------:R-:W-:Y:S01]  /*03a0*/  CS2R R46, SRZ ;  /* 0x00000000002e7805 */ /* 0x000fe2000001ff00 */
[----:B------:R-:W-:Y:S01]  /*03b0*/  CS2R R44, SRZ ;  /* 0x00000000002c7805 */ /* 0x000fe2000001ff00 */
[----:B------:R1:W5:Y:S01]  /*03c0*/  LDG.E.128 R88, [R2.64] ;  /* 0x0000000402587981 */ /* 0x000362000c1e1d00 */
[----:B------:R-:W-:Y:S01]  /*03d0*/  CS2R R42, SRZ ;  /* 0x00000000002a7805 */ /* 0x000fe2000001ff00 */
[----:B------:R-:W-:Y:S01]  /*03e0*/  CS2R R40, SRZ ;  /* 0x0000000000287805 */ /* 0x000fe2000001ff00 */
[----:B------:R-:W-:Y:S01]  /*03f0*/  CS2R R38, SRZ ;  /* 0x0000000000267805 */ /* 0x000fe2000001ff00 */
[----:B------:R1:W5:Y:S01]  /*0400*/  LDG.E.128 R84, [R2.64+0x1000] ;  /* 0x0010000402547981 */ /* 0x000362000c1e1d00 */
        /* <DEDUP_REMOVED lines=29> */
[----:B------:R-:W-:Y:S01]  /*05e0*/  IMAD.MOV.U32 R51, RZ, RZ, RZ ;  /* 0x000000ffff337224 */ /* 0x000fe200078e00ff */
        /* <DEDUP_REMOVED lines=9> */
[----:B0-----:R-:W-:Y:S01]  /*0680*/  CS2R R4, SRZ ;  /* 0x0000000000047805 */ /* 0x001fe2000001ff00 */
[----:B-1----:R-:W-:Y:S01]  /*0690*/  CS2R R2, SRZ ;  /* 0x0000000000027805 */ /* 0x002fe2000001ff00 */
[----:B------:R-:W-:-:S02]  /*06a0*/  IMAD.MOV.U32 R0, RZ, RZ, RZ ;  /* 0x000000ffff007224 */ /* 0x000fc400078e00ff */
.L_x_667:
[----:B------:R-:W-:Y:S01]  /*06b0*/  IMAD R92, R137, c[0x0][0x168], RZ ;  /* 0x00005a00895c7a24 */ /* 0x000fe200078e02ff */
[----:B------:R-:W-:Y:S01]  /*06c0*/  LOP3.LUT R94, R50, 0xff, RZ, 0xc0, !PT ;  /* 0x000000ff325e7812 */ /* 0x000fe200078ec0ff */
[----:B------:R-:W-:Y:S01]  /*06d0*/  IMAD.MOV.U32 R168, RZ, RZ, 0x8 ;  /* 0x00000008ffa87424 */ /* 0x000fe200078e00ff */
[----:B------:R-:W-:-:S02]  /*06e0*/  MOV R190, 0x4 ;  /* 0x0000000400be7802 */ /* 0x000fc40000000f00 */
[----:B------:R-:W-:-:S04]  /*06f0*/  SHF.R.S32.HI R93, RZ, 0x1f, R92 ;  /* 0x0000001fff5d7819 */ /* 0x000fc8000001145c */
[----:B------:R-:W-:-:S04]  /*0700*/  LEA.HI R93, R93, R92, RZ, 0x2 ;  /* 0x0000005c5d5d7211 */ /* 0x000fc800078f10ff */
[----:B------:R-:W-:Y:S01]  /*0710*/  LEA.HI.SX32 R189, R93, R94, 0x1e ;  /* 0x0000005e5dbd7211 */ /* 0x000fe200078ff2ff */
[----:B------:R-:W-:-:S04]  /*0720*/  IMAD.WIDE R92, R137, R190, c[0x0][0x1a0] ;  /* 0x00006800895c7625 */ /* 0x000fc800078e02be */
[CC--:B------:R-:W-:Y:S01]  /*0730*/  IMAD.WIDE.U32 R152, R189.reuse, R168.reuse, c[0x0][0x208] ;  /* 0x00008200bd987625 */ /* 0x0c0fe200078e00a8 */
[----:B------:R0:W2:Y:S03]  /*0740*/  LDG.E R194, [R92.64] ;  /* 0x000000045cc27981 */ /* 0x0000a6000c1e1900 */
[CC--:B------:R-:W-:Y:S02]  /*0750*/  IMAD.WIDE.U32 R154, R189.reuse, R168.reuse, c[0x0][0x188] ;  /* 0x00006200bd9a7625 */ /* 0x0c0fe400078e00a8 */
[----:B------:R-:W3:Y:S02]  /*0760*/  LDG.E.64 R152, [R152.64] ;  /* 0x0000000498987981 */ /* 0x000ee4000c1e1b00 */
[----:B------:R-:W-:Y:S02]  /*0770*/  IMAD.WIDE.U32 R150, R189, R168, c[0x0][0x210] ;  /* 0x00008400bd967625 */ /* 0x000fe400078e00a8 */
[----:B------:R-:W4:Y:S04]  /*0780*/  LDG.E.64 R154, [R154.64] ;  /* 0x000000049a9a7981 */ /* 0x000f28000c1e1b00 */
[----:B------:R-:W4:Y:S01]  /*0790*/  LDG.E.64 R150, [R150.64] ;  /* 0x0000000496967981 */ /* 0x000f22000c1e1b00 */
[----:B------:R-:W-:-:S06]  /*07a0*/  IMAD.WIDE R190, R137, R190, c[0x0][0x1a8] ;  /* 0x00006a0089be7625 */ /* 0x000fcc00078e02be */
[----:B------:R1:W4:Y:S01]  /*07b0*/  LDG.E R190, [R190.64] ;  /* 0x00000004bebe7981 */ /* 0x000322000c1e1900 */
[----:B------:R-:W-:-:S05]  /*07c0*/  IADD3 R163, R189, 0x100, RZ ;  /* 0x00000100bda37810 */ /* 0x000fca0007ffe0ff */
[C---:B------:R-:W-:Y:S02]  /*07d0*/  IMAD.SHL.U32 R173, R163.reuse, 0x8, RZ ;  /* 0x00000008a3ad7824 */ /* 0x040fe400078e00ff */
[-C--:B------:R-:W-:Y:S01]  /*07e0*/  IMAD.WIDE.U32 R100, R163, R168.reuse, c[0x0][0x208] ;  /* 0x00008200a3647625 */ /* 0x080fe200078e00a8 */
[----:B------:R-:W-:Y:S02]  /*07f0*/  SHF.R.U32.HI R174, RZ, 0x1d, R163 ;  /* 0x0000001dffae7819 */ /* 0x000fe400000116a3 */
[----:B------:R-:W-:Y:S01]  /*0800*/  IADD3 R106, P0, R173, c[0x0][0x188], RZ ;  /* 0x00006200ad6a7a10 */ /* 0x000fe20007f1e0ff */
[----:B------:R-:W-:Y:S02]  /*0810*/  IMAD.WIDE.U32 R156, R163, R168, c[0x0][0x210] ;  /* 0x00008400a39c7625 */ /* 0x000fe400078e00a8 */
[----:B------:R-:W4:Y:S01]  /*0820*/  LDG.E.64 R100, [R100.64] ;  /* 0x0000000464647981 */ /* 0x000f22000c1e1b00 */
[----:B------:R-:W-:-:S03]  /*0830*/  IADD3.X R107, R174, c[0x0][0x18c], RZ, P0, !PT ;  /* 0x00006300ae6b7a10 */ /* 0x000fc600007fe4ff */
[----:B------:R-:W4:Y:S04]  /*0840*/  LDG.E.64 R156, [R156.64] ;  /* 0x000000049c9c7981 */ /* 0x000f28000c1e1b00 */
[----:B------:R-:W4:Y:S01]  /*0850*/  LDG.E.64 R106, [R106.64] ;  /* 0x000000046a6a7981 */ /* 0x000f22000c1e1b00 */
[----:B------:R-:W-:-:S04]  /*0860*/  IADD3 R165, R189, 0x200, RZ ;  /* 0x00000200bda57810 */ /* 0x000fc80007ffe0ff */
[C---:B------:R-:W-:Y:S01]  /*0870*/  SHF.L.U32 R175, R165.reuse, 0x3, RZ ;  /* 0x00000003a5af7819 */ /* 0x040fe200000006ff */
[----:B------:R-:W-:Y:S01]  /*0880*/  IMAD.WIDE.U32 R98, R165, R168, c[0x0][0x208] ;  /* 0x00008200a5627625 */ /* 0x000fe200078e00a8 */
[----:B------:R-:W-:Y:S02]  /*0890*/  SHF.R.U32.HI R176, RZ, 0x1d, R165 ;  /* 0x0000001dffb07819 */ /* 0x000fe400000116a5 */
[----:B------:R-:W-:-:S03]  /*08a0*/  IADD3 R104, P0, R175, c[0x0][0x188], RZ ;  /* 0x00006200af687a10 */ /* 0x000fc60007f1e0ff */
[----:B------:R-:W4:Y:S01]  /*08b0*/  LDG.E.64 R98, [R98.64] ;  /* 0x0000000462627981 */ /* 0x000f22000c1e1b00 */
[----:B------:R-:W-:-:S06]  /*08c0*/  IADD3.X R105, R176, c[0x0][0x18c], RZ, P0, !PT ;  /* 0x00006300b0697a10 */ /* 0x000fcc00007fe4ff */
[----:B------:R-:W4:Y:S01]  /*08d0*/  LDG.E.64 R104, [R104.64] ;  /* 0x0000000468687981 */ /* 0x000f22000c1e1b00 */
[----:B------:R-:W-:-:S06]  /*08e0*/  IMAD.WIDE.U32 R158, R165, R168, c[0x0][0x210] ;  /* 0x00008400a59e7625 */ /* 0x000fcc00078e00a8 */
[----:B------:R-:W4:Y:S01]  /*08f0*/  LDG.E.64 R158, [R158.64] ;  /* 0x000000049e9e7981 */ /* 0x000f22000c1e1b00 */
[----:B------:R-:W-:-:S05]  /*0900*/  IADD3 R171, R189, 0x300, RZ ;  /* 0x00000300bdab7810 */ /* 0x000fca0007ffe0ff */
[C---:B------:R-:W-:Y:S02]  /*0910*/  IMAD.SHL.U32 R186, R171.reuse, 0x8, RZ ;  /* 0x00000008abba7824 */ /* 0x040fe400078e00ff */
[----:B------:R-:W-:Y:S01]  /*0920*/  IMAD.WIDE.U32 R96, R171, R168, c[0x0][0x208] ;  /* 0x00008200ab607625 */ /* 0x000fe200078e00a8 */
[----:B------:R-:W-:Y:S02]  /*0930*/  SHF.R.U32.HI R185, RZ, 0x1d, R171 ;  /* 0x0000001dffb97819 */ /* 0x000fe400000116ab */
[----:B------:R-:W-:-:S03]  /*0940*/  IADD3 R102, P0, R186, c[0x0][0x188], RZ ;  /* 0x00006200ba667a10 */ /* 0x000fc60007f1e0ff */
[----:B------:R-:W4:Y:S01]  /*0950*/  LDG.E.64 R96, [R96.64] ;  /* 0x0000000460607981 */ /* 0x000f22000c1e1b00 */
[----:B------:R-:W-:Y:S01]  /*0960*/  IADD3.X R103, R185, c[0x0][0x18c], RZ, P0, !PT ;  /* 0x00006300b9677a10 */ /* 0x000fe200007fe4ff */
[----:B------:R-:W-:-:S05]  /*0970*/  IMAD.WIDE.U32 R160, R171, R168, c[0x0][0x210] ;  /* 0x00008400aba07625 */ /* 0x000fca00078e00a8 */
[----:B------:R-:W4:Y:S04]  /*0980*/  LDG.E.64 R102, [R102.64] ;  /* 0x0000000466667981 */ /* 0x000f28000c1e1b00 */
[----:B------:R-:W4:Y:S01]  /*0990*/  LDG.E.64 R160, [R160.64] ;  /* 0x00000004a0a07981 */ /* 0x000f22000c1e1b00 */
[----:B-1----:R-:W-:-:S04]  /*09a0*/  IADD3 R191, R189, 0x400, RZ ;  /* 0x00000400bdbf7810 */ /* 0x002fc80007ffe0ff */
[----:B------:R-:W-:Y:S02]  /*09b0*/  SHF.L.U32 R187, R191, 0x3, RZ ;  /* 0x00000003bfbb7819 */ /* 0x000fe400000006ff */
[----:B------:R-:W-:Y:S02]  /*09c0*/  SHF.R.U32.HI R188, RZ, 0x1d, R191 ;  /* 0x0000001dffbc7819 */ /* 0x000fe400000116bf */
[----:B0-----:R-:W-:Y:S01]  /*09d0*/  IADD3 R92, P0, R187, c[0x0][0x188], RZ ;  /* 0x00006200bb5c7a10 */ /* 0x001fe20007f1e0ff */
[----:B------:R-:W-:-:S03]  /*09e0*/  IMAD.WIDE.U32 R94, R191, R168, c[0x0][0x210] ;  /* 0x00008400bf5e7625 */ /* 0x000fc600078e00a8 */
[----:B------:R-:W-:-:S03]  /*09f0*/  IADD3.X R93, R188, c[0x0][0x18c], RZ, P0, !PT ;  /* 0x00006300bc5d7a10 */ /* 0x000fc600007fe4ff */
[----:B------:R-:W4:Y:S04]  /*0a00*/  LDG.E.64 R94, [R94.64] ;  /* 0x000000045e5e7981 */ /* 0x000f28000c1e1b00 */
[----:B------:R-:W4:Y:S01]  /*0a10*/  LDG.E.64 R92, [R92.64] ;  /* 0x000000045c5c7981 */ /* 0x000f22000c1e1b00 */
[----:B------:R-:W-:-:S06]  /*0a20*/  IMAD.WIDE.U32 R148, R191, R168, c[0x0][0x208] ;  /* 0x00008200bf947625 */ /* 0x000fcc00078e00a8 */
[----:B------:R-:W4:Y:S01]  /*0a30*/  LDG.E.64 R148, [R148.64] ;  /* 0x0000000494947981 */ /* 0x000f22000c1e1b00 */
[----:B------:R-:W-:-:S04]  /*0a40*/  ISETP.NE.U32.AND P1, PT, RZ, c[0x0][0x218], PT ;  /* 0x00008600ff007a0c */ /* 0x000fc80003f25070 */
[----:B------:R-:W-:Y:S02]  /*0a50*/  ISETP.NE.AND.EX P1, PT, RZ, c[0x0][0x21c], PT, P1 ;  /* 0x00008700ff007a0c */ /* 0x000fe40003f25310 */
[----:B------:R-:W-:Y:S01]  /*0a60*/  LOP3.LUT P3, RZ, R162, 0xff, RZ, 0xc0, !PT ;  /* 0x000000ffa2ff7812 */ /* 0x000fe2000786c0ff */
[----:B------:R-:W-:-:S10]  /*0a70*/  ULDC.U8 UR6, c[0x0][0x1f0] ;  /* 0x00007c0000067ab9 */ /* 0x000fd40000000000 */
[----:B------:R-:W-:Y:S02]  /*0a80*/  @P1 LEA R166, P0, R163, c[0x0][0x218], 0x3 ;  /* 0x00008600a3a61a11 */ /* 0x000fe400078018ff */
[----:B------:R-:W-:Y:S02]  /*0a90*/  @P1 LEA R162, P4, R171, c[0x0][0x218], 0x3 ;  /* 0x00008600aba21a11 */ /* 0x000fe400078818ff */
[----:B------:R-:W-:Y:S02]  /*0aa0*/  @P1 LEA.HI.X R167, R163, c[0x0][0x21c], RZ, 0x3, P0 ;  /* 0x00008700a3a71a11 */ /* 0x000fe400000f1cff */
[----:B------:R-:W-:Y:S01]  /*0ab0*/  @P1 LEA R170, P0, R191, c[0x0][0x218], 0x3 ;  /* 0x00008600bfaa1a11 */ /* 0x000fe200078018ff */
[----:B------:R-:W-:Y:S01]  /*0ac0*/  @P1 IMAD.WIDE.U32 R168, R189, R168, c[0x0][0x218] ;  /* 0x00008600bda81625 */ /* 0x000fe200078e00a8 */
[----:B------:R-:W-:Y:S01]  /*0ad0*/  @P1 LEA.HI.X R163, R171, c[0x0][0x21c], RZ, 0x3, P4 ;  /* 0x00008700aba31a11 */ /* 0x000fe200020f1cff */
[----:B-----5:R2:W5:Y:S01]  /*0ae0*/  @P1 LDG.E.64 R144, [R166.64] ;  /* 0x00000004a6901981 */ /* 0x020562000c1e1b00 */
[----:B------:R-:W-:-:S02]  /*0af0*/  @P1 LEA R164, P2, R165, c[0x0][0x218], 0x3 ;  /* 0x00008600a5a41a11 */ /* 0x000fc400078418ff */
[----:B------:R-:W-:Y:S01]  /*0b00*/  @P1 LEA.HI.X R171, R191, c[0x0][0x21c], RZ, 0x3, P0 ;  /* 0x00008700bfab1a11 */ /* 0x000fe200000f1cff */
[----:B------:R3:W5:Y:S01]  /*0b10*/  @P1 LDG.E.64 R146, [R168.64] ;  /* 0x00000004a8921981 */ /* 0x000762000c1e1b00 */
[----:B------:R-:W-:Y:S02]  /*0b20*/  ISETP.NE.AND P0, PT, RZ, UR6, PT ;  /* 0x00000006ff007c0c */ /* 0x000fe4000bf05270 */
[----:B------:R-:W-:Y:S01]  /*0b30*/  @P1 LEA.HI.X R165, R165, c[0x0][0x21c], RZ, 0x3, P2 ;  /* 0x00008700a5a51a11 */ /* 0x000fe200010f1cff */
[----:B------:R4:W5:Y:S04]  /*0b40*/  @P1 LDG.E.64 R140, [R162.64] ;  /* 0x00000004a28c1981 */ /* 0x000968000c1e1b00 */
[----:B------:R0:W5:Y:S04]  /*0b50*/  @P1 LDG.E.64 R142, [R164.64] ;  /* 0x00000004a48e1981 */ /* 0x000168000c1e1b00 */
[----:B------:R1:W5:Y:S01]  /*0b60*/  @P1 LDG.E.64 R138, [R170.64] ;  /* 0x00000004aa8a1981 */ /* 0x000362000c1e1b00 */
[----:B--2---:R-:W-:Y:S01]  /*0b70*/  FSEL R167, R194, RZ, !P0 ;  /* 0x000000ffc2a77208 */ /* 0x004fe20004000000 */
[----:B---3--:R-:W-:Y:S01]  /*0b80*/  IMAD.MOV.U32 R168, RZ, RZ, R152 ;  /* 0x000000ffffa87224 */ /* 0x008fe200078e0098 */
[----:B------:R-:W-:-:S02]  /*0b90*/  SHF.R.U64 R193, R152, 0x10, R153 ;  /* 0x0000001098c17819 */ /* 0x000fc40000001299 */
[----:B----4-:R-:W-:Y:S01]  /*0ba0*/  PRMT R162, RZ, 0x5410, R154 ;  /* 0x00005410ffa27816 */ /* 0x010fe2000000009a */
[----:B------:R-:W-:Y:S01]  /*0bb0*/  IMAD.MOV.U32 R152, RZ, RZ, R150 ;  /* 0x000000ffff987224 */ /* 0x000fe200078e0096 */
[----:B------:R-:W-:Y:S02]  /*0bc0*/  MOV R169, R153 ;  /* 0x0000009900a97202 */ /* 0x000fe40000000f00 */
[----:B------:R-:W-:Y:S01]  /*0bd0*/  SHF.R.U32.HI R192, RZ, 0x10, R153 ;  /* 0x00000010ffc07819 */ /* 0x000fe20000011699 */
[----:B------:R-:W-:Y:S01]  /*0be0*/  FADD.FTZ R153, -R167, R162 ;  /* 0x000000a2a7997221 */ /* 0x000fe20000010100 */
[----:B0-----:R-:W-:Y:S02]  /*0bf0*/  PRMT R165, RZ, 0x5410, R152 ;  /* 0x00005410ffa57816 */ /* 0x001fe40000000098 */
[----:B------:R-:W-:Y:S02]  /*0c00*/  SHF.R.U64 R191, R150, 0x10, R151 ;  /* 0x0000001096bf7819 */ /* 0x000fe40000001297 */
[----:B------:R-:W-:-:S02]  /*0c10*/  MOV R163, R151 ;  /* 0x0000009700a37202 */ /* 0x000fc40000000f00 */
[----:B------:R-:W-:Y:S01]  /*0c20*/  SHF.R.U32.HI R166, RZ, 0x10, R151 ;  /* 0x00000010ffa67819 */ /* 0x000fe20000011697 */
[----:B------:R-:W-:Y:S01]  /*0c30*/  FMUL.FTZ R150, R190, R153 ;  /* 0x00000099be967220 */ /* 0x000fe20000410000 */
[----:B------:R-:W-:Y:S01]  /*0c40*/  PRMT R151, RZ, 0x5410, R168 ;  /* 0x00005410ff977816 */ /* 0x000fe200000000a8 */
[----:B------:R-:W-:Y:S01]  /*0c50*/  FMUL.FTZ R152, R68, R165 ;  /* 0x000000a544987220 */ /* 0x000fe20000410000 */
[----:B------:R-:W-:-:S03]  /*0c60*/  SHF.R.U64 R154, R154, 0x10, R155 ;  /* 0x000000109a9a7819 */ /* 0x000fc6000000129b */
[----:B------:R-:W-:Y:S02]  /*0c70*/  FADD.FTZ R136, R151, R136 ;  /* 0x0000008897887221 */ /* 0x000fe40000010000 */
[-C--:B------:R-:W-:Y:S02]  /*0c80*/  FFMA.FTZ R172, R150, R151.reuse, R172 ;  /* 0x0000009796ac7223 */ /* 0x080fe400000100ac */
[----:B------:R-:W-:Y:S01]  /*0c90*/  FFMA.FTZ R151, R88, R151, R152 ;  /* 0x0000009758977223 */ /* 0x000fe20000010098 */
[----:B------:R-:W-:-:S05]  /*0ca0*/  PRMT R152, RZ, 0x5410, R154 ;  /* 0x00005410ff987816 */ /* 0x000fca000000009a */
[----:B------:R-:W-:Y:S01]  /*0cb0*/  FADD.FTZ R153, -R167, R152 ;  /* 0x00000098a7997221 */ /* 0x000fe20000010100 */
[--C-:B------:R-:W-:Y:S02]  /*0cc0*/  PRMT R152, RZ, 0x5410, R155.reuse ;  /* 0x00005410ff987816 */ /* 0x100fe4000000009b */
[----:B------:R-:W-:-:S03]  /*0cd0*/  SHF.R.U32.HI R164, RZ, 0x10, R155 ;  /* 0x00000010ffa47819 */ /* 0x000fc6000001169b */
[----:B------:R-:W-:Y:S01]  /*0ce0*/  FADD.FTZ R155, -R167, R152 ;  /* 0x00000098a79b7221 */ /* 0x000fe20000010100 */
[----:B------:R-:W-:Y:S01]  /*0cf0*/  PRMT R152, RZ, 0x5410, R191 ;  /* 0x00005410ff987816 */ /* 0x000fe200000000bf */
[----:B------:R-:W-:Y:S01]  /*0d00*/  FMUL.FTZ R154, R190, R153 ;  /* 0x00000099be9a7220 */ /* 0x000fe20000410000 */
[----:B------:R-:W-:-:S03]  /*0d10*/  PRMT R153, RZ, 0x5410, R193 ;  /* 0x00005410ff997816 */ /* 0x000fc600000000c1 */
[----:B------:R-:W-:Y:S01]  /*0d20*/  FMUL.FTZ R162, R69, R152 ;  /* 0x0000009845a27220 */ /* 0x000fe20000410000 */
[----:B------:R-:W-:Y:S01]  /*0d30*/  PRMT R163, RZ, 0x5410, R163 ;  /* 0x00005410ffa37816 */ /* 0x000fe200000000a3 */
[----:B------:R-:W-:Y:S02]  /*0d40*/  FADD.FTZ R132, R153, R132 ;  /* 0x0000008499847221 */ /* 0x000fe40000010000 */
[-C--:B------:R-:W-:Y:S01]  /*0d50*/  FFMA.FTZ R133, R154, R153.reuse, R133 ;  /* 0x000000999a857223 */ /* 0x080fe20000010085 */
[----:B------:R-:W-:Y:S01]  /*0d60*/  PRMT R164, RZ, 0x5410, R164 ;  /* 0x00005410ffa47816 */ /* 0x000fe200000000a4 */
[----:B------:R-:W-:Y:S02]  /*0d70*/  FFMA.FTZ R153, R89, R153, R162 ;  /* 0x0000009959997223 */ /* 0x000fe400000100a2 */
[----:B------:R-:W-:Y:S02]  /*0d80*/  FMUL.FTZ R162, R190, R155 ;  /* 0x0000009bbea27220 */ /* 0x000fe40000410000 */
[----:B------:R-:W-:-:S02]  /*0d90*/  FADD.FTZ R126, R163, R126 ;  /* 0x0000007ea37e7221 */ /* 0x000fc40000010000 */
[-C--:B------:R-:W-:Y:S02]  /*0da0*/  FFMA.FTZ R127, R162, R163.reuse, R127 ;  /* 0x000000a3a27f7223 */ /* 0x080fe4000001007f */
[----:B------:R-:W-:Y:S02]  /*0db0*/  FMUL.FTZ R155, R70, R163 ;  /* 0x000000a3469b7220 */ /* 0x000fe40000410000 */
[----:B------:R-:W-:Y:S02]  /*0dc0*/  FADD.FTZ R163, -R167, R164 ;  /* 0x000000a4a7a37221 */ /* 0x000fe40000010100 */
[----:B------:R-:W-:Y:S02]  /*0dd0*/  FADD.FTZ R134, R165, R134 ;  /* 0x00000086a5867221 */ /* 0x000fe40000010000 */
[----:B------:R-:W-:Y:S01]  /*0de0*/  FFMA.FTZ R135, R150, R165, R135 ;  /* 0x000000a596877223 */ /* 0x000fe20000010087 */
[----:B------:R-:W-:Y:S01]  /*0df0*/  PRMT R165, RZ, 0x5410, R166 ;  /* 0x00005410ffa57816 */ /* 0x000fe200000000a6 */
[----:B------:R-:W-:-:S02]  /*0e00*/  FADD.FTZ R130, R152, R130 ;  /* 0x0000008298827221 */ /* 0x000fc40000010000 */
[----:B------:R-:W-:Y:S02]  /*0e10*/  FFMA.FTZ R131, R154, R152, R131 ;  /* 0x000000989a837223 */ /* 0x000fe40000010083 */
[----:B------:R-:W-:Y:S02]  /*0e20*/  FMUL.FTZ R164, R190, R163 ;  /* 0x000000a3bea47220 */ /* 0x000fe40000410000 */
[----:B------:R-:W-:Y:S01]  /*0e30*/  IMAD.MOV.U32 R152, RZ, RZ, R100 ;  /* 0x000000ffff987224 */ /* 0x000fe200078e0064 */
[----:B------:R-:W-:Y:S01]  /*0e40*/  PRMT R163, RZ, 0x5410, R192 ;  /* 0x00005410ffa37816 */ /* 0x000fe200000000c0 */
[-C--:B------:R-:W-:Y:S01]  /*0e50*/  FMUL.FTZ R166, R71, R165.reuse ;  /* 0x000000a547a67220 */ /* 0x080fe20000410000 */
[----:B-1----:R-:W-:Y:S01]  /*0e60*/  SHF.R.U64 R171, R100, 0x10, R101 ;  /* 0x0000001064ab7819 */ /* 0x002fe20000001265 */
[----:B------:R-:W-:Y:S02]  /*0e70*/  FADD.FTZ R122, R165, R122 ;  /* 0x0000007aa57a7221 */ /* 0x000fe40000010000 */
[----:B------:R-:W-:Y:S01]  /*0e80*/  FFMA.FTZ R123, R164, R165, R123 ;  /* 0x000000a5a47b7223 */ /* 0x000fe2000001007b */
[----:B------:R-:W-:Y:S01]  /*0e90*/  PRMT R165, RZ, 0x5410, R152 ;  /* 0x00005410ffa57816 */ /* 0x000fe20000000098 */
[----:B------:R-:W-:Y:S01]  /*0ea0*/  IMAD.MOV.U32 R100, RZ, RZ, R156 ;  /* 0x000000ffff647224 */ /* 0x000fe200078e009c */
[----:B------:R-:W-:Y:S01]  /*0eb0*/  PRMT R152, RZ, 0x5410, R106 ;  /* 0x00005410ff987816 */ /* 0x000fe2000000006a */
[----:B------:R-:W-:Y:S01]  /*0ec0*/  FADD.FTZ R124, R163, R124 ;  /* 0x0000007ca37c7221 */ /* 0x000fe20000010000 */
[----:B------:R-:W-:Y:S01]  /*0ed0*/  SHF.R.U64 R106, R106, 0x10, R107 ;  /* 0x000000106a6a7819 */ /* 0x000fe2000000126b */
[-C--:B------:R-:W-:Y:S01]  /*0ee0*/  FFMA.FTZ R125, R164, R163.reuse, R125 ;  /* 0x000000a3a47d7223 */ /* 0x080fe2000001007d */
[----:B------:R-:W-:Y:S01]  /*0ef0*/  SHF.R.U32.HI R193, RZ, 0x10, R101 ;  /* 0x00000010ffc17819 */ /* 0x000fe20000011665 */
[----:B------:R-:W-:Y:S01]  /*0f00*/  FFMA.FTZ R163, R91, R163, R166 ;  /* 0x000000a35ba37223 */ /* 0x000fe200000100a6 */
[----:B------:R-:W-:-:S02]  /*0f10*/  MOV R166, R101 ;  /* 0x0000006500a67202 */ /* 0x000fc40000000f00 */
[--C-:B------:R-:W-:Y:S02]  /*0f20*/  SHF.R.U64 R170, R156, 0x10, R157.reuse ;  /* 0x000000109caa7819 */ /* 0x100fe4000000129d */
[----:B------:R-:W-:Y:S02]  /*0f30*/  MOV R101, R157 ;  /* 0x0000009d00657202 */ /* 0x000fe40000000f00 */
[----:B------:R-:W-:Y:S01]  /*0f40*/  SHF.R.U32.HI R168, RZ, 0x10, R157 ;  /* 0x00000010ffa87819 */ /* 0x000fe2000001169d */
[----:B------:R-:W-:Y:S01]  /*0f50*/  FADD.FTZ R157, -R167, R152 ;  /* 0x00000098a79d7221 */ /* 0x000fe20000010100 */
[----:B------:R-:W-:Y:S02]  /*0f60*/  PRMT R169, RZ, 0x5410, R169 ;  /* 0x00005410ffa97816 */ /* 0x000fe400000000a9 */
[----:B------:R-:W-:Y:S02]  /*0f70*/  PRMT R191, RZ, 0x5410, R100 ;  /* 0x00005410ffbf7816 */ /* 0x000fe40000000064 */
[----:B------:R-:W-:Y:S01]  /*0f80*/  PRMT R100, RZ, 0x5410, R106 ;  /* 0x00005410ff647816 */ /* 0x000fe2000000006a */
[----:B------:R-:W-:-:S02]  /*0f90*/  FMUL.FTZ R156, R190, R157 ;  /* 0x0000009dbe9c7220 */ /* 0x000fc40000410000 */
[----:B------:R-:W-:Y:S02]  /*0fa0*/  FADD.FTZ R128, R169, R128 ;  /* 0x00000080a9807221 */ /* 0x000fe40000010000 */
[-C--:B------:R-:W-:Y:S02]  /*0fb0*/  FFMA.FTZ R129, R162, R169.reuse, R129 ;  /* 0x000000a9a2817223 */ /* 0x080fe40000010081 */
[----:B------:R-:W-:Y:S02]  /*0fc0*/  FFMA.FTZ R155, R90, R169, R155 ;  /* 0x000000a95a9b7223 */ /* 0x000fe4000001009b */
[----:B------:R-:W-:Y:S02]  /*0fd0*/  FMUL.FTZ R157, R64, R191 ;  /* 0x000000bf409d7220 */ /* 0x000fe40000410000 */
[----:B------:R-:W-:Y:S01]  /*0fe0*/  FADD.FTZ R169, -R167, R100 ;  /* 0x00000064a7a97221 */ /* 0x000fe20000010100 */
        /* <DEDUP_REMOVED lines=9> */
[----:B------:R-:W-:Y:S01]  /*1080*/  FFMA.FTZ R165, R85, R165, R106 ;  /* 0x000000a555a57223 */ /* 0x000fe2000001006a */
[--C-:B------:R-:W-:Y:S02]  /*1090*/  PRMT R106, RZ, 0x5410, R107.reuse ;  /* 0x00005410ff6a7816 */ /* 0x100fe4000000006b */
[----:B------:R-:W-:Y:S02]  /*10a0*/  SHF.R.U32.HI R152, RZ, 0x10, R107 ;  /* 0x00000010ff987819 */ /* 0x000fe4000001166b */
[----:B------:R-:W-:Y:S01]  /*10b0*/  PRMT R101, RZ, 0x5410, R101 ;  /* 0x00005410ff657816 */ /* 0x000fe20000000065 */
[----:B------:R-:W-:Y:S01]  /*10c0*/  FADD.FTZ R107, -R167, R106 ;  /* 0x0000006aa76b7221 */ /* 0x000fe20000010100 */
[----:B------:R-:W-:Y:S02]  /*10d0*/  PRMT R169, RZ, 0x5410, R166 ;  /* 0x00005410ffa97816 */ /* 0x000fe400000000a6 */
[----:B------:R-:W-:Y:S01]  /*10e0*/  PRMT R152, RZ, 0x5410, R152 ;  /* 0x00005410ff987816 */ /* 0x000fe20000000098 */
[----:B------:R-:W-:-:S02]  /*10f0*/  FMUL.FTZ R192, R190, R107 ;  /* 0x0000006bbec07220 */ /* 0x000fc40000410000 */
        /* <DEDUP_REMOVED lines=9> */
[----:B------:R-:W-:Y:S02]  /*1190*/  FFMA.FTZ R115, R170, R100, R115 ;  /* 0x00000064aa737223 */ /* 0x000fe40000010073 */
[----:B------:R-:W-:Y:S02]  /*11a0*/  FMUL.FTZ R107, R67, R106 ;  /* 0x0000006a436b7220 */ /* 0x000fe40000410000 */
[----:B------:R-:W-:Y:S02]  /*11b0*/  IMAD.MOV.U32 R100, RZ, RZ, R98 ;  /* 0x000000ffff647224 */ /* 0x000fe400078e0062 */
[----:B------:R-:W-:Y:S02]  /*11c0*/  FADD.FTZ R51, R166, R51 ;  /* 0x00000033a6337221 */ /* 0x000fe40000010000 */
[----:B------:R-:W-:-:S02]  /*11d0*/  FFMA.FTZ R109, R171, R166, R109 ;  /* 0x000000a6ab6d7223 */ /* 0x000fc4000001006d */
[----:B------:R-:W-:Y:S01]  /*11e0*/  FFMA.FTZ R166, R87, R166, R107 ;  /* 0x000000a657a67223 */ /* 0x000fe2000001006b */
[----:B------:R-:W-:Y:S02]  /*11f0*/  PRMT R107, RZ, 0x5410, R100 ;  /* 0x00005410ff6b7816 */ /* 0x000fe40000000064 */
[----:B------:R-:W-:-:S05]  /*1200*/  PRMT R100, RZ, 0x5410, R104 ;  /* 0x00005410ff647816 */ /* 0x000fca0000000068 */
[----:B------:R-:W-:Y:S01]  /*1210*/  FADD.FTZ R195, -R167, R100 ;  /* 0x00000064a7c37221 */ /* 0x000fe20000010100 */
[----:B------:R-:W-:Y:S01]  /*1220*/  SHF.R.U64 R100, R104, 0x10, R105 ;  /* 0x0000001068647819 */ /* 0x000fe20000001269 */
[----:B------:R-:W-:Y:S02]  /*1230*/  FADD.FTZ R37, R106, R37 ;  /* 0x000000256a257221 */ /* 0x000fe40000010000 */
[----:B------:R-:W-:Y:S01]  /*1240*/  FFMA.FTZ R108, R171, R106, R108 ;  /* 0x0000006aab6c7223 */ /* 0x000fe2000001006c */
[----:B------:R-:W-:Y:S01]  /*1250*/  PRMT R100, RZ, 0x5410, R100 ;  /* 0x00005410ff647816 */ /* 0x000fe20000000064 */
[----:B------:R-:W-:Y:S01]  /*1260*/  FADD.FTZ R118, R191, R118 ;  /* 0x00000076bf767221 */ /* 0x000fe20000010000 */
[----:B------:R-:W-:Y:S01]  /*1270*/  SHF.R.U64 R106, R158, 0x10, R159 ;  /* 0x000000109e6a7819 */ /* 0x000fe2000000129f */
[----:B------:R-:W-:Y:S01]  /*1280*/  FFMA.FTZ R119, R156, R191, R119 ;  /* 0x000000bf9c777223 */ /* 0x000fe20000010077 */
[--C-:B------:R-:W-:Y:S01]  /*1290*/  SHF.R.U64 R191, R98, 0x10, R99.reuse ;  /* 0x0000001062bf7819 */ /* 0x100fe20000001263 */
[----:B------:R-:W-:Y:S01]  /*12a0*/  FADD.FTZ R110, R101, R110 ;  /* 0x0000006e656e7221 */ /* 0x000fe20000010000 */
[----:B------:R-:W-:Y:S01]  /*12b0*/  SHF.R.U32.HI R168, RZ, 0x10, R99 ;  /* 0x00000010ffa87819 */ /* 0x000fe20000011663 */
[----:B------:R-:W-:Y:S01]  /*12c0*/  FFMA.FTZ R111, R192, R101, R111 ;  /* 0x00000065c06f7223 */ /* 0x000fe2000001006f */
[----:B------:R-:W-:-:S02]  /*12d0*/  MOV R101, R99 ;  /* 0x0000006300657202 */ /* 0x000fc40000000f00 */
[----:B------:R-:W-:Y:S02]  /*12e0*/  MOV R99, R159 ;  /* 0x0000009f00637202 */ /* 0x000fe40000000f00 */
[----:B------:R-:W-:Y:S01]  /*12f0*/  SHF.R.U32.HI R152, RZ, 0x10, R159 ;  /* 0x00000010ff987819 */ /* 0x000fe2000001169f */
[----:B------:R-:W-:Y:S01]  /*1300*/  FADD.FTZ R159, -R167, R100 ;  /* 0x00000064a79f7221 */ /* 0x000fe20000010100 */
[----:B------:R-:W-:Y:S02]  /*1310*/  PRMT R100, RZ, 0x5410, R106 ;  /* 0x00005410ff647816 */ /* 0x000fe4000000006a */
[----:B------:R-:W-:Y:S01]  /*1320*/  PRMT R191, RZ, 0x5410, R191 ;  /* 0x00005410ffbf7816 */ /* 0x000fe200000000bf */
[----:B------:R-:W-:Y:S02]  /*1330*/  FMUL.FTZ R198, R190, R159 ;  /* 0x0000009fbec67220 */ /* 0x000fe40000410000 */
[----:B------:R-:W-:Y:S02]  /*1340*/  FMUL.FTZ R104, R61, R100 ;  /* 0x000000643d687220 */ /* 0x000fe40000410000 */
[----:B------:R-:W-:-:S02]  /*1350*/  FADD.FTZ R13, R191, R13 ;  /* 0x0000000dbf0d7221 */ /* 0x000fc40000010000 */
[-C--:B------:R-:W-:Y:S02]  /*1360*/  FFMA.FTZ R0, R198, R191.reuse, R0 ;  /* 0x000000bfc6007223 */ /* 0x080fe40000010000 */
[----:B------:R-:W-:Y:S01]  /*1370*/  FFMA.FTZ R191, R81, R191, R104 ;  /* 0x000000bf51bf7223 */ /* 0x000fe20000010068 */
[--C-:B------:R-:W-:Y:S02]  /*1380*/  PRMT R104, RZ, 0x5410, R105.reuse ;  /* 0x00005410ff687816 */ /* 0x100fe40000000069 */
[----:B------:R-:W-:Y:S01]  /*1390*/  SHF.R.U32.HI R106, RZ, 0x10, R105 ;  /* 0x00000010ff6a7819 */ /* 0x000fe20000011669 */
[----:B------:R-:W-:Y:S01]  /*13a0*/  IMAD.MOV.U32 R98, RZ, RZ, R158 ;  /* 0x000000ffff627224 */ /* 0x000fe200078e009e */
[----:B------:R-:W-:Y:S01]  /*13b0*/  PRMT R99, RZ, 0x5410, R99 ;  /* 0x00005410ff637816 */ /* 0x000fe20000000063 */
[----:B------:R-:W-:Y:S01]  /*13c0*/  FADD.FTZ R199, -R167, R104 ;  /* 0x00000068a7c77221 */ /* 0x000fe20000010100 */
[----:B------:R-:W-:Y:S02]  /*13d0*/  PRMT R104, RZ, 0x5410, R106 ;  /* 0x00005410ff687816 */ /* 0x000fe4000000006a */
[----:B------:R-:W-:Y:S01]  /*13e0*/  PRMT R101, RZ, 0x5410, R101 ;  /* 0x00005410ff657816 */ /* 0x000fe20000000065 */
[----:B------:R-:W-:Y:S01]  /*13f0*/  FMUL.FTZ R199, R190, R199 ;  /* 0x000000c7bec77220 */ /* 0x000fe20000410000 */
[----:B------:R-:W-:Y:S01]  /*1400*/  PRMT R98, RZ, 0x5410, R98 ;  /* 0x00005410ff627816 */ /* 0x000fe20000000062 */
[----:B------:R-:W-:-:S02]  /*1410*/  FMUL.FTZ R193, R62, R99 ;  /* 0x000000633ec17220 */ /* 0x000fc40000410000 */
[----:B------:R-:W-:Y:S02]  /*1420*/  FMUL.FTZ R195, R190, R195 ;  /* 0x000000c3bec37220 */ /* 0x000fe40000410000 */
[----:B------:R-:W-:Y:S02]  /*1430*/  FADD.FTZ R105, -R167, R104 ;  /* 0x00000068a7697221 */ /* 0x000fe40000010100 */
[----:B------:R-:W-:Y:S02]  /*1440*/  FADD.FTZ R16, R101, R16 ;  /* 0x0000001065107221 */ /* 0x000fe40000010000 */
[-C--:B------:R-:W-:Y:S02]  /*1450*/  FFMA.FTZ R4, R199, R101.reuse, R4 ;  /* 0x00000065c7047223 */ /* 0x080fe40000010004 */
[----:B------:R-:W-:Y:S01]  /*1460*/  FFMA.FTZ R193, R82, R101, R193 ;  /* 0x0000006552c17223 */ /* 0x000fe200000100c1 */
[----:B------:R-:W-:Y:S01]  /*1470*/  PRMT R101, RZ, 0x5410, R152 ;  /* 0x00005410ff657816 */ /* 0x000fe20000000098 */
[----:B------:R-:W-:-:S02]  /*1480*/  FMUL.FTZ R196, R60, R98 ;  /* 0x000000623cc47220 */ /* 0x000fc40000410000 */
[----:B------:R-:W-:Y:S02]  /*1490*/  FADD.FTZ R39, R98, R39 ;  /* 0x0000002762277221 */ /* 0x000fe40000010000 */
[----:B------:R-:W-:Y:S02]  /*14a0*/  FFMA.FTZ R26, R195, R98, R26 ;  /* 0x00000062c31a7223 */ /* 0x000fe4000001001a */
[----:B------:R-:W-:Y:S02]  /*14b0*/  FMUL.FTZ R194, R190, R105 ;  /* 0x00000069bec27220 */ /* 0x000fe40000410000 */
[----:B------:R-:W-:Y:S01]  /*14c0*/  IMAD.MOV.U32 R98, RZ, RZ, R96 ;  /* 0x000000ffff627224 */ /* 0x000fe200078e0060 */
[----:B------:R-:W-:Y:S01]  /*14d0*/  PRMT R158, RZ, 0x5410, R168 ;  /* 0x00005410ff9e7816 */ /* 0x000fe200000000a8 */
[----:B------:R-:W-:Y:S02]  /*14e0*/  FMUL.FTZ R104, R63, R101 ;  /* 0x000000653f687220 */ /* 0x000fe40000410000 */
[----:B------:R-:W-:-:S02]  /*14f0*/  FADD.FTZ R40, R101, R40 ;  /* 0x0000002865287221 */ /* 0x000fc40000010000 */
[----:B------:R-:W-:Y:S01]  /*1500*/  FFMA.FTZ R27, R194, R101, R27 ;  /* 0x00000065c21b7223 */ /* 0x000fe2000001001b */
[----:B------:R-:W-:Y:S02]  /*1510*/  PRMT R101, RZ, 0x5410, R98 ;  /* 0x00005410ff657816 */ /* 0x000fe40000000062 */
[----:B------:R-:W-:Y:S01]  /*1520*/  PRMT R98, RZ, 0x5410, R102 ;  /* 0x00005410ff627816 */ /* 0x000fe20000000066 */
[----:B------:R-:W-:Y:S01]  /*1530*/  FADD.FTZ R15, R158, R15 ;  /* 0x0000000f9e0f7221 */ /* 0x000fe20000010000 */
[----:B------:R-:W-:Y:S01]  /*1540*/  SHF.R.U64 R200, R96, 0x10, R97 ;  /* 0x0000001060c87819 */ /* 0x000fe20000001261 */
[-C--:B------:R-:W-:Y:S01]  /*1550*/  FFMA.FTZ R3, R194, R158.reuse, R3 ;  /* 0x0000009ec2037223 */ /* 0x080fe20000010003 */
[----:B------:R-:W-:Y:S01]  /*1560*/  SHF.R.U32.HI R152, RZ, 0x10, R97 ;  /* 0x00000010ff987819 */ /* 0x000fe20000011661 */
[----:B------:R-:W-:Y:S02]  /*1570*/  FADD.FTZ R41, R99, R41 ;  /* 0x0000002963297221 */ /* 0x000fe40000010000 */
[----:B------:R-:W-:Y:S01]  /*1580*/  FFMA.FTZ R28, R199, R99, R28 ;  /* 0x00000063c71c7223 */ /* 0x000fe2000001001c */
[----:B------:R-:W-:Y:S01]  /*1590*/  MOV R99, R97 ;  /* 0x0000006100637202 */ /* 0x000fe20000000f00 */
[----:B------:R-:W-:Y:S01]  /*15a0*/  FFMA.FTZ R158, R83, R158, R104 ;  /* 0x0000009e539e7223 */ /* 0x000fe20000010068 */
[----:B------:R-:W-:Y:S01]  /*15b0*/  MOV R97, R161 ;  /* 0x000000a100617202 */ /* 0x000fe20000000f00 */
[----:B------:R-:W-:Y:S01]  /*15c0*/  FADD.FTZ R38, R100, R38 ;  /* 0x0000002664267221 */ /* 0x000fe20000010000 */
[----:B------:R-:W-:Y:S01]  /*15d0*/  SHF.R.U32.HI R104, RZ, 0x10, R161 ;  /* 0x00000010ff687819 */ /* 0x000fe200000116a1 */
[----:B------:R-:W-:Y:S01]  /*15e0*/  FFMA.FTZ R25, R198, R100, R25 ;  /* 0x00000064c6197223 */ /* 0x000fe20000010019 */
[----:B------:R-:W-:Y:S01]  /*15f0*/  SHF.R.U64 R100, R160, 0x10, R161 ;  /* 0x00000010a0647819 */ /* 0x000fe200000012a1 */
[----:B------:R-:W-:Y:S01]  /*1600*/  FADD.FTZ R161, -R167, R98 ;  /* 0x00000062a7a17221 */ /* 0x000fe20000010100 */
[----:B------:R-:W-:-:S04]  /*1610*/  SHF.R.U64 R98, R102, 0x10, R103 ;  /* 0x0000001066627819 */ /* 0x000fc80000001267 */
[----:B------:R-:W-:Y:S01]  /*1620*/  PRMT R98, RZ, 0x5410, R98 ;  /* 0x00005410ff627816 */ /* 0x000fe20000000062 */
[----:B------:R-:W-:-:S04]  /*1630*/  IMAD.MOV.U32 R96, RZ, RZ, R160 ;  /* 0x000000ffff607224 */ /* 0x000fc800078e00a0 */
[----:B------:R-:W-:Y:S01]  /*1640*/  FADD.FTZ R105, -R167, R98 ;  /* 0x00000062a7697221 */ /* 0x000fe20000010100 */
[----:B------:R-:W-:Y:S02]  /*1650*/  PRMT R98, RZ, 0x5410, R100 ;  /* 0x00005410ff627816 */ /* 0x000fe40000000064 */
[----:B------:R-:W-:Y:S01]  /*1660*/  PRMT R200, RZ, 0x5410, R200 ;  /* 0x00005410ffc87816 */ /* 0x000fe200000000c8 */
[----:B------:R-:W-:Y:S01]  /*1670*/  FMUL.FTZ R202, R190, R105 ;  /* 0x00000069beca7220 */ /* 0x000fe20000410000 */
[----:B------:R-:W-:Y:S01]  /*1680*/  PRMT R96, RZ, 0x5410, R96 ;  /* 0x00005410ff607816 */ /* 0x000fe20000000060 */
[----:B------:R-:W-:Y:S02]  /*1690*/  FMUL.FTZ R100, R57, R98 ;  /* 0x0000006239647220 */ /* 0x000fe40000410000 */
[----:B------:R-:W-:Y:S02]  /*16a0*/  FADD.FTZ R17, R200, R17 ;  /* 0x00000011c8117221 */ /* 0x000fe40000010000 */
        /* <DEDUP_REMOVED lines=9> */
[----:B------:R-:W-:Y:S01]  /*1740*/  SHF.R.U32.HI R101, RZ, 0x10, R103 ;  /* 0x00000010ff657819 */ /* 0x000fe20000011667 */
[----:B------:R-:W-:Y:S01]  /*1750*/  FADD.FTZ R197, -R167, R100 ;  /* 0x00000064a7c57221 */ /* 0x000fe20000010100 */
        /* <DEDUP_REMOVED lines=8> */
[----:B------:R-:W-:Y:S01]  /*17e0*/  FADD.FTZ R101, -R167, R100 ;  /* 0x00000064a7657221 */ /* 0x000fe20000010100 */
[----:B------:R-:W-:-:S03]  /*17f0*/  PRMT R152, RZ, 0x5410, R152 ;  /* 0x00005410ff987816 */ /* 0x000fc60000000098 */
[----:B------:R-:W-:Y:S02]  /*1800*/  FMUL.FTZ R168, R190, R101 ;  /* 0x00000065bea87220 */ /* 0x000fe40000410000 */
[----:B------:R-:W-:Y:S02]  /*1810*/  FMUL.FTZ R100, R59, R99 ;  /* 0x000000633b647220 */ /* 0x000fe40000410000 */
[----:B------:R-:W-:Y:S02]  /*1820*/  FADD.FTZ R19, R152, R19 ;  /* 0x0000001398137221 */ /* 0x000fe40000010000 */
[-C--:B------:R-:W-:Y:S01]  /*1830*/  FFMA.FTZ R7, R168, R152.reuse, R7 ;  /* 0x00000098a8077223 */ /* 0x080fe20000010007 */
[----:B------:R-:W-:Y:S01]  /*1840*/  SHF.R.U64 R104, R94, 0x10, R95 ;  /* 0x000000105e687819 */ /* 0x000fe2000000125f */
[----:B------:R-:W-:Y:S01]  /*1850*/  FFMA.FTZ R152, R79, R152, R100 ;  /* 0x000000984f987223 */ /* 0x000fe20000010064 */
[----:B------:R-:W-:Y:S01]  /*1860*/  SHF.R.U64 R100, R92, 0x10, R93 ;  /* 0x000000105c647819 */ /* 0x000fe2000000125d */
[----:B------:R-:W-:-:S02]  /*1870*/  FADD.FTZ R42, R98, R42 ;  /* 0x0000002a622a7221 */ /* 0x000fc40000010000 */
[----:B------:R-:W-:Y:S01]  /*1880*/  FFMA.FTZ R29, R202, R98, R29 ;  /* 0x00000062ca1d7223 */ /* 0x000fe2000001001d */
[----:B------:R-:W-:Y:S01]  /*1890*/  PRMT R92, RZ, 0x5410, R92 ;  /* 0x00005410ff5c7816 */ /* 0x000fe2000000005c */
[----:B------:R-:W-:Y:S01]  /*18a0*/  IMAD.MOV.U32 R98, RZ, RZ, R94 ;  /* 0x000000ffff627224 */ /* 0x000fe200078e005e */
[----:B------:R-:W-:Y:S01]  /*18b0*/  PRMT R94, RZ, 0x5410, R93 ;  /* 0x00005410ff5e7816 */ /* 0x000fe2000000005d */
[----:B------:R-:W-:Y:S01]  /*18c0*/  FADD.FTZ R44, R99, R44 ;  /* 0x0000002c632c7221 */ /* 0x000fe20000010000 */
[----:B------:R-:W-:Y:S01]  /*18d0*/  SHF.R.U32.HI R102, RZ, 0x10, R95 ;  /* 0x00000010ff667819 */ /* 0x000fe2000001165f */
[----:B------:R-:W-:Y:S01]  /*18e0*/  FFMA.FTZ R31, R168, R99, R31 ;  /* 0x00000063a81f7223 */ /* 0x000fe2000001001f */
[----:B------:R-:W-:Y:S02]  /*18f0*/  MOV R99, R95 ;  /* 0x0000005f00637202 */ /* 0x000fe40000000f00 */
[----:B------:R-:W-:Y:S01]  /*1900*/  SHF.R.U32.HI R95, RZ, 0x10, R93 ;  /* 0x00000010ff5f7819 */ /* 0x000fe2000001165d */
[C---:B------:R-:W-:Y:S01]  /*1910*/  FADD.FTZ R201, -R167.reuse, R92 ;  /* 0x0000005ca7c97221 */ /* 0x040fe20000010100 */
[----:B------:R-:W-:Y:S01]  /*1920*/  PRMT R92, RZ, 0x5410, R100 ;  /* 0x00005410ff5c7816 */ /* 0x000fe20000000064 */
[----:B------:R-:W-:Y:S01]  /*1930*/  FADD.FTZ R205, -R167, R94 ;  /* 0x0000005ea7cd7221 */ /* 0x000fe20000010100 */
[----:B------:R-:W-:-:S03]  /*1940*/  PRMT R94, RZ, 0x5410, R95 ;  /* 0x00005410ff5e7816 */ /* 0x000fc6000000005f */
[C---:B------:R-:W-:Y:S02]  /*1950*/  FADD.FTZ R101, -R167.reuse, R92 ;  /* 0x0000005ca7657221 */ /* 0x040fe40000010100 */
[----:B------:R-:W-:Y:S02]  /*1960*/  FADD.FTZ R103, -R167, R94 ;  /* 0x0000005ea7677221 */ /* 0x000fe40000010100 */
[----:B------:R-:W-:Y:S02]  /*1970*/  FADD.FTZ R94, RZ, R151 ;  /* 0x00000097ff5e7221 */ /* 0x000fe40000010000 */
[----:B------:R-:W-:Y:S02]  /*1980*/  FFMA.FTZ R92, R150, R151, RZ ;  /* 0x00000097965c7223 */ /* 0x000fe400000100ff */
        /* <DEDUP_REMOVED lines=8> */
[----:B------:R-:W-:Y:S01]  /*1a10*/  PRMT R98, RZ, 0x5410, R98 ;  /* 0x00005410ff627816 */ /* 0x000fe20000000062 */
[----:B------:R-:W-:-:S02]  /*1a20*/  IMAD.MOV.U32 R96, RZ, RZ, R148 ;  /* 0x000000ffff607224 */ /* 0x000fc400078e0094 */
[----:B------:R-:W-:Y:S02]  /*1a30*/  FADD.FTZ R94, R157, R94 ;  /* 0x0000005e9d5e7221 */ /* 0x000fe40000010000 */
[----:B------:R-:W-:Y:S01]  /*1a40*/  FFMA.FTZ R92, R156, R157, R92 ;  /* 0x0000009d9c5c7223 */ /* 0x000fe2000001005c */
[----:B------:R-:W-:Y:S01]  /*1a50*/  PRMT R93, RZ, 0x5410, R96 ;  /* 0x00005410ff5d7816 */ /* 0x000fe20000000060 */
[----:B------:R-:W-:Y:S02]  /*1a60*/  FMUL.FTZ R167, R52, R98 ;  /* 0x0000006234a77220 */ /* 0x000fe40000410000 */
[----:B------:R-:W-:Y:S02]  /*1a70*/  FMUL.FTZ R201, R190, R201 ;  /* 0x000000c9bec97220 */ /* 0x000fe40000410000 */
[----:B------:R-:W-:Y:S02]  /*1a80*/  FADD.FTZ R94, R165, R94 ;  /* 0x0000005ea55e7221 */ /* 0x000fe40000010000 */
[----:B------:R-:W-:-:S02]  /*1a90*/  FFMA.FTZ R92, R170, R165, R92 ;  /* 0x000000a5aa5c7223 */ /* 0x000fc4000001005c */
[----:B------:R-:W-:Y:S02]  /*1aa0*/  FADD.FTZ R22, R93, R22 ;  /* 0x000000165d167221 */ /* 0x000fe40000010000 */
[-C--:B------:R-:W-:Y:S02]  /*1ab0*/  FFMA.FTZ R167, R72, R93.reuse, R167 ;  /* 0x0000005d48a77223 */ /* 0x080fe400000100a7 */
[----:B------:R-:W-:Y:S02]  /*1ac0*/  FFMA.FTZ R10, R201, R93, R10 ;  /* 0x0000005dc90a7223 */ /* 0x000fe4000001000a */
[----:B------:R-:W-:Y:S02]  /*1ad0*/  FADD.FTZ R93, R169, R94 ;  /* 0x0000005ea95d7221 */ /* 0x000fe40000010000 */
[----:B------:R-:W-:Y:S02]  /*1ae0*/  FFMA.FTZ R92, R192, R169, R92 ;  /* 0x000000a9c05c7223 */ /* 0x000fe4000001005c */
        /* <DEDUP_REMOVED lines=9> */
[----:B------:R-:W-:Y:S01]  /*1b80*/  PRMT R99, RZ, 0x5410, R99 ;  /* 0x00005410ff637816 */ /* 0x000fe20000000063 */
[----:B------:R-:W-:Y:S02]  /*1b90*/  FADD.FTZ R45, R97, R45 ;  /* 0x0000002d612d7221 */ /* 0x000fe40000010000 */
[----:B------:R-:W-:Y:S01]  /*1ba0*/  FFMA.FTZ R32, R197, R97, R32 ;  /* 0x00000061c5207223 */ /* 0x000fe20000010020 */
[----:B------:R-:W-:Y:S01]  /*1bb0*/  MOV R97, R149 ;  /* 0x0000009500617202 */ /* 0x000fe20000000f00 */
[----:B------:R-:W-:Y:S02]  /*1bc0*/  FADD.FTZ R95, R158, R95 ;  /* 0x0000005f9e5f7221 */ /* 0x000fe40000010000 */
[----:B------:R-:W-:Y:S01]  /*1bd0*/  FFMA.FTZ R93, R194, R158, R93 ;  /* 0x0000009ec25d7223 */ /* 0x000fe2000001005d */
[----:B------:R-:W-:Y:S01]  /*1be0*/  PRMT R97, RZ, 0x5410, R97 ;  /* 0x00005410ff617816 */ /* 0x000fe20000000061 */
[----:B------:R-:W-:-:S02]  /*1bf0*/  FADD.FTZ R95, R160, R95 ;  /* 0x0000005fa05f7221 */ /* 0x000fc40000010000 */
[----:B------:R-:W-:Y:S02]  /*1c00*/  FFMA.FTZ R93, R161, R160, R93 ;  /* 0x000000a0a15d7223 */ /* 0x000fe4000001005d */
[----:B------:R-:W-:Y:S02]  /*1c10*/  FMUL.FTZ R203, R54, R99 ;  /* 0x0000006336cb7220 */ /* 0x000fe40000410000 */
[----:B------:R-:W-:Y:S02]  /*1c20*/  FMUL.FTZ R205, R190, R205 ;  /* 0x000000cdbecd7220 */ /* 0x000fe40000410000 */
[----:B------:R-:W-:Y:S02]  /*1c30*/  FADD.FTZ R94, R200, R95 ;  /* 0x0000005fc85e7221 */ /* 0x000fe40000010000 */
[----:B------:R-:W-:Y:S01]  /*1c40*/  FFMA.FTZ R92, R202, R200, R93 ;  /* 0x000000c8ca5c7223 */ /* 0x000fe2000001005d */
[----:B------:R-:W-:Y:S01]  /*1c50*/  SHF.R.U64 R106, R148, 0x10, R149 ;  /* 0x00000010946a7819 */ /* 0x000fe20000001295 */
[----:B------:R-:W-:-:S02]  /*1c60*/  FADD.FTZ R24, R97, R24 ;  /* 0x0000001861187221 */ /* 0x000fc40000010000 */
[-C--:B------:R-:W-:Y:S02]  /*1c70*/  FFMA.FTZ R203, R74, R97.reuse, R203 ;  /* 0x000000614acb7223 */ /* 0x080fe400000100cb */
[----:B------:R-:W-:Y:S01]  /*1c80*/  FFMA.FTZ R12, R205, R97, R12 ;  /* 0x00000061cd0c7223 */ /* 0x000fe2000001000c */
[----:B------:R-:W-:Y:S01]  /*1c90*/  PRMT R97, RZ, 0x5410, R104 ;  /* 0x00005410ff617816 */ /* 0x000fe20000000068 */
[----:B------:R-:W-:Y:S02]  /*1ca0*/  FADD.FTZ R95, R159, R94 ;  /* 0x0000005e9f5f7221 */ /* 0x000fe40000010000 */
[----:B------:R-:W-:Y:S01]  /*1cb0*/  FFMA.FTZ R93, R197, R159, R92 ;  /* 0x0000009fc55d7223 */ /* 0x000fe2000001005c */
[----:B------:R-:W-:Y:S01]  /*1cc0*/  PRMT R96, RZ, 0x5410, R106 ;  /* 0x00005410ff607816 */ /* 0x000fe2000000006a */
[----:B------:R-:W-:Y:S02]  /*1cd0*/  FMUL.FTZ R204, R190, R101 ;  /* 0x00000065becc7220 */ /* 0x000fe40000410000 */
[----:B------:R-:W-:-:S02]  /*1ce0*/  FMUL.FTZ R207, R53, R97 ;  /* 0x0000006135cf7220 */ /* 0x000fc40000410000 */
[----:B------:R-:W-:Y:S02]  /*1cf0*/  FADD.FTZ R92, R152, R95 ;  /* 0x0000005f985c7221 */ /* 0x000fe40000010000 */
[----:B------:R-:W-:Y:S01]  /*1d00*/  FFMA.FTZ R94, R168, R152, R93 ;  /* 0x00000098a85e7223 */ /* 0x000fe2000001005d */
[----:B------:R-:W-:Y:S01]  /*1d10*/  SHF.R.U32.HI R105, RZ, 0x10, R149 ;  /* 0x00000010ff697819 */ /* 0x000fe20000011695 */
[----:B------:R-:W-:Y:S02]  /*1d20*/  FADD.FTZ R46, R97, R46 ;  /* 0x0000002e612e7221 */ /* 0x000fe40000010000 */
[----:B------:R-:W-:Y:S01]  /*1d30*/  FFMA.FTZ R33, R204, R97, R33 ;  /* 0x00000061cc217223 */ /* 0x000fe20000010021 */
[----:B------:R-:W-:Y:S01]  /*1d40*/  PRMT R97, RZ, 0x5410, R102 ;  /* 0x00005410ff617816 */ /* 0x000fe20000000066 */
[----:B------:R-:W-:Y:S02]  /*1d50*/  FFMA.FTZ R207, R73, R96, R207 ;  /* 0x0000006049cf7223 */ /* 0x000fe400000100cf */
[----:B------:R-:W-:-:S02]  /*1d60*/  FADD.FTZ R92, R167, R92 ;  /* 0x0000005ca75c7221 */ /* 0x000fc40000010000 */
[----:B------:R-:W-:Y:S02]  /*1d70*/  FFMA.FTZ R93, R201, R167, R94 ;  /* 0x000000a7c95d7223 */ /* 0x000fe4000001005e */
[----:B------:R-:W-:Y:S02]  /*1d80*/  FADD.FTZ R21, R96, R21 ;  /* 0x0000001560157221 */ /* 0x000fe40000010000 */
[----:B------:R-:W-:Y:S01]  /*1d90*/  FFMA.FTZ R9, R204, R96, R9 ;  /* 0x00000060cc097223 */ /* 0x000fe20000010009 */
[----:B------:R-:W-:Y:S01]  /*1da0*/  PRMT R96, RZ, 0x5410, R105 ;  /* 0x00005410ff607816 */ /* 0x000fe20000000069 */
[----:B------:R-:W-:Y:S02]  /*1db0*/  FMUL.FTZ R206, R55, R97 ;  /* 0x0000006137ce7220 */ /* 0x000fe40000410000 */
[----:B------:R-:W-:Y:S02]  /*1dc0*/  FADD.FTZ R92, R92, R207 ;  /* 0x000000cf5c5c7221 */ /* 0x000fe40000010000 */
[----:B------:R-:W-:Y:S01]  /*1dd0*/  FFMA.FTZ R94, R204, R207, R93 ;  /* 0x000000cfcc5e7223 */ /* 0x000fe2000001005d */
[----:B------:R-:W-:Y:S01]  /*1de0*/  IADD3 R137, R137, c[0x0][0x160], RZ ;  /* 0x0000580089897a10 */ /* 0x000fe20007ffe0ff */
[----:B------:R-:W-:-:S02]  /*1df0*/  FMUL.FTZ R208, R190, R103 ;  /* 0x00000067bed07220 */ /* 0x000fc40000410000 */
[----:B------:R-:W-:Y:S02]  /*1e00*/  FFMA.FTZ R206, R75, R96, R206 ;  /* 0x000000604bce7223 */ /* 0x000fe400000100ce */
[----:B------:R-:W-:Y:S02]  /*1e10*/  FADD.FTZ R93, R92, R203 ;  /* 0x000000cb5c5d7221 */ /* 0x000fe40000010000 */
[----:B------:R-:W-:Y:S01]  /*1e20*/  FFMA.FTZ R95, R205, R203, R94 ;  /* 0x000000cbcd5f7223 */ /* 0x000fe2000001005e */
[----:B------:R-:W-:Y:S01]  /*1e30*/  LOP3.LUT P2, RZ, R50, 0x1f, RZ, 0xc0, !PT ;  /* 0x0000001f32ff7812 */ /* 0x000fe2000784c0ff */
[----:B------:R-:W-:Y:S01]  /*1e40*/  FADD.FTZ R49, R99, R49 ;  /* 0x0000003163317221 */ /* 0x000fe20000010000 */
[----:B------:R-:W-:Y:S01]  /*1e50*/  ISETP.GE.AND P4, PT, R137, c[0x0][0x164], PT ;  /* 0x0000590089007a0c */ /* 0x000fe20003f86270 */
        /* <DEDUP_REMOVED lines=10> */
[----:B------:R-:W-:Y:S01]  /*1f00*/  FFMA.FTZ R99, R208, R206, R95 ;  /* 0x000000ced0637223 */ /* 0x000fe2000001005f */
[----:B------:R-:W-:Y:S05]  /*1f10*/  BRA.DIV ~URZ, `(.L_x_654) ;  /* 0x00001ec27f007947 */ /* 0x000fea000b800000 */
[----:B------:R0:W1:Y:S02]  /*1f20*/  SHFL.DOWN PT, R94, R97, 0x10, 0x1f ;  /* 0x0a001f00615e7f89 */ /* 0x00006400000e0000 */
.L_x_668:
        /* <DEDUP_REMOVED lines=18> */
.L_x_669:
[----:B------:R-:W-:Y:S01]  /*2050*/  PLOP3.LUT P0, PT, PT, PT, PT, 0x80, 0x0 ;  /* 0x000000000000781c */ /* 0x000fe20003f0f070 */
[----:B--2---:R-:W-:Y:S01]  /*2060*/  FADD.FTZ R148, R148, R97 ;  /* 0x0000006194947221 */ /* 0x004fe20000010000 */
[----:B------:R-:W-:Y:S01]  /*2070*/  @!P2 PLOP3.LUT P0, PT, P3, PT, PT, 0x80, 0x0 ;  /* 0x000000000000a81c */ /* 0x000fe20001f0f070 */
[----:B-1----:R-:W-:Y:S01]  /*2080*/  FADD.FTZ R149, R92, R99 ;  /* 0x000000635c957221 */ /* 0x002fe20000010000 */
[----:B------:R-:W-:Y:S01]  /*2090*/  SHF.R.U32.HI R93, RZ, 0x5, R50 ;  /* 0x00000005ff5d7819 */ /* 0x000fe20000011632 */
[----:B------:R-:W-:-:S03]  /*20a0*/  ULDC.U8 UR6, c[0x0][0x1f0] ;  /* 0x00007c0000067ab9 */ /* 0x000fc60000000000 */
        /* <DEDUP_REMOVED lines=45> */
[-CC-:B------:R-:W-:Y:S02]  /*2380*/  FFMA.FTZ R156, R156, R96.reuse, R93.reuse ;  /* 0x000000609c9c7223 */ /* 0x180fe4000001005d */
        /* <DEDUP_REMOVED lines=16> */
[----:B------:R-:W-:Y:S02]  /*2490*/  FADD.FTZ R171, R166, -R171 ;  /* 0x800000aba6ab7221 */ /* 0x000fe40000010000 */
[----:B------:R-:W-:Y:S01]  /*24a0*/  @P1 FADD.FTZ R104, R104, R101 ;  /* 0x0000006568681221 */ /* 0x000fe20000010000 */
[----:B------:R-:W-:Y:S01]  /*24b0*/  F2F.BF16.F32 R165, R103 ;  /* 0x0000006700a57304 */ /* 0x000fe20000202000 */
[----:B------:R-:W-:Y:S02]  /*24c0*/  @P1 IMAD.MOV.U32 R101, RZ, RZ, R145 ;  /* 0x000000ffff651224 */ /* 0x000fe400078e0091 */
[----:B------:R-:W-:Y:S02]  /*24d0*/  FMUL.FTZ R170, R190, R171 ;  /* 0x000000abbeaa7220 */ /* 0x000fe40000410000 */
[-C--:B------:R-:W-:Y:S01]  /*24e0*/  FFMA.FTZ R195, R195, R96.reuse, R93 ;  /* 0x00000060c3c37223 */ /* 0x080fe2000001005d */
[----:B------:R-:W-:Y:S01]  /*24f0*/  @P1 PRMT R106, RZ, 0x5410, R101 ;  /* 0x00005410ff6a1816 */ /* 0x000fe20000000065 */
[----:B------:R-:W-:Y:S01]  /*2500*/  FADD.FTZ R105, R169, -R192 ;  /* 0x800000c0a9697221 */ /* 0x000fe20000010000 */
[----:B------:R-:W-:Y:S01]  /*2510*/  @P1 SHF.R.U32.HI R101, RZ, 0x10, R145 ;  /* 0x00000010ff651819 */ /* 0x000fe20000011691 */
[----:B------:R-:W-:Y:S01]  /*2520*/  FADD.FTZ R195, R196, -R195 ;  /* 0x800000c3c4c37221 */ /* 0x000fe20000010000 */
[----:B------:R-:W-:Y:S01]  /*2530*/  F2F.BF16.F32 R169, R104 ;  /* 0x0000006800a97304 */ /* 0x000fe20000202000 */
[C---:B------:R-:W-:Y:S01]  /*2540*/  FMUL.FTZ R105, R190.reuse, R105 ;  /* 0x00000069be697220 */ /* 0x040fe20000410000 */
[----:B------:R-:W-:Y:S01]  /*2550*/  @P1 PRMT R101, RZ, 0x5410, R101 ;  /* 0x00005410ff651816 */ /* 0x000fe20000000065 */
[----:B------:R-:W-:Y:S01]  /*2560*/  FMUL.FTZ R192, R190, R195 ;  /* 0x000000c3bec07220 */ /* 0x000fe20000410000 */
[----:B0-----:R-:W-:Y:S01]  /*2570*/  @P2 PRMT R179, R100, 0x7610, R179 ;  /* 0x0000761064b32816 */ /* 0x001fe200000000b3 */
[----:B------:R-:W-:Y:S01]  /*2580*/  FFMA.FTZ R198, R198, R96, R93 ;  /* 0x00000060c6c67223 */ /* 0x000fe2000001005d */
[----:B------:R-:W-:Y:S01]  /*2590*/  SHF.L.U32 R100, R100, 0x10, RZ ;  /* 0x0000001064647819 */ /* 0x000fe200000006ff */
[----:B------:R-:W-:Y:S01]  /*25a0*/  @P1 FADD.FTZ R170, R170, R101 ;  /* 0x00000065aaaa1221 */ /* 0x000fe20000010000 */
[----:B------:R-:W-:Y:S01]  /*25b0*/  @P1 MOV R101, R142 ;  /* 0x0000008e00651202 */ /* 0x000fe20000000f00 */
[----:B------:R-:W-:Y:S01]  /*25c0*/  @P1 FADD.FTZ R105, R105, R106 ;  /* 0x0000006a69691221 */ /* 0x000fe20000010000 */
[----:B------:R-:W-:Y:S01]  /*25d0*/  @P0 F2FP.BF16.PACK_AB R196, RZ, R103 ;  /* 0x00000067ffc4023e */ /* 0x000fe200000010ff */
        /* <DEDUP_REMOVED lines=8> */
[----:B------:R-:W-:-:S02]  /*2660*/  FMUL.FTZ R191, R190, R191 ;  /* 0x000000bfbebf7220 */ /* 0x000fc40000410000 */
[----:B------:R-:W-:Y:S01]  /*2670*/  FMUL.FTZ R193, R190, R193 ;  /* 0x000000c1bec17220 */ /* 0x000fe20000410000 */
[----:B------:R-:W-:Y:S01]  /*2680*/  @P1 PRMT R106, RZ, 0x5410, R101 ;  /* 0x00005410ff6a1816 */ /* 0x000fe20000000065 */
[----:B------:R-:W-:Y:S01]  /*2690*/  @P1 IMAD.MOV.U32 R101, RZ, RZ, R143 ;  /* 0x000000ffff651224 */ /* 0x000fe200078e008f */
[----:B------:R-:W-:Y:S01]  /*26a0*/  F2F.BF16.F32 R171, R105 ;  /* 0x0000006900ab7304 */ /* 0x000fe20000202000 */
[-C--:B------:R-:W-:Y:S02]  /*26b0*/  FFMA.FTZ R107, R194, R96.reuse, R93 ;  /* 0x00000060c26b7223 */ /* 0x080fe4000001005d */
[----:B------:R-:W-:Y:S01]  /*26c0*/  @P1 FADD.FTZ R191, R191, R106 ;  /* 0x0000006abfbf1221 */ /* 0x000fe20000010000 */
[----:B------:R-:W-:Y:S01]  /*26d0*/  @P1 PRMT R106, RZ, 0x5410, R101 ;  /* 0x00005410ff6a1816 */ /* 0x000fe20000000065 */
[----:B------:R-:W-:Y:S02]  /*26e0*/  FADD.FTZ R107, R158, -R107 ;  /* 0x8000006b9e6b7221 */ /* 0x000fe40000010000 */
[-C--:B------:R-:W-:Y:S01]  /*26f0*/  FFMA.FTZ R101, R161, R96.reuse, R93 ;  /* 0x00000060a1657223 */ /* 0x080fe2000001005d */
[----:B------:R-:W-:Y:S01]  /*2700*/  F2F.BF16.F32 R157, R191 ;  /* 0x000000bf009d7304 */ /* 0x000fe20000202000 */
[----:B------:R-:W-:Y:S01]  /*2710*/  @P1 FADD.FTZ R193, R193, R106 ;  /* 0x0000006ac1c11221 */ /* 0x000fe20000010000 */
[----:B------:R-:W-:Y:S01]  /*2720*/  @P1 SHF.R.U32.HI R106, RZ, 0x10, R143 ;  /* 0x00000010ff6a1819 */ /* 0x000fe2000001168f */
[----:B------:R-:W-:Y:S01]  /*2730*/  FMUL.FTZ R161, R190, R107 ;  /* 0x0000006bbea17220 */ /* 0x000fe20000410000 */
[----:B------:R-:W-:Y:S01]  /*2740*/  @P1 SHF.R.U64 R107, R140, 0x10, R141 ;  /* 0x000000108c6b1819 */ /* 0x000fe2000000128d */
[----:B------:R-:W-:Y:S01]  /*2750*/  FADD.FTZ R101, R160, -R101 ;  /* 0x80000065a0657221 */ /* 0x000fe20000010000 */
[----:B------:R-:W-:Y:S01]  /*2760*/  @P1 PRMT R106, RZ, 0x5410, R106 ;  /* 0x00005410ff6a1816 */ /* 0x000fe2000000006a */
[----:B------:R-:W-:Y:S01]  /*2770*/  FFMA.FTZ R149, R202, R96, R93 ;  /* 0x00000060ca957223 */ /* 0x000fe2000001005d */
[----:B------:R-:W-:Y:S01]  /*2780*/  F2F.BF16.F32 R163, R193 ;  /* 0x000000c100a37304 */ /* 0x000fe20000202000 */
[----:B------:R-:W-:-:S02]  /*2790*/  FMUL.FTZ R160, R190, R101 ;  /* 0x00000065bea07220 */ /* 0x000fc40000410000 */
[----:B------:R-:W-:Y:S01]  /*27a0*/  @P1 FADD.FTZ R161, R161, R106 ;  /* 0x0000006aa1a11221 */ /* 0x000fe20000010000 */
[----:B------:R-:W-:Y:S01]  /*27b0*/  @P1 MOV R106, R140 ;  /* 0x0000008c006a1202 */ /* 0x000fe20000000f00 */
[-C--:B------:R-:W-:Y:S02]  /*27c0*/  FFMA.FTZ R162, R162, R96.reuse, R93 ;  /* 0x00000060a2a27223 */ /* 0x080fe4000001005d */
[----:B------:R-:W-:Y:S01]  /*27d0*/  FADD.FTZ R149, R200, -R149 ;  /* 0x80000095c8957221 */ /* 0x000fe20000010000 */
[----:B------:R-:W-:Y:S01]  /*27e0*/  @P1 PRMT R101, RZ, 0x5410, R106 ;  /* 0x00005410ff651816 */ /* 0x000fe2000000006a */
[----:B------:R-:W-:Y:S01]  /*27f0*/  FADD.FTZ R155, R155, -R162 ;  /* 0x800000a29b9b7221 */ /* 0x000fe20000010000 */
[----:B------:R-:W0:Y:S01]  /*2800*/  F2F.BF16.F32 R164, R161 ;  /* 0x000000a100a47304 */ /* 0x000e220000202000 */
[----:B------:R-:W-:Y:S01]  /*2810*/  FFMA.FTZ R148, R197, R96, R93 ;  /* 0x00000060c5947223 */ /* 0x000fe2000001005d */
[----:B------:R-:W-:Y:S01]  /*2820*/  @P0 F2FP.BF16.PACK_AB R197, RZ, R104 ;  /* 0x00000068ffc5023e */ /* 0x000fe200000010ff */
[----:B------:R-:W-:Y:S01]  /*2830*/  @P1 FADD.FTZ R160, R160, R101 ;  /* 0x00000065a0a01221 */ /* 0x000fe20000010000 */
[----:B------:R-:W-:Y:S01]  /*2840*/  @P1 PRMT R101, RZ, 0x5410, R107 ;  /* 0x00005410ff651816 */ /* 0x000fe2000000006b */
[----:B------:R-:W-:-:S02]  /*2850*/  FMUL.FTZ R162, R190, R149 ;  /* 0x00000095bea27220 */ /* 0x000fc40000410000 */
[----:B------:R-:W-:Y:S02]  /*2860*/  FADD.FTZ R159, R159, -R148 ;  /* 0x800000949f9f7221 */ /* 0x000fe40000010000 */
[----:B------:R-:W-:Y:S02]  /*2870*/  @P1 FADD.FTZ R162, R162, R101 ;  /* 0x00000065a2a21221 */ /* 0x000fe40000010000 */
[-CC-:B------:R-:W-:Y:S02]  /*2880*/  FFMA.FTZ R150, R150, R96.reuse, R93.reuse ;  /* 0x0000006096967223 */ /* 0x180fe4000001005d */
[-CC-:B------:R-:W-:Y:S01]  /*2890*/  FFMA.FTZ R154, R154, R96.reuse, R93.reuse ;  /* 0x000000609a9a7223 */ /* 0x180fe2000001005d */
[----:B------:R-:W-:Y:S01]  /*28a0*/  F2F.BF16.F32 R156, R162 ;  /* 0x000000a2009c7304 */ /* 0x000fe20000202000 */
[-CC-:B------:R-:W-:Y:S02]  /*28b0*/  FFMA.FTZ R101, R168, R96.reuse, R93.reuse ;  /* 0x00000060a8657223 */ /* 0x180fe4000001005d */
[----:B------:R-:W-:-:S02]  /*28c0*/  FFMA.FTZ R106, R201, R96, R93 ;  /* 0x00000060c96a7223 */ /* 0x000fc4000001005d */
[-CC-:B------:R-:W-:Y:S02]  /*28d0*/  FFMA.FTZ R204, R204, R96.reuse, R93.reuse ;  /* 0x00000060cccc7223 */ /* 0x180fe4000001005d */
[-CC-:B------:R-:W-:Y:S02]  /*28e0*/  FFMA.FTZ R148, R205, R96.reuse, R93.reuse ;  /* 0x00000060cd947223 */ /* 0x180fe4000001005d */
[----:B------:R-:W-:Y:S01]  /*28f0*/  FFMA.FTZ R107, R208, R96, R93 ;  /* 0x00000060d06b7223 */ /* 0x000fe2000001005d */
[----:B------:R-:W-:Y:S01]  /*2900*/  @P1 MOV R96, R139 ;  /* 0x0000008b00601202 */ /* 0x000fe20000000f00 */
[----:B------:R-:W-:Y:S02]  /*2910*/  @P1 IMAD.MOV.U32 R93, RZ, RZ, R141 ;  /* 0x000000ffff5d1224 */ /* 0x000fe400078e008d */
[----:B------:R-:W-:Y:S02]  /*2920*/  FMUL.FTZ R168, R190, R159 ;  /* 0x0000009fbea87220 */ /* 0x000fe40000410000 */
[----:B------:R-:W-:Y:S01]  /*2930*/  FADD.FTZ R101, R152, -R101 ;  /* 0x8000006598657221 */ /* 0x000fe20000010000 */
[----:B------:R-:W-:Y:S01]  /*2940*/  @P1 PRMT R93, RZ, 0x5410, R93 ;  /* 0x00005410ff5d1816 */ /* 0x000fe2000000005d */
[----:B------:R-:W-:-:S02]  /*2950*/  FADD.FTZ R207, R207, -R204 ;  /* 0x800000cccfcf7221 */ /* 0x000fc40000010000 */
[----:B------:R-:W-:Y:S02]  /*2960*/  FMUL.FTZ R158, R190, R101 ;  /* 0x00000065be9e7220 */ /* 0x000fe40000410000 */
[----:B------:R-:W-:Y:S01]  /*2970*/  @P1 FADD.FTZ R168, R168, R93 ;  /* 0x0000005da8a81221 */ /* 0x000fe20000010000 */
[----:B------:R-:W-:Y:S01]  /*2980*/  @P1 SHF.R.U32.HI R93, RZ, 0x10, R141 ;  /* 0x00000010ff5d1819 */ /* 0x000fe2000001168d */
[----:B------:R-:W-:Y:S02]  /*2990*/  FADD.FTZ R153, R153, -R154 ;  /* 0x8000009a99997221 */ /* 0x000fe40000010000 */
[----:B------:R-:W-:Y:S01]  /*29a0*/  FADD.FTZ R151, R151, -R150 ;  /* 0x8000009697977221 */ /* 0x000fe20000010000 */
[----:B------:R-:W-:Y:S01]  /*29b0*/  @P1 PRMT R93, RZ, 0x5410, R93 ;  /* 0x00005410ff5d1816 */ /* 0x000fe2000000005d */
[----:B------:R-:W-:Y:S01]  /*29c0*/  FMUL.FTZ R154, R190, R207 ;  /* 0x000000cfbe9a7220 */ /* 0x000fe20000410000 */
[----:B------:R-:W-:Y:S01]  /*29d0*/  F2F.BF16.F32 R159, R168 ;  /* 0x000000a8009f7304 */ /* 0x000fe20000202000 */
[----:B------:R-:W-:-:S02]  /*29e0*/  FADD.FTZ R203, R203, -R148 ;  /* 0x80000094cbcb7221 */ /* 0x000fc40000010000 */
[----:B------:R-:W-:Y:S01]  /*29f0*/  @P1 FADD.FTZ R158, R158, R93 ;  /* 0x0000005d9e9e1221 */ /* 0x000fe20000010000 */
[----:B------:R-:W-:Y:S01]  /*2a00*/  @P1 SHF.R.U64 R93, R138, 0x10, R139 ;  /* 0x000000108a5d1819 */ /* 0x000fe2000000128b */
[C---:B------:R-:W-:Y:S02]  /*2a10*/  FMUL.FTZ R92, R190.reuse, R151 ;  /* 0x00000097be5c7220 */ /* 0x040fe40000410000 */
[----:B------:R-:W-:Y:S01]  /*2a20*/  FMUL.FTZ R152, R190, R203 ;  /* 0x000000cbbe987220 */ /* 0x000fe20000410000 */
[----:B------:R-:W-:Y:S01]  /*2a30*/  @P1 PRMT R93, RZ, 0x5410, R93 ;  /* 0x00005410ff5d1816 */ /* 0x000fe2000000005d */
[----:B------:R-:W-:Y:S01]  /*2a40*/  @P1 FADD.FTZ R92, R92, R95 ;  /* 0x0000005f5c5c1221 */ /* 0x000fe20000010000 */
[----:B------:R-:W-:Y:S01]  /*2a50*/  @P1 PRMT R95, RZ, 0x5410, R98 ;  /* 0x00005410ff5f1816 */ /* 0x000fe20000000062 */
[----:B------:R-:W-:Y:S01]  /*2a60*/  FMUL.FTZ R94, R190, R153 ;  /* 0x00000099be5e7220 */ /* 0x000fe20000410000 */
[----:B------:R-:W-:Y:S01]  /*2a70*/  F2F.BF16.F32 R166, R158 ;  /* 0x0000009e00a67304 */ /* 0x000fe20000202000 */
[----:B------:R-:W-:Y:S01]  /*2a80*/  @P1 FADD.FTZ R154, R154, R93 ;  /* 0x0000005d9a9a1221 */ /* 0x000fe20000010000 */
[----:B------:R-:W-:Y:S01]  /*2a90*/  @P1 PRMT R93, RZ, 0x5410, R96 ;  /* 0x00005410ff5d1816 */ /* 0x000fe20000000060 */
[----:B------:R-:W-:Y:S01]  /*2aa0*/  FADD.FTZ R167, R167, -R106 ;  /* 0x8000006aa7a77221 */ /* 0x000fe20000010000 */
[----:B------:R-:W-:Y:S01]  /*2ab0*/  @P1 SHF.R.U32.HI R96, RZ, 0x10, R139 ;  /* 0x00000010ff601819 */ /* 0x000fe2000001168b */
[----:B------:R-:W-:Y:S01]  /*2ac0*/  @P1 FADD.FTZ R94, R94, R95 ;  /* 0x0000005f5e5e1221 */ /* 0x000fe20000010000 */
[----:B------:R-:W-:Y:S01]  /*2ad0*/  @P0 F2FP.BF16.PACK_AB R101, RZ, R92 ;  /* 0x0000005cff65023e */ /* 0x000fe200000010ff */
[----:B------:R-:W-:Y:S01]  /*2ae0*/  @P1 FADD.FTZ R152, R152, R93 ;  /* 0x0000005d98981221 */ /* 0x000fe20000010000 */
[----:B------:R1:W2:Y:S01]  /*2af0*/  F2F.BF16.F32 R97, R92 ;  /* 0x0000005c00617304 */ /* 0x0002a20000202000 */
[----:B------:R-:W-:Y:S01]  /*2b00*/  @P1 IMAD.MOV.U32 R93, RZ, RZ, R138 ;  /* 0x000000ffff5d1224 */ /* 0x000fe200078e008a */
[----:B------:R-:W-:Y:S01]  /*2b10*/  @P0 PRMT R177, R101, 0x7610, R177 ;  /* 0x0000761065b10816 */ /* 0x000fe200000000b1 */
[----:B------:R-:W-:Y:S01]  /*2b20*/  FADD.FTZ R107, R206, -R107 ;  /* 0x8000006bce6b7221 */ /* 0x000fe20000010000 */
[----:B0-----:R-:W-:Y:S01]  /*2b30*/  SHF.L.U32 R106, R164, 0x10, RZ ;  /* 0x00000010a46a7819 */ /* 0x001fe200000006ff */
[----:B------:R-:W-:-:S02]  /*2b40*/  FMUL.FTZ R98, R190, R155 ;  /* 0x0000009bbe627220 */ /* 0x000fc40000410000 */
[C---:B------:R-:W-:Y:S01]  /*2b50*/  FMUL.FTZ R167, R190.reuse, R167 ;  /* 0x000000a7bea77220 */ /* 0x040fe20000410000 */
[----:B------:R0:W3:Y:S01]  /*2b60*/  F2F.BF16.F32 R95, R94 ;  /* 0x0000005e005f7304 */ /* 0x0000e20000202000 */
[----:B-1----:R-:W-:Y:S01]  /*2b70*/  @P1 PRMT R92, RZ, 0x5410, R93 ;  /* 0x00005410ff5c1816 */ /* 0x002fe2000000005d */
[----:B------:R-:W-:Y:S01]  /*2b80*/  FMUL.FTZ R190, R190, R107 ;  /* 0x0000006bbebe7220 */ /* 0x000fe20000410000 */
[----:B------:R-:W-:Y:S01]  /*2b90*/  @P1 PRMT R93, RZ, 0x5410, R96 ;  /* 0x00005410ff5d1816 */ /* 0x000fe20000000060 */
[----:B------:R-:W-:Y:S02]  /*2ba0*/  @P1 FADD.FTZ R98, R98, R99 ;  /* 0x0000006362621221 */ /* 0x000fe40000010000 */
[----:B------:R-:W-:Y:S02]  /*2bb0*/  @P1 FADD.FTZ R167, R167, R92 ;  /* 0x0000005ca7a71221 */ /* 0x000fe40000010000 */
[----:B------:R-:W-:Y:S01]  /*2bc0*/  @P1 FADD.FTZ R190, R190, R93 ;  /* 0x0000005dbebe1221 */ /* 0x000fe20000010000 */
[----:B------:R1:W4:Y:S01]  /*2bd0*/  F2F.BF16.F32 R99, R98 ;  /* 0x0000006200637304 */ /* 0x0003220000202000 */
[----:B0-----:R-:W-:Y:S01]  /*2be0*/  @P0 F2FP.BF16.PACK_AB R94, RZ, R94 ;  /* 0x0000005eff5e023e */ /* 0x001fe200000010ff */
[----:B------:R-:W-:Y:S01]  /*2bf0*/  IMAD.U32 R96, R195, 0x10000, RZ ;  /* 0x00010000c3607824 */ /* 0x000fe200078e00ff */
[----:B--2---:R-:W-:Y:S01]  /*2c00*/  @P2 PRMT R183, R97, 0x7610, R183 ;  /* 0x0000761061b72816 */ /* 0x004fe200000000b7 */
[----:B------:R-:W-:Y:S01]  /*2c10*/  IMAD.U32 R107, R166, 0x10000, RZ ;  /* 0x00010000a66b7824 */ /* 0x000fe200078e00ff */
[----:B------:R-:W-:-:S02]  /*2c20*/  @P0 PRMT R180, R94, 0x7610, R180 ;  /* 0x000076105eb40816 */ /* 0x000fc400000000b4 */
[C---:B---3--:R-:W-:Y:S01]  /*2c30*/  @P2 PRMT R178, R95.reuse, 0x7610, R178 ;  /* 0x000076105fb22816 */ /* 0x048fe200000000b2 */
[----:B------:R-:W0:Y:S01]  /*2c40*/  F2F.BF16.F32 R148, R154 ;  /* 0x0000009a00947304 */ /* 0x000e220000202000 */
[----:B------:R-:W-:Y:S01]  /*2c50*/  IMAD.WIDE.U32 R92, R95, 0x10000, RZ ;  /* 0x000100005f5c7825 */ /* 0x000fe200078e00ff */
[----:B-1----:R-:W-:-:S03]  /*2c60*/  @P0 F2FP.BF16.PACK_AB R98, RZ, R98 ;  /* 0x00000062ff62023e */ /* 0x002fc600000010ff */
[----:B------:R-:W-:Y:S01]  /*2c70*/  IMAD.WIDE.U32 R94, R169, 0x10000, RZ ;  /* 0x00010000a95e7825 */ /* 0x000fe200078e00ff */
[----:B------:R-:W-:Y:S02]  /*2c80*/  LOP3.LUT R92, R92, R97, RZ, 0xfc, !PT ;  /* 0x000000615c5c7212 */ /* 0x000fe400078efcff */
[----:B------:R-:W1:Y:S01]  /*2c90*/  F2F.BF16.F32 R150, R190 ;  /* 0x000000be00967304 */ /* 0x000e620000202000 */
[----:B----4-:R-:W-:Y:S02]  /*2ca0*/  LOP3.LUT R93, R93, R100, R99, 0xfe, !PT ;  /* 0x000000645d5d7212 */ /* 0x010fe400078efe63 */
[----:B------:R-:W-:Y:S01]  /*2cb0*/  LOP3.LUT R95, R95, R96, R171, 0xfe, !PT ;  /* 0x000000605f5f7212 */ /* 0x000fe200078efeab */
[----:B------:R-:W-:Y:S01]  /*2cc0*/  IMAD.WIDE.U32 R96, R157, 0x10000, RZ ;  /* 0x000100009d607825 */ /* 0x000fe200078e00ff */
[----:B------:R-:W-:Y:S02]  /*2cd0*/  @P0 PRMT R181, R98, 0x7610, R181 ;  /* 0x0000761062b50816 */ /* 0x000fe400000000b5 */
[----:B------:R-:W-:Y:S01]  /*2ce0*/  @P2 PRMT R182, R99, 0x7610, R182 ;  /* 0x0000761063b62816 */ /* 0x000fe200000000b6 */
[----:B------:R-:W2:Y:S01]  /*2cf0*/  F2F.BF16.F32 R149, R152 ;  /* 0x0000009800957304 */ /* 0x000ea20000202000 */
[----:B0-----:R-:W-:Y:S01]  /*2d00*/  IMAD.WIDE.U32 R100, R148, 0x10000, RZ ;  /* 0x0001000094647825 */ /* 0x001fe200078e00ff */
[----:B------:R-:W-:-:S02]  /*2d10*/  LOP3.LUT R97, R97, R106, R163, 0xfe, !PT ;  /* 0x0000006a61617212 */ /* 0x000fc400078efea3 */
[----:B------:R-:W-:Y:S01]  /*2d20*/  @P0 F2FP.BF16.PACK_AB R106, RZ, R102 ;  /* 0x00000066ff6a023e */ /* 0x000fe200000010ff */
[----:B------:R-:W-:Y:S01]  /*2d30*/  IMAD.WIDE.U32 R98, R156, 0x10000, RZ ;  /* 0x000100009c627825 */ /* 0x000fe200078e00ff */
[----:B------:R-:W-:Y:S02]  /*2d40*/  LOP3.LUT R94, R94, R165, RZ, 0xfc, !PT ;  /* 0x000000a55e5e7212 */ /* 0x000fe400078efcff */
[----:B------:R-:W0:Y:S01]  /*2d50*/  F2F.BF16.F32 R155, R192 ;  /* 0x000000c0009b7304 */ /* 0x000e220000202000 */
[----:B-1----:R-:W-:Y:S02]  /*2d60*/  SHF.L.U32 R194, R150, 0x10, RZ ;  /* 0x0000001096c27819 */ /* 0x002fe400000006ff */
[----:B------:R-:W-:Y:S02]  /*2d70*/  LOP3.LUT R99, R99, R107, R159, 0xfe, !PT ;  /* 0x0000006b63637212 */ /* 0x000fe400078efe9f */
[----:B------:R-:W-:-:S03]  /*2d80*/  @P0 PRMT R184, R106, 0x7610, R184 ;  /* 0x000076106ab80816 */ /* 0x000fc600000000b8 */
[----:B------:R-:W1:Y:S01]  /*2d90*/  F2F.BF16.F32 R153, R160 ;  /* 0x000000a000997304 */ /* 0x000e620000202000 */
[----:B--2---:R-:W-:Y:S01]  /*2da0*/  LOP3.LUT R101, R101, R194, R149, 0xfe, !PT ;  /* 0x000000c265657212 */ /* 0x004fe200078efe95 */
[----:B------:R-:W-:-:S04]  /*2db0*/  IMAD.MOV.U32 R194, RZ, RZ, 0x8 ;  /* 0x00000008ffc27424 */ /* 0x000fc800078e00ff */
[----:B------:R-:W-:Y:S02]  /*2dc0*/  IMAD.WIDE.U32 R102, R189, R194, c[0x0][0x248] ;  /* 0x00009200bd667625 */ /* 0x000fe400078e00c2 */
[----:B------:R-:W2:Y:S01]  /*2dd0*/  F2F.BF16.F32 R151, R167 ;  /* 0x000000a700977304 */ /* 0x000ea20000202000 */
[----:B0-----:R-:W-:Y:S02]  /*2de0*/  LOP3.LUT R96, R96, R155, RZ, 0xfc, !PT ;  /* 0x0000009b60607212 */ /* 0x001fe400078efcff */
[----:B-1----:R-:W-:Y:S02]  /*2df0*/  LOP3.LUT R98, R98, R153, RZ, 0xfc, !PT ;  /* 0x0000009962627212 */ /* 0x002fe400078efcff */
[----:B--2---:R-:W-:Y:S01]  /*2e00*/  LOP3.LUT R100, R100, R151, RZ, 0xfc, !PT ;  /* 0x0000009764647212 */ /* 0x004fe200078efcff */
        /* <DEDUP_REMOVED lines=9> */
.L_x_656:
        /* <DEDUP_REMOVED lines=12> */
.L_x_657:
[----:B------:R-:W-:Y:S02]  /*2f60*/  @P0 F2FP.BF16.PACK_AB R170, RZ, R170 ;  /* 0x000000aaffaa023e */ /* 0x000fe400000010ff */
[----:B-1----:R-:W-:Y:S02]  /*2f70*/  IADD3 R92, P1, R173, c[0x0][0x248], RZ ;  /* 0x00009200ad5c7a10 */ /* 0x002fe40007f3e0ff */
[----:B------:R-:W-:Y:S02]  /*2f80*/  @P2 PRMT R183, R165, 0x7610, R183 ;  /* 0x00007610a5b72816 */ /* 0x000fe400000000b7 */
[----:B------:R-:W-:Y:S02]  /*2f90*/  @P2 PRMT R178, R169, 0x7610, R178 ;  /* 0x00007610a9b22816 */ /* 0x000fe400000000b2 */
[----:B------:R-:W-:Y:S02]  /*2fa0*/  @P2 PRMT R182, R171, 0x7610, R182 ;  /* 0x00007610abb62816 */ /* 0x000fe400000000b6 */
[----:B------:R-:W-:-:S02]  /*2fb0*/  @P2 PRMT R179, R195, 0x7610, R179 ;  /* 0x00007610c3b32816 */ /* 0x000fc400000000b3 */
[----:B------:R-:W-:Y:S02]  /*2fc0*/  @P0 F2FP.BF16.PACK_AB R192, RZ, R192 ;  /* 0x000000c0ffc0023e */ /* 0x000fe400000010ff */
        /* <DEDUP_REMOVED lines=13> */
.L_x_658:
[----:B------:R1:W-:Y:S01]  /*30a0*/  STG.E.64 [R92.64], R94 ;  /* 0x0000005e5c007986 */ /* 0x0003e2000c101b04 */
[----:B------:R-:W-:Y:S02]  /*30b0*/  @P0 PRMT R177, R192, 0x7610, R177 ;  /* 0x00007610c0b10816 */ /* 0x000fe400000000b1 */
        /* <DEDUP_REMOVED lines=11> */
.L_x_659:
[----:B------:R-:W-:Y:S02]  /*3170*/  @P0 F2FP.BF16.PACK_AB R161, RZ, R161 ;  /* 0x000000a1ffa1023e */ /* 0x000fe400000010ff */
[----:B01----:R-:W-:Y:S02]  /*3180*/  IADD3 R92, P1, R175, c[0x0][0x248], RZ ;  /* 0x00009200af5c7a10 */ /* 0x003fe40007f3e0ff */
        /* <DEDUP_REMOVED lines=18> */
.L_x_660:
[----:B------:R1:W-:Y:S01]  /*32b0*/  STG.E.64 [R92.64], R96 ;  /* 0x000000605c007986 */ /* 0x0003e2000c101b04 */
[----:B------:R-:W-:Y:S02]  /*32c0*/  @P0 PRMT R177, R160, 0x7610, R177 ;  /* 0x00007610a0b10816 */ /* 0x000fe400000000b1 */
[----:B------:R-:W-:Y:S02]  /*32d0*/  @P0 PRMT R180, R162, 0x7610, R180 ;  /* 0x00007610a2b40816 */ /* 0x000fe400000000b4 */
[----:B------:R-:W-:Y:S01]  /*32e0*/  @P0 PRMT R181, R168, 0x7610, R181 ;  /* 0x00007610a8b50816 */ /* 0x000fe200000000b5 */
[----:B------:R-:W-:Y:S05]  /*32f0*/  @!P2 BRA `(.L_x_661) ;  /* 0x000000800000a947 */ /* 0x000fea0003800000 */
[----:B0-----:R-:W-:Y:S02]  /*3300*/  LOP3.LUT R94, R178, 0xffff, RZ, 0xc0, !PT ;  /* 0x0000ffffb25e7812 */ /* 0x001fe400078ec0ff */
[----:B-1----:R-:W-:Y:S02]  /*3310*/  IADD3 R92, P1, R175, c[0x0][0x250], RZ ;  /* 0x00009400af5c7a10 */ /* 0x002fe40007f3e0ff */
[----:B------:R-:W-:Y:S01]  /*3320*/  PRMT R97, R182, 0x5410, R179 ;  /* 0x00005410b6617816 */ /* 0x000fe200000000b3 */
[----:B------:R-:W-:Y:S01]  /*3330*/  IMAD.WIDE.U32 R94, R94, 0x10000, RZ ;  /* 0x000100005e5e7825 */ /* 0x000fe200078e00ff */
[----:B------:R-:W-:-:S04]  /*3340*/  IADD3.X R93, R176, c[0x0][0x254], RZ, P1, !PT ;  /* 0x00009500b05d7a10 */ /* 0x000fc80000ffe4ff */
[----:B------:R-:W-:Y:S02]  /*3350*/  LOP3.LUT R95, R97, R95, RZ, 0xfc, !PT ;  /* 0x0000005f615f7212 */ /* 0x000fe400078efcff */
[----:B------:R-:W-:-:S05]  /*3360*/  LOP3.LUT R94, R94, 0xffff, R183, 0xf8, !PT ;  /* 0x0000ffff5e5e7812 */ /* 0x000fca00078ef8b7 */
[----:B------:R0:W-:Y:S02]  /*3370*/  STG.E.64 [R92.64], R94 ;  /* 0x0000005e5c007986 */ /* 0x0001e4000c101b04 */
.L_x_661:
[----:B------:R-:W-:Y:S02]  /*3380*/  @P0 F2FP.BF16.PACK_AB R158, RZ, R158 ;  /* 0x0000009eff9e023e */ /* 0x000fe400000010ff */
[----:B------:R-:W-:Y:S02]  /*3390*/  @P2 PRMT R183, R153, 0x7610, R183 ;  /* 0x0000761099b72816 */ /* 0x000fe400000000b7 */
[----:B------:R-:W-:Y:S02]  /*33a0*/  @P2 PRMT R178, R156, 0x7610, R178 ;  /* 0x000076109cb22816 */ /* 0x000fe400000000b2 */
[----:B------:R-:W-:Y:S02]  /*33b0*/  @P2 PRMT R182, R159, 0x7610, R182 ;  /* 0x000076109fb62816 */ /* 0x000fe400000000b6 */
[----:B------:R-:W-:Y:S02]  /*33c0*/  @P2 PRMT R179, R166, 0x7610, R179 ;  /* 0x00007610a6b32816 */ /* 0x000fe400000000b3 */
[----:B------:R-:W-:-:S02]  /*33d0*/  @P0 F2FP.BF16.PACK_AB R167, RZ, R167 ;  /* 0x000000a7ffa7023e */ /* 0x000fc400000010ff */
        /* <DEDUP_REMOVED lines=10> */
.L_x_662:
        /* <DEDUP_REMOVED lines=21> */
.L_x_663:
        /* <DEDUP_REMOVED lines=9> */
.L_x_664:
[----:B------:R1:W-:Y:S01]  /*3660*/  STG.E.64 [R92.64], R100 ;  /* 0x000000645c007986 */ /* 0x0003e2000c101b04 */
[----:B------:R-:W-:Y:S02]  /*3670*/  @P2 PRMT R183, R151, 0x7610, R183 ;  /* 0x0000761097b72816 */ /* 0x000fe400000000b7 */
[----:B------:R-:W-:Y:S02]  /*3680*/  @P2 PRMT R178, R148, 0x7610, R178 ;  /* 0x0000761094b22816 */ /* 0x000fe400000000b2 */
[----:B------:R-:W-:Y:S02]  /*3690*/  @P2 PRMT R182, R149, 0x7610, R182 ;  /* 0x0000761095b62816 */ /* 0x000fe400000000b6 */
[----:B------:R-:W-:Y:S01]  /*36a0*/  @P2 PRMT R179, R150, 0x7610, R179 ;  /* 0x0000761096b32816 */ /* 0x000fe200000000b3 */
[----:B------:R-:W-:Y:S05]  /*36b0*/  @!P2 BRA `(.L_x_665) ;  /* 0x000000800000a947 */ /* 0x000fea0003800000 */
[----:B0-----:R-:W-:Y:S02]  /*36c0*/  LOP3.LUT R94, R178, 0xffff, RZ, 0xc0, !PT ;  /* 0x0000ffffb25e7812 */ /* 0x001fe400078ec0ff */
[----:B-1----:R-:W-:-:S02]  /*36d0*/  IADD3 R92, P0, R187, c[0x0][0x250], RZ ;  /* 0x00009400bb5c7a10 */ /* 0x002fc40007f1e0ff */
[----:B------:R-:W-:Y:S01]  /*36e0*/  PRMT R97, R182, 0x5410, R179 ;  /* 0x00005410b6617816 */ /* 0x000fe200000000b3 */
[----:B------:R-:W-:Y:S01]  /*36f0*/  IMAD.WIDE.U32 R94, R94, 0x10000, RZ ;  /* 0x000100005e5e7825 */ /* 0x000fe200078e00ff */
[----:B------:R-:W-:-:S04]  /*3700*/  IADD3.X R93, R188, c[0x0][0x254], RZ, P0, !PT ;  /* 0x00009500bc5d7a10 */ /* 0x000fc800007fe4ff */
[----:B------:R-:W-:Y:S02]  /*3710*/  LOP3.LUT R95, R97, R95, RZ, 0xfc, !PT ;  /* 0x0000005f615f7212 */ /* 0x000fe400078efcff */
[----:B------:R-:W-:-:S05]  /*3720*/  LOP3.LUT R94, R94, 0xffff, R183, 0xf8, !PT ;  /* 0x0000ffff5e5e7812 */ /* 0x000fca00078ef8b7 */
[----:B------:R0:W-:Y:S02]  /*3730*/  STG.E.64 [R92.64], R94 ;  /* 0x0000005e5c007986 */ /* 0x0001e4000c101b04 */
.L_x_665:
[----:B------:R-:W-:Y:S01]  /*3740*/  SEL R162, RZ, 0x1, P3 ;  /* 0x00000001ffa27807 */ /* 0x000fe20001800000 */
[----:B01----:R-:W-:Y:S01]  /*3750*/  @P4 CALL.REL.NOINC `(.L_x_666) ;  /* 0x0000001000004944 */ /* 0x003fe20003c00000 */
[----:B------:R-:W-:Y:S05]  /*3760*/  BRA `(.L_x_667) ;  /* 0xffffcf4000007947 */ /* 0x000fea000383ffff */
.L_x_666:
        /* <DEDUP_REMOVED lines=72> */
.L_x_653:
        /* <DEDUP_REMOVED lines=31> */
.L_x_654:
[----:B------:R-:W-:Y:S01]  /*3de0*/  HFMA2.MMA R96, -RZ, RZ, 0, 9.5367431640625e-07 ;  /* 0x00000010ff607435 */ /* 0x000fe200000001ff */
[----:B------:R-:W-:Y:S01]  /*3df0*/  MOV R95, R97 ;  /* 0x00000061005f7202 */ /* 0x000fe20000000f00 */
[----:B------:R-:W-:Y:S01]  /*3e00*/  IMAD.MOV.U32 R98, RZ, RZ, 0x1f ;  /* 0x0000001fff627424 */ /* 0x000fe200078e00ff */
[----:B------:R-:W-:-:S02]  /*3e10*/  MOV R101, 0xffffffff ;  /* 0xffffffff00657802 */ /* 0x000fc40000000f00 */
[----:B------:R-:W-:Y:S02]  /*3e20*/  MOV R92, 0x3e40 ;  /* 0x00003e40005c7802 */ /* 0x000fe40000000f00 */
[----:B-----5:R-:W-:Y:S05]  /*3e30*/  CALL.REL.NOINC `($__internal_25_$__cuda_sm70_shflsync_down_p) ;  /* 0x0000046000007944 */ /* 0x020fea0003c00000 */
[----:B-1----:R-:W-:Y:S01]  /*3e40*/  MOV R94, R95 ;  /* 0x0000005f005e7202 */ /* 0x002fe20000000f00 */
[----:B0-----:R-:W-:Y:S05]  /*3e50*/  BRA `(.L_x_668) ;  /* 0xffffe0d000007947 */ /* 0x001fea000383ffff */
.L_x_655:
[----:B------:R-:W-:Y:S01]  /*3e60*/  HFMA2.MMA R96, -RZ, RZ, 0, 9.5367431640625e-07 ;  /* 0x00000010ff607435 */ /* 0x000fe200000001ff */
[----:B------:R-:W-:Y:S01]  /*3e70*/  IMAD.MOV.U32 R95, RZ, RZ, R99 ;  /* 0x000000ffff5f7224 */ /* 0x000fe200078e0063 */
[----:B------:R-:W-:Y:S01]  /*3e80*/  MOV R98, 0x1f ;  /* 0x0000001f00627802 */ /* 0x000fe20000000f00 */
[----:B------:R-:W-:Y:S01]  /*3e90*/  IMAD.MOV.U32 R101, RZ, RZ, -0x1 ;  /* 0xffffffffff657424 */ /* 0x000fe200078e00ff */
[----:B------:R-:W-:Y:S02]  /*3ea0*/  MOV R92, 0x3ec0 ;  /* 0x00003ec0005c7802 */ /* 0x000fe40000000f00 */
[----:B01---5:R-:W-:Y:S05]  /*3eb0*/  CALL.REL.NOINC `($__internal_25_$__cuda_sm70_shflsync_down_p) ;  /* 0x000003e000007944 */ /* 0x023fea0003c00000 */
[----:B------:R-:W-:Y:S01]  /*3ec0*/  FADD.FTZ R97, R97, R94 ;  /* 0x0000005e61617221 */ /* 0x000fe20000010000 */
[----:B0-----:R-:W-:Y:S01]  /*3ed0*/  HFMA2.MMA R96, -RZ, RZ, 0, 4.76837158203125e-07 ;  /* 0x00000008ff607435 */ /* 0x001fe200000001ff */
[----:B-1----:R-:W-:Y:S01]  /*3ee0*/  FADD.FTZ R100, R99, R95 ;  /* 0x0000005f63647221 */ /* 0x002fe20000010000 */
[----:B------:R-:W-:Y:S01]  /*3ef0*/  MOV R98, 0x1f ;  /* 0x0000001f00627802 */ /* 0x000fe20000000f00 */
[----:B------:R-:W-:Y:S01]  /*3f00*/  IMAD.MOV.U32 R101, RZ, RZ, -0x1 ;  /* 0xffffffffff657424 */ /* 0x000fe200078e00ff */
[----:B------:R-:W-:-:S02]  /*3f10*/  MOV R95, R97 ;  /* 0x00000061005f7202 */ /* 0x000fc40000000f00 */
[----:B------:R-:W-:Y:S02]  /*3f20*/  MOV R92, 0x3f40 ;  /* 0x00003f40005c7802 */ /* 0x000fe40000000f00 */
[----:B------:R-:W-:Y:S05]  /*3f30*/  CALL.REL.NOINC `($__internal_25_$__cuda_sm70_shflsync_down_p) ;  /* 0x0000036000007944 */ /* 0x000fea0003c00000 */
[----:B0-----:R-:W-:Y:S01]  /*3f40*/  HFMA2.MMA R96, -RZ, RZ, 0, 4.76837158203125e-07 ;  /* 0x00000008ff607435 */ /* 0x001fe200000001ff */
[----:B-1----:R-:W-:Y:S01]  /*3f50*/  MOV R94, R95 ;  /* 0x0000005f005e7202 */ /* 0x002fe20000000f00 */
[----:B------:R-:W-:Y:S01]  /*3f60*/  IMAD.MOV.U32 R95, RZ, RZ, R100 ;  /* 0x000000ffff5f7224 */ /* 0x000fe200078e0064 */
[----:B------:R-:W-:Y:S01]  /*3f70*/  MOV R98, 0x1f ;  /* 0x0000001f00627802 */ /* 0x000fe20000000f00 */
[----:B------:R-:W-:Y:S01]  /*3f80*/  IMAD.MOV.U32 R101, RZ, RZ, -0x1 ;  /* 0xffffffffff657424 */ /* 0x000fe200078e00ff */
[----:B------:R-:W-:Y:S02]  /*3f90*/  MOV R92, 0x3fb0 ;  /* 0x00003fb0005c7802 */ /* 0x000fe40000000f00 */
[----:B------:R-:W-:Y:S05]  /*3fa0*/  CALL.REL.NOINC `($__internal_25_$__cuda_sm70_shflsync_down_p) ;  /* 0x000002f000007944 */ /* 0x000fea0003c00000 */
[----:B------:R-:W-:Y:S01]  /*3fb0*/  FADD.FTZ R97, R94, R97 ;  /* 0x000000615e617221 */ /* 0x000fe20000010000 */
[----:B0-----:R-:W-:Y:S01]  /*3fc0*/  HFMA2.MMA R96, -RZ, RZ, 0, 2.384185791015625e-07 ;  /* 0x00000004ff607435 */ /* 0x001fe200000001ff */
[----:B-1----:R-:W-:Y:S01]  /*3fd0*/  FADD.FTZ R100, R100, R95 ;  /* 0x0000005f64647221 */ /* 0x002fe20000010000 */
[----:B------:R-:W-:Y:S01]  /*3fe0*/  MOV R98, 0x1f ;  /* 0x0000001f00627802 */ /* 0x000fe20000000f00 */
[----:B------:R-:W-:Y:S01]  /*3ff0*/  IMAD.MOV.U32 R101, RZ, RZ, -0x1 ;  /* 0xffffffffff657424 */ /* 0x000fe200078e00ff */
[----:B------:R-:W-:-:S02]  /*4000*/  MOV R95, R97 ;  /* 0x00000061005f7202 */ /* 0x000fc40000000f00 */
[----:B------:R-:W-:Y:S02]  /*4010*/  MOV R92, 0x4030 ;  /* 0x00004030005c7802 */ /* 0x000fe40000000f00 */
[----:B------:R-:W-:Y:S05]  /*4020*/  CALL.REL.NOINC `($__internal_25_$__cuda_sm70_shflsync_down_p) ;  /* 0x0000027000007944 */ /* 0x000fea0003c00000 */
[----:B0-----:R-:W-:Y:S01]  /*4030*/  HFMA2.MMA R96, -RZ, RZ, 0, 2.384185791015625e-07 ;  /* 0x00000004ff607435 */ /* 0x001fe200000001ff */
[----:B-1----:R-:W-:Y:S01]  /*4040*/  MOV R94, R95 ;  /* 0x0000005f005e7202 */ /* 0x002fe20000000f00 */
[----:B------:R-:W-:Y:S01]  /*4050*/  IMAD.MOV.U32 R95, RZ, RZ, R100 ;  /* 0x000000ffff5f7224 */ /* 0x000fe200078e0064 */
[----:B------:R-:W-:Y:S01]  /*4060*/  MOV R98, 0x1f ;  /* 0x0000001f00627802 */ /* 0x000fe20000000f00 */
[----:B------:R-:W-:Y:S01]  /*4070*/  IMAD.MOV.U32 R101, RZ, RZ, -0x1 ;  /* 0xffffffffff657424 */ /* 0x000fe200078e00ff */
[----:B------:R-:W-:Y:S02]  /*4080*/  MOV R92, 0x40a0 ;  /* 0x000040a0005c7802 */ /* 0x000fe40000000f00 */
[----:B------:R-:W-:Y:S05]  /*4090*/  CALL.REL.NOINC `($__internal_25_$__cuda_sm70_shflsync_down_p) ;  /* 0x0000020000007944 */ /* 0x000fea0003c00000 */
[----:B------:R-:W-:Y:S01]  /*40a0*/  FADD.FTZ R97, R94, R97 ;  /* 0x000000615e617221 */ /* 0x000fe20000010000 */
[----:B0-----:R-:W-:Y:S01]  /*40b0*/  HFMA2.MMA R96, -RZ, RZ, 0, 1.1920928955078125e-07 ;  /* 0x00000002ff607435 */ /* 0x001fe200000001ff */
[----:B-1----:R-:W-:Y:S01]  /*40c0*/  FADD.FTZ R100, R100, R95 ;  /* 0x0000005f64647221 */ /* 0x002fe20000010000 */
[----:B------:R-:W-:Y:S01]  /*40d0*/  MOV R98, 0x1f ;  /* 0x0000001f00627802 */ /* 0x000fe20000000f00 */
[----:B------:R-:W-:Y:S01]  /*40e0*/  IMAD.MOV.U32 R101, RZ, RZ, -0x1 ;  /* 0xffffffffff657424 */ /* 0x000fe200078e00ff */
[----:B------:R-:W-:-:S02]  /*40f0*/  MOV R95, R97 ;  /* 0x00000061005f7202 */ /* 0x000fc40000000f00 */
[----:B------:R-:W-:Y:S02]  /*4100*/  MOV R92, 0x4120 ;  /* 0x00004120005c7802 */ /* 0x000fe40000000f00 */
[----:B------:R-:W-:Y:S05]  /*4110*/  CALL.REL.NOINC `($__internal_25_$__cuda_sm70_shflsync_down_p) ;  /* 0x0000018000007944 */ /* 0x000fea0003c00000 */
[----:B0-----:R-:W-:Y:S01]  /*4120*/  HFMA2.MMA R96, -RZ, RZ, 0, 1.1920928955078125e-07 ;  /* 0x00000002ff607435 */ /* 0x001fe200000001ff */
[----:B-1----:R-:W-:Y:S01]  /*4130*/  MOV R94, R95 ;  /* 0x0000005f005e7202 */ /* 0x002fe20000000f00 */
[----:B------:R-:W-:Y:S01]  /*4140*/  IMAD.MOV.U32 R95, RZ, RZ, R100 ;  /* 0x000000ffff5f7224 */ /* 0x000fe200078e0064 */
[----:B------:R-:W-:Y:S01]  /*4150*/  MOV R98, 0x1f ;  /* 0x0000001f00627802 */ /* 0x000fe20000000f00 */
[----:B------:R-:W-:Y:S01]  /*4160*/  IMAD.MOV.U32 R101, RZ, RZ, -0x1 ;  /* 0xffffffffff657424 */ /* 0x000fe200078e00ff */
[----:B------:R-:W-:Y:S02]  /*4170*/  MOV R92, 0x4190 ;  /* 0x00004190005c7802 */ /* 0x000fe40000000f00 */
[----:B------:R-:W-:Y:S05]  /*4180*/  CALL.REL.NOINC `($__internal_25_$__cuda_sm70_shflsync_down_p) ;  /* 0x0000011000007944 */ /* 0x000fea0003c00000 */
[----:B------:R-:W-:Y:S01]  /*4190*/  FADD.FTZ R97, R94, R97 ;  /* 0x000000615e617221 */ /* 0x000fe20000010000 */
[----:B0-----:R-:W-:Y:S01]  /*41a0*/  HFMA2.MMA R96, -RZ, RZ, 0, 5.9604644775390625e-08 ;  /* 0x00000001ff607435 */ /* 0x001fe200000001ff */
[----:B-1----:R-:W-:Y:S01]  /*41b0*/  FADD.FTZ R99, R100, R95 ;  /* 0x0000005f64637221 */ /* 0x002fe20000010000 */
[----:B------:R-:W-:Y:S01]  /*41c0*/  MOV R98, 0x1f ;  /* 0x0000001f00627802 */ /* 0x000fe20000000f00 */
[----:B------:R-:W-:Y:S01]  /*41d0*/  IMAD.MOV.U32 R101, RZ, RZ, -0x1 ;  /* 0xffffffffff657424 */ /* 0x000fe200078e00ff */
[----:B------:R-:W-:-:S02]  /*41e0*/  MOV R95, R97 ;  /* 0x00000061005f7202 */ /* 0x000fc40000000f00 */
[----:B------:R-:W-:Y:S02]  /*41f0*/  MOV R92, 0x4210 ;  /* 0x00004210005c7802 */ /* 0x000fe40000000f00 */
[----:B------:R-:W-:Y:S05]  /*4200*/  CALL.REL.NOINC `($__internal_25_$__cuda_sm70_shflsync_down_p) ;  /* 0x0000009000007944 */ /* 0x000fea0003c00000 */
[----:B0-----:R-:W-:Y:S01]  /*4210*/  HFMA2.MMA R96, -RZ, RZ, 0, 5.9604644775390625e-08 ;  /* 0x00000001ff607435 */ /* 0x001fe200000001ff */
[----:B-1----:R-:W-:Y:S01]  /*4220*/  MOV R148, R95 ;  /* 0x0000005f00947202 */ /* 0x002fe20000000f00 */
[----:B------:R-:W-:Y:S01]  /*4230*/  IMAD.MOV.U32 R95, RZ, RZ, R99 ;  /* 0x000000ffff5f7224 */ /* 0x000fe200078e0063 */
[----:B------:R-:W-:Y:S01]  /*4240*/  MOV R98, 0x1f ;  /* 0x0000001f00627802 */ /* 0x000fe20000000f00 */
[----:B------:R-:W-:Y:S01]  /*4250*/  IMAD.MOV.U32 R101, RZ, RZ, -0x1 ;  /* 0xffffffffff657424 */ /* 0x000fe200078e00ff */
[----:B------:R-:W-:Y:S02]  /*4260*/  MOV R92, 0x4280 ;  /* 0x00004280005c7802 */ /* 0x000fe40000000f00 */
[----:B------:R-:W-:Y:S05]  /*4270*/  CALL.REL.NOINC `($__internal_25_$__cuda_sm70_shflsync_down_p) ;  /* 0x0000002000007944 */ /* 0x000fea0003c00000 */
[----:B-1----:R-:W-:Y:S01]  /*4280*/  MOV R92, R95 ;  /* 0x0000005f005c7202 */ /* 0x002fe20000000f00 */
[----:B0-----:R-:W-:Y:S05]  /*4290*/  BRA `(.L_x_669) ;  /* 0xffffddb000007947 */ /* 0x001fea000383ffff */
        .weak           $__internal_25_$__cuda_sm70_shflsync_down_p
        .type           $__internal_25_$__cuda_sm70_shflsync_down_p,@function
        .size           $__internal_25_$__cuda_sm70_shflsync_down_p,(.L_x_2772 - $__internal_25_$__cuda_sm70_shflsync_down_p)
$__internal_25_$__cuda_sm70_shflsync_down_p:
[----:B------:R-:W-:Y:S01]  /*42a0*/  HFMA2.MMA R93, -RZ, RZ, 0, 0 ;  /* 0x00000000ff5d7435 */ /* 0x000fe200000001ff */
[----:B------:R-:W-:Y:S04]  /*42b0*/  WARPSYNC R101 ;  /* 0x0000006500007348 */ /* 0x000fe80003800000 */
[----:B------:R0:W1:Y:S01]  /*42c0*/  SHFL.DOWN PT, R95, R95, R96, R98 ;  /* 0x080000605f5f7389 */ /* 0x00006200000e0062 */
[----:B------:R-:W-:Y:S05]  /*42d0*/  RET.REL.NODEC R92 `(_ZN10layer_norm31ln_parallel_residual_bwd_kernelINS_13Kernel_traitsIf13__nv_bfloat16S2_S2_fjLj5120ELj1ELj1ELj8ELj8ENS_18Kernel_traits_baseILj5120EfS2_S2_S2_fjLj256EEEEELb0ELb0ELb1EEEvNS_9BwdParamsE) ;  /* 0xffffbd205c007950 */ /* 0x000fea0003c3ffff */
.L_x_670:
        /* <DEDUP_REMOVED lines=10> */
.L_x_2772:


//--------------------- .text._ZN10layer_norm31ln_parallel_residual_bwd_kernelINS_13Kernel_traitsIf13__nv_bfloat16S2_S2_fjLj5120ELj1ELj1ELj8ELj8ENS_18Kernel_traits_baseILj5120EfS2_S2_S2_fjLj256EEEEELb0ELb1ELb0EEEvNS_9BwdParamsE --------------------------
	.section	.text._ZN10layer_norm31ln_parallel_residual_bwd_kernelINS_13Kernel_traitsIf13__nv_bfloat16S2_S2_fjLj5120ELj1ELj1ELj8ELj8ENS_18Kernel_traits_baseILj5120EfS2_S2_S2_fjLj256EEEEELb0ELb1ELb0EEEvNS_9BwdParamsE,"ax",@progbits
	.sectioninfo	@"SHI_REGISTERS=148"
	.align	128
        .global         _ZN10layer_norm31ln_parallel_residual_bwd_kernelINS_13Kernel_traitsIf13__nv_bfloat16S2_S2_fjLj5120ELj1ELj1ELj8ELj8ENS_18Kernel_traits_baseILj5120EfS2_S2_S2_fjLj256EEEEELb0ELb1ELb0EEEvNS_9BwdParamsE
        .type           _ZN10layer_norm31ln_parallel_residual_bwd_kernelINS_13Kernel_traitsIf13__nv_bfloat16S2_S2_fjLj5120ELj1ELj1ELj8ELj8ENS_18Kernel_traits_baseILj5120EfS2_S2_S2_fjLj256EEEEELb0ELb1ELb0EEEvNS_9BwdParamsE,@function
        .size           _ZN10layer_norm31ln_parallel_residual_bwd_kernelINS_13Kernel_traitsIf13__nv_bfloat16S2_S2_fjLj5120ELj1ELj1ELj8ELj8ENS_18Kernel_traits_baseILj5120EfS2_S2_S2_fjLj256EEEEELb0ELb1ELb0EEEvNS_9BwdParamsE,(.L_x_2773 - _ZN10layer_norm31ln_parallel_residual_bwd_kernelINS_13Kernel_traitsIf13__nv_bfloat16S2_S2_fjLj5120ELj1ELj1ELj8ELj8ENS_18Kernel_traits_baseILj5120EfS2_S2_S2_fjLj256EEEEELb0ELb1ELb0EEEvNS_9BwdParamsE)
        .other          _ZN10layer_norm31ln_parallel_residual_bwd_kernelINS_13Kernel_traitsIf13__nv_bfloat16S2_S2_fjLj5120ELj1ELj1ELj8ELj8ENS_18Kernel_traits_baseILj5120EfS2_S2_S2_fjLj256EEEEELb0ELb1ELb0EEEvNS_9BwdParamsE,@"STO_CUDA_ENTRY STV_DEFAULT"
_ZN10layer_norm31ln_parallel_residual_bwd_kernelINS_13Kernel_traitsIf13__nv_bfloat16S2_S2_fjLj5120ELj1ELj1ELj8ELj8ENS_18Kernel_traits_baseILj5120EfS2_S2_S2_fjLj256EEEEELb0ELb1ELb0EEEvNS_9BwdParamsE:
.text._ZN10layer_norm31ln_parallel_residual_bwd_kernelINS_13Kernel_traitsIf13__nv_bfloat16S2_S2_fjLj5120ELj1ELj1ELj8ELj8ENS_18Kernel_traits_baseILj5120EfS2_S2_S2_fjLj256EEEEELb0ELb1ELb0EEEvNS_9BwdParamsE:
        /* <DEDUP_REMOVED lines=17> */
[----:B------:R-:W-:Y:S02]  /*0110*/  @P4 IMAD.MOV.U32 R9, RZ, RZ, 0x10 ;  /* 0x00000010ff094424 */ /* 0x000fe400078e00ff */
[C---:B------:R-:W-:Y:S01]  /*0120*/  @P6 IMAD.WIDE.U32 R2, R4.reuse, R3, c[0x0][0x1b0] ;  /* 0x00006c0004026625 */ /* 0x040fe200078e0003 */
[----:B------:R-:W-:Y:S02]  /*0130*/  @P6 LOP3.LUT R4, R4, 0x100, RZ, 0xfc, !PT ;  /* 0x0000010004046812 */ /* 0x000fe400078efcff */
[----:B------:R-:W-:Y:S01]  /*0140*/  @P3 MOV R11, 0x10 ;  /* 0x00000010000b3802 */ /* 0x000fe20000000f00 */
[----:B------:R-:W-:Y:S01]  /*0150*/  @P2 IMAD.MOV.U32 R5, RZ, RZ, 0x10 ;  /* 0x00000010ff052424 */ /* 0x000fe200078e00ff */
[----:B------:R1:W5:Y:S01]  /*0160*/  @P6 LDG.E.128 R60, [R2.64] ;  /* 0x00000004023c6981 */ /* 0x000362000c1e1d00 */
[C---:B------:R-:W-:Y:S01]  /*0170*/  @P5 IMAD.WIDE.U32 R6, R4.reuse, R7, c[0x0][0x1b0] ;  /* 0x00006c0004065625 */ /* 0x040fe200078e0007 */
[----:B------:R-:W-:-:S02]  /*0180*/  @P5 IADD3 R4, R4, 0x100, RZ ;  /* 0x0000010004045810 */ /* 0x000fc40007ffe0ff */
[----:B0-----:R-:W-:Y:S01]  /*0190*/  LEA.HI R96, R140, UR6, RZ, 0x18 ;  /* 0x000000068c607c11 */ /* 0x001fe2000f8fc0ff */
[----:B------:R-:W-:Y:S01]  /*01a0*/  CS2R R40, SRZ ;  /* 0x0000000000287805 */ /* 0x000fe2000001ff00 */
[----:B------:R0:W5:Y:S01]  /*01b0*/  @P5 LDG.E.128 R56, [R6.64] ;  /* 0x0000000406385981 */ /* 0x000162000c1e1d00 */
[C---:B------:R-:W-:Y:S01]  /*01c0*/  @P4 IMAD.WIDE.U32 R8, R4.reuse, R9, c[0x0][0x1b0] ;  /* 0x00006c0004084625 */ /* 0x040fe200078e0009 */
[----:B------:R-:W-:Y:S02]  /*01d0*/  @P4 IADD3 R4, R4, 0x100, RZ ;  /* 0x0000010004044810 */ /* 0x000fe40007ffe0ff */
[----:B------:R-:W-:Y:S01]  /*01e0*/  ISETP.GE.AND P0, PT, R96, c[0x0][0x164], PT ;  /* 0x0000590060007a0c */ /* 0x000fe20003f06270 */
[----:B------:R-:W-:Y:S01]  /*01f0*/  CS2R R42, SRZ ;  /* 0x00000000002a7805 */ /* 0x000fe2000001ff00 */
[----:B------:R2:W5:Y:S01]  /*0200*/  @P4 LDG.E.128 R52, [R8.64] ;  /* 0x0000000408344981 */ /* 0x000562000c1e1d00 */
[C---:B------:R-:W-:Y:S01]  /*0210*/  @P3 IMAD.WIDE.U32 R10, R4.reuse, R11, c[0x0][0x1b0] ;  /* 0x00006c00040a3625 */ /* 0x040fe200078e000b */
[----:B------:R-:W-:Y:S01]  /*0220*/  @P3 IADD3 R4, R4, 0x100, RZ ;  /* 0x0000010004043810 */ /* 0x000fe20007ffe0ff */
[----:B------:R-:W-:Y:S01]  /*0230*/  CS2R R36, SRZ ;  /* 0x0000000000247805 */ /* 0x000fe2000001ff00 */
[----:B------:R-:W-:Y:S01]  /*0240*/  CS2R R38, SRZ ;  /* 0x0000000000267805 */ /* 0x000fe2000001ff00 */
[----:B------:R-:W-:Y:S01]  /*0250*/  CS2R R32, SRZ ;  /* 0x0000000000207805 */ /* 0x000fe2000001ff00 */
[----:B------:R3:W5:Y:S01]  /*0260*/  @P3 LDG.E.128 R48, [R10.64] ;  /* 0x000000040a303981 */ /* 0x000762000c1e1d00 */
[----:B------:R-:W-:Y:S01]  /*0270*/  @P2 IMAD.WIDE.U32 R4, R4, R5, c[0x0][0x1b0] ;  /* 0x00006c0004042625 */ /* 0x000fe200078e0005 */
[----:B------:R-:W-:Y:S01]  /*0280*/  CS2R R34, SRZ ;  /* 0x0000000000227805 */ /* 0x000fe2000001ff00 */
        /* <DEDUP_REMOVED lines=16> */
[----:B-1----:R-:W-:Y:S01]  /*0390*/  HFMA2.MMA R41, -RZ, RZ, 0, 0 ;  /* 0x00000000ff297435 */ /* 0x002fe200000001ff */
[----:B------:R-:W-:-:S02]  /*03a0*/  IMAD.MOV.U32 R95, RZ, RZ, 0x1 ;  /* 0x00000001ff5f7424 */ /* 0x000fc400078e00ff */
.L_x_703:
[----:B------:R-:W-:-:S04]  /*03b0*/  IMAD.MOV.U32 R139, RZ, RZ, 0x4 ;  /* 0x00000004ff8b7424 */ /* 0x000fc800078e00ff */
[----:B------:R-:W-:-:S04]  /*03c0*/  IMAD.WIDE R64, R96, R139, c[0x0][0x1a0] ;  /* 0x0000680060407625 */ /* 0x000fc800078e028b */
[C---:B------:R-:W-:Y:S02]  /*03d0*/  IMAD.WIDE R138, R96.reuse, R139, c[0x0][0x1a8] ;  /* 0x00006a00608a7625 */ /* 0x040fe400078e028b */
[----:B------:R0:W2:Y:S04]  /*03e0*/  LDG.E R64, [R64.64] ;  /* 0x0000000440407981 */ /* 0x0000a8000c1e1900 */
[----:B-----5:R1:W5:Y:S01]  /*03f0*/  LDG.E R138, [R138.64] ;  /* 0x000000048a8a7981 */ /* 0x020362000c1e1900 */
[----:B------:R-:W-:Y:S01]  /*0400*/  IMAD R66, R96, c[0x0][0x168], RZ ;  /* 0x00005a0060427a24 */ /* 0x000fe200078e02ff */
[----:B------:R-:W-:Y:S01]  /*0410*/  ULDC.U8 UR6, c[0x0][0x1f0] ;  /* 0x00007c0000067ab9 */ /* 0x000fe20000000000 */
[----:B------:R-:W-:Y:S01]  /*0420*/  BSSY B0, `(.L_x_672) ;  /* 0x0000041000007945 */ /* 0x000fe20003800000 */
[----:B------:R-:W-:-:S02]  /*0430*/  ISETP.NE.AND P0, PT, RZ, UR6, PT ;  /* 0x00000006ff007c0c */ /* 0x000fc4000bf05270 */
[----:B------:R-:W-:Y:S02]  /*0440*/  SHF.R.S32.HI R67, RZ, 0x1f, R66 ;  /* 0x0000001fff437819 */ /* 0x000fe40000011442 */
[----:B0-----:R-:W-:Y:S02]  /*0450*/  MOV R65, RZ ;  /* 0x000000ff00417202 */ /* 0x001fe40000000f00 */
        /* <DEDUP_REMOVED lines=40> */
[----:B------:R-:W-:Y:S02]  /*06e0*/  FMUL.FTZ R103, R61, R66 ;  /* 0x000000423d677220 */ /* 0x000fe40000410000 */
[C---:B------:R-:W-:Y:S02]  /*06f0*/  FADD.FTZ R71, -R64.reuse, R71 ;  /* 0x0000004740477221 */ /* 0x040fe40000010100 */
        /* <DEDUP_REMOVED lines=19> */
.L_x_673:
[----:B-1----:R-:W-:Y:S05]  /*0830*/  BSYNC B0 ;  /* 0x0000000000007941 */ /* 0x002fea0003800000 */
.L_x_672:
        /* <DEDUP_REMOVED lines=14> */
[--C-:B--2---:R-:W-:Y:S02]  /*0920*/  SHF.R.U64 R76, R72, 0x10, R73.reuse ;  /* 0x00000010484c7819 */ /* 0x104fe40000001249 */
[----:B------:R-:W-:Y:S02]  /*0930*/  PRMT R77, RZ, 0x5410, R73 ;  /* 0x00005410ff4d7816 */ /* 0x000fe40000000049 */
[--C-:B---3--:R-:W-:Y:S01]  /*0940*/  SHF.R.U64 R79, R68, 0x10, R69.reuse ;  /* 0x00000010444f7819 */ /* 0x108fe20000001245 */
[--C-:B------:R-:W-:Y:S01]  /*0950*/  IMAD.MOV.U32 R75, RZ, RZ, R69.reuse ;  /* 0x000000ffff4b7224 */ /* 0x100fe200078e0045 */
[----:B------:R-:W-:Y:S02]  /*0960*/  SHF.R.U32.HI R78, RZ, 0x10, R69 ;  /* 0x00000010ff4e7819 */ /* 0x000fe40000011645 */
[----:B------:R-:W-:-:S02]  /*0970*/  PRMT R69, RZ, 0x5410, R72 ;  /* 0x00005410ff457816 */ /* 0x000fc40000000048 */
[----:B------:R-:W-:Y:S02]  /*0980*/  SHF.R.U32.HI R72, RZ, 0x10, R73 ;  /* 0x00000010ff487819 */ /* 0x000fe40000011649 */
[----:B------:R-:W-:Y:S02]  /*0990*/  PRMT R73, RZ, 0x5410, R76 ;  /* 0x00005410ff497816 */ /* 0x000fe4000000004c */
[----:B------:R-:W-:Y:S01]  /*09a0*/  MOV R74, R68 ;  /* 0x00000044004a7202 */ /* 0x000fe20000000f00 */
[C---:B------:R-:W-:Y:S02]  /*09b0*/  FADD.FTZ R69, -R64.reuse, R69 ;  /* 0x0000004540457221 */ /* 0x040fe40000010100 */
[----:B------:R-:W-:Y:S01]  /*09c0*/  FADD.FTZ R73, -R64, R73 ;  /* 0x0000004940497221 */ /* 0x000fe20000010100 */
[----:B0-----:R-:W-:Y:S02]  /*09d0*/  PRMT R71, RZ, 0x5410, R74 ;  /* 0x00005410ff477816 */ /* 0x001fe4000000004a */
        /* <DEDUP_REMOVED lines=30> */
.L_x_675:
[----:B------:R-:W-:Y:S05]  /*0bc0*/  BSYNC B0 ;  /* 0x0000000000007941 */ /* 0x000fea0003800000 */
.L_x_674:
        /* <DEDUP_REMOVED lines=17> */
[----:B---3--:R-:W-:Y:S02]  /*0ce0*/  SHF.R.U64 R73, R70, 0x10, R71 ;  /* 0x0000001046497819 */ /* 0x008fe40000001247 */
[----:B------:R-:W-:Y:S02]  /*0cf0*/  MOV R74, R72 ;  /* 0x00000048004a7202 */ /* 0x000fe40000000f00 */
[----:B------:R-:W-:-:S02]  /*0d00*/  PRMT R73, RZ, 0x5410, R73 ;  /* 0x00005410ff497816 */ /* 0x000fc40000000049 */
[----:B0-----:R-:W-:Y:S02]  /*0d10*/  PRMT R69, RZ, 0x5410, R70 ;  /* 0x00005410ff457816 */ /* 0x001fe40000000046 */
[----:B------:R-:W-:Y:S01]  /*0d20*/  SHF.R.U32.HI R72, RZ, 0x10, R71 ;  /* 0x00000010ff487819 */ /* 0x000fe20000011647 */
[C---:B------:R-:W-:Y:S01]  /*0d30*/  FADD.FTZ R73, -R64.reuse, R73 ;  /* 0x0000004940497221 */ /* 0x040fe20000010100 */
[----:B------:R-:W-:Y:S01]  /*0d40*/  PRMT R77, RZ, 0x5410, R71 ;  /* 0x00005410ff4d7816 */ /* 0x000fe20000000047 */
[----:B------:R-:W-:Y:S01]  /*0d50*/  FADD.FTZ R69, -R64, R69 ;  /* 0x0000004540457221 */ /* 0x000fe20000010100 */
[----:B------:R-:W-:Y:S01]  /*0d60*/  PRMT R71, RZ, 0x5410, R74 ;  /* 0x00005410ff477816 */ /* 0x000fe2000000004a */
        /* <DEDUP_REMOVED lines=9> */
[----:B------:R-:W-:Y:S02]  /*0e00*/  FMUL.FTZ R119, R53, R68 ;  /* 0x0000004435777220 */ /* 0x000fe40000410000 */
[----:B------:R-:W-:Y:S02]  /*0e10*/  FADD.FTZ R77, -R64, R77 ;  /* 0x0000004d404d7221 */ /* 0x000fe40000010100 */
[----:B------:R-:W-:Y:S02]  /*0e20*/  FADD.FTZ R68, R67, R116 ;  /* 0x0000007443447221 */ /* 0x000fe40000010000 */
[----:B------:R-:W-:Y:S02]  /*0e30*/  FFMA.FTZ R65, R115, R116, R65 ;  /* 0x0000007473417223 */ /* 0x000fe40000010041 */
        /* <DEDUP_REMOVED lines=17> */
.L_x_677:
[----:B------:R-:W-:Y:S05]  /*0f50*/  BSYNC B0 ;  /* 0x0000000000007941 */ /* 0x000fea0003800000 */
.L_x_676:
        /* <DEDUP_REMOVED lines=56> */
.L_x_679:
[----:B------:R-:W-:Y:S05]  /*12e0*/  BSYNC B0 ;  /* 0x0000000000007941 */ /* 0x000fea0003800000 */
.L_x_678:
        /* <DEDUP_REMOVED lines=13> */
[----:B--2---:R-:W-:Y:S01]  /*13c0*/  MOV R66, R68 ;  /* 0x0000004400427202 */ /* 0x004fe20000000f00 */
[--C-:B------:R-:W-:Y:S01]  /*13d0*/  IMAD.MOV.U32 R74, RZ, RZ, R69.reuse ;  /* 0x000000ffff4a7224 */ /* 0x100fe200078e0045 */
[----:B------:R-:W-:Y:S02]  /*13e0*/  SHF.R.U64 R77, R68, 0x10, R69 ;  /* 0x00000010444d7819 */ /* 0x000fe40000001245 */
[--C-:B---3--:R-:W-:Y:S02]  /*13f0*/  SHF.R.U64 R68, R72, 0x10, R73.reuse ;  /* 0x0000001048447819 */ /* 0x108fe40000001249 */
[--C-:B------:R-:W-:Y:S02]  /*1400*/  SHF.R.U32.HI R75, RZ, 0x10, R73.reuse ;  /* 0x00000010ff4b7819 */ /* 0x100fe40000011649 */
[----:B------:R-:W-:Y:S02]  /*1410*/  PRMT R73, RZ, 0x5410, R73 ;  /* 0x00005410ff497816 */ /* 0x000fe40000000049 */
[----:B0-----:R-:W-:-:S02]  /*1420*/  PRMT R71, RZ, 0x5410, R68 ;  /* 0x00005410ff477816 */ /* 0x001fc40000000044 */
        /* <DEDUP_REMOVED lines=35> */
.L_x_681:
[----:B------:R-:W-:Y:S05]  /*1660*/  BSYNC B0 ;  /* 0x0000000000007941 */ /* 0x000fea0003800000 */
.L_x_680:
[----:B------:R-:W-:Y:S02]  /*1670*/  LOP3.LUT P1, RZ, R95, 0xff, RZ, 0xc0, !PT ;  /* 0x000000ff5fff7812 */ /* 0x000fe4000782c0ff */
[----:B------:R-:W-:Y:S02]  /*1680*/  SHF.R.U32.HI R64, RZ, 0x5, R140 ;  /* 0x00000005ff407819 */ /* 0x000fe4000001168c */
[----:B------:R-:W-:Y:S02]  /*1690*/  LOP3.LUT P0, RZ, R140, 0x1f, RZ, 0xc0, !PT ;  /* 0x0000001f8cff7812 */ /* 0x000fe4000780c0ff */
[----:B------:R-:W-:-:S07]  /*16a0*/  LOP3.LUT R139, R64, 0x7fffff8, RZ, 0xc0, !PT ;  /* 0x07fffff8408b7812 */ /* 0x000fce00078ec0ff */
[----:B------:R-:W-:Y:S01]  /*16b0*/  @!P1 IADD3 R139, R139, 0x8, RZ ;  /* 0x000000088b8b9810 */ /* 0x000fe20007ffe0ff */
[----:B------:R-:W-:Y:S05]  /*16c0*/  BRA.DIV ~URZ, `(.L_x_682) ;  /* 0x00001de27f007947 */ /* 0x000fea000b800000 */
[----:B------:R0:W1:Y:S02]  /*16d0*/  SHFL.DOWN PT, R66, R67, 0x10, 0x1f ;  /* 0x0a001f0043427f89 */ /* 0x00006400000e0000 */
.L_x_704:
        /* <DEDUP_REMOVED lines=18> */
.L_x_705:
        /* <DEDUP_REMOVED lines=61> */
[----:B------:R-:W-:Y:S01]  /*1bd0*/  @P0 PRMT R66, RZ, 0x5410, R70 ;  /* 0x00005410ff420816 */ /* 0x000fe20000000046 */
[----:B------:R-:W-:Y:S01]  /*1be0*/  HFMA2.MMA R70, -RZ, RZ, 0, 4.76837158203125e-07 ;  /* 0x00000008ff467435 */ /* 0x000fe200000001ff */
        /* <DEDUP_REMOVED lines=18> */
[----:B--2---:R-:W-:Y:S01]  /*1d10*/  LOP3.LUT R72, R66, R75, RZ, 0xfc, !PT ;  /* 0x0000004b42487212 */ /* 0x004fe200078efcff */
[----:B---3--:R-:W-:-:S05]  /*1d20*/  IMAD.U32 R73, R76, 0x10000, RZ ;  /* 0x000100004c497824 */ /* 0x008fca00078e00ff */
        /* <DEDUP_REMOVED lines=10> */
.L_x_686:
        /* <DEDUP_REMOVED lines=14> */
.L_x_687:
[----:B------:R-:W-:Y:S02]  /*1eb0*/  IADD3 R97, R97, 0x100, RZ ;  /* 0x0000010061617810 */ /* 0x000fe40007ffe0ff */
.L_x_685:
[----:B------:R-:W-:Y:S05]  /*1ec0*/  BSYNC B0 ;  /* 0x0000000000007941 */ /* 0x000fea0003800000 */
.L_x_684:
        /* <DEDUP_REMOVED lines=61> */
.L_x_690:
        /* <DEDUP_REMOVED lines=14> */
.L_x_691:
[----:B------:R-:W-:Y:S02]  /*2380*/  IADD3 R97, R97, 0x100, RZ ;  /* 0x0000010061617810 */ /* 0x000fe40007ffe0ff */
.L_x_689:
[----:B------:R-:W-:Y:S05]  /*2390*/  BSYNC B0 ;  /* 0x0000000000007941 */ /* 0x000fea0003800000 */
.L_x_688:
        /* <DEDUP_REMOVED lines=43> */
[----:B------:R-:W-:Y:S01]  /*2650*/  @P1 PRMT R91, R67, 0x7610, R91 ;  /* 0x00007610435b1816 */ /* 0x000fe2000000005b */
[----:B-1----:R-:W-:Y:S01]  /*2660*/  IMAD.WIDE.U32 R66, R77, 0x10000, RZ ;  /* 0x000100004d427825 */ /* 0x002fe200078e00ff */
[----:B------:R-:W-:-:S02]  /*2670*/  @P1 PRMT R93, R69, 0x7610, R93 ;  /* 0x00007610455d1816 */ /* 0x000fc4000000005d */
[----:B------:R-:W-:Y:S01]  /*2680*/  ISETP.NE.U32.AND P1, PT, RZ, c[0x0][0x250], PT ;  /* 0x00009400ff007a0c */ /* 0x000fe20003f25070 */
[----:B--2---:R-:W-:Y:S01]  /*2690*/  IMAD.WIDE.U32 R72, R97, R72, c[0x0][0x248] ;  /* 0x0000920061487625 */ /* 0x004fe200078e0048 */
[----:B0-----:R-:W-:Y:S02]  /*26a0*/  LOP3.LUT R66, R66, R75, RZ, 0xfc, !PT ;  /* 0x0000004b42427212 */ /* 0x001fe400078efcff */
[----:B------:R-:W-:Y:S02]  /*26b0*/  ISETP.NE.AND.EX P1, PT, RZ, c[0x0][0x254], PT, P1 ;  /* 0x00009500ff007a0c */ /* 0x000fe40003f25310 */
[----:B---3--:R-:W-:-:S04]  /*26c0*/  SHF.L.U32 R69, R76, 0x10, RZ ;  /* 0x000000104c457819 */ /* 0x008fc800000006ff */
        /* <DEDUP_REMOVED lines=10> */
.L_x_694:
        /* <DEDUP_REMOVED lines=14> */
.L_x_695:
[----:B------:R-:W-:Y:S02]  /*2850*/  IADD3 R97, R97, 0x100, RZ ;  /* 0x0000010061617810 */ /* 0x000fe40007ffe0ff */
.L_x_693:
[----:B------:R-:W-:Y:S05]  /*2860*/  BSYNC B0 ;  /* 0x0000000000007941 */ /* 0x000fea0003800000 */
.L_x_692:
        /* <DEDUP_REMOVED lines=61> */
.L_x_698:
        /* <DEDUP_REMOVED lines=14> */
.L_x_699:
[----:B------:R-:W-:Y:S02]  /*2d20*/  IADD3 R97, R97, 0x100, RZ ;  /* 0x0000010061617810 */ /* 0x000fe40007ffe0ff */
.L_x_697:
[----:B------:R-:W-:Y:S05]  /*2d30*/  BSYNC B0 ;  /* 0x0000000000007941 */ /* 0x000fea0003800000 */
.L_x_696:
        /* <DEDUP_REMOVED lines=25> */
[----:B------:R-:W-:Y:S01]  /*2ed0*/  @P1 FADD.FTZ R71, R71, R64 ;  /* 0x0000004047471221 */ /* 0x000fe20000010000 */
[----:B------:R-:W-:-:S04]  /*2ee0*/  @P1 MOV R64, R86 ;  /* 0x0000005600401202 */ /* 0x000fc80000000f00 */
[----:B------:R-:W-:Y:S01]  /*2ef0*/  @P1 PRMT R64, RZ, 0x5410, R64 ;  /* 0x00005410ff401816 */ /* 0x000fe20000000040 */
[----:B------:R-:W-:Y:S01]  /*2f00*/  F2F.BF16.F32 R72, R71 ;  /* 0x0000004700487304 */ /* 0x000fe20000202000 */
        /* <DEDUP_REMOVED lines=18> */
[----:B0-----:R-:W-:Y:S01]  /*3030*/  LOP3.LUT R68, R64, R73, RZ, 0xfc, !PT ;  /* 0x0000004940447212 */ /* 0x001fe200078efcff */
[----:B--2---:R-:W-:Y:S02]  /*3040*/  IMAD.U32 R69, R74, 0x10000, RZ ;  /* 0x000100004a457824 */ /* 0x004fe400078e00ff */
[----:B------:R-:W-:-:S03]  /*3050*/  IMAD.WIDE.U32 R66, R97, R66, c[0x0][0x248] ;  /* 0x0000920061427625 */ /* 0x000fc600078e0042 */
        /* <DEDUP_REMOVED lines=10> */
.L_x_702:
        /* <DEDUP_REMOVED lines=15> */
.L_x_701:
[----:B-1----:R-:W-:Y:S05]  /*31f0*/  BSYNC B0 ;  /* 0x0000000000007941 */ /* 0x002fea0003800000 */
.L_x_700:
[----:B------:R-:W-:Y:S02]  /*3200*/  IADD3 R96, R96, c[0x0][0x160], RZ ;  /* 0x0000580060607a10 */ /* 0x000fe40007ffe0ff */
[----:B------:R-:W-:Y:S02]  /*3210*/  LOP3.LUT P1, RZ, R95, 0xff, RZ, 0xc0, !PT ;  /* 0x000000ff5fff7812 */ /* 0x000fe4000782c0ff */
[----:B------:R-:W-:Y:S02]  /*3220*/  ISETP.GE.AND P0, PT, R96, c[0x0][0x164], PT ;  /* 0x0000590060007a0c */ /* 0x000fe40003f06270 */
[----:B------:R-:W-:-:S11]  /*3230*/  SEL R95, RZ, 0x1, P1 ;  /* 0x00000001ff5f7807 */ /* 0x000fd60000800000 */
[----:B0----5:R-:W-:Y:S01]  /*3240*/  @P0 CALL.REL.NOINC `(.L_x_671) ;  /* 0x0000001000000944 */ /* 0x021fe20003c00000 */
[----:B------:R-:W-:Y:S05]  /*3250*/  BRA `(.L_x_703) ;  /* 0xffffd15000007947 */ /* 0x000fea000383ffff */
.L_x_671:
        /* <DEDUP_REMOVED lines=37> */
.L_x_682:
[----:B------:R-:W-:Y:S01]  /*34b0*/  MOV R70, R67 ;  /* 0x0000004300467202 */ /* 0x000fe20000000f00 */
[----:B------:R-:W-:Y:S01]  /*34c0*/  IMAD.MOV.U32 R73, RZ, RZ, 0x10 ;  /* 0x00000010ff497424 */ /* 0x000fe200078e00ff */
[----:B------:R-:W-:Y:S01]  /*34d0*/  MOV R75, 0xffffffff ;  /* 0xffffffff004b7802 */ /* 0x000fe20000000f00 */
[----:B------:R-:W-:Y:S01]  /*34e0*/  IMAD.MOV.U32 R74, RZ, RZ, 0x1f ;  /* 0x0000001fff4a7424 */ /* 0x000fe200078e00ff */
[----:B------:R-:W-:-:S02]  /*34f0*/  MOV R68, 0x3510 ;  /* 0x0000351000447802 */ /* 0x000fc40000000f00 */
[----:B-----5:R-:W-:Y:S05]  /*3500*/  CALL.REL.NOINC `($__internal_26_$__cuda_sm70_shflsync_down_p) ;  /* 0x0000046000007944 */ /* 0x020fea0003c00000 */
[----:B-1----:R-:W-:Y:S01]  /*3510*/  IMAD.MOV.U32 R66, RZ, RZ, R70 ;  /* 0x000000ffff427224 */ /* 0x002fe200078e0046 */
[----:B0-----:R-:W-:Y:S05]  /*3520*/  BRA `(.L_x_704) ;  /* 0xffffe1b000007947 */ /* 0x001fea000383ffff */
.L_x_683:
[----:B------:R-:W-:Y:S01]  /*3530*/  HFMA2.MMA R73, -RZ, RZ, 0, 9.5367431640625e-07 ;  /* 0x00000010ff497435 */ /* 0x000fe200000001ff */
[----:B------:R-:W-:Y:S01]  /*3540*/  IMAD.MOV.U32 R70, RZ, RZ, R65 ;  /* 0x000000ffff467224 */ /* 0x000fe200078e0041 */
[----:B------:R-:W-:Y:S01]  /*3550*/  MOV R68, 0x3590 ;  /* 0x0000359000447802 */ /* 0x000fe20000000f00 */
[----:B------:R-:W-:-:S02]  /*3560*/  IMAD.MOV.U32 R74, RZ, RZ, 0x1f ;  /* 0x0000001fff4a7424 */ /* 0x000fc400078e00ff */
[----:B------:R-:W-:Y:S02]  /*3570*/  IMAD.MOV.U32 R75, RZ, RZ, -0x1 ;  /* 0xffffffffff4b7424 */ /* 0x000fe400078e00ff */
[----:B01---5:R-:W-:Y:S05]  /*3580*/  CALL.REL.NOINC `($__internal_26_$__cuda_sm70_shflsync_down_p) ;  /* 0x000003e000007944 */ /* 0x023fea0003c00000 */
[----:B------:R-:W-:Y:S01]  /*3590*/  FADD.FTZ R66, R66, R67 ;  /* 0x0000004342427221 */ /* 0x000fe20000010000 */
[----:B0-----:R-:W-:Y:S01]  /*35a0*/  MOV R73, 0x8 ;  /* 0x0000000800497802 */ /* 0x001fe20000000f00 */
[----:B-1----:R-:W-:Y:S01]  /*35b0*/  FADD.FTZ R67, R65, R70 ;  /* 0x0000004641437221 */ /* 0x002fe20000010000 */
[----:B------:R-:W-:Y:S01]  /*35c0*/  MOV R68, 0x3610 ;  /* 0x0000361000447802 */ /* 0x000fe20000000f00 */
[----:B------:R-:W-:Y:S01]  /*35d0*/  IMAD.MOV.U32 R74, RZ, RZ, 0x1f ;  /* 0x0000001fff4a7424 */ /* 0x000fe200078e00ff */
[----:B------:R-:W-:Y:S01]  /*35e0*/  MOV R70, R66 ;  /* 0x0000004200467202 */ /* 0x000fe20000000f00 */
[----:B------:R-:W-:Y:S02]  /*35f0*/  IMAD.MOV.U32 R75, RZ, RZ, -0x1 ;  /* 0xffffffffff4b7424 */ /* 0x000fe400078e00ff */
[----:B------:R-:W-:Y:S05]  /*3600*/  CALL.REL.NOINC `($__internal_26_$__cuda_sm70_shflsync_down_p) ;  /* 0x0000036000007944 */ /* 0x000fea0003c00000 */
[----:B0-----:R-:W-:Y:S01]  /*3610*/  HFMA2.MMA R73, -RZ, RZ, 0, 4.76837158203125e-07 ;  /* 0x00000008ff497435 */ /* 0x001fe200000001ff */
[----:B-1----:R-:W-:Y:S01]  /*3620*/  IMAD.MOV.U32 R65, RZ, RZ, R70 ;  /* 0x000000ffff417224 */ /* 0x002fe200078e0046 */
[----:B------:R-:W-:Y:S01]  /*3630*/  MOV R68, 0x3680 ;  /* 0x0000368000447802 */ /* 0x000fe20000000f00 */
[----:B------:R-:W-:Y:S02]  /*3640*/  IMAD.MOV.U32 R70, RZ, RZ, R67 ;  /* 0x000000ffff467224 */ /* 0x000fe400078e0043 */
[----:B------:R-:W-:-:S02]  /*3650*/  IMAD.MOV.U32 R74, RZ, RZ, 0x1f ;  /* 0x0000001fff4a7424 */ /* 0x000fc400078e00ff */
[----:B------:R-:W-:Y:S02]  /*3660*/  IMAD.MOV.U32 R75, RZ, RZ, -0x1 ;  /* 0xffffffffff4b7424 */ /* 0x000fe400078e00ff */
[----:B------:R-:W-:Y:S05]  /*3670*/  CALL.REL.NOINC `($__internal_26_$__cuda_sm70_shflsync_down_p) ;  /* 0x000002f000007944 */ /* 0x000fea0003c00000 */
        /* <DEDUP_REMOVED lines=8> */
[----:B0-----:R-:W-:Y:S01]  /*3700*/  HFMA2.MMA R73, -RZ, RZ, 0, 2.384185791015625e-07 ;  /* 0x00000004ff497435 */ /* 0x001fe200000001ff */
        /* <DEDUP_REMOVED lines=14> */
[----:B0-----:R-:W-:Y:S01]  /*37f0*/  HFMA2.MMA R73, -RZ, RZ, 0, 1.1920928955078125e-07 ;  /* 0x00000002ff497435 */ /* 0x001fe200000001ff */
        /* <DEDUP_REMOVED lines=11> */
[----:B------:R-:W-:Y:S01]  /*38b0*/  MOV R68, 0x38e0 ;  /* 0x000038e000447802 */ /* 0x000fe20000000f00 */
[----:B------:R-:W-:Y:S02]  /*38c0*/  IMAD.MOV.U32 R70, RZ, RZ, R72 ;  /* 0x000000ffff467224 */ /* 0x000fe400078e0048 */
[----:B------:R-:W-:Y:S05]  /*38d0*/  CALL.REL.NOINC `($__internal_26_$__cuda_sm70_shflsync_down_p) ;  /* 0x0000009000007944 */ /* 0x000fea0003c00000 */
[----:B0-----:R-:W-:Y:S01]  /*38e0*/  HFMA2.MMA R73, -RZ, RZ, 0, 5.9604644775390625e-08 ;  /* 0x00000001ff497435 */ /* 0x001fe200000001ff */
[----:B-1----:R-:W-:Y:S01]  /*38f0*/  MOV R71, R70 ;  /* 0x0000004600477202 */ /* 0x002fe20000000f00 */
[----:B------:R-:W-:Y:S01]  /*3900*/  IMAD.MOV.U32 R70, RZ, RZ, R65 ;  /* 0x000000ffff467224 */ /* 0x000fe200078e0041 */
[----:B------:R-:W-:Y:S01]  /*3910*/  MOV R75, 0xffffffff ;  /* 0xffffffff004b7802 */ /* 0x000fe20000000f00 */
[----:B------:R-:W-:Y:S01]  /*3920*/  IMAD.MOV.U32 R74, RZ, RZ, 0x1f ;  /* 0x0000001fff4a7424 */ /* 0x000fe200078e00ff */
[----:B------:R-:W-:-:S02]  /*3930*/  MOV R68, 0x3950 ;  /* 0x0000395000447802 */ /* 0x000fc40000000f00 */
[----:B------:R-:W-:Y:S05]  /*3940*/  CALL.REL.NOINC `($__internal_26_$__cuda_sm70_shflsync_down_p) ;  /* 0x0000002000007944 */ /* 0x000fea0003c00000 */
[----:B-1----:R-:W-:Y:S01]  /*3950*/  IMAD.MOV.U32 R68, RZ, RZ, R70 ;  /* 0x000000ffff447224 */ /* 0x002fe200078e0046 */
[----:B0-----:R-:W-:Y:S05]  /*3960*/  BRA `(.L_x_705) ;  /* 0xffffde9000007947 */ /* 0x001fea000383ffff */
        .weak           $__internal_26_$__cuda_sm70_shflsync_down_p
        .type           $__internal_26_$__cuda_sm70_shflsync_down_p,@function
        .size           $__internal_26_$__cuda_sm70_shflsync_down_p,(.L_x_2773 - $__internal_26_$__cuda_sm70_shflsync_down_p)
$__internal_26_$__cuda_sm70_shflsync_down_p:
[----:B------:R-:W-:Y:S01]  /*3970*/  HFMA2.MMA R69, -RZ, RZ, 0, 0 ;  /* 0x00000000ff457435 */ /* 0x000fe200000001ff */
[----:B------:R-:W-:Y:S04]  /*3980*/  WARPSYNC R75 ;  /* 0x0000004b00007348 */ /* 0x000fe80003800000 */
[----:B------:R0:W1:Y:S01]  /*3990*/  SHFL.DOWN PT, R70, R70, R73, R74 ;  /* 0x0800004946467389 */ /* 0x00006200000e004a */
[----:B------:R-:W-:Y:S05]  /*39a0*/  RET.REL.NODEC R68 `(_ZN10layer_norm31ln_parallel_residual_bwd_kernelINS_13Kernel_traitsIf13__nv_bfloat16S2_S2_fjLj5120ELj1ELj1ELj8ELj8ENS_18Kernel_traits_baseILj5120EfS2_S2_S2_fjLj256EEEEELb0ELb1ELb0EEEvNS_9BwdParamsE) ;  /* 0xffffc65044007950 */ /* 0x000fea0003c3ffff */
.L_x_706:
        /* <DEDUP_REMOVED lines=13> */
.L_x_2773:


//--------------------- .text._ZN10layer_norm31ln_parallel_residual_bwd_kernelINS_13Kernel_traitsIf13__nv_bfloat16S2_S2_fjLj5120ELj1ELj1ELj8ELj8ENS_18Kernel_traits_baseILj5120EfS2_S2_S2_fjLj256EEEEELb0ELb1ELb1EEEvNS_9BwdParamsE --------------------------
	.section	.text._ZN10layer_norm31ln_parallel_residual_bwd_kernelINS_13Kernel_traitsIf13__nv_bfloat16S2_S2_fjLj5120ELj1ELj1ELj8ELj8ENS_18Kernel_traits_baseILj5120EfS2_S2_S2_fjLj256EEEEELb0ELb1ELb1EEEvNS_9BwdParamsE,"ax",@progbits
	.sectioninfo	@"SHI_REGISTERS=150"
	.align	128
        .global         _ZN10layer_norm31ln_parallel_residual_bwd_kernelINS_13Kernel_traitsIf13__nv_bfloat16S2_S2_fjLj5120ELj1ELj1ELj8ELj8ENS_18Kernel_traits_baseILj5120EfS2_S2_S2_fjLj256EEEEELb0ELb1ELb1EEEvNS_9BwdParamsE
        .type           _ZN10layer_norm31ln_parallel_residual_bwd_kernelINS_13Kernel_traitsIf13__nv_bfloat16S2_S2_fjLj5120ELj1ELj1ELj8ELj8ENS_18Kernel_traits_baseILj5120EfS2_S2_S2_fjLj256EEEEELb0ELb1ELb1EEEvNS_9BwdParamsE,@function
        .size           _ZN10layer_norm31ln_parallel_residual_bwd_kernelINS_13Kernel_traitsIf13__nv_bfloat16S2_S2_fjLj5120ELj1ELj1ELj8ELj8ENS_18Kernel_traits_baseILj5120EfS2_S2_S2_fjLj256EEEEELb0ELb1ELb1EEEvNS_9BwdParamsE,(.L_x_2774 - _ZN10layer_norm31ln_parallel_residual_bwd_kernelINS_13Kernel_traitsIf13__nv_bfloat16S2_S2_fjLj5120ELj1ELj1ELj8ELj8ENS_18Kernel_traits_baseILj5120EfS2_S2_S2_fjLj256EEEEELb0ELb1ELb1EEEvNS_9BwdParamsE)
        .other          _ZN10layer_norm31ln_parallel_residual_bwd_kernelINS_13Kernel_traitsIf13__nv_bfloat16S2_S2_fjLj5120ELj1ELj1ELj8ELj8ENS_18Kernel_traits_baseILj5120EfS2_S2_S2_fjLj256EEEEELb0ELb1ELb1EEEvNS_9BwdParamsE,@"STO_CUDA_ENTRY STV_DEFAULT"
_ZN10layer_norm31ln_parallel_residual_bwd_kernelINS_13Kernel_traitsIf13__nv_bfloat16S2_S2_fjLj5120ELj1ELj1ELj8ELj8ENS_18Kernel_traits_baseILj5120EfS2_S2_S2_fjLj256EEEEELb0ELb1ELb1EEEvNS_9BwdParamsE:
.text._ZN10layer_norm31ln_parallel_residual_bwd_kernelINS_13Kernel_traitsIf13__nv_bfloat16S2_S2_fjLj5120ELj1ELj1ELj8ELj8ENS_18Kernel_traits_baseILj5120EfS2_S2_S2_fjLj256EEEEELb0ELb1ELb1EEEvNS_9BwdParamsE:
        /* <DEDUP_REMOVED lines=28> */
.L_x_707:
[----:B------:R-:W-:-:S04]  /*01c0*/  SHF.L.U32 R2, R0, 0x4, RZ ;  /* 0x0000000400027819 */ /* 0x000fc800000006ff */
[----:B------:R-:W-:-:S04]  /*01d0*/  LOP3.LUT R2, R2, 0xff0, RZ, 0xc0, !PT ;  /* 0x00000ff002027812 */ /* 0x000fc800078ec0ff */
[----:B------:R-:W-:-:S05]  /*01e0*/  IADD3 R2, P0, R2, c[0x0][0x1b0], RZ ;  /* 0x00006c0002027a10 */ /* 0x000fca0007f1e0ff */
[----:B------:R-:W-:-:S05]  /*01f0*/  IMAD.X R3, RZ, RZ, c[0x0][0x1b4], P0 ;  /* 0x00006d00ff037624 */ /* 0x000fca00000e06ff */
[----:B------:R0:W5:Y:S04]  /*0200*/  LDG.E.128 R20, [R2.64] ;  /* 0x0000000402147981 */ /* 0x000168000c1e1d00 */
[----:B------:R0:W5:Y:S04]  /*0210*/  LDG.E.128 R16, [R2.64+0x1000] ;  /* 0x0010000402107981 */ /* 0x000168000c1e1d00 */
[----:B------:R0:W5:Y:S04]  /*0220*/  LDG.E.128 R12, [R2.64+0x2000] ;  /* 0x00200004020c7981 */ /* 0x000168000c1e1d00 */
[----:B------:R0:W5:Y:S04]  /*0230*/  LDG.E.128 R8, [R2.64+0x3000] ;  /* 0x0030000402087981 */ /* 0x000168000c1e1d00 */
[----:B------:R0:W5:Y:S01]  /*0240*/  LDG.E.128 R4, [R2.64+0x4000] ;  /* 0x0040000402047981 */ /* 0x000162000c1e1d00 */
[----:B------:R-:W-:Y:S01]  /*0250*/  HFMA2.MMA R24, -RZ, RZ, 0, 5.9604644775390625e-08 ;  /* 0x00000001ff187435 */ /* 0x000fe200000001ff */
[----:B------:R-:W-:Y:S01]  /*0260*/  MOV R73, RZ ;  /* 0x000000ff00497202 */ /* 0x000fe20000000f00 */
[----:B------:R-:W-:Y:S01]  /*0270*/  HFMA2.MMA R81, -RZ, RZ, 0, 0 ;  /* 0x00000000ff517435 */ /* 0x000fe200000001ff */
[----:B------:R-:W-:Y:S01]  /*0280*/  CS2R R86, SRZ ;  /* 0x0000000000567805 */ /* 0x000fe2000001ff00 */
[----:B------:R-:W-:Y:S01]  /*0290*/  HFMA2.MMA R49, -RZ, RZ, 0, 0 ;  /* 0x00000000ff317435 */ /* 0x000fe200000001ff */
        /* <DEDUP_REMOVED lines=18> */
[----:B------:R-:W-:Y:S01]  /*03c0*/  MOV R79, RZ ;  /* 0x000000ff004f7202 */ /* 0x000fe20000000f00 */
[----:B0-----:R-:W-:-:S02]  /*03d0*/  IMAD.MOV.U32 R67, RZ, RZ, RZ ;  /* 0x000000ffff437224 */ /* 0x001fc400078e00ff */
.L_x_722:
[----:B------:R-:W-:Y:S01]  /*03e0*/  IMAD R25, R48, c[0x0][0x168], RZ ;  /* 0x00005a0030197a24 */ /* 0x000fe200078e02ff */
[----:B------:R-:W-:-:S02]  /*03f0*/  LOP3.LUT R27, R0, 0xff, RZ, 0xc0, !PT ;  /* 0x000000ff001b7812 */ /* 0x000fc400078ec0ff */
[----:B------:R-:W-:Y:S02]  /*0400*/  MOV R105, 0x8 ;  /* 0x0000000800697802 */ /* 0x000fe40000000f00 */
[----:B------:R-:W-:-:S04]  /*0410*/  SHF.R.S32.HI R26, RZ, 0x1f, R25 ;  /* 0x0000001fff1a7819 */ /* 0x000fc80000011419 */
[----:B------:R-:W-:-:S04]  /*0420*/  LEA.HI R26, R26, R25, RZ, 0x2 ;  /* 0x000000191a1a7211 */ /* 0x000fc800078f10ff */
[----:B------:R-:W-:-:S04]  /*0430*/  LEA.HI.SX32 R98, R26, R27, 0x1e ;  /* 0x0000001b1a627211 */ /* 0x000fc800078ff2ff */
[C---:B------:R-:W-:Y:S01]  /*0440*/  IADD3 R101, R98.reuse, 0x100, RZ ;  /* 0x0000010062657810 */ /* 0x040fe20007ffe0ff */
[CC--:B------:R-:W-:Y:S01]  /*0450*/  IMAD.WIDE.U32 R26, R98.reuse, R105.reuse, c[0x0][0x208] ;  /* 0x00008200621a7625 */ /* 0x0c0fe200078e0069 */
[C---:B------:R-:W-:Y:S02]  /*0460*/  IADD3 R100, R98.reuse, 0x200, RZ ;  /* 0x0000020062647810 */ /* 0x040fe40007ffe0ff */
[C---:B------:R-:W-:Y:S01]  /*0470*/  IADD3 R96, R98.reuse, 0x400, RZ ;  /* 0x0000040062607810 */ /* 0x040fe20007ffe0ff */
[-C--:B------:R-:W-:Y:S01]  /*0480*/  IMAD.WIDE.U32 R28, R101, R105.reuse, c[0x0][0x208] ;  /* 0x00008200651c7625 */ /* 0x080fe200078e0069 */
[----:B------:R-:W-:Y:S01]  /*0490*/  IADD3 R99, R98, 0x300, RZ ;  /* 0x0000030062637810 */ /* 0x000fe20007ffe0ff */
[----:B------:R0:W2:Y:S01]  /*04a0*/  LDG.E.64 R106, [R26.64] ;  /* 0x000000041a6a7981 */ /* 0x0000a2000c1e1b00 */
[----:B------:R-:W-:Y:S01]  /*04b0*/  MOV R25, 0x4 ;  /* 0x0000000400197802 */ /* 0x000fe20000000f00 */
[-C--:B------:R-:W-:Y:S02]  /*04c0*/  IMAD.WIDE.U32 R30, R100, R105.reuse, c[0x0][0x208] ;  /* 0x00008200641e7625 */ /* 0x080fe400078e0069 */
[----:B------:R1:W3:Y:S02]  /*04d0*/  LDG.E.64 R108, [R28.64] ;  /* 0x000000041c6c7981 */ /* 0x0002e4000c1e1b00 */
[----:B------:R-:W-:-:S02]  /*04e0*/  IMAD.WIDE.U32 R32, R98, R105, c[0x0][0x188] ;  /* 0x0000620062207625 */ /* 0x000fc400078e0069 */
[----:B------:R4:W3:Y:S02]  /*04f0*/  LDG.E.64 R110, [R30.64] ;  /* 0x000000041e6e7981 */ /* 0x0008e4000c1e1b00 */
[-C--:B0-----:R-:W-:Y:S02]  /*0500*/  IMAD.WIDE.U32 R26, R96, R105.reuse, c[0x0][0x188] ;  /* 0x00006200601a7625 */ /* 0x081fe400078e0069 */
[----:B------:R0:W3:Y:S02]  /*0510*/  LDG.E.64 R120, [R32.64] ;  /* 0x0000000420787981 */ /* 0x0000e4000c1e1b00 */
[-C--:B------:R-:W-:Y:S02]  /*0520*/  IMAD.WIDE.U32 R34, R101, R105.reuse, c[0x0][0x188] ;  /* 0x0000620065227625 */ /* 0x080fe400078e0069 */
[----:B------:R-:W3:Y:S02]  /*0530*/  LDG.E.64 R26, [R26.64] ;  /* 0x000000041a1a7981 */ /* 0x000ee4000c1e1b00 */
[----:B-1----:R-:W-:-:S02]  /*0540*/  IMAD.WIDE.U32 R28, R99, R105, c[0x0][0x188] ;  /* 0x00006200631c7625 */ /* 0x002fc400078e0069 */
[----:B------:R1:W3:Y:S02]  /*0550*/  LDG.E.64 R142, [R34.64] ;  /* 0x00000004228e7981 */ /* 0x0002e4000c1e1b00 */
[----:B----4-:R-:W-:Y:S02]  /*0560*/  IMAD.WIDE R30, R48, R25, c[0x0][0x1a0] ;  /* 0x00006800301e7625 */ /* 0x010fe400078e0219 */
[----:B------:R-:W4:Y:S02]  /*0570*/  LDG.E.64 R28, [R28.64] ;  /* 0x000000041c1c7981 */ /* 0x000f24000c1e1b00 */
[-C--:B------:R-:W-:Y:S02]  /*0580*/  IMAD.WIDE.U32 R38, R99, R105.reuse, c[0x0][0x208] ;  /* 0x0000820063267625 */ /* 0x080fe400078e0069 */
[----:B------:R0:W4:Y:S02]  /*0590*/  LDG.E R30, [R30.64] ;  /* 0x000000041e1e7981 */ /* 0x000124000c1e1900 */
[----:B------:R-:W-:-:S02]  /*05a0*/  IMAD.WIDE.U32 R102, R96, R105, c[0x0][0x208] ;  /* 0x0000820060667625 */ /* 0x000fc400078e0069 */
[----:B------:R0:W4:Y:S02]  /*05b0*/  LDG.E.64 R112, [R38.64] ;  /* 0x0000000426707981 */ /* 0x000124000c1e1b00 */
[----:B------:R-:W-:Y:S02]  /*05c0*/  IMAD.WIDE.U32 R36, R100, R105, c[0x0][0x188] ;  /* 0x0000620064247625 */ /* 0x000fe400078e0069 */
[----:B------:R0:W4:Y:S04]  /*05d0*/  LDG.E.64 R114, [R102.64] ;  /* 0x0000000466727981 */ /* 0x000128000c1e1b00 */
[----:B------:R1:W4:Y:S01]  /*05e0*/  LDG.E.64 R144, [R36.64] ;  /* 0x0000000424907981 */ /* 0x000322000c1e1b00 */
[----:B0-----:R-:W-:-:S06]  /*05f0*/  IMAD.WIDE R102, R48, R25, c[0x0][0x1a8] ;  /* 0x00006a0030667625 */ /* 0x001fcc00078e0219 */
[----:B------:R0:W4:Y:S01]  /*0600*/  LDG.E R102, [R102.64] ;  /* 0x0000000466667981 */ /* 0x000122000c1e1900 */
[----:B------:R-:W-:-:S04]  /*0610*/  ISETP.NE.U32.AND P1, PT, RZ, c[0x0][0x218], PT ;  /* 0x00008600ff007a0c */ /* 0x000fc80003f25070 */
[----:B------:R-:W-:Y:S01]  /*0620*/  ISETP.NE.AND.EX P1, PT, RZ, c[0x0][0x21c], PT, P1 ;  /* 0x00008700ff007a0c */ /* 0x000fe20003f25310 */
[----:B------:R-:W-:Y:S02]  /*0630*/  ULDC.U8 UR6, c[0x0][0x1f0] ;  /* 0x00007c0000067ab9 */ /* 0x000fe40000000000 */
[----:B------:R-:W-:-:S10]  /*0640*/  ISETP.NE.AND P0, PT, RZ, UR6, PT ;  /* 0x00000006ff007c0c */ /* 0x000fd4000bf05270 */
[----:B------:R-:W-:-:S04]  /*0650*/  @P1 IMAD.WIDE.U32 R38, R99, R105, c[0x0][0x218] ;  /* 0x0000860063261625 */ /* 0x000fc800078e0069 */
[-C--:B-1----:R-:W-:Y:S01]  /*0660*/  @P1 IMAD.WIDE.U32 R36, R100, R105.reuse, c[0x0][0x218] ;  /* 0x0000860064241625 */ /* 0x082fe200078e0069 */
[----:B-----5:R1:W5:Y:S03]  /*0670*/  @P1 LDG.E.64 R40, [R38.64] ;  /* 0x0000000426281981 */ /* 0x020366000c1e1b00 */
[-C--:B------:R-:W-:Y:S01]  /*0680*/  @P1 IMAD.WIDE.U32 R32, R98, R105.reuse, c[0x0][0x218] ;  /* 0x0000860062201625 */ /* 0x080fe200078e0069 */
[----:B------:R0:W5:Y:S03]  /*0690*/  @P1 LDG.E.64 R42, [R36.64] ;  /* 0x00000004242a1981 */ /* 0x000166000c1e1b00 */
[-C--:B------:R-:W-:Y:S01]  /*06a0*/  @P1 IMAD.WIDE.U32 R34, R101, R105.reuse, c[0x0][0x218] ;  /* 0x0000860065221625 */ /* 0x080fe200078e0069 */
[----:B------:R0:W5:Y:S03]  /*06b0*/  @P1 LDG.E.64 R46, [R32.64] ;  /* 0x00000004202e1981 */ /* 0x000166000c1e1b00 */
[----:B------:R-:W-:Y:S01]  /*06c0*/  @P1 IMAD.WIDE.U32 R104, R96, R105, c[0x0][0x218] ;  /* 0x0000860060681625 */ /* 0x000fe200078e0069 */
[----:B------:R0:W5:Y:S04]  /*06d0*/  @P1 LDG.E.64 R44, [R34.64] ;  /* 0x00000004222c1981 */ /* 0x000168000c1e1b00 */
[----:B------:R0:W5:Y:S01]  /*06e0*/  @P1 LDG.E.64 R2, [R104.64] ;  /* 0x0000000468021981 */ /* 0x000162000c1e1b00 */
[----:B------:R-:W-:-:S02]  /*06f0*/  IADD3 R48, R48, c[0x0][0x160], RZ ;  /* 0x0000580030307a10 */ /* 0x000fc40007ffe0ff */
[----:B------:R-:W-:Y:S02]  /*0700*/  LOP3.LUT P4, RZ, R0, 0x1f, RZ, 0xc0, !PT ;  /* 0x0000001f00ff7812 */ /* 0x000fe4000788c0ff */
[----:B------:R-:W-:Y:S02]  /*0710*/  ISETP.GE.AND P3, PT, R48, c[0x0][0x164], PT ;  /* 0x0000590030007a0c */ /* 0x000fe40003f66270 */
[--C-:B--2---:R-:W-:Y:S01]  /*0720*/  SHF.R.U64 R140, R106, 0x10, R107.reuse ;  /* 0x000000106a8c7819 */ /* 0x104fe2000000126b */
[----:B------:R-:W-:Y:S01]  /*0730*/  IMAD.MOV.U32 R25, RZ, RZ, R106 ;  /* 0x000000ffff197224 */ /* 0x000fe200078e006a */
[----:B------:R-:W-:Y:S02]  /*0740*/  MOV R31, R107 ;  /* 0x0000006b001f7202 */ /* 0x000fe40000000f00 */
[----:B------:R-:W-:Y:S02]  /*0750*/  SHF.R.U32.HI R136, RZ, 0x10, R107 ;  /* 0x00000010ff887819 */ /* 0x000fe4000001166b */
[----:B---3--:R-:W-:-:S02]  /*0760*/  SHF.R.U64 R124, R110, 0x10, R111 ;  /* 0x000000106e7c7819 */ /* 0x008fc4000000126f */
[----:B-1----:R-:W-:Y:S02]  /*0770*/  MOV R38, R111 ;  /* 0x0000006f00267202 */ /* 0x002fe40000000f00 */
[----:B------:R-:W-:Y:S02]  /*0780*/  SHF.R.U32.HI R126, RZ, 0x10, R111 ;  /* 0x00000010ff7e7819 */ /* 0x000fe4000001166f */
[----:B------:R-:W-:Y:S02]  /*0790*/  SHF.R.U64 R111, R120, 0x10, R121 ;  /* 0x00000010786f7819 */ /* 0x000fe40000001279 */
[----:B0-----:R-:W-:Y:S02]  /*07a0*/  MOV R36, R110 ;  /* 0x0000006e00247202 */ /* 0x001fe40000000f00 */
[----:B------:R-:W-:Y:S02]  /*07b0*/  SHF.R.U64 R110, R26, 0x10, R27 ;  /* 0x000000101a6e7819 */ /* 0x000fe4000000121b */
[----:B------:R-:W-:-:S02]  /*07c0*/  SHF.R.U64 R123, R142, 0x10, R143 ;  /* 0x000000108e7b7819 */ /* 0x000fc4000000128f */
[--C-:B------:R-:W-:Y:S02]  /*07d0*/  SHF.R.U32.HI R39, RZ, 0x10, R143.reuse ;  /* 0x00000010ff277819 */ /* 0x100fe4000001168f */
[----:B------:R-:W-:Y:S02]  /*07e0*/  PRMT R35, RZ, 0x5410, R143 ;  /* 0x00005410ff237816 */ /* 0x000fe4000000008f */
[----:B------:R-:W-:Y:S02]  /*07f0*/  PRMT R107, RZ, 0x5410, R26 ;  /* 0x00005410ff6b7816 */ /* 0x000fe4000000001a */
[----:B------:R-:W-:Y:S02]  /*0800*/  SHF.R.U32.HI R105, RZ, 0x10, R121 ;  /* 0x00000010ff697819 */ /* 0x000fe40000011679 */
[----:B----4-:R-:W-:Y:S02]  /*0810*/  PRMT R106, RZ, 0x5410, R28 ;  /* 0x00005410ff6a7816 */ /* 0x010fe4000000001c */
[----:B------:R-:W-:Y:S01]  /*0820*/  FSEL R143, R30, RZ, !P0 ;  /* 0x000000ff1e8f7208 */ /* 0x000fe20004000000 */
[----:B------:R-:W-:Y:S01]  /*0830*/  IMAD.MOV.U32 R118, RZ, RZ, R112 ;  /* 0x000000ffff767224 */ /* 0x000fe200078e0070 */
[----:B------:R-:W-:Y:S01]  /*0840*/  PRMT R26, RZ, 0x5410, R111 ;  /* 0x00005410ff1a7816 */ /* 0x000fe2000000006f */
[----:B------:R-:W-:Y:S01]  /*0850*/  IMAD.MOV.U32 R117, RZ, RZ, R109 ;  /* 0x000000ffff757224 */ /* 0x000fe200078e006d */
[----:B------:R-:W-:-:S02]  /*0860*/  SHF.R.U64 R130, R112, 0x10, R113 ;  /* 0x0000001070827819 */ /* 0x000fc40000001271 */
[----:B------:R-:W-:Y:S02]  /*0870*/  MOV R116, R108 ;  /* 0x0000006c00747202 */ /* 0x000fe40000000f00 */
[--C-:B------:R-:W-:Y:S02]  /*0880*/  SHF.R.U64 R132, R108, 0x10, R109.reuse ;  /* 0x000000106c847819 */ /* 0x100fe4000000126d */
[----:B------:R-:W-:Y:S02]  /*0890*/  SHF.R.U32.HI R128, RZ, 0x10, R109 ;  /* 0x00000010ff807819 */ /* 0x000fe4000001166d */
[----:B------:R-:W-:Y:S02]  /*08a0*/  MOV R119, R113 ;  /* 0x0000007100777202 */ /* 0x000fe40000000f00 */
[----:B------:R-:W-:Y:S01]  /*08b0*/  SHF.R.U32.HI R134, RZ, 0x10, R113 ;  /* 0x00000010ff867819 */ /* 0x000fe20000011671 */
[----:B------:R-:W-:Y:S01]  /*08c0*/  IMAD.MOV.U32 R113, RZ, RZ, R115 ;  /* 0x000000ffff717224 */ /* 0x000fe200078e0073 */
[----:B------:R-:W-:-:S02]  /*08d0*/  MOV R112, R114 ;  /* 0x0000007200707202 */ /* 0x000fc40000000f00 */
[----:B------:R-:W-:Y:S02]  /*08e0*/  SHF.R.U64 R138, R114, 0x10, R115 ;  /* 0x00000010728a7819 */ /* 0x000fe40000001273 */
[----:B------:R-:W-:Y:S02]  /*08f0*/  PRMT R104, RZ, 0x5410, R145 ;  /* 0x00005410ff687816 */ /* 0x000fe40000000091 */
[----:B------:R-:W-:Y:S02]  /*0900*/  SHF.R.U32.HI R114, RZ, 0x10, R115 ;  /* 0x00000010ff727819 */ /* 0x000fe40000011673 */
[--C-:B------:R-:W-:Y:S02]  /*0910*/  SHF.R.U32.HI R109, RZ, 0x10, R27.reuse ;  /* 0x00000010ff6d7819 */ /* 0x100fe4000001161b */
[----:B------:R-:W-:Y:S01]  /*0920*/  PRMT R108, RZ, 0x5410, R27 ;  /* 0x00005410ff6c7816 */ /* 0x000fe2000000001b */
[----:B------:R-:W-:Y:S01]  /*0930*/  FADD.FTZ R127, -R143, R106 ;  /* 0x0000006a8f7f7221 */ /* 0x000fe20000010100 */
[----:B------:R-:W-:-:S02]  /*0940*/  PRMT R32, RZ, 0x5410, R120 ;  /* 0x00005410ff207816 */ /* 0x000fc40000000078 */
[----:B------:R-:W-:Y:S02]  /*0950*/  SHF.R.U32.HI R115, RZ, 0x10, R29 ;  /* 0x00000010ff737819 */ /* 0x000fe4000001161d */
[----:B------:R-:W-:Y:S01]  /*0960*/  PRMT R27, RZ, 0x5410, R105 ;  /* 0x00005410ff1b7816 */ /* 0x000fe20000000069 */
[C---:B------:R-:W-:Y:S01]  /*0970*/  FADD.FTZ R105, -R143.reuse, R26 ;  /* 0x0000001a8f697221 */ /* 0x040fe20000010100 */
[--C-:B------:R-:W-:Y:S02]  /*0980*/  SHF.R.U64 R120, R28, 0x10, R29.reuse ;  /* 0x000000101c787819 */ /* 0x100fe4000000121d */
[----:B------:R-:W-:Y:S02]  /*0990*/  PRMT R34, RZ, 0x5410, R142 ;  /* 0x00005410ff227816 */ /* 0x000fe4000000008e */
[----:B------:R-:W-:Y:S02]  /*09a0*/  PRMT R29, RZ, 0x5410, R29 ;  /* 0x00005410ff1d7816 */ /* 0x000fe4000000001d */
[----:B------:R-:W-:Y:S01]  /*09b0*/  PRMT R26, RZ, 0x5410, R123 ;  /* 0x00005410ff1a7816 */ /* 0x000fe2000000007b */
[----:B------:R-:W-:Y:S01]  /*09c0*/  FADD.FTZ R123, -R143, R104 ;  /* 0x000000688f7b7221 */ /* 0x000fe20000010100 */
[----:B------:R-:W-:-:S02]  /*09d0*/  PRMT R106, RZ, 0x5410, R110 ;  /* 0x00005410ff6a7816 */ /* 0x000fc4000000006e */
[----:B------:R-:W-:Y:S01]  /*09e0*/  PRMT R33, RZ, 0x5410, R121 ;  /* 0x00005410ff217816 */ /* 0x000fe20000000079 */
[C---:B------:R-:W-:Y:S01]  /*09f0*/  FADD.FTZ R103, -R143.reuse, R32 ;  /* 0x000000208f677221 */ /* 0x040fe20000010100 */
[--C-:B------:R-:W-:Y:S02]  /*0a00*/  SHF.R.U64 R122, R144, 0x10, R145.reuse ;  /* 0x00000010907a7819 */ /* 0x100fe40000001291 */
        /* <DEDUP_REMOVED lines=18> */
[C---:B------:R-:W-:Y:S01]  /*0b30*/  FMUL.FTZ R103, R102.reuse, R103 ;  /* 0x0000006766677220 */ /* 0x040fe20000410000 */
[----:B------:R-:W-:Y:S01]  /*0b40*/  PRMT R26, RZ, 0x5410, R136 ;  /* 0x00005410ff1a7816 */ /* 0x000fe20000000088 */
[----:B------:R-:W-:Y:S01]  /*0b50*/  FMUL.FTZ R105, R102, R105 ;  /* 0x0000006966697220 */ /* 0x000fe20000410000 */
[----:B------:R-:W-:Y:S01]  /*0b60*/  PRMT R116, RZ, 0x5410, R116 ;  /* 0x00005410ff747816 */ /* 0x000fe20000000074 */
[----:B------:R-:W-:-:S02]  /*0b70*/  FMUL.FTZ R104, R20, R25 ;  /* 0x0000001914687220 */ /* 0x000fc40000410000 */
[C---:B------:R-:W-:Y:S02]  /*0b80*/  FMUL.FTZ R108, R102.reuse, R27 ;  /* 0x0000001b666c7220 */ /* 0x040fe40000410000 */
[C---:B------:R-:W-:Y:S01]  /*0b90*/  FADD.FTZ R33, -R143.reuse, R33 ;  /* 0x000000218f217221 */ /* 0x040fe20000010100 */
[----:B------:R-:W-:Y:S01]  /*0ba0*/  PRMT R31, RZ, 0x5410, R31 ;  /* 0x00005410ff1f7816 */ /* 0x000fe2000000001f */
[C---:B------:R-:W-:Y:S02]  /*0bb0*/  FADD.FTZ R39, -R143.reuse, R37 ;  /* 0x000000258f277221 */ /* 0x040fe40000010100 */
[----:B------:R-:W-:Y:S02]  /*0bc0*/  FMUL.FTZ R111, R102, R111 ;  /* 0x0000006f666f7220 */ /* 0x000fe40000410000 */
[C---:B------:R-:W-:Y:S02]  /*0bd0*/  FADD.FTZ R35, -R143.reuse, R35 ;  /* 0x000000238f237221 */ /* 0x040fe40000010100 */
[----:B------:R-:W-:-:S02]  /*0be0*/  FADD.FTZ R37, -R143, R28 ;  /* 0x0000001c8f257221 */ /* 0x000fc40000010100 */
[C---:B------:R-:W-:Y:S02]  /*0bf0*/  FADD.FTZ R121, -R143.reuse, R30 ;  /* 0x0000001e8f797221 */ /* 0x040fe40000010100 */
[C---:B------:R-:W-:Y:S02]  /*0c00*/  FADD.FTZ R125, -R143.reuse, R32 ;  /* 0x000000208f7d7221 */ /* 0x040fe40000010100 */
[----:B------:R-:W-:Y:S02]  /*0c10*/  FADD.FTZ R129, -R143, R34 ;  /* 0x000000228f817221 */ /* 0x000fe40000010100 */
[----:B------:R-:W-:Y:S02]  /*0c20*/  FADD.FTZ R85, R25, R85 ;  /* 0x0000005519557221 */ /* 0x000fe40000010000 */
[----:B------:R-:W-:Y:S02]  /*0c30*/  FFMA.FTZ R68, R103, R25, R68 ;  /* 0x0000001967447223 */ /* 0x000fe40000010044 */
[----:B------:R-:W-:-:S02]  /*0c40*/  FADD.FTZ R91, R106, R91 ;  /* 0x0000005b6a5b7221 */ /* 0x000fc40000010000 */
[-C--:B------:R-:W-:Y:S01]  /*0c50*/  FFMA.FTZ R92, R105, R106.reuse, R92 ;  /* 0x0000006a695c7223 */ /* 0x080fe2000001005c */
[----:B------:R-:W-:Y:S01]  /*0c60*/  PRMT R34, RZ, 0x5410, R114 ;  /* 0x00005410ff227816 */ /* 0x000fe20000000072 */
[----:B------:R-:W-:Y:S02]  /*0c70*/  FADD.FTZ R143, -R143, R107 ;  /* 0x0000006b8f8f7221 */ /* 0x000fe40000010100 */
[----:B------:R-:W-:Y:S02]  /*0c80*/  FMUL.FTZ R106, R21, R106 ;  /* 0x0000006a156a7220 */ /* 0x000fe40000410000 */
[----:B------:R-:W-:Y:S02]  /*0c90*/  FADD.FTZ R95, R26, R95 ;  /* 0x0000005f1a5f7221 */ /* 0x000fe40000010000 */
[-C--:B------:R-:W-:Y:S02]  /*0ca0*/  FFMA.FTZ R67, R108, R26.reuse, R67 ;  /* 0x0000001a6c437223 */ /* 0x080fe40000010043 */
[----:B------:R-:W-:-:S02]  /*0cb0*/  FMUL.FTZ R109, R23, R26 ;  /* 0x0000001a176d7220 */ /* 0x000fc40000410000 */
[----:B------:R-:W-:Y:S01]  /*0cc0*/  FADD.FTZ R25, RZ, R104 ;  /* 0x00000068ff197221 */ /* 0x000fe20000010000 */
[----:B------:R-:W-:Y:S01]  /*0cd0*/  PRMT R28, RZ, 0x5410, R128 ;  /* 0x00005410ff1c7816 */ /* 0x000fe20000000080 */
[----:B------:R-:W-:Y:S02]  /*0ce0*/  FMUL.FTZ R107, R102, R33 ;  /* 0x00000021666b7220 */ /* 0x000fe40000410000 */
[----:B------:R-:W-:Y:S02]  /*0cf0*/  FFMA.FTZ R26, R103, R104, RZ ;  /* 0x00000068671a7223 */ /* 0x000fe400000100ff */
[----:B------:R-:W-:Y:S02]  /*0d00*/  FADD.FTZ R59, R116, R59 ;  /* 0x0000003b743b7221 */ /* 0x000fe40000010000 */
[-C--:B------:R-:W-:Y:S02]  /*0d10*/  FFMA.FTZ R64, R111, R116.reuse, R64 ;  /* 0x000000746f407223 */ /* 0x080fe40000010040 */
[----:B------:R-:W-:-:S02]  /*0d20*/  FMUL.FTZ R114, R16, R116 ;  /* 0x0000007410727220 */ /* 0x000fc40000410000 */
[----:B------:R-:W-:Y:S02]  /*0d30*/  FMUL.FTZ R116, R102, R37 ;  /* 0x0000002566747220 */ /* 0x000fe40000410000 */
[-C--:B------:R-:W-:Y:S02]  /*0d40*/  FMUL.FTZ R110, R22, R31.reuse ;  /* 0x0000001f166e7220 */ /* 0x080fe40000410000 */
[----:B------:R-:W-:Y:S02]  /*0d50*/  FADD.FTZ R25, R25, R106 ;  /* 0x0000006a19197221 */ /* 0x000fe40000010000 */
[----:B------:R-:W-:Y:S02]  /*0d60*/  FADD.FTZ R93, R31, R93 ;  /* 0x0000005d1f5d7221 */ /* 0x000fe40000010000 */
[----:B------:R-:W-:Y:S01]  /*0d70*/  FFMA.FTZ R94, R107, R31, R94 ;  /* 0x0000001f6b5e7223 */ /* 0x000fe2000001005e */
[----:B------:R-:W-:Y:S01]  /*0d80*/  PRMT R31, RZ, 0x5410, R119 ;  /* 0x00005410ff1f7816 */ /* 0x000fe20000000077 */
[----:B------:R-:W-:-:S02]  /*0d90*/  FFMA.FTZ R26, R105, R106, R26 ;  /* 0x0000006a691a7223 */ /* 0x000fc4000001001a */
[----:B------:R-:W-:Y:S02]  /*0da0*/  FADD.FTZ R69, R28, R69 ;  /* 0x000000451c457221 */ /* 0x000fe40000010000 */
[-C--:B------:R-:W-:Y:S02]  /*0db0*/  FFMA.FTZ R87, R116, R28.reuse, R87 ;  /* 0x0000001c74577223 */ /* 0x080fe40000010057 */
[----:B------:R-:W-:Y:S02]  /*0dc0*/  FMUL.FTZ R119, R19, R28 ;  /* 0x0000001c13777220 */ /* 0x000fe40000410000 */
[----:B------:R-:W-:Y:S01]  /*0dd0*/  FADD.FTZ R28, R25, R110 ;  /* 0x0000006e191c7221 */ /* 0x000fe20000010000 */
[----:B------:R-:W-:Y:S01]  /*0de0*/  PRMT R115, RZ, 0x5410, R132 ;  /* 0x00005410ff737816 */ /* 0x000fe20000000084 */
[----:B------:R-:W-:Y:S01]  /*0df0*/  FFMA.FTZ R26, R107, R110, R26 ;  /* 0x0000006e6b1a7223 */ /* 0x000fe2000001001a */
[----:B------:R-:W-:Y:S01]  /*0e00*/  PRMT R33, RZ, 0x5410, R112 ;  /* 0x00005410ff217816 */ /* 0x000fe20000000070 */
[----:B------:R-:W-:-:S02]  /*0e10*/  FMUL.FTZ R112, R102, R29 ;  /* 0x0000001d66707220 */ /* 0x000fc40000410000 */
[----:B------:R-:W-:Y:S01]  /*0e20*/  FADD.FTZ R25, R28, R109 ;  /* 0x0000006d1c197221 */ /* 0x000fe20000010000 */
[----:B------:R-:W-:Y:S01]  /*0e30*/  PRMT R27, RZ, 0x5410, R118 ;  /* 0x00005410ff1b7816 */ /* 0x000fe20000000076 */
[----:B------:R-:W-:Y:S01]  /*0e40*/  FFMA.FTZ R28, R108, R109, R26 ;  /* 0x0000006d6c1c7223 */ /* 0x000fe2000001001a */
[----:B------:R-:W-:Y:S01]  /*0e50*/  PRMT R117, RZ, 0x5410, R117 ;  /* 0x00005410ff757816 */ /* 0x000fe20000000075 */
[----:B------:R-:W-:Y:S02]  /*0e60*/  FADD.FTZ R88, R115, R88 ;  /* 0x0000005873587221 */ /* 0x000fe40000010000 */
[----:B------:R-:W-:Y:S02]  /*0e70*/  FFMA.FTZ R79, R112, R115, R79 ;  /* 0x00000073704f7223 */ /* 0x000fe4000001004f */
        /* <DEDUP_REMOVED lines=8> */
[----:B------:R-:W-:-:S02]  /*0f00*/  FMUL.FTZ R120, R18, R117 ;  /* 0x0000007512787220 */ /* 0x000fc40000410000 */
[----:B------:R-:W-:Y:S02]  /*0f10*/  FADD.FTZ R27, R26, R115 ;  /* 0x000000731a1b7221 */ /* 0x000fe40000010000 */
[----:B------:R-:W-:Y:S02]  /*0f20*/  FMUL.FTZ R113, R102, R35 ;  /* 0x0000002366717220 */ /* 0x000fe40000410000 */
[----:B------:R-:W-:Y:S01]  /*0f30*/  FFMA.FTZ R25, R112, R115, R25 ;  /* 0x0000007370197223 */ /* 0x000fe20000010019 */
[----:B------:R-:W-:Y:S01]  /*0f40*/  PRMT R36, RZ, 0x5410, R36 ;  /* 0x00005410ff247816 */ /* 0x000fe20000000024 */
[----:B------:R-:W-:Y:S02]  /*0f50*/  FADD.FTZ R26, R27, R120 ;  /* 0x000000781b1a7221 */ /* 0x000fe40000010000 */
[----:B------:R-:W-:Y:S01]  /*0f60*/  FFMA.FTZ R25, R113, R120, R25 ;  /* 0x0000007871197223 */ /* 0x000fe20000010019 */
[----:B------:R-:W-:Y:S01]  /*0f70*/  PRMT R30, RZ, 0x5410, R124 ;  /* 0x00005410ff1e7816 */ /* 0x000fe2000000007c */
[----:B------:R-:W-:-:S02]  /*0f80*/  FADD.FTZ R75, R117, R75 ;  /* 0x0000004b754b7221 */ /* 0x000fc40000010000 */
[----:B------:R-:W-:Y:S02]  /*0f90*/  FFMA.FTZ R62, R113, R117, R62 ;  /* 0x00000075713e7223 */ /* 0x000fe4000001003e */
[----:B------:R-:W-:Y:S02]  /*0fa0*/  FMUL.FTZ R122, R12, R36 ;  /* 0x000000240c7a7220 */ /* 0x000fe40000410000 */
[----:B------:R-:W-:Y:S02]  /*0fb0*/  FADD.FTZ R27, R26, R119 ;  /* 0x000000771a1b7221 */ /* 0x000fe40000010000 */
[----:B------:R-:W-:Y:S02]  /*0fc0*/  FMUL.FTZ R117, R102, R39 ;  /* 0x0000002766757220 */ /* 0x000fe40000410000 */
[----:B------:R-:W-:Y:S01]  /*0fd0*/  FFMA.FTZ R25, R116, R119, R25 ;  /* 0x0000007774197223 */ /* 0x000fe20000010019 */
[----:B------:R-:W-:Y:S01]  /*0fe0*/  PRMT R38, RZ, 0x5410, R38 ;  /* 0x00005410ff267816 */ /* 0x000fe20000000026 */
[----:B------:R-:W-:-:S02]  /*0ff0*/  FMUL.FTZ R118, R102, R121 ;  /* 0x0000007966767220 */ /* 0x000fc40000410000 */
[C---:B------:R-:W-:Y:S02]  /*1000*/  FMUL.FTZ R121, R102.reuse, R123 ;  /* 0x0000007b66797220 */ /* 0x040fe40000410000 */
[----:B------:R-:W-:Y:S02]  /*1010*/  FMUL.FTZ R123, R13, R30 ;  /* 0x0000001e0d7b7220 */ /* 0x000fe40000410000 */
[----:B------:R-:W-:Y:S01]  /*1020*/  FADD.FTZ R26, R27, R122 ;  /* 0x0000007a1b1a7221 */ /* 0x000fe20000010000 */
[----:B------:R-:W-:Y:S01]  /*1030*/  PRMT R126, RZ, 0x5410, R126 ;  /* 0x00005410ff7e7816 */ /* 0x000fe2000000007e */
[----:B------:R-:W-:Y:S02]  /*1040*/  FFMA.FTZ R25, R117, R122, R25 ;  /* 0x0000007a75197223 */ /* 0x000fe40000010019 */
[----:B------:R-:W-:Y:S02]  /*1050*/  FMUL.FTZ R125, R102, R125 ;  /* 0x0000007d667d7220 */ /* 0x000fe40000410000 */
[----:B------:R-:W-:-:S02]  /*1060*/  FMUL.FTZ R124, R14, R38 ;  /* 0x000000260e7c7220 */ /* 0x000fc40000410000 */
[----:B------:R-:W-:Y:S02]  /*1070*/  FADD.FTZ R27, R26, R123 ;  /* 0x0000007b1a1b7221 */ /* 0x000fe40000010000 */
[----:B------:R-:W-:Y:S02]  /*1080*/  FFMA.FTZ R25, R118, R123, R25 ;  /* 0x0000007b76197223 */ /* 0x000fe40000010019 */
[----:B------:R-:W-:Y:S02]  /*1090*/  FADD.FTZ R71, R126, R71 ;  /* 0x000000477e477221 */ /* 0x000fe40000010000 */
[-C--:B------:R-:W-:Y:S02]  /*10a0*/  FFMA.FTZ R56, R125, R126.reuse, R56 ;  /* 0x0000007e7d387223 */ /* 0x080fe40000010038 */
[----:B------:R-:W-:Y:S02]  /*10b0*/  FMUL.FTZ R126, R15, R126 ;  /* 0x0000007e0f7e7220 */ /* 0x000fe40000410000 */
[----:B------:R-:W-:-:S02]  /*10c0*/  FADD.FTZ R27, R27, R124 ;  /* 0x0000007c1b1b7221 */ /* 0x000fc40000010000 */
[----:B------:R-:W-:Y:S01]  /*10d0*/  FFMA.FTZ R25, R121, R124, R25 ;  /* 0x0000007c79197223 */ /* 0x000fe20000010019 */
[----:B------:R-:W-:Y:S01]  /*10e0*/  PRMT R130, RZ, 0x5410, R130 ;  /* 0x00005410ff827816 */ /* 0x000fe20000000082 */
[----:B------:R-:W-:Y:S02]  /*10f0*/  FMUL.FTZ R129, R102, R129 ;  /* 0x0000008166817220 */ /* 0x000fe40000410000 */
[----:B------:R-:W-:Y:S02]  /*1100*/  FADD.FTZ R26, R27, R126 ;  /* 0x0000007e1b1a7221 */ /* 0x000fe40000010000 */
[----:B------:R-:W-:Y:S02]  /*1110*/  FFMA.FTZ R27, R125, R126, R25 ;  /* 0x0000007e7d1b7223 */ /* 0x000fe40000010019 */
[----:B------:R-:W-:Y:S02]  /*1120*/  FADD.FTZ R84, R130, R84 ;  /* 0x0000005482547221 */ /* 0x000fe40000010000 */
[----:B------:R-:W-:-:S02]  /*1130*/  FFMA.FTZ R54, R129, R130, R54 ;  /* 0x0000008281367223 */ /* 0x000fc40000010036 */
[----:B------:R-:W-:Y:S02]  /*1140*/  FADD.FTZ R25, R26, R127 ;  /* 0x0000007f1a197221 */ /* 0x000fe40000010000 */
[----:B------:R-:W-:Y:S02]  /*1150*/  FMUL.FTZ R130, R9, R130 ;  /* 0x0000008209827220 */ /* 0x000fe40000410000 */
[----:B------:R-:W-:Y:S01]  /*1160*/  FFMA.FTZ R26, R128, R127, R27 ;  /* 0x0000007f801a7223 */ /* 0x000fe2000001001b */
[----:B------:R-:W-:Y:S01]  /*1170*/  PRMT R134, RZ, 0x5410, R134 ;  /* 0x00005410ff867816 */ /* 0x000fe20000000086 */
[C---:B------:R-:W-:Y:S02]  /*1180*/  FMUL.FTZ R132, R102.reuse, R131 ;  /* 0x0000008366847220 */ /* 0x040fe40000410000 */
        /* <DEDUP_REMOVED lines=10> */
[C---:B------:R-:W-:Y:S02]  /*1230*/  FMUL.FTZ R136, R102.reuse, R135 ;  /* 0x0000008766887220 */ /* 0x040fe40000410000 */
[----:B------:R-:W-:Y:S02]  /*1240*/  FMUL.FTZ R137, R102, R137 ;  /* 0x0000008966897220 */ /* 0x000fe40000410000 */
[----:B------:R-:W-:Y:S02]  /*1250*/  FMUL.FTZ R135, R4, R33 ;  /* 0x0000002104877220 */ /* 0x000fe40000410000 */
[----:B------:R-:W-:Y:S02]  /*1260*/  FADD.FTZ R28, R25, R134 ;  /* 0x00000086191c7221 */ /* 0x000fe40000010000 */
[----:B------:R-:W-:-:S02]  /*1270*/  FFMA.FTZ R26, R133, R134, R26 ;  /* 0x00000086851a7223 */ /* 0x000fc4000001001a */
[----:B------:R-:W-:Y:S02]  /*1280*/  FADD.FTZ R74, R138, R74 ;  /* 0x0000004a8a4a7221 */ /* 0x000fe40000010000 */
[-C--:B------:R-:W-:Y:S02]  /*1290*/  FFMA.FTZ R50, R137, R138.reuse, R50 ;  /* 0x0000008a89327223 */ /* 0x080fe40000010032 */
[----:B------:R-:W-:Y:S02]  /*12a0*/  FMUL.FTZ R138, R5, R138 ;  /* 0x0000008a058a7220 */ /* 0x000fe40000410000 */
[----:B------:R-:W-:Y:S02]  /*12b0*/  FADD.FTZ R25, R28, R135 ;  /* 0x000000871c197221 */ /* 0x000fe40000010000 */
[----:B------:R-:W-:Y:S02]  /*12c0*/  FFMA.FTZ R26, R136, R135, R26 ;  /* 0x00000087881a7223 */ /* 0x000fe4000001001a */
        /* <DEDUP_REMOVED lines=26> */
.L_x_723:
        /* <DEDUP_REMOVED lines=18> */
.L_x_724:
        /* <DEDUP_REMOVED lines=28> */
[----:B------:R-:W-:Y:S01]  /*1750*/  FADD.FTZ R24, R27, R24 ;  /* 0x000000181b187221 */ /* 0x000fe20000010000 */
[----:B------:R-:W-:Y:S01]  /*1760*/  @P1 PRMT R25, RZ, 0x5410, R25 ;  /* 0x00005410ff191816 */ /* 0x000fe20000000019 */
[----:B0-----:R-:W-:Y:S01]  /*1770*/  FADD.FTZ R145, R145, R28 ;  /* 0x0000001c91917221 */ /* 0x001fe20000010000 */
[----:B------:R-:W-:Y:S01]  /*1780*/  @P1 PRMT R26, RZ, 0x5410, R26 ;  /* 0x00005410ff1a1816 */ /* 0x000fe2000000001a */
[----:B------:R-:W-:Y:S01]  /*1790*/  FADD.FTZ R24, R24, R29 ;  /* 0x0000001d18187221 */ /* 0x000fe20000010000 */
[----:B------:R-:W-:Y:S01]  /*17a0*/  @P1 SHF.R.U64 R27, R40, 0x10, R41 ;  /* 0x00000010281b1819 */ /* 0x000fe20000001229 */
        /* <DEDUP_REMOVED lines=12> */
[----:B------:R-:W-:Y:S02]  /*1870*/  FSEL R29, R38, RZ, !P0 ;  /* 0x000000ff261d7208 */ /* 0x000fe40004000000 */
[----:B------:R-:W-:-:S03]  /*1880*/  ISETP.NE.U32.AND P0, PT, RZ, c[0x0][0x258], PT ;  /* 0x00009600ff007a0c */ /* 0x000fc60003f05070 */
[-CC-:B------:R-:W-:Y:S01]  /*1890*/  FFMA.FTZ R103, R103, R28.reuse, R29.reuse ;  /* 0x0000001c67677223 */ /* 0x180fe2000001001d */
[----:B------:R-:W-:Y:S01]  /*18a0*/  ISETP.NE.AND.EX P0, PT, RZ, c[0x0][0x25c], PT, P0 ;  /* 0x00009700ff007a0c */ /* 0x000fe20003f05300 */
[-C--:B------:R-:W-:Y:S02]  /*18b0*/  FFMA.FTZ R105, R105, R28.reuse, R29 ;  /* 0x0000001c69697223 */ /* 0x080fe4000001001d */
[----:B------:R-:W-:Y:S02]  /*18c0*/  FADD.FTZ R103, R104, -R103 ;  /* 0x8000006768677221 */ /* 0x000fe40000010000 */
[----:B------:R-:W-:Y:S02]  /*18d0*/  FADD.FTZ R105, R106, -R105 ;  /* 0x800000696a697221 */ /* 0x000fe40000010000 */
[----:B------:R-:W-:Y:S02]  /*18e0*/  FMUL.FTZ R24, R102, R103 ;  /* 0x0000006766187220 */ /* 0x000fe40000410000 */
[----:B------:R-:W-:-:S02]  /*18f0*/  FFMA.FTZ R107, R107, R28, R29 ;  /* 0x0000001c6b6b7223 */ /* 0x000fc4000001001d */
[----:B------:R-:W-:Y:S02]  /*1900*/  @P1 FADD.FTZ R24, R24, R25 ;  /* 0x0000001918181221 */ /* 0x000fe40000010000 */
[----:B------:R-:W-:Y:S02]  /*1910*/  FMUL.FTZ R25, R102, R105 ;  /* 0x0000006966197220 */ /* 0x000fe40000410000 */
[----:B------:R-:W-:Y:S01]  /*1920*/  FADD.FTZ R107, R110, -R107 ;  /* 0x8000006b6e6b7221 */ /* 0x000fe20000010000 */
[----:B------:R-:W0:Y:S01]  /*1930*/  F2F.BF16.F32 R143, R24 ;  /* 0x00000018008f7304 */ /* 0x000e220000202000 */
[----:B------:R-:W-:Y:S02]  /*1940*/  @P1 FADD.FTZ R25, R25, R26 ;  /* 0x0000001a19191221 */ /* 0x000fe40000010000 */
[----:B------:R-:W-:Y:S02]  /*1950*/  @P1 IMAD.MOV.U32 R26, RZ, RZ, R47 ;  /* 0x000000ffff1a1224 */ /* 0x000fe400078e002f */
[----:B------:R-:W-:-:S02]  /*1960*/  FMUL.FTZ R107, R102, R107 ;  /* 0x0000006b666b7220 */ /* 0x000fc40000410000 */
[-CC-:B------:R-:W-:Y:S01]  /*1970*/  FFMA.FTZ R108, R108, R28.reuse, R29.reuse ;  /* 0x0000001c6c6c7223 */ /* 0x180fe2000001001d */
[----:B------:R-:W-:Y:S01]  /*1980*/  @P1 PRMT R26, RZ, 0x5410, R26 ;  /* 0x00005410ff1a1816 */ /* 0x000fe2000000001a */
[-C--:B------:R-:W-:Y:S01]  /*1990*/  FFMA.FTZ R111, R111, R28.reuse, R29 ;  /* 0x0000001c6f6f7223 */ /* 0x080fe2000001001d */
[----:B------:R-:W1:Y:S01]  /*19a0*/  F2F.BF16.F32 R30, R25 ;  /* 0x00000019001e7304 */ /* 0x000e620000202000 */
[----:B------:R-:W-:Y:S02]  /*19b0*/  FADD.FTZ R35, R109, -R108 ;  /* 0x8000006c6d237221 */ /* 0x000fe40000010000 */
[----:B------:R-:W-:Y:S01]  /*19c0*/  @P1 FADD.FTZ R107, R107, R26 ;  /* 0x0000001a6b6b1221 */ /* 0x000fe20000010000 */
[----:B------:R-:W-:Y:S01]  /*19d0*/  @P1 SHF.R.U32.HI R26, RZ, 0x10, R47 ;  /* 0x00000010ff1a1819 */ /* 0x000fe2000001162f */
[----:B------:R-:W-:Y:S01]  /*19e0*/  FMUL.FTZ R35, R102, R35 ;  /* 0x0000002366237220 */ /* 0x000fe20000410000 */
[----:B0-----:R-:W-:Y:S01]  /*19f0*/  @P4 PRMT R90, R143, 0x7610, R90 ;  /* 0x000076108f5a4816 */ /* 0x001fe2000000005a */
[----:B------:R-:W-:Y:S01]  /*1a00*/  FADD.FTZ R111, R114, -R111 ;  /* 0x8000006f726f7221 */ /* 0x000fe20000010000 */
[----:B------:R-:W-:Y:S01]  /*1a10*/  @P1 PRMT R26, RZ, 0x5410, R26 ;  /* 0x00005410ff1a1816 */ /* 0x000fe2000000001a */
[----:B------:R-:W-:Y:S01]  /*1a20*/  FFMA.FTZ R112, R112, R28, R29 ;  /* 0x0000001c70707223 */ /* 0x000fe2000001001d */
[----:B------:R0:W2:Y:S01]  /*1a30*/  F2F.BF16.F32 R36, R107 ;  /* 0x0000006b00247304 */ /* 0x0000a20000202000 */
[----:B------:R-:W-:-:S02]  /*1a40*/  FMUL.FTZ R111, R102, R111 ;  /* 0x0000006f666f7220 */ /* 0x000fc40000410000 */
[----:B------:R-:W-:Y:S01]  /*1a50*/  @P1 FADD.FTZ R35, R35, R26 ;  /* 0x0000001a23231221 */ /* 0x000fe20000010000 */
[----:B------:R-:W-:Y:S01]  /*1a60*/  @P1 MOV R26, R44 ;  /* 0x0000002c001a1202 */ /* 0x000fe20000000f00 */
[----:B------:R-:W-:Y:S01]  /*1a70*/  FADD.FTZ R115, R115, -R112 ;  /* 0x8000007073737221 */ /* 0x000fe20000010000 */
[----:B-1----:R-:W-:Y:S01]  /*1a80*/  @P4 PRMT R82, R30, 0x7610, R82 ;  /* 0x000076101e524816 */ /* 0x002fe20000000052 */
[-C--:B------:R-:W-:Y:S01]  /*1a90*/  FFMA.FTZ R113, R113, R28.reuse, R29 ;  /* 0x0000001c71717223 */ /* 0x080fe2000001001d */
[----:B------:R-:W-:Y:S01]  /*1aa0*/  @P1 PRMT R26, RZ, 0x5410, R26 ;  /* 0x00005410ff1a1816 */ /* 0x000fe2000000001a */
[----:B------:R-:W-:Y:S01]  /*1ab0*/  FMUL.FTZ R115, R102, R115 ;  /* 0x0000007366737220 */ /* 0x000fe20000410000 */
[----:B------:R-:W1:Y:S01]  /*1ac0*/  F2F.BF16.F32 R37, R35 ;  /* 0x0000002300257304 */ /* 0x000e620000202000 */
[----:B------:R-:W-:Y:S01]  /*1ad0*/  FADD.FTZ R113, R120, -R113 ;  /* 0x8000007178717221 */ /* 0x000fe20000010000 */
[----:B0-----:R-:W-:Y:S01]  /*1ae0*/  @P0 F2FP.BF16.PACK_AB R107, RZ, R107 ;  /* 0x0000006bff6b023e */ /* 0x001fe200000010ff */
[----:B------:R-:W-:Y:S01]  /*1af0*/  @P1 FADD.FTZ R111, R111, R26 ;  /* 0x0000001a6f6f1221 */ /* 0x000fe20000010000 */
[----:B------:R-:W-:Y:S01]  /*1b00*/  @P1 SHF.R.U64 R26, R44, 0x10, R45 ;  /* 0x000000102c1a1819 */ /* 0x000fe2000000122d */
[----:B------:R-:W-:Y:S01]  /*1b10*/  FMUL.FTZ R113, R102, R113 ;  /* 0x0000007166717220 */ /* 0x000fe20000410000 */
[----:B------:R-:W-:Y:S01]  /*1b20*/  @P0 PRMT R97, R107, 0x7610, R97 ;  /* 0x000076106b610816 */ /* 0x000fe20000000061 */
[-CC-:B------:R-:W-:Y:S01]  /*1b30*/  FFMA.FTZ R116, R116, R28.reuse, R29.reuse ;  /* 0x0000001c74747223 */ /* 0x180fe2000001001d */
[----:B------:R-:W-:Y:S01]  /*1b40*/  @P1 PRMT R26, RZ, 0x5410, R26 ;  /* 0x00005410ff1a1816 */ /* 0x000fe2000000001a */
[-C--:B------:R-:W-:Y:S01]  /*1b50*/  FFMA.FTZ R117, R117, R28.reuse, R29 ;  /* 0x0000001c75757223 */ /* 0x080fe2000001001d */
[----:B------:R-:W-:Y:S01]  /*1b60*/  F2F.BF16.F32 R32, R111 ;  /* 0x0000006f00207304 */ /* 0x000fe20000202000 */
[----:B------:R-:W-:Y:S01]  /*1b70*/  FADD.FTZ R39, R119, -R116 ;  /* 0x8000007477277221 */ /* 0x000fe20000010000 */
[----:B--2---:R-:W-:Y:S01]  /*1b80*/  @P4 PRMT R89, R36, 0x7610, R89 ;  /* 0x0000761024594816 */ /* 0x004fe20000000059 */
[----:B------:R-:W-:Y:S01]  /*1b90*/  @P1 FADD.FTZ R115, R115, R26 ;  /* 0x0000001a73731221 */ /* 0x000fe20000010000 */
[----:B------:R-:W-:Y:S01]  /*1ba0*/  @P1 MOV R26, R45 ;  /* 0x0000002d001a1202 */ /* 0x000fe20000000f00 */
[----:B------:R-:W-:Y:S01]  /*1bb0*/  FMUL.FTZ R39, R102, R39 ;  /* 0x0000002766277220 */ /* 0x000fe20000410000 */
[----:B-1----:R-:W-:Y:S01]  /*1bc0*/  @P4 PRMT R80, R37, 0x7610, R80 ;  /* 0x0000761025504816 */ /* 0x002fe20000000050 */
[----:B------:R-:W-:Y:S01]  /*1bd0*/  FADD.FTZ R117, R122, -R117 ;  /* 0x800000757a757221 */ /* 0x000fe20000010000 */
[----:B------:R-:W-:Y:S01]  /*1be0*/  @P1 PRMT R26, RZ, 0x5410, R26 ;  /* 0x00005410ff1a1816 */ /* 0x000fe2000000001a */
[-C--:B------:R-:W-:Y:S01]  /*1bf0*/  FFMA.FTZ R118, R118, R28.reuse, R29 ;  /* 0x0000001c76767223 */ /* 0x080fe2000001001d */
[----:B------:R0:W-:Y:S01]  /*1c00*/  F2F.BF16.F32 R34, R115 ;  /* 0x0000007300227304 */ /* 0x0001e20000202000 */
[C---:B------:R-:W-:Y:S01]  /*1c10*/  FMUL.FTZ R117, R102.reuse, R117 ;  /* 0x0000007566757220 */ /* 0x040fe20000410000 */
[----:B------:R-:W-:Y:S01]  /*1c20*/  @P0 F2FP.BF16.PACK_AB R35, RZ, R35 ;  /* 0x00000023ff23023e */ /* 0x000fe200000010ff */
[----:B------:R-:W-:Y:S01]  /*1c30*/  @P1 FADD.FTZ R113, R113, R26 ;  /* 0x0000001a71711221 */ /* 0x000fe20000010000 */
[----:B------:R-:W-:Y:S01]  /*1c40*/  @P1 SHF.R.U32.HI R26, RZ, 0x10, R45 ;  /* 0x00000010ff1a1819 */ /* 0x000fe2000001162d */
[----:B------:R-:W-:Y:S01]  /*1c50*/  FADD.FTZ R123, R123, -R118 ;  /* 0x800000767b7b7221 */ /* 0x000fe20000010000 */
[----:B------:R-:W-:Y:S01]  /*1c60*/  @P0 PRMT R66, R35, 0x7610, R66 ;  /* 0x0000761023420816 */ /* 0x000fe20000000042 */
[----:B------:R-:W-:Y:S01]  /*1c70*/  FFMA.FTZ R121, R121, R28, R29 ;  /* 0x0000001c79797223 */ /* 0x000fe2000001001d */
[----:B------:R-:W-:Y:S01]  /*1c80*/  @P1 PRMT R26, RZ, 0x5410, R26 ;  /* 0x00005410ff1a1816 */ /* 0x000fe2000000001a */
[----:B------:R-:W-:Y:S01]  /*1c90*/  FMUL.FTZ R123, R102, R123 ;  /* 0x0000007b667b7220 */ /* 0x000fe20000410000 */
[----:B------:R-:W-:Y:S01]  /*1ca0*/  F2F.BF16.F32 R104, R113 ;  /* 0x0000007100687304 */ /* 0x000fe20000202000 */
[----:B------:R-:W-:Y:S01]  /*1cb0*/  FADD.FTZ R121, R124, -R121 ;  /* 0x800000797c797221 */ /* 0x000fe20000010000 */
[----:B0-----:R-:W-:Y:S01]  /*1cc0*/  @P0 F2FP.BF16.PACK_AB R115, RZ, R115 ;  /* 0x00000073ff73023e */ /* 0x001fe200000010ff */
[----:B------:R-:W-:-:S02]  /*1cd0*/  @P1 FADD.FTZ R39, R39, R26 ;  /* 0x0000001a27271221 */ /* 0x000fc40000010000 */
[----:B------:R-:W-:Y:S02]  /*1ce0*/  @P1 IMAD.MOV.U32 R26, RZ, RZ, R42 ;  /* 0x000000ffff1a1224 */ /* 0x000fe400078e002a */
[----:B------:R-:W-:Y:S01]  /*1cf0*/  FMUL.FTZ R121, R102, R121 ;  /* 0x0000007966797220 */ /* 0x000fe20000410000 */
[----:B------:R-:W0:Y:S01]  /*1d00*/  F2F.BF16.F32 R114, R39 ;  /* 0x0000002700727304 */ /* 0x000e220000202000 */
[-CC-:B------:R-:W-:Y:S01]  /*1d10*/  FFMA.FTZ R125, R125, R28.reuse, R29.reuse ;  /* 0x0000001c7d7d7223 */ /* 0x180fe2000001001d */
[----:B------:R-:W-:Y:S01]  /*1d20*/  @P1 PRMT R26, RZ, 0x5410, R26 ;  /* 0x00005410ff1a1816 */ /* 0x000fe2000000001a */
[----:B------:R-:W-:Y:S02]  /*1d30*/  FFMA.FTZ R128, R128, R28, R29 ;  /* 0x0000001c80807223 */ /* 0x000fe4000001001d */
[----:B------:R-:W-:Y:S01]  /*1d40*/  FADD.FTZ R125, R126, -R125 ;  /* 0x8000007d7e7d7221 */ /* 0x000fe20000010000 */
[----:B------:R-:W-:Y:S01]  /*1d50*/  @P0 F2FP.BF16.PACK_AB R126, RZ, R113 ;  /* 0x00000071ff7e023e */ /* 0x000fe200000010ff */
[----:B------:R-:W-:Y:S01]  /*1d60*/  @P1 FADD.FTZ R117, R117, R26 ;  /* 0x0000001a75751221 */ /* 0x000fe20000010000 */
[----:B------:R-:W-:Y:S01]  /*1d70*/  @P1 SHF.R.U64 R26, R42, 0x10, R43 ;  /* 0x000000102a1a1819 */ /* 0x000fe2000000122b */
[----:B------:R-:W-:-:S02]  /*1d80*/  FMUL.FTZ R125, R102, R125 ;  /* 0x0000007d667d7220 */ /* 0x000fc40000410000 */
[----:B------:R-:W-:Y:S01]  /*1d90*/  FADD.FTZ R127, R127, -R128 ;  /* 0x800000807f7f7221 */ /* 0x000fe20000010000 */
[----:B------:R-:W-:Y:S01]  /*1da0*/  @P1 PRMT R26, RZ, 0x5410, R26 ;  /* 0x00005410ff1a1816 */ /* 0x000fe2000000001a */
[-C--:B------:R-:W-:Y:S01]  /*1db0*/  FFMA.FTZ R129, R129, R28.reuse, R29 ;  /* 0x0000001c81817223 */ /* 0x080fe2000001001d */
[----:B------:R-:W-:Y:S01]  /*1dc0*/  F2F.BF16.F32 R33, R117 ;  /* 0x0000007500217304 */ /* 0x000fe20000202000 */
[----:B------:R-:W-:Y:S01]  /*1dd0*/  FMUL.FTZ R127, R102, R127 ;  /* 0x0000007f667f7220 */ /* 0x000fe20000410000 */
[----:B0-----:R-:W-:Y:S01]  /*1de0*/  SHF.L.U32 R31, R114, 0x10, RZ ;  /* 0x00000010721f7819 */ /* 0x001fe200000006ff */
[----:B------:R-:W-:Y:S01]  /*1df0*/  @P1 FADD.FTZ R123, R123, R26 ;  /* 0x0000001a7b7b1221 */ /* 0x000fe20000010000 */
[----:B------:R-:W-:Y:S01]  /*1e00*/  @P1 MOV R26, R43 ;  /* 0x0000002b001a1202 */ /* 0x000fe20000000f00 */
[----:B------:R-:W-:Y:S02]  /*1e10*/  FADD.FTZ R129, R130, -R129 ;  /* 0x8000008182817221 */ /* 0x000fe40000010000 */
[----:B------:R-:W-:Y:S01]  /*1e20*/  FFMA.FTZ R132, R132, R28, R29 ;  /* 0x0000001c84847223 */ /* 0x000fe2000001001d */
[----:B------:R-:W-:Y:S01]  /*1e30*/  @P1 PRMT R26, RZ, 0x5410, R26 ;  /* 0x00005410ff1a1816 */ /* 0x000fe2000000001a */
[----:B------:R-:W-:Y:S01]  /*1e40*/  FMUL.FTZ R129, R102, R129 ;  /* 0x0000008166817220 */ /* 0x000fe20000410000 */
[----:B------:R-:W-:Y:S01]  /*1e50*/  F2F.BF16.F32 R38, R123 ;  /* 0x0000007b00267304 */ /* 0x000fe20000202000 */
[----:B------:R-:W-:-:S02]  /*1e60*/  FADD.FTZ R131, R131, -R132 ;  /* 0x8000008483837221 */ /* 0x000fc40000010000 */
[----:B------:R-:W-:Y:S01]  /*1e70*/  @P1 FADD.FTZ R121, R121, R26 ;  /* 0x0000001a79791221 */ /* 0x000fe20000010000 */
[----:B------:R-:W-:Y:S01]  /*1e80*/  @P1 SHF.R.U32.HI R26, RZ, 0x10, R43 ;  /* 0x00000010ff1a1819 */ /* 0x000fe2000001162b */
[----:B------:R-:W-:Y:S02]  /*1e90*/  FMUL.FTZ R131, R102, R131 ;  /* 0x0000008366837220 */ /* 0x000fe40000410000 */
[-CC-:B------:R-:W-:Y:S01]  /*1ea0*/  FFMA.FTZ R133, R133, R28.reuse, R29.reuse ;  /* 0x0000001c85857223 */ /* 0x180fe2000001001d */
[----:B------:R-:W-:Y:S01]  /*1eb0*/  @P1 PRMT R26, RZ, 0x5410, R26 ;  /* 0x00005410ff1a1816 */ /* 0x000fe2000000001a */
[----:B------:R-:W-:Y:S01]  /*1ec0*/  FFMA.FTZ R137, R137, R28, R29 ;  /* 0x0000001c89897223 */ /* 0x000fe2000001001d */
[----:B------:R-:W-:Y:S01]  /*1ed0*/  F2F.BF16.F32 R116, R121 ;  /* 0x0000007900747304 */ /* 0x000fe20000202000 */
[----:B------:R-:W-:Y:S02]  /*1ee0*/  FADD.FTZ R133, R134, -R133 ;  /* 0x8000008586857221 */ /* 0x000fe40000010000 */
[----:B------:R-:W-:Y:S01]  /*1ef0*/  @P1 FADD.FTZ R125, R125, R26 ;  /* 0x0000001a7d7d1221 */ /* 0x000fe20000010000 */
[----:B------:R-:W-:Y:S01]  /*1f00*/  @P1 MOV R26, R40 ;  /* 0x00000028001a1202 */ /* 0x000fe20000000f00 */
[----:B------:R-:W-:-:S02]  /*1f10*/  FMUL.FTZ R133, R102, R133 ;  /* 0x0000008566857220 */ /* 0x000fc40000410000 */
[----:B------:R-:W-:Y:S01]  /*1f20*/  FADD.FTZ R137, R138, -R137 ;  /* 0x800000898a897221 */ /* 0x000fe20000010000 */
[----:B------:R-:W-:Y:S01]  /*1f30*/  @P1 PRMT R26, RZ, 0x5410, R26 ;  /* 0x00005410ff1a1816 */ /* 0x000fe2000000001a */
[-C--:B------:R-:W-:Y:S01]  /*1f40*/  FFMA.FTZ R140, R140, R28.reuse, R29 ;  /* 0x0000001c8c8c7223 */ /* 0x080fe2000001001d */
[----:B------:R-:W0:Y:S01]  /*1f50*/  F2F.BF16.F32 R118, R125 ;  /* 0x0000007d00767304 */ /* 0x000e220000202000 */
[----:B------:R-:W-:Y:S02]  /*1f60*/  FMUL.FTZ R137, R102, R137 ;  /* 0x0000008966897220 */ /* 0x000fe40000410000 */
[----:B------:R-:W-:Y:S01]  /*1f70*/  @P1 FADD.FTZ R127, R127, R26 ;  /* 0x0000001a7f7f1221 */ /* 0x000fe20000010000 */
[----:B------:R-:W-:Y:S01]  /*1f80*/  @P1 PRMT R26, RZ, 0x5410, R27 ;  /* 0x00005410ff1a1816 */ /* 0x000fe2000000001b */
[----:B------:R-:W-:Y:S01]  /*1f90*/  FADD.FTZ R139, R139, -R140 ;  /* 0x8000008c8b8b7221 */ /* 0x000fe20000010000 */
[----:B------:R-:W-:Y:S01]  /*1fa0*/  @P1 MOV R27, R3 ;  /* 0x00000003001b1202 */ /* 0x000fe20000000f00 */
[----:B------:R-:W-:Y:S01]  /*1fb0*/  FFMA.FTZ R136, R136, R28, R29 ;  /* 0x0000001c88887223 */ /* 0x000fe2000001001d */
[----:B------:R-:W-:Y:S01]  /*1fc0*/  F2F.BF16.F32 R105, R127 ;  /* 0x0000007f00697304 */ /* 0x000fe20000202000 */
[----:B------:R-:W-:-:S02]  /*1fd0*/  @P1 FADD.FTZ R129, R129, R26 ;  /* 0x0000001a81811221 */ /* 0x000fc40000010000 */
[----:B------:R-:W-:Y:S02]  /*1fe0*/  @P1 IMAD.MOV.U32 R26, RZ, RZ, R41 ;  /* 0x000000ffff1a1224 */ /* 0x000fe400078e0029 */
[----:B------:R-:W-:Y:S02]  /*1ff0*/  FMUL.FTZ R139, R102, R139 ;  /* 0x0000008b668b7220 */ /* 0x000fe40000410000 */
[----:B------:R-:W-:Y:S01]  /*2000*/  FADD.FTZ R135, R135, -R136 ;  /* 0x8000008887877221 */ /* 0x000fe20000010000 */
[----:B------:R-:W-:Y:S01]  /*2010*/  @P1 PRMT R26, RZ, 0x5410, R26 ;  /* 0x00005410ff1a1816 */ /* 0x000fe2000000001a */
[----:B------:R-:W-:Y:S01]  /*2020*/  FFMA.FTZ R142, R142, R28, R29 ;  /* 0x0000001c8e8e7223 */ /* 0x000fe2000001001d */
[----:B------:R-:W-:Y:S01]  /*2030*/  @P0 F2FP.BF16.PACK_AB R28, RZ, R24 ;  /* 0x00000018ff1c023e */ /* 0x000fe200000010ff */
[----:B------:R-:W-:Y:S01]  /*2040*/  FMUL.FTZ R135, R102, R135 ;  /* 0x0000008766877220 */ /* 0x000fe20000410000 */
[----:B------:R-:W-:Y:S01]  /*2050*/  F2F.BF16.F32 R120, R129 ;  /* 0x0000008100787304 */ /* 0x000fe20000202000 */
[----:B------:R-:W-:Y:S01]  /*2060*/  @P1 FADD.FTZ R131, R131, R26 ;  /* 0x0000001a83831221 */ /* 0x000fe20000010000 */
[----:B------:R-:W-:Y:S01]  /*2070*/  @P1 SHF.R.U32.HI R26, RZ, 0x10, R41 ;  /* 0x00000010ff1a1819 */ /* 0x000fe20000011629 */
[----:B------:R-:W-:Y:S01]  /*2080*/  FADD.FTZ R141, R141, -R142 ;  /* 0x8000008e8d8d7221 */ /* 0x000fe20000010000 */
[----:B0-----:R-:W-:Y:S01]  /*2090*/  SHF.L.U32 R29, R118, 0x10, RZ ;  /* 0x00000010761d7819 */ /* 0x001fe200000006ff */
[----:B------:R-:W-:Y:S01]  /*20a0*/  IMAD.U32 R37, R37, 0x10000, RZ ;  /* 0x0001000025257824 */ /* 0x000fe200078e00ff */
[----:B------:R-:W-:Y:S01]  /*20b0*/  @P1 PRMT R26, RZ, 0x5410, R26 ;  /* 0x00005410ff1a1816 */ /* 0x000fe2000000001a */
[----:B------:R-:W-:Y:S01]  /*20c0*/  FMUL.FTZ R141, R102, R141 ;  /* 0x0000008d668d7220 */ /* 0x000fe20000410000 */
[----:B------:R-:W-:Y:S01]  /*20d0*/  F2F.BF16.F32 R122, R131 ;  /* 0x00000083007a7304 */ /* 0x000fe20000202000 */
[----:B------:R-:W-:-:S02]  /*20e0*/  @P0 PRMT R72, R28, 0x7610, R72 ;  /* 0x000076101c480816 */ /* 0x000fc40000000048 */
[----:B------:R-:W-:Y:S01]  /*20f0*/  @P1 FADD.FTZ R133, R133, R26 ;  /* 0x0000001a85851221 */ /* 0x000fe20000010000 */
[----:B------:R-:W-:-:S04]  /*2100*/  @P1 SHF.R.U64 R26, R2, 0x10, R3 ;  /* 0x00000010021a1819 */ /* 0x000fc80000001203 */
[----:B------:R-:W-:Y:S01]  /*2110*/  @P1 PRMT R26, RZ, 0x5410, R26 ;  /* 0x00005410ff1a1816 */ /* 0x000fe2000000001a */
[----:B------:R-:W0:Y:S04]  /*2120*/  F2F.BF16.F32 R124, R133 ;  /* 0x00000085007c7304 */ /* 0x000e280000202000 */
[----:B------:R-:W-:Y:S01]  /*2130*/  @P1 FADD.FTZ R137, R137, R26 ;  /* 0x0000001a89891221 */ /* 0x000fe20000010000 */
[----:B------:R-:W-:Y:S02]  /*2140*/  @P1 PRMT R26, RZ, 0x5410, R27 ;  /* 0x00005410ff1a1816 */ /* 0x000fe4000000001b */
[----:B------:R-:W-:Y:S01]  /*2150*/  @P1 SHF.R.U32.HI R27, RZ, 0x10, R3 ;  /* 0x00000010ff1b1819 */ /* 0x000fe20000011603 */
[----:B------:R-:W1:Y:S02]  /*2160*/  F2F.BF16.F32 R103, R137 ;  /* 0x0000008900677304 */ /* 0x000e640000202000 */
[----:B------:R-:W-:Y:S01]  /*2170*/  @P1 FADD.FTZ R139, R139, R26 ;  /* 0x0000001a8b8b1221 */ /* 0x000fe20000010000 */
[----:B------:R-:W-:-:S04]  /*2180*/  @P1 MOV R26, R2 ;  /* 0x00000002001a1202 */ /* 0x000fc80000000f00 */
[----:B------:R-:W-:Y:S01]  /*2190*/  @P1 PRMT R24, RZ, 0x5410, R26 ;  /* 0x00005410ff181816 */ /* 0x000fe2000000001a */
[----:B------:R-:W-:Y:S01]  /*21a0*/  F2F.BF16.F32 R102, R139 ;  /* 0x0000008b00667304 */ /* 0x000fe20000202000 */
[----:B------:R-:W-:Y:S01]  /*21b0*/  @P0 F2FP.BF16.PACK_AB R26, RZ, R25 ;  /* 0x00000019ff1a023e */ /* 0x000fe200000010ff */
[----:B0-----:R-:W-:Y:S02]  /*21c0*/  IMAD.U32 R107, R124, 0x10000, RZ ;  /* 0x000100007c6b7824 */ /* 0x001fe400078e00ff */
[----:B------:R-:W-:Y:S01]  /*21d0*/  @P1 FADD.FTZ R135, R135, R24 ;  /* 0x0000001887871221 */ /* 0x000fe20000010000 */
[----:B------:R-:W-:Y:S02]  /*21e0*/  @P1 PRMT R24, RZ, 0x5410, R27 ;  /* 0x00005410ff181816 */ /* 0x000fe4000000001b */
[----:B------:R-:W-:Y:S01]  /*21f0*/  @P0 PRMT R78, R26, 0x7610, R78 ;  /* 0x000076101a4e0816 */ /* 0x000fe2000000004e */
[----:B------:R-:W-:Y:S01]  /*2200*/  IMAD.WIDE.U32 R26, R34, 0x10000, RZ ;  /* 0x00010000221a7825 */ /* 0x000fe200078e00ff */
[----:B------:R-:W0:Y:S03]  /*2210*/  F2F.BF16.F32 R145, R135 ;  /* 0x0000008700917304 */ /* 0x000e260000202000 */
[----:B------:R-:W-:Y:S01]  /*2220*/  @P1 FADD.FTZ R141, R141, R24 ;  /* 0x000000188d8d1221 */ /* 0x000fe20000010000 */
[----:B------:R-:W-:Y:S01]  /*2230*/  LOP3.LUT R31, R27, R31, R104, 0xfe, !PT ;  /* 0x0000001f1b1f7212 */ /* 0x000fe200078efe68 */
[----:B------:R-:W-:Y:S01]  /*2240*/  IMAD.WIDE.U32 R24, R30, 0x10000, RZ ;  /* 0x000100001e187825 */ /* 0x000fe200078e00ff */
[----:B------:R-:W-:-:S02]  /*2250*/  LOP3.LUT R30, R26, R32, RZ, 0xfc, !PT ;  /* 0x000000201a1e7212 */ /* 0x000fc400078efcff */
[----:B------:R-:W2:Y:S01]  /*2260*/  F2F.BF16.F32 R106, R141 ;  /* 0x0000008d006a7304 */ /* 0x000ea20000202000 */
[----:B------:R-:W-:Y:S01]  /*2270*/  IMAD.WIDE.U32 R26, R120, 0x10000, RZ ;  /* 0x00010000781a7825 */ /* 0x000fe200078e00ff */
[----:B------:R-:W-:Y:S02]  /*2280*/  LOP3.LUT R37, R25, R37, R36, 0xfe, !PT ;  /* 0x0000002519257212 */ /* 0x000fe400078efe24 */
[----:B------:R-:W-:Y:S01]  /*2290*/  LOP3.LUT R36, R24, R143, RZ, 0xfc, !PT ;  /* 0x0000008f18247212 */ /* 0x000fe200078efcff */
[----:B------:R-:W-:Y:S01]  /*22a0*/  IMAD.WIDE.U32 R24, R38, 0x10000, RZ ;  /* 0x0001000026187825 */ /* 0x000fe200078e00ff */
[----:B------:R-:W-:Y:S01]  /*22b0*/  LOP3.LUT R27, R27, R107, R122, 0xfe, !PT ;  /* 0x0000006b1b1b7212 */ /* 0x000fe200078efe7a */
[----:B------:R-:W-:Y:S01]  /*22c0*/  HFMA2.MMA R107, -RZ, RZ, 0, 4.76837158203125e-07 ;  /* 0x00000008ff6b7435 */ /* 0x000fe200000001ff */
[----:B------:R-:W-:Y:S01]  /*22d0*/  LOP3.LUT R26, R26, R105, RZ, 0xfc, !PT ;  /* 0x000000691a1a7212 */ /* 0x000fe200078efcff */
[----:B-1----:R-:W-:Y:S01]  /*22e0*/  IMAD.WIDE.U32 R108, R103, 0x10000, RZ ;  /* 0x00010000676c7825 */ /* 0x002fe200078e00ff */
[----:B------:R-:W-:-:S02]  /*22f0*/  LOP3.LUT R29, R25, R29, R116, 0xfe, !PT ;  /* 0x0000001d191d7212 */ /* 0x000fc400078efe74 */
[----:B------:R-:W-:Y:S02]  /*2300*/  LOP3.LUT R28, R24, R33, RZ, 0xfc, !PT ;  /* 0x00000021181c7212 */ /* 0x000fe400078efcff */
[----:B0-----:R-:W-:Y:S02]  /*2310*/  LOP3.LUT R24, R108, R145, RZ, 0xfc, !PT ;  /* 0x000000916c187212 */ /* 0x001fe400078efcff */
[----:B--2---:R-:W-:-:S04]  /*2320*/  SHF.L.U32 R119, R106, 0x10, RZ ;  /* 0x000000106a777819 */ /* 0x004fc800000006ff */
[----:B------:R-:W-:Y:S02]  /*2330*/  LOP3.LUT R25, R109, R119, R102, 0xfe, !PT ;  /* 0x000000776d197212 */ /* 0x000fe400078efe66 */
[----:B------:R-:W-:Y:S01]  /*2340*/  @P0 F2FP.BF16.PACK_AB R119, RZ, R111 ;  /* 0x0000006fff77023e */ /* 0x000fe200000010ff */
        /* <DEDUP_REMOVED lines=10> */
.L_x_711:
[----:B------:R1:W-:Y:S01]  /*23f0*/  STG.E.64 [R110.64], R36 ;  /* 0x000000246e007986 */ /* 0x0003e2000c101b04 */
[----:B------:R-:W-:Y:S02]  /*2400*/  @P0 PRMT R72, R119, 0x7610, R72 ;  /* 0x0000761077480816 */ /* 0x000fe40000000048 */
[----:B------:R-:W-:Y:S02]  /*2410*/  @P0 PRMT R78, R115, 0x7610, R78 ;  /* 0x00007610734e0816 */ /* 0x000fe4000000004e */
[----:B------:R-:W-:Y:S01]  /*2420*/  @P0 PRMT R97, R126, 0x7610, R97 ;  /* 0x000076107e610816 */ /* 0x000fe20000000061 */
[----:B------:R-:W-:Y:S05]  /*2430*/  @!P4 BRA `(.L_x_712) ;  /* 0x000000700000c947 */ /* 0x000fea0003800000 */
[----:B-1----:R-:W-:Y:S02]  /*2440*/  LOP3.LUT R36, R82, 0xffff, RZ, 0xc0, !PT ;  /* 0x0000ffff52247812 */ /* 0x002fe400078ec0ff */
[----:B0-----:R-:W-:-:S03]  /*2450*/  PRMT R109, R89, 0x5410, R80 ;  /* 0x00005410596d7816 */ /* 0x001fc60000000050 */
[----:B------:R-:W-:-:S05]  /*2460*/  IMAD.WIDE.U32 R36, R36, 0x10000, RZ ;  /* 0x0001000024247825 */ /* 0x000fca00078e00ff */
[----:B------:R-:W-:Y:S02]  /*2470*/  LOP3.LUT R109, R109, R37, RZ, 0xfc, !PT ;  /* 0x000000256d6d7212 */ /* 0x000fe400078efcff */
[----:B------:R-:W-:Y:S01]  /*2480*/  LOP3.LUT R108, R36, 0xffff, R90, 0xf8, !PT ;  /* 0x0000ffff246c7812 */ /* 0x000fe200078ef85a */
[----:B------:R-:W-:-:S05]  /*2490*/  IMAD.WIDE.U32 R36, R98, R107, c[0x0][0x250] ;  /* 0x0000940062247625 */ /* 0x000fca00078e006b */
[----:B------:R0:W-:Y:S02]  /*24a0*/  STG.E.64 [R36.64], R108 ;  /* 0x0000006c24007986 */ /* 0x0001e4000c101b04 */
.L_x_712:
[----:B01----:R-:W-:Y:S02]  /*24b0*/  IADD3 R36, R98, 0x100, RZ ;  /* 0x0000010062247810 */ /* 0x003fe40007ffe0ff */
        /* <DEDUP_REMOVED lines=18> */
.L_x_713:
        /* <DEDUP_REMOVED lines=12> */
.L_x_714:
        /* <DEDUP_REMOVED lines=12> */
[----:B01----:R-:W-:Y:S02]  /*2760*/  LOP3.LUT R30, R78, 0xffff, RZ, 0xc0, !PT ;  /* 0x0000ffff4e1e7812 */ /* 0x003fe400078ec0ff */
[----:B------:R-:W-:-:S03]  /*2770*/  PRMT R35, R97, 0x5410, R66 ;  /* 0x0000541061237816 */ /* 0x000fc60000000042 */
[----:B------:R-:W-:-:S05]  /*2780*/  IMAD.WIDE.U32 R30, R30, 0x10000, RZ ;  /* 0x000100001e1e7825 */ /* 0x000fca00078e00ff */
[----:B------:R-:W-:Y:S02]  /*2790*/  LOP3.LUT R35, R35, R31, RZ, 0xfc, !PT ;  /* 0x0000001f23237212 */ /* 0x000fe400078efcff */
[----:B------:R-:W-:Y:S01]  /*27a0*/  LOP3.LUT R34, R30, 0xffff, R72, 0xf8, !PT ;  /* 0x0000ffff1e227812 */ /* 0x000fe200078ef848 */
[----:B------:R-:W-:-:S05]  /*27b0*/  IMAD.WIDE.U32 R30, R100, R107, c[0x0][0x258] ;  /* 0x00009600641e7625 */ /* 0x000fca00078e006b */
[----:B------:R0:W-:Y:S02]  /*27c0*/  STG.E.64 [R30.64], R34 ;  /* 0x000000221e007986 */ /* 0x0001e4000c101b04 */
.L_x_715:
[----:B------:R2:W-:Y:S01]  /*27d0*/  STG.E.64 [R32.64], R28 ;  /* 0x0000001c20007986 */ /* 0x0005e2000c101b04 */
[----:B------:R-:W-:Y:S02]  /*27e0*/  @P0 PRMT R72, R127, 0x7610, R72 ;  /* 0x000076107f480816 */ /* 0x000fe40000000048 */
[----:B------:R-:W-:Y:S02]  /*27f0*/  @P0 PRMT R78, R129, 0x7610, R78 ;  /* 0x00007610814e0816 */ /* 0x000fe4000000004e */
[----:B------:R-:W-:Y:S01]  /*2800*/  @P0 PRMT R97, R131, 0x7610, R97 ;  /* 0x0000761083610816 */ /* 0x000fe20000000061 */
[----:B------:R-:W-:Y:S05]  /*2810*/  @!P4 BRA `(.L_x_716) ;  /* 0x000000700000c947 */ /* 0x000fea0003800000 */
[----:B--2---:R-:W-:Y:S01]  /*2820*/  LOP3.LUT R28, R82, 0xffff, RZ, 0xc0, !PT ;  /* 0x0000ffff521c7812 */ /* 0x004fe200078ec0ff */
[----:B------:R-:W-:Y:S01]  /*2830*/  IMAD.WIDE.U32 R100, R100, R107, c[0x0][0x250] ;  /* 0x0000940064647625 */ /* 0x000fe200078e006b */
[----:B01----:R-:W-:-:S03]  /*2840*/  PRMT R31, R89, 0x5410, R80 ;  /* 0x00005410591f7816 */ /* 0x003fc60000000050 */
[----:B------:R-:W-:-:S05]  /*2850*/  IMAD.WIDE.U32 R28, R28, 0x10000, RZ ;  /* 0x000100001c1c7825 */ /* 0x000fca00078e00ff */
[----:B------:R-:W-:Y:S02]  /*2860*/  LOP3.LUT R29, R31, R29, RZ, 0xfc, !PT ;  /* 0x0000001d1f1d7212 */ /* 0x000fe400078efcff */
[----:B------:R-:W-:-:S05]  /*2870*/  LOP3.LUT R28, R28, 0xffff, R90, 0xf8, !PT ;  /* 0x0000ffff1c1c7812 */ /* 0x000fca00078ef85a */
[----:B------:R0:W-:Y:S02]  /*2880*/  STG.E.64 [R100.64], R28 ;  /* 0x0000001c64007986 */ /* 0x0001e4000c101b04 */
.L_x_716:
[----:B------:R-:W-:Y:S02]  /*2890*/  @P0 F2FP.BF16.PACK_AB R133, RZ, R133 ;  /* 0x00000085ff85023e */ /* 0x000fe400000010ff */
[----:B------:R-:W-:Y:S02]  /*28a0*/  @P4 PRMT R90, R105, 0x7610, R90 ;  /* 0x00007610695a4816 */ /* 0x000fe4000000005a */
[----:B------:R-:W-:Y:S02]  /*28b0*/  @P4 PRMT R82, R120, 0x7610, R82 ;  /* 0x0000761078524816 */ /* 0x000fe40000000052 */
[----:B------:R-:W-:Y:S02]  /*28c0*/  @P4 PRMT R89, R122, 0x7610, R89 ;  /* 0x000076107a594816 */ /* 0x000fe40000000059 */
[----:B------:R-:W-:Y:S02]  /*28d0*/  @P4 PRMT R80, R124, 0x7610, R80 ;  /* 0x000076107c504816 */ /* 0x000fe40000000050 */
[----:B------:R-:W-:-:S02]  /*28e0*/  @P0 F2FP.BF16.PACK_AB R135, RZ, R135 ;  /* 0x00000087ff87023e */ /* 0x000fc400000010ff */
[----:B------:R-:W-:Y:S02]  /*28f0*/  @P0 F2FP.BF16.PACK_AB R137, RZ, R137 ;  /* 0x00000089ff89023e */ /* 0x000fe400000010ff */
[----:B--2---:R-:W-:Y:S02]  /*2900*/  IADD3 R32, R98, 0x300, RZ ;  /* 0x0000030062207810 */ /* 0x004fe40007ffe0ff */
[----:B------:R-:W-:Y:S01]  /*2910*/  @P0 PRMT R66, R133, 0x7610, R66 ;  /* 0x0000761085420816 */ /* 0x000fe20000000042 */
[----:B------:R-:W-:Y:S05]  /*2920*/  @!P0 BRA `(.L_x_717) ;  /* 0x0000007000008947 */ /* 0x000fea0003800000 */
[----:B0-----:R-:W-:Y:S02]  /*2930*/  LOP3.LUT R28, R78, 0xffff, RZ, 0xc0, !PT ;  /* 0x0000ffff4e1c7812 */ /* 0x001fe400078ec0ff */
[----:B-1----:R-:W-:-:S03]  /*2940*/  PRMT R31, R97, 0x5410, R66 ;  /* 0x00005410611f7816 */ /* 0x002fc60000000042 */
[----:B------:R-:W-:-:S05]  /*2950*/  IMAD.WIDE.U32 R28, R28, 0x10000, RZ ;  /* 0x000100001c1c7825 */ /* 0x000fca00078e00ff */
[----:B------:R-:W-:Y:S02]  /*2960*/  LOP3.LUT R31, R31, R29, RZ, 0xfc, !PT ;  /* 0x0000001d1f1f7212 */ /* 0x000fe400078efcff */
[----:B------:R-:W-:Y:S01]  /*2970*/  LOP3.LUT R30, R28, 0xffff, R72, 0xf8, !PT ;  /* 0x0000ffff1c1e7812 */ /* 0x000fe200078ef848 */
[----:B------:R-:W-:-:S05]  /*2980*/  IMAD.WIDE.U32 R28, R99, R107, c[0x0][0x258] ;  /* 0x00009600631c7625 */ /* 0x000fca00078e006b */
[----:B------:R0:W-:Y:S02]  /*2990*/  STG.E.64 [R28.64], R30 ;  /* 0x0000001e1c007986 */ /* 0x0001e4000c101b04 */
.L_x_717:
        /* <DEDUP_REMOVED lines=13> */
[----:B------:R-:W-:Y:S02]  /*2a70*/  LOP3.LUT R29, R29, R27, RZ, 0xfc, !PT ;  /* 0x0000001b1d1d7212 */ /* 0x000fe400078efcff */
[----:B------:R-:W-:Y:S01]  /*2a80*/  LOP3.LUT R28, R26, 0xffff, R90, 0xf8, !PT ;  /* 0x0000ffff1a1c7812 */ /* 0x000fe200078ef85a */
[----:B------:R-:W-:-:S05]  /*2a90*/  IMAD.WIDE.U32 R26, R99, R107, c[0x0][0x250] ;  /* 0x00009400631a7625 */ /* 0x000fca00078e006b */
[----:B------:R0:W-:Y:S02]  /*2aa0*/  STG.E.64 [R26.64], R28 ;  /* 0x0000001c1a007986 */ /* 0x0001e4000c101b04 */
.L_x_718:
[----:B0-----:R-:W-:Y:S01]  /*2ab0*/  IMAD.WIDE.U32 R28, R107, R98, c[0x0][0x248] ;  /* 0x000092006b1c7625 */ /* 0x001fe200078e0062 */
[----:B------:R-:W-:Y:S05]  /*2ac0*/  @!P0 BRA `(.L_x_719) ;  /* 0x0000007000008947 */ /* 0x000fea0003800000 */
[----:B------:R-:W-:Y:S02]  /*2ad0*/  LOP3.LUT R26, R78, 0xffff, RZ, 0xc0, !PT ;  /* 0x0000ffff4e1a7812 */ /* 0x000fe400078ec0ff */
[----:B-1----:R-:W-:-:S03]  /*2ae0*/  PRMT R31, R97, 0x5410, R66 ;  /* 0x00005410611f7816 */ /* 0x002fc60000000042 */
[----:B------:R-:W-:-:S05]  /*2af0*/  IMAD.WIDE.U32 R26, R26, 0x10000, RZ ;  /* 0x000100001a1a7825 */ /* 0x000fca00078e00ff */
[----:B------:R-:W-:Y:S02]  /*2b00*/  LOP3.LUT R31, R31, R27, RZ, 0xfc, !PT ;  /* 0x0000001b1f1f7212 */ /* 0x000fe400078efcff */
[----:B------:R-:W-:Y:S01]  /*2b10*/  LOP3.LUT R30, R26, 0xffff, R72, 0xf8, !PT ;  /* 0x0000ffff1a1e7812 */ /* 0x000fe200078ef848 */
[----:B------:R-:W-:-:S05]  /*2b20*/  IMAD.WIDE.U32 R26, R96, R107, c[0x0][0x258] ;  /* 0x00009600601a7625 */ /* 0x000fca00078e006b */
[----:B------:R0:W-:Y:S02]  /*2b30*/  STG.E.64 [R26.64], R30 ;  /* 0x0000001e1a007986 */ /* 0x0001e4000c101b04 */
.L_x_719:
[----:B------:R2:W-:Y:S01]  /*2b40*/  STG.E.64 [R28.64], R24 ;  /* 0x000000181c007986 */ /* 0x0005e2000c101b04 */
[----:B------:R-:W-:Y:S02]  /*2b50*/  @P4 PRMT R90, R145, 0x7610, R90 ;  /* 0x00007610915a4816 */ /* 0x000fe4000000005a */
[----:B------:R-:W-:Y:S02]  /*2b60*/  @P4 PRMT R82, R103, 0x7610, R82 ;  /* 0x0000761067524816 */ /* 0x000fe40000000052 */
[----:B------:R-:W-:Y:S02]  /*2b70*/  @P4 PRMT R89, R102, 0x7610, R89 ;  /* 0x0000761066594816 */ /* 0x000fe40000000059 */
[----:B------:R-:W-:Y:S01]  /*2b80*/  @P4 PRMT R80, R106, 0x7610, R80 ;  /* 0x000076106a504816 */ /* 0x000fe20000000050 */
[----:B------:R-:W-:Y:S05]  /*2b90*/  @!P4 BRA `(.L_x_720) ;  /* 0x000000700000c947 */ /* 0x000fea0003800000 */
[----:B--2---:R-:W-:Y:S02]  /*2ba0*/  LOP3.LUT R24, R82, 0xffff, RZ, 0xc0, !PT ;  /* 0x0000ffff52187812 */ /* 0x004fe400078ec0ff */
[----:B0-----:R-:W-:-:S03]  /*2bb0*/  PRMT R27, R89, 0x5410, R80 ;  /* 0x00005410591b7816 */ /* 0x001fc60000000050 */
[----:B------:R-:W-:-:S05]  /*2bc0*/  IMAD.WIDE.U32 R24, R24, 0x10000, RZ ;  /* 0x0001000018187825 */ /* 0x000fca00078e00ff */
[----:B------:R-:W-:Y:S02]  /*2bd0*/  LOP3.LUT R27, R27, R25, RZ, 0xfc, !PT ;  /* 0x000000191b1b7212 */ /* 0x000fe400078efcff */
[----:B------:R-:W-:Y:S01]  /*2be0*/  LOP3.LUT R26, R24, 0xffff, R90, 0xf8, !PT ;  /* 0x0000ffff181a7812 */ /* 0x000fe200078ef85a */
[----:B------:R-:W-:-:S05]  /*2bf0*/  IMAD.WIDE.U32 R24, R96, R107, c[0x0][0x250] ;  /* 0x0000940060187625 */ /* 0x000fca00078e006b */
[----:B------:R0:W-:Y:S02]  /*2c00*/  STG.E.64 [R24.64], R26 ;  /* 0x0000001a18007986 */ /* 0x0001e4000c101b04 */
.L_x_720:
[----:B0-2---:R-:W-:Y:S01]  /*2c10*/  SEL R24, RZ, 0x1, P2 ;  /* 0x00000001ff187807 */ /* 0x005fe20001000000 */
[----:B-1----:R-:W-:Y:S01]  /*2c20*/  @P3 CALL.REL.NOINC `(.L_x_721) ;  /* 0x0000001000003944 */ /* 0x002fe20003c00000 */
[----:B------:R-:W-:Y:S05]  /*2c30*/  BRA `(.L_x_722) ;  /* 0xffffd7a000007947 */ /* 0x000fea000383ffff */
.L_x_721:
        /* <DEDUP_REMOVED lines=37> */
.L_x_708:
        /* <DEDUP_REMOVED lines=19> */
.L_x_709:
[----:B------:R-:W-:Y:S01]  /*2fc0*/  HFMA2.MMA R33, -RZ, RZ, 0, 9.5367431640625e-07 ;  /* 0x00000010ff217435 */ /* 0x000fe200000001ff */
[----:B------:R-:W-:Y:S01]  /*2fd0*/  MOV R28, R32 ;  /* 0x00000020001c7202 */ /* 0x000fe20000000f00 */
[----:B------:R-:W-:Y:S01]  /*2fe0*/  IMAD.MOV.U32 R35, RZ, RZ, -0x1 ;  /* 0xffffffffff237424 */ /* 0x000fe200078e00ff */
[----:B------:R-:W-:-:S02]  /*2ff0*/  MOV R30, 0x1f ;  /* 0x0000001f001e7802 */ /* 0x000fc40000000f00 */
[----:B------:R-:W-:Y:S02]  /*3000*/  MOV R26, 0x3020 ;  /* 0x00003020001a7802 */ /* 0x000fe40000000f00 */
[----:B-----5:R-:W-:Y:S05]  /*3010*/  CALL.REL.NOINC `($__internal_27_$__cuda_sm70_shflsync_down_p) ;  /* 0x0000046000007944 */ /* 0x020fea0003c00000 */
[----:B-1----:R-:W-:Y:S01]  /*3020*/  MOV R25, R28 ;  /* 0x0000001c00197202 */ /* 0x002fe20000000f00 */
[----:B0-----:R-:W-:Y:S05]  /*3030*/  BRA `(.L_x_723) ;  /* 0xffffe43000007947 */ /* 0x001fea000383ffff */
.L_x_710:
[----:B------:R-:W-:Y:S01]  /*3040*/  HFMA2.MMA R33, -RZ, RZ, 0, 9.5367431640625e-07 ;  /* 0x00000010ff217435 */ /* 0x000fe200000001ff */
[----:B------:R-:W-:Y:S01]  /*3050*/  MOV R28, R29 ;  /* 0x0000001d001c7202 */ /* 0x000fe20000000f00 */
[----:B------:R-:W-:Y:S01]  /*3060*/  IMAD.MOV.U32 R30, RZ, RZ, 0x1f ;  /* 0x0000001fff1e7424 */ /* 0x000fe200078e00ff */
[----:B------:R-:W-:Y:S02]  /*3070*/  MOV R35, 0xffffffff ;  /* 0xffffffff00237802 */ /* 0x000fe40000000f00 */
[----:B------:R-:W-:Y:S02]  /*3080*/  MOV R26, 0x30a0 ;  /* 0x000030a0001a7802 */ /* 0x000fe40000000f00 */
[----:B01---5:R-:W-:Y:S05]  /*3090*/  CALL.REL.NOINC `($__internal_27_$__cuda_sm70_shflsync_down_p) ;  /* 0x000003e000007944 */ /* 0x023fea0003c00000 */
[----:B------:R-:W-:Y:S01]  /*30a0*/  FADD.FTZ R32, R32, R25 ;  /* 0x0000001920207221 */ /* 0x000fe20000010000 */
[----:B0-----:R-:W-:Y:S01]  /*30b0*/  HFMA2.MMA R33, -RZ, RZ, 0, 4.76837158203125e-07 ;  /* 0x00000008ff217435 */ /* 0x001fe200000001ff */
[----:B-1----:R-:W-:Y:S01]  /*30c0*/  FADD.FTZ R29, R29, R28 ;  /* 0x0000001c1d1d7221 */ /* 0x002fe20000010000 */
[----:B------:R-:W-:Y:S01]  /*30d0*/  MOV R30, 0x1f ;  /* 0x0000001f001e7802 */ /* 0x000fe20000000f00 */
[----:B------:R-:W-:Y:S01]  /*30e0*/  IMAD.MOV.U32 R35, RZ, RZ, -0x1 ;  /* 0xffffffffff237424 */ /* 0x000fe200078e00ff */
[----:B------:R-:W-:-:S02]  /*30f0*/  MOV R28, R32 ;  /* 0x00000020001c7202 */ /* 0x000fc40000000f00 */
[----:B------:R-:W-:Y:S02]  /*3100*/  MOV R26, 0x3120 ;  /* 0x00003120001a7802 */ /* 0x000fe40000000f00 */
[----:B------:R-:W-:Y:S05]  /*3110*/  CALL.REL.NOINC `($__internal_27_$__cuda_sm70_shflsync_down_p) ;  /* 0x0000036000007944 */ /* 0x000fea0003c00000 */
[----:B0-----:R-:W-:Y:S01]  /*3120*/  HFMA2.MMA R30, -RZ, RZ, 0, 1.847743988037109375e-06 ;  /* 0x0000001fff1e7435 */ /* 0x001fe200000001ff */
[----:B-1----:R-:W-:Y:S01]  /*3130*/  MOV R25, R28 ;  /* 0x0000001c00197202 */ /* 0x002fe20000000f00 */
[----:B------:R-:W-:Y:S01]  /*3140*/  IMAD.MOV.U32 R33, RZ, RZ, 0x8 ;  /* 0x00000008ff217424 */ /* 0x000fe200078e00ff */
[----:B------:R-:W-:Y:S02]  /*3150*/  MOV R28, R29 ;  /* 0x0000001d001c7202 */ /* 0x000fe40000000f00 */
[----:B------:R-:W-:Y:S02]  /*3160*/  MOV R35, 0xffffffff ;  /* 0xffffffff00237802 */ /* 0x000fe40000000f00 */
[----:B------:R-:W-:Y:S02]  /*3170*/  MOV R26, 0x3190 ;  /* 0x00003190001a7802 */ /* 0x000fe40000000f00 */
[----:B------:R-:W-:Y:S05]  /*3180*/  CALL.REL.NOINC `($__internal_27_$__cuda_sm70_shflsync_down_p) ;  /* 0x000002f000007944 */ /* 0x000fea0003c00000 */
[----:B------:R-:W-:Y:S01]  /*3190*/  FADD.FTZ R32, R25, R32 ;  /* 0x0000002019207221 */ /* 0x000fe20000010000 */
[----:B0-----:R-:W-:Y:S01]  /*31a0*/  HFMA2.MMA R33, -RZ, RZ, 0, 2.384185791015625e-07 ;  /* 0x00000004ff217435 */ /* 0x001fe200000001ff */
[----:B-1----:R-:W-:Y:S01]  /*31b0*/  FADD.FTZ R29, R29, R28 ;  /* 0x0000001c1d1d7221 */ /* 0x002fe20000010000 */
[----:B------:R-:W-:Y:S01]  /*31c0*/  MOV R35, 0xffffffff ;  /* 0xffffffff00237802 */ /* 0x000fe20000000f00 */
[----:B------:R-:W-:Y:S01]  /*31d0*/  IMAD.MOV.U32 R30, RZ, RZ, 0x1f ;  /* 0x0000001fff1e7424 */ /* 0x000fe200078e00ff */
[----:B------:R-:W-:-:S02]  /*31e0*/  MOV R28, R32 ;  /* 0x00000020001c7202 */ /* 0x000fc40000000f00 */
[----:B------:R-:W-:Y:S02]  /*31f0*/  MOV R26, 0x3210 ;  /* 0x00003210001a7802 */ /* 0x000fe40000000f00 */
[----:B------:R-:W-:Y:S05]  /*3200*/  CALL.REL.NOINC `($__internal_27_$__cuda_sm70_shflsync_down_p) ;  /* 0x0000027000007944 */ /* 0x000fea0003c00000 */
[----:B0-----:R-:W-:Y:S01]  /*3210*/  HFMA2.MMA R33, -RZ, RZ, 0, 2.384185791015625e-07 ;  /* 0x00000004ff217435 */ /* 0x001fe200000001ff */
[----:B-1----:R-:W-:Y:S01]  /*3220*/  MOV R25, R28 ;  /* 0x0000001c00197202 */ /* 0x002fe20000000f00 */
[----:B------:R-:W-:Y:S01]  /*3230*/  IMAD.MOV.U32 R28, RZ, RZ, R29 ;  /* 0x000000ffff1c7224 */ /* 0x000fe200078e001d */
[----:B------:R-:W-:Y:S02]  /*3240*/  MOV R30, 0x1f ;  /* 0x0000001f001e7802 */ /* 0x000fe40000000f00 */
[----:B------:R-:W-:Y:S02]  /*3250*/  MOV R35, 0xffffffff ;  /* 0xffffffff00237802 */ /* 0x000fe40000000f00 */
[----:B------:R-:W-:Y:S02]  /*3260*/  MOV R26, 0x3280 ;  /* 0x00003280001a7802 */ /* 0x000fe40000000f00 */
[----:B------:R-:W-:Y:S05]  /*3270*/  CALL.REL.NOINC `($__internal_27_$__cuda_sm70_shflsync_down_p) ;  /* 0x0000020000007944 */ /* 0x000fea0003c00000 */
[----:B------:R-:W-:Y:S01]  /*3280*/  FADD.FTZ R32, R25, R32 ;  /* 0x0000002019207221 */ /* 0x000fe20000010000 */
[----:B0-----:R-:W-:Y:S01]  /*3290*/  HFMA2.MMA R30, -RZ, RZ, 0, 1.847743988037109375e-06 ;  /* 0x0000001fff1e7435 */ /* 0x001fe200000001ff */
[----:B-1----:R-:W-:Y:S01]  /*32a0*/  FADD.FTZ R31, R29, R28 ;  /* 0x0000001c1d1f7221 */ /* 0x002fe20000010000 */
[----:B------:R-:W-:Y:S01]  /*32b0*/  MOV R35, 0xffffffff ;  /* 0xffffffff00237802 */ /* 0x000fe20000000f00 */
[----:B------:R-:W-:Y:S01]  /*32c0*/  IMAD.MOV.U32 R33, RZ, RZ, 0x2 ;  /* 0x00000002ff217424 */ /* 0x000fe200078e00ff */
[----:B------:R-:W-:-:S02]  /*32d0*/  MOV R28, R32 ;  /* 0x00000020001c7202 */ /* 0x000fc40000000f00 */
[----:B------:R-:W-:Y:S02]  /*32e0*/  MOV R26, 0x3300 ;  /* 0x00003300001a7802 */ /* 0x000fe40000000f00 */
[----:B------:R-:W-:Y:S05]  /*32f0*/  CALL.REL.NOINC `($__internal_27_$__cuda_sm70_shflsync_down_p) ;  /* 0x0000018000007944 */ /* 0x000fea0003c00000 */
[----:B0-----:R-:W-:Y:S01]  /*3300*/  HFMA2.MMA R33, -RZ, RZ, 0, 1.1920928955078125e-07 ;  /* 0x00000002ff217435 */ /* 0x001fe200000001ff */
[----:B-1----:R-:W-:Y:S01]  /*3310*/  IMAD.MOV.U32 R25, RZ, RZ, R28 ;  /* 0x000000ffff197224 */ /* 0x002fe200078e001c */
[----:B------:R-:W-:Y:S01]  /*3320*/  MOV R28, R31 ;  /* 0x0000001f001c7202 */ /* 0x000fe20000000f00 */
[----:B------:R-:W-:Y:S01]  /*3330*/  IMAD.MOV.U32 R35, RZ, RZ, -0x1 ;  /* 0xffffffffff237424 */ /* 0x000fe200078e00ff */
[----:B------:R-:W-:Y:S02]  /*3340*/  MOV R30, 0x1f ;  /* 0x0000001f001e7802 */ /* 0x000fe40000000f00 */
[----:B------:R-:W-:Y:S02]  /*3350*/  MOV R26, 0x3370 ;  /* 0x00003370001a7802 */ /* 0x000fe40000000f00 */
[----:B------:R-:W-:Y:S05]  /*3360*/  CALL.REL.NOINC `($__internal_27_$__cuda_sm70_shflsync_down_p) ;  /* 0x0000011000007944 */ /* 0x000fea0003c00000 */
[----:B------:R-:W-:Y:S01]  /*3370*/  FADD.FTZ R29, R25, R32 ;  /* 0x00000020191d7221 */ /* 0x000fe20000010000 */
[----:B0-----:R-:W-:Y:S01]  /*3380*/  HFMA2.MMA R33, -RZ, RZ, 0, 5.9604644775390625e-08 ;  /* 0x00000001ff217435 */ /* 0x001fe200000001ff */
[----:B-1----:R-:W-:Y:S01]  /*3390*/  FADD.FTZ R31, R31, R28 ;  /* 0x0000001c1f1f7221 */ /* 0x002fe20000010000 */
[----:B------:R-:W-:Y:S01]  /*33a0*/  MOV R30, 0x1f ;  /* 0x0000001f001e7802 */ /* 0x000fe20000000f00 */
[----:B------:R-:W-:Y:S01]  /*33b0*/  IMAD.MOV.U32 R28, RZ, RZ, R29 ;  /* 0x000000ffff1c7224 */ /* 0x000fe200078e001d */
[----:B------:R-:W-:-:S02]  /*33c0*/  MOV R35, 0xffffffff ;  /* 0xffffffff00237802 */ /* 0x000fc40000000f00 */
[----:B------:R-:W-:Y:S02]  /*33d0*/  MOV R26, 0x33f0 ;  /* 0x000033f0001a7802 */ /* 0x000fe40000000f00 */
[----:B------:R-:W-:Y:S05]  /*33e0*/  CALL.REL.NOINC `($__internal_27_$__cuda_sm70_shflsync_down_p) ;  /* 0x0000009000007944 */ /* 0x000fea0003c00000 */
[----:B0-----:R-:W-:Y:S01]  /*33f0*/  HFMA2.MMA R33, -RZ, RZ, 0, 5.9604644775390625e-08 ;  /* 0x00000001ff217435 */ /* 0x001fe200000001ff */
[----:B-1----:R-:W-:Y:S01]  /*3400*/  MOV R32, R28 ;  /* 0x0000001c00207202 */ /* 0x002fe20000000f00 */
[----:B------:R-:W-:Y:S01]  /*3410*/  IMAD.MOV.U32 R30, RZ, RZ, 0x1f ;  /* 0x0000001fff1e7424 */ /* 0x000fe200078e00ff */
[----:B------:R-:W-:Y:S02]  /*3420*/  MOV R28, R31 ;  /* 0x0000001f001c7202 */ /* 0x000fe40000000f00 */
[----:B------:R-:W-:Y:S02]  /*3430*/  MOV R35, 0xffffffff ;  /* 0xffffffff00237802 */ /* 0x000fe40000000f00 */
[----:B------:R-:W-:Y:S02]  /*3440*/  MOV R26, 0x3460 ;  /* 0x00003460001a7802 */ /* 0x000fe40000000f00 */
[----:B------:R-:W-:Y:S05]  /*3450*/  CALL.REL.NOINC `($__internal_27_$__cuda_sm70_shflsync_down_p) ;  /* 0x0000002000007944 */ /* 0x000fea0003c00000 */
[----:B-1----:R-:W-:Y:S01]  /*3460*/  MOV R26, R28 ;  /* 0x0000001c001a7202 */ /* 0x002fe20000000f00 */
[----:B0-----:R-:W-:Y:S05]  /*3470*/  BRA `(.L_x_724) ;  /* 0xffffe11000007947 */ /* 0x001fea000383ffff */
        .weak           $__internal_27_$__cuda_sm70_shflsync_down_p
        .type           $__internal_27_$__cuda_sm70_shflsync_down_p,@function
        .size           $__internal_27_$__cuda_sm70_shflsync_down_p,(.L_x_2774 - $__internal_27_$__cuda_sm70_shflsync_down_p)
$__internal_27_$__cuda_sm70_shflsync_down_p:
[----:B------:R-:W-:Y:S01]  /*3480*/  HFMA2.MMA R27, -RZ, RZ, 0, 0 ;  /* 0x00000000ff1b7435 */ /* 0x000fe200000001ff */
[----:B------:R-:W-:Y:S04]  /*3490*/  WARPSYNC R35 ;  /* 0x0000002300007348 */ /* 0x000fe80003800000 */
[----:B------:R0:W1:Y:S01]  /*34a0*/  SHFL.DOWN PT, R28, R28, R33, R30 ;  /* 0x080000211c1c7389 */ /* 0x00006200000e001e */
[----:B------:R-:W-:Y:S05]  /*34b0*/  RET.REL.NODEC R26 `(_ZN10layer_norm31ln_parallel_residual_bwd_kernelINS_13Kernel_traitsIf13__nv_bfloat16S2_S2_fjLj5120ELj1ELj1ELj8ELj8ENS_18Kernel_traits_baseILj5120EfS2_S2_S2_fjLj256EEEEELb0ELb1ELb1EEEvNS_9BwdParamsE) ;  /* 0xffffcb401a007950 */ /* 0x000fea0003c3ffff */
.L_x_725:
        /* <DEDUP_REMOVED lines=12> */
.L_x_2774:


//--------------------- .text._ZN10layer_norm31ln_parallel_residual_bwd_kernelINS_13Kernel_traitsIf13__nv_bfloat16S2_S2_fjLj5120ELj1ELj1ELj8ELj8ENS_18Kernel_traits_baseILj5120EfS2_S2_S2_fjLj256EEEEELb1ELb0ELb0EEEvNS_9BwdParamsE --------------------------
	.section	.text._ZN10layer_norm31ln_parallel_residual_bwd_kernelINS_13Kernel_traitsIf13__nv_bfloat16S2_S2_fjLj5120ELj1ELj1ELj8ELj8ENS_18Kernel_traits_baseILj5120EfS2_S2_S2_fjLj256EEEEELb1ELb0ELb0EEEvNS_9BwdParamsE,"ax",@progbits
	.sectioninfo	@"SHI_REGISTERS=220"
	.align	128
        .global         _ZN10layer_norm31ln_parallel_residual_bwd_kernelINS_13Kernel_traitsIf13__nv_bfloat16S2_S2_fjLj5120ELj1ELj1ELj8ELj8ENS_18Kernel_traits_baseILj5120EfS2_S2_S2_fjLj256EEEEELb1ELb0ELb0EEEvNS_9BwdParamsE
        .type           _ZN10layer_norm31ln_parallel_residual_bwd_kernelINS_13Kernel_traitsIf13__nv_bfloat16S2_S2_fjLj5120ELj1ELj1ELj8ELj8ENS_18Kernel_traits_baseILj5120EfS2_S2_S2_fjLj256EEEEELb1ELb0ELb0EEEvNS_9BwdParamsE,@function
        .size           _ZN10layer_norm31ln_parallel_residual_bwd_kernelINS_13Kernel_traitsIf13__nv_bfloat16S2_S2_fjLj5120ELj1ELj1ELj8ELj8ENS_18Kernel_traits_baseILj5120EfS2_S2_S2_fjLj256EEEEELb1ELb0ELb0EEEvNS_9BwdParamsE,(.L_x_2775 - _ZN10layer_norm31ln_parallel_residual_bwd_kernelINS_13Kernel_traitsIf13__nv_bfloat16S2_S2_fjLj5120ELj1ELj1ELj8ELj8ENS_18Kernel_traits_baseILj5120EfS2_S2_S2_fjLj256EEEEELb1ELb0ELb0EEEvNS_9BwdParamsE)
        .other          _ZN10layer_norm31ln_parallel_residual_bwd_kernelINS_13Kernel_traitsIf13__nv_bfloat16S2_S2_fjLj5120ELj1ELj1ELj8ELj8ENS_18Kernel_traits_baseILj5120EfS2_S2_S2_fjLj256EEEEELb1ELb0ELb0EEEvNS_9BwdParamsE,@"STO_CUDA_ENTRY STV_DEFAULT"
_ZN10layer_norm31ln_parallel_residual_bwd_kernelINS_13Kernel_traitsIf13__nv_bfloat16S2_S2_fjLj5120ELj1ELj1ELj8ELj8ENS_18Kernel_traits_baseILj5120EfS2_S2_S2_fjLj256EEEEELb1ELb0ELb0EEEvNS_9BwdParamsE:
.text._ZN10layer_norm31ln_parallel_residual_bwd_kernelINS_13Kernel_traitsIf13__nv_bfloat16S2_S2_fjLj5120ELj1ELj1ELj8ELj8ENS_18Kernel_traits_baseILj5120EfS2_S2_S2_fjLj256EEEEELb1ELb0ELb0EEEvNS_9BwdParamsE:
        /* <DEDUP_REMOVED lines=21> */
[----:B------:R0:W5:Y:S02]  /*0150*/  @P1 LDG.E.128 R148, [R2.64] ;  /* 0x0000000402941981 */ /* 0x000164000c1e1d00 */
[----:B------:R-:W-:Y:S02]  /*0160*/  @P3 IMAD.MOV.U32 R17, RZ, RZ, 0x10 ;  /* 0x00000010ff113424 */ /* 0x000fe400078e00ff */
[CC--:B------:R-:W-:Y:S01]  /*0170*/  @P2 IMAD.WIDE.U32 R10, R8.reuse, R13.reuse, c[0x0][0x1b0] ;  /* 0x00006c00080a2625 */ /* 0x0c0fe200078e000d */
[----:B------:R1:W5:Y:S03]  /*0180*/  @P1 LDG.E.128 R144, [R4.64] ;  /* 0x0000000404901981 */ /* 0x000366000c1e1d00 */
[C---:B------:R-:W-:Y:S01]  /*0190*/  @P2 IMAD.WIDE.U32 R12, R8.reuse, R13, c[0x0][0x1b8] ;  /* 0x00006e00080c2625 */ /* 0x040fe200078e000d */
[----:B------:R-:W-:Y:S01]  /*01a0*/  @P2 IADD3 R8, R8, 0x100, RZ ;  /* 0x0000010008082810 */ /* 0x000fe20007ffe0ff */
[----:B------:R1:W5:Y:S02]  /*01b0*/  @P2 LDG.E.128 R140, [R10.64] ;  /* 0x000000040a8c2981 */ /* 0x000364000c1e1d00 */
[----:B------:R-:W-:-:S02]  /*01c0*/  @P4 IMAD.MOV.U32 R21, RZ, RZ, 0x10 ;  /* 0x00000010ff154424 */ /* 0x000fc400078e00ff */
[CC--:B------:R-:W-:Y:S01]  /*01d0*/  @P3 IMAD.WIDE.U32 R14, R8.reuse, R17.reuse, c[0x0][0x1b0] ;  /* 0x00006c00080e3625 */ /* 0x0c0fe200078e0011 */
[----:B------:R1:W5:Y:S03]  /*01e0*/  @P2 LDG.E.128 R136, [R12.64] ;  /* 0x000000040c882981 */ /* 0x000366000c1e1d00 */
[C---:B------:R-:W-:Y:S01]  /*01f0*/  @P3 IMAD.WIDE.U32 R16, R8.reuse, R17, c[0x0][0x1b8] ;  /* 0x00006e0008103625 */ /* 0x040fe200078e0011 */
[----:B------:R-:W-:Y:S01]  /*0200*/  @P3 IADD3 R8, R8, 0x100, RZ ;  /* 0x0000010008083810 */ /* 0x000fe20007ffe0ff */
[----:B------:R1:W5:Y:S04]  /*0210*/  @P3 LDG.E.128 R132, [R14.64] ;  /* 0x000000040e843981 */ /* 0x000368000c1e1d00 */
[CC--:B------:R-:W-:Y:S01]  /*0220*/  @P4 IMAD.WIDE.U32 R18, R8.reuse, R21.reuse, c[0x0][0x1b0] ;  /* 0x00006c0008124625 */ /* 0x0c0fe200078e0015 */
[----:B------:R1:W5:Y:S03]  /*0230*/  @P3 LDG.E.128 R128, [R16.64] ;  /* 0x0000000410803981 */ /* 0x000366000c1e1d00 */
[C---:B------:R-:W-:Y:S01]  /*0240*/  @P4 IMAD.WIDE.U32 R20, R8.reuse, R21, c[0x0][0x1b8] ;  /* 0x00006e0008144625 */ /* 0x040fe200078e0015 */
[----:B------:R1:W5:Y:S04]  /*0250*/  @P4 LDG.E.128 R124, [R18.64] ;  /* 0x00000004127c4981 */ /* 0x000368000c1e1d00 */
[----:B------:R1:W5:Y:S01]  /*0260*/  @P4 LDG.E.128 R120, [R20.64] ;  /* 0x0000000414784981 */ /* 0x000362000c1e1d00 */
[----:B------:R-:W-:Y:S01]  /*0270*/  @P4 IADD3 R8, R8, 0x100, RZ ;  /* 0x0000010008084810 */ /* 0x000fe20007ffe0ff */
[----:B------:R-:W-:Y:S01]  /*0280*/  @P0 IMAD.MOV.U32 R9, RZ, RZ, 0x10 ;  /* 0x00000010ff090424 */ /* 0x000fe200078e00ff */
[----:B0-----:R-:W-:-:S03]  /*0290*/  LEA.HI R3, R0, UR6, RZ, 0x18 ;  /* 0x0000000600037c11 */ /* 0x001fc6000f8fc0ff */
[----:B------:R-:W-:-:S04]  /*02a0*/  @P0 IMAD.WIDE.U32 R6, R8, R9, c[0x0][0x1b0] ;  /* 0x00006c0008060625 */ /* 0x000fc800078e0009 */
[----:B------:R-:W-:Y:S01]  /*02b0*/  @P0 IMAD.WIDE.U32 R8, R8, R9, c[0x0][0x1b8] ;  /* 0x00006e0008080625 */ /* 0x000fe200078e0009 */
[----:B------:R1:W5:Y:S04]  /*02c0*/  @P0 LDG.E.128 R116, [R6.64] ;  /* 0x0000000406740981 */ /* 0x000368000c1e1d00 */
[----:B------:R1:W5:Y:S01]  /*02d0*/  @P0 LDG.E.128 R112, [R8.64] ;  /* 0x0000000408700981 */ /* 0x000362000c1e1d00 */
        /* <DEDUP_REMOVED lines=41> */
[----:B------:R-:W-:Y:S05]  /*0570*/  @P0 BRA `(.L_x_726) ;  /* 0x000041f000000947 */ /* 0x000fea0003800000 */
[----:B-1----:R-:W0:Y:S01]  /*0580*/  LDC.U8 R2, c[0x0][0x1f0] ;  /* 0x00007c00ff027b82 */ /* 0x002e220000000000 */
[----:B------:R-:W-:-:S02]  /*0590*/  IMAD.MOV.U32 R4, RZ, RZ, 0x1 ;  /* 0x00000001ff047424 */ /* 0x000fc400078e00ff */
[----:B------:R-:W-:-:S05]  /*05a0*/  IMAD.MOV.U32 R109, RZ, RZ, RZ ;  /* 0x000000ffff6d7224 */ /* 0x000fca00078e00ff */
.L_x_758:
[----:B------:R-:W-:-:S04]  /*05b0*/  IMAD.MOV.U32 R152, RZ, RZ, 0x4 ;  /* 0x00000004ff987424 */ /* 0x000fc800078e00ff */
[----:B------:R-:W-:-:S04]  /*05c0*/  IMAD.WIDE R154, R3, R152, c[0x0][0x1a0] ;  /* 0x00006800039a7625 */ /* 0x000fc800078e0298 */
[C---:B------:R-:W-:Y:S01]  /*05d0*/  IMAD.WIDE R152, R3.reuse, R152, c[0x0][0x1a8] ;  /* 0x00006a0003987625 */ /* 0x040fe200078e0298 */
[----:B-----5:R1:W5:Y:S04]  /*05e0*/  LDG.E R166, [R154.64] ;  /* 0x000000049aa67981 */ /* 0x020368000c1e1900 */
[----:B------:R1:W5:Y:S01]  /*05f0*/  LDG.E R5, [R152.64] ;  /* 0x0000000498057981 */ /* 0x000362000c1e1900 */
[----:B------:R-:W-:Y:S01]  /*0600*/  IMAD R6, R3, c[0x0][0x168], RZ ;  /* 0x00005a0003067a24 */ /* 0x000fe200078e02ff */
[----:B------:R-:W-:Y:S01]  /*0610*/  BSSY B0, `(.L_x_727) ;  /* 0x0000062000007945 */ /* 0x000fe20003800000 */
[----:B------:R-:W-:-:S03]  /*0620*/  CS2R R164, SRZ ;  /* 0x0000000000a47805 */ /* 0x000fc6000001ff00 */
[----:B------:R-:W-:-:S04]  /*0630*/  SHF.R.S32.HI R157, RZ, 0x1f, R6 ;  /* 0x0000001fff9d7819 */ /* 0x000fc80000011406 */
[----:B------:R-:W-:Y:S02]  /*0640*/  LEA.HI R6, R157, R6, RZ, 0x2 ;  /* 0x000000069d067211 */ /* 0x000fe400078f10ff */
[----:B------:R-:W-:-:S04]  /*0650*/  LOP3.LUT R157, R0, 0xff, RZ, 0xc0, !PT ;  /* 0x000000ff009d7812 */ /* 0x000fc800078ec0ff */
[----:B------:R-:W-:-:S05]  /*0660*/  LEA.HI.SX32 R6, R6, R157, 0x1e ;  /* 0x0000009d06067211 */ /* 0x000fca00078ff2ff */
[----:B------:R-:W-:Y:S01]  /*0670*/  IMAD.MOV.U32 R167, RZ, RZ, R6 ;  /* 0x000000ffffa77224 */ /* 0x000fe200078e0006 */
[----:B------:R-:W-:Y:S05]  /*0680*/  @!P1 BRA `(.L_x_728) ;  /* 0x000005a000009947 */ /* 0x000fea0003800000 */
[----:B-1----:R-:W-:-:S04]  /*0690*/  LEA R10, P0, R6, c[0x0][0x188], 0x3 ;  /* 0x00006200060a7a11 */ /* 0x002fc800078018ff */
        /* <DEDUP_REMOVED lines=21> */
[----:B0-----:R-:W-:-:S03]  /*07f0*/  ISETP.NE.AND P0, PT, R2, RZ, PT ;  /* 0x000000ff0200720c */ /* 0x001fc60003f05270 */
[----:B------:R0:W5:Y:S01]  /*0800*/  @P5 LDG.E.64 R198, [R152.64] ;  /* 0x0000000498c65981 */ /* 0x000162000c1e1b00 */
[----:B------:R-:W-:Y:S01]  /*0810*/  IADD3 R167, R6, 0x100, RZ ;  /* 0x0000010006a77810 */ /* 0x000fe20007ffe0ff */
[----:B--2---:R-:W-:Y:S01]  /*0820*/  IMAD.MOV.U32 R16, RZ, RZ, R10 ;  /* 0x000000ffff107224 */ /* 0x004fe200078e000a */
[--C-:B------:R-:W-:Y:S01]  /*0830*/  SHF.R.U64 R158, R10, 0x10, R11.reuse ;  /* 0x000000100a9e7819 */ /* 0x100fe2000000120b */
[--C-:B------:R-:W-:Y:S01]  /*0840*/  IMAD.MOV.U32 R156, RZ, RZ, R11.reuse ;  /* 0x000000ffff9c7224 */ /* 0x100fe200078e000b */
[----:B------:R-:W-:Y:S02]  /*0850*/  SHF.R.U32.HI R157, RZ, 0x10, R11 ;  /* 0x00000010ff9d7819 */ /* 0x000fe4000001160b */
[----:B-----5:R-:W-:Y:S02]  /*0860*/  FSEL R10, R166, RZ, !P0 ;  /* 0x000000ffa60a7208 */ /* 0x020fe40004000000 */
[----:B-1----:R-:W-:Y:S02]  /*0870*/  PRMT R9, RZ, 0x5410, R16 ;  /* 0x00005410ff097816 */ /* 0x002fe40000000010 */
[----:B------:R-:W-:-:S02]  /*0880*/  PRMT R11, RZ, 0x5410, R158 ;  /* 0x00005410ff0b7816 */ /* 0x000fc4000000009e */
[----:B0-----:R-:W-:Y:S01]  /*0890*/  PRMT R153, RZ, 0x5410, R156 ;  /* 0x00005410ff997816 */ /* 0x001fe2000000009c */
[C---:B------:R-:W-:Y:S01]  /*08a0*/  FADD.FTZ R152, -R10.reuse, R9 ;  /* 0x000000090a987221 */ /* 0x040fe20000010100 */
[----:B------:R-:W-:Y:S01]  /*08b0*/  PRMT R155, RZ, 0x5410, R157 ;  /* 0x00005410ff9b7816 */ /* 0x000fe2000000009d */
[----:B----4-:R-:W-:Y:S02]  /*08c0*/  IMAD.MOV.U32 R9, RZ, RZ, R12 ;  /* 0x000000ffff097224 */ /* 0x010fe400078e000c */
[C---:B------:R-:W-:Y:S02]  /*08d0*/  FADD.FTZ R154, -R10.reuse, R11 ;  /* 0x0000000b0a9a7221 */ /* 0x040fe40000010100 */
[C---:B------:R-:W-:Y:S02]  /*08e0*/  FADD.FTZ R158, -R10.reuse, R153 ;  /* 0x000000990a9e7221 */ /* 0x040fe40000010100 */
[----:B------:R-:W-:Y:S01]  /*08f0*/  FADD.FTZ R160, -R10, R155 ;  /* 0x0000009b0aa07221 */ /* 0x000fe20000010100 */
[----:B---3--:R-:W-:Y:S01]  /*0900*/  SHF.R.U64 R155, R14, 0x10, R15 ;  /* 0x000000100e9b7819 */ /* 0x008fe2000000120f */
[----:B------:R-:W-:Y:S01]  /*0910*/  IMAD.MOV.U32 R10, RZ, RZ, R14 ;  /* 0x000000ffff0a7224 */ /* 0x000fe200078e000e */
[----:B------:R-:W-:Y:S01]  /*0920*/  PRMT R153, RZ, 0x5410, R9 ;  /* 0x00005410ff997816 */ /* 0x000fe20000000009 */
[--C-:B------:R-:W-:Y:S01]  /*0930*/  IMAD.MOV.U32 R14, RZ, RZ, R13.reuse ;  /* 0x000000ffff0e7224 */ /* 0x100fe200078e000d */
[----:B------:R-:W-:Y:S01]  /*0940*/  SHF.R.U64 R156, R12, 0x10, R13 ;  /* 0x000000100c9c7819 */ /* 0x000fe2000000120d */
[----:B------:R-:W-:Y:S01]  /*0950*/  FMUL.FTZ R9, R5, R152 ;  /* 0x0000009805097220 */ /* 0x000fe20000410000 */
[----:B------:R-:W-:Y:S01]  /*0960*/  PRMT R11, RZ, 0x5410, R10 ;  /* 0x00005410ff0b7816 */ /* 0x000fe2000000000a */
[----:B------:R-:W-:Y:S01]  /*0970*/  IMAD.MOV.U32 R16, RZ, RZ, R15 ;  /* 0x000000ffff107224 */ /* 0x000fe200078e000f */
[----:B------:R-:W-:Y:S01]  /*0980*/  PRMT R156, RZ, 0x5410, R156 ;  /* 0x00005410ff9c7816 */ /* 0x000fe2000000009c */
[----:B------:R-:W-:Y:S01]  /*0990*/  FMUL.FTZ R12, R144, R153 ;  /* 0x00000099900c7220 */ /* 0x000fe20000410000 */
[----:B------:R-:W-:-:S02]  /*09a0*/  PRMT R152, RZ, 0x5410, R155 ;  /* 0x00005410ff987816 */ /* 0x000fc4000000009b */
[----:B------:R-:W-:Y:S02]  /*09b0*/  PRMT R155, RZ, 0x5410, R14 ;  /* 0x00005410ff9b7816 */ /* 0x000fe4000000000e */
[----:B------:R-:W-:Y:S01]  /*09c0*/  SHF.R.U32.HI R157, RZ, 0x10, R13 ;  /* 0x00000010ff9d7819 */ /* 0x000fe2000001160d */
[----:B------:R-:W-:Y:S01]  /*09d0*/  FADD.FTZ R88, R88, R11 ;  /* 0x0000000b58587221 */ /* 0x000fe20000010000 */
[----:B------:R-:W-:Y:S01]  /*09e0*/  SHF.R.U32.HI R159, RZ, 0x10, R15 ;  /* 0x00000010ff9f7819 */ /* 0x000fe2000001160f */
[-C--:B------:R-:W-:Y:S01]  /*09f0*/  FFMA.FTZ R10, R148, R11.reuse, R12 ;  /* 0x0000000b940a7223 */ /* 0x080fe2000001000c */
[----:B------:R-:W-:Y:S01]  /*0a00*/  PRMT R15, RZ, 0x5410, R16 ;  /* 0x00005410ff0f7816 */ /* 0x000fe20000000010 */
[----:B------:R-:W-:Y:S02]  /*0a10*/  FFMA.FTZ R108, R9, R11, R108 ;  /* 0x0000000b096c7223 */ /* 0x000fe4000001006c */
[----:B------:R-:W-:Y:S02]  /*0a20*/  FMUL.FTZ R12, R145, R156 ;  /* 0x0000009c910c7220 */ /* 0x000fe40000410000 */
[----:B------:R-:W-:Y:S01]  /*0a30*/  FMUL.FTZ R11, R5, R154 ;  /* 0x0000009a050b7220 */ /* 0x000fe20000410000 */
[----:B------:R-:W-:Y:S01]  /*0a40*/  PRMT R154, RZ, 0x5410, R157 ;  /* 0x00005410ff9a7816 */ /* 0x000fe2000000009d */
[----:B------:R-:W-:-:S02]  /*0a50*/  FMUL.FTZ R14, R146, R155 ;  /* 0x0000009b920e7220 */ /* 0x000fc40000410000 */
[----:B------:R-:W-:Y:S02]  /*0a60*/  FMUL.FTZ R13, R5, R158 ;  /* 0x0000009e050d7220 */ /* 0x000fe40000410000 */
[----:B------:R-:W-:Y:S02]  /*0a70*/  FADD.FTZ R89, R89, R152 ;  /* 0x0000009859597221 */ /* 0x000fe40000010000 */
[-C--:B------:R-:W-:Y:S02]  /*0a80*/  FFMA.FTZ R12, R149, R152.reuse, R12 ;  /* 0x00000098950c7223 */ /* 0x080fe4000001000c */
[----:B------:R-:W-:Y:S01]  /*0a90*/  FFMA.FTZ R109, R11, R152, R109 ;  /* 0x000000980b6d7223 */ /* 0x000fe2000001006d */
[----:B------:R-:W-:Y:S01]  /*0aa0*/  PRMT R152, RZ, 0x5410, R159 ;  /* 0x00005410ff987816 */ /* 0x000fe2000000009f */
[----:B------:R-:W-:Y:S02]  /*0ab0*/  FADD.FTZ R90, R90, R15 ;  /* 0x0000000f5a5a7221 */ /* 0x000fe40000010000 */
[----:B------:R-:W-:-:S02]  /*0ac0*/  FFMA.FTZ R14, R150, R15, R14 ;  /* 0x0000000f960e7223 */ /* 0x000fc4000001000e */
[----:B------:R-:W-:Y:S02]  /*0ad0*/  FFMA.FTZ R110, R13, R15, R110 ;  /* 0x0000000f0d6e7223 */ /* 0x000fe4000001006e */
[----:B------:R-:W-:Y:S02]  /*0ae0*/  FMUL.FTZ R16, R147, R154 ;  /* 0x0000009a93107220 */ /* 0x000fe40000410000 */
[----:B------:R-:W-:Y:S02]  /*0af0*/  FMUL.FTZ R15, R5, R160 ;  /* 0x000000a0050f7220 */ /* 0x000fe40000410000 */
[----:B------:R-:W-:Y:S02]  /*0b00*/  FADD.FTZ R91, R91, R152 ;  /* 0x000000985b5b7221 */ /* 0x000fe40000010000 */
[-C--:B------:R-:W-:Y:S02]  /*0b10*/  FFMA.FTZ R16, R151, R152.reuse, R16 ;  /* 0x0000009897107223 */ /* 0x080fe40000010010 */
[----:B------:R-:W-:-:S02]  /*0b20*/  FFMA.FTZ R111, R15, R152, R111 ;  /* 0x000000980f6f7223 */ /* 0x000fc4000001006f */
[----:B------:R-:W-:Y:S02]  /*0b30*/  FADD.FTZ R48, R48, R153 ;  /* 0x0000009930307221 */ /* 0x000fe40000010000 */
[C---:B------:R-:W-:Y:S02]  /*0b40*/  FFMA.FTZ R68, R9.reuse, R153, R68 ;  /* 0x0000009909447223 */ /* 0x040fe40000010044 */
        /* <DEDUP_REMOVED lines=14> */
.L_x_728:
[----:B-1----:R-:W-:Y:S05]  /*0c30*/  BSYNC B0 ;  /* 0x0000000000007941 */ /* 0x002fea0003800000 */
.L_x_727:
        /* <DEDUP_REMOVED lines=26> */
[----:B------:R-:W-:Y:S02]  /*0de0*/  IADD3 R167, R167, 0x100, RZ ;  /* 0x00000100a7a77810 */ /* 0x000fe40007ffe0ff */
[--C-:B--2---:R-:W-:Y:S01]  /*0df0*/  SHF.R.U64 R157, R24, 0x10, R25.reuse ;  /* 0x00000010189d7819 */ /* 0x104fe20000001219 */
[--C-:B------:R-:W-:Y:S01]  /*0e00*/  IMAD.MOV.U32 R156, RZ, RZ, R25.reuse ;  /* 0x000000ffff9c7224 */ /* 0x100fe200078e0019 */
[----:B------:R-:W-:Y:S02]  /*0e10*/  MOV R26, R24 ;  /* 0x00000018001a7202 */ /* 0x000fe40000000f00 */
[----:B------:R-:W-:Y:S02]  /*0e20*/  SHF.R.U32.HI R24, RZ, 0x10, R25 ;  /* 0x00000010ff187819 */ /* 0x000fe40000011619 */
[----:B-----5:R-:W-:Y:S02]  /*0e30*/  FSEL R25, R166, RZ, !P0 ;  /* 0x000000ffa6197208 */ /* 0x020fe40004000000 */
[----:B-1----:R-:W-:-:S02]  /*0e40*/  PRMT R19, RZ, 0x5410, R157 ;  /* 0x00005410ff137816 */ /* 0x002fc4000000009d */
[----:B------:R-:W-:-:S03]  /*0e50*/  PRMT R24, RZ, 0x5410, R24 ;  /* 0x00005410ff187816 */ /* 0x000fc60000000018 */
[C---:B0-----:R-:W-:Y:S01]  /*0e60*/  FADD.FTZ R152, -R25.reuse, R19 ;  /* 0x0000001319987221 */ /* 0x041fe20000010100 */
[----:B------:R-:W-:Y:S01]  /*0e70*/  PRMT R26, RZ, 0x5410, R26 ;  /* 0x00005410ff1a7816 */ /* 0x000fe2000000001a */
[----:B----4-:R-:W-:Y:S01]  /*0e80*/  IMAD.MOV.U32 R19, RZ, RZ, R20 ;  /* 0x000000ffff137224 */ /* 0x010fe200078e0014 */
[----:B------:R-:W-:Y:S01]  /*0e90*/  PRMT R156, RZ, 0x5410, R156 ;  /* 0x00005410ff9c7816 */ /* 0x000fe2000000009c */
[C---:B------:R-:W-:Y:S02]  /*0ea0*/  FADD.FTZ R158, -R25.reuse, R24 ;  /* 0x00000018199e7221 */ /* 0x040fe40000010100 */
[----:B---3--:R-:W-:Y:S01]  /*0eb0*/  IMAD.MOV.U32 R24, RZ, RZ, R22 ;  /* 0x000000ffff187224 */ /* 0x008fe200078e0016 */
[----:B------:R-:W-:Y:S01]  /*0ec0*/  PRMT R153, RZ, 0x5410, R19 ;  /* 0x00005410ff997816 */ /* 0x000fe20000000013 */
[C---:B------:R-:W-:Y:S01]  /*0ed0*/  FADD.FTZ R26, -R25.reuse, R26 ;  /* 0x0000001a191a7221 */ /* 0x040fe20000010100 */
[----:B------:R-:W-:Y:S01]  /*0ee0*/  SHF.R.U64 R154, R20, 0x10, R21 ;  /* 0x00000010149a7819 */ /* 0x000fe20000001215 */
[----:B------:R-:W-:Y:S01]  /*0ef0*/  FADD.FTZ R156, -R25, R156 ;  /* 0x0000009c199c7221 */ /* 0x000fe20000010100 */
[--C-:B------:R-:W-:Y:S01]  /*0f00*/  SHF.R.U64 R155, R22, 0x10, R23.reuse ;  /* 0x00000010169b7819 */ /* 0x100fe20000001217 */
[--C-:B------:R-:W-:Y:S01]  /*0f10*/  IMAD.MOV.U32 R25, RZ, RZ, R23.reuse ;  /* 0x000000ffff197224 */ /* 0x100fe200078e0017 */
[----:B------:R-:W-:Y:S01]  /*0f20*/  SHF.R.U32.HI R159, RZ, 0x10, R23 ;  /* 0x00000010ff9f7819 */ /* 0x000fe20000011617 */
[--C-:B------:R-:W-:Y:S01]  /*0f30*/  IMAD.MOV.U32 R23, RZ, RZ, R21.reuse ;  /* 0x000000ffff177224 */ /* 0x100fe200078e0015 */
[----:B------:R-:W-:Y:S01]  /*0f40*/  SHF.R.U32.HI R157, RZ, 0x10, R21 ;  /* 0x00000010ff9d7819 */ /* 0x000fe20000011615 */
[----:B------:R-:W-:Y:S01]  /*0f50*/  FMUL.FTZ R20, R136, R153 ;  /* 0x0000009988147220 */ /* 0x000fe20000410000 */
[----:B------:R-:W-:Y:S01]  /*0f60*/  PRMT R21, RZ, 0x5410, R24 ;  /* 0x00005410ff157816 */ /* 0x000fe20000000018 */
[----:B------:R-:W-:Y:S01]  /*0f70*/  FMUL.FTZ R19, R5, R26 ;  /* 0x0000001a05137220 */ /* 0x000fe20000410000 */
[----:B------:R-:W-:-:S02]  /*0f80*/  PRMT R154, RZ, 0x5410, R154 ;  /* 0x00005410ff9a7816 */ /* 0x000fc4000000009a */
[----:B------:R-:W-:Y:S01]  /*0f90*/  PRMT R24, RZ, 0x5410, R155 ;  /* 0x00005410ff187816 */ /* 0x000fe2000000009b */
[----:B------:R-:W-:Y:S01]  /*0fa0*/  FADD.FTZ R84, R84, R21 ;  /* 0x0000001554547221 */ /* 0x000fe20000010000 */
[----:B------:R-:W-:Y:S01]  /*0fb0*/  PRMT R155, RZ, 0x5410, R23 ;  /* 0x00005410ff9b7816 */ /* 0x000fe20000000017 */
[-C--:B------:R-:W-:Y:S02]  /*0fc0*/  FFMA.FTZ R20, R140, R21.reuse, R20 ;  /* 0x000000158c147223 */ /* 0x080fe40000010014 */
[----:B------:R-:W-:Y:S02]  /*0fd0*/  FFMA.FTZ R104, R19, R21, R104 ;  /* 0x0000001513687223 */ /* 0x000fe40000010068 */
[----:B------:R-:W-:Y:S02]  /*0fe0*/  FMUL.FTZ R22, R137, R154 ;  /* 0x0000009a89167220 */ /* 0x000fe40000410000 */
[C---:B------:R-:W-:Y:S01]  /*0ff0*/  FMUL.FTZ R21, R5.reuse, R152 ;  /* 0x0000009805157220 */ /* 0x040fe20000410000 */
[----:B------:R-:W-:Y:S01]  /*1000*/  PRMT R25, RZ, 0x5410, R25 ;  /* 0x00005410ff197816 */ /* 0x000fe20000000019 */
[----:B------:R-:W-:Y:S01]  /*1010*/  FMUL.FTZ R23, R5, R156 ;  /* 0x0000009c05177220 */ /* 0x000fe20000410000 */
[----:B------:R-:W-:Y:S01]  /*1020*/  PRMT R156, RZ, 0x5410, R157 ;  /* 0x00005410ff9c7816 */ /* 0x000fe2000000009d */
[----:B------:R-:W-:-:S02]  /*1030*/  FADD.FTZ R85, R85, R24 ;  /* 0x0000001855557221 */ /* 0x000fc40000010000 */
[-C--:B------:R-:W-:Y:S02]  /*1040*/  FFMA.FTZ R22, R141, R24.reuse, R22 ;  /* 0x000000188d167223 */ /* 0x080fe40000010016 */
[----:B------:R-:W-:Y:S02]  /*1050*/  FFMA.FTZ R105, R21, R24, R105 ;  /* 0x0000001815697223 */ /* 0x000fe40000010069 */
[----:B------:R-:W-:Y:S02]  /*1060*/  FMUL.FTZ R24, R138, R155 ;  /* 0x0000009b8a187220 */ /* 0x000fe40000410000 */
[----:B------:R-:W-:Y:S02]  /*1070*/  FADD.FTZ R165, R165, R20 ;  /* 0x00000014a5a57221 */ /* 0x000fe40000010000 */
[----:B------:R-:W-:Y:S01]  /*1080*/  FFMA.FTZ R164, R19, R20, R164 ;  /* 0x0000001413a47223 */ /* 0x000fe200000100a4 */
[----:B------:R-:W-:Y:S01]  /*1090*/  PRMT R152, RZ, 0x5410, R159 ;  /* 0x00005410ff987816 */ /* 0x000fe2000000009f */
[----:B------:R-:W-:-:S02]  /*10a0*/  FFMA.FTZ R24, R142, R25, R24 ;  /* 0x000000198e187223 */ /* 0x000fc40000010018 */
[----:B------:R-:W-:Y:S02]  /*10b0*/  FMUL.FTZ R26, R139, R156 ;  /* 0x0000009c8b1a7220 */ /* 0x000fe40000410000 */
[----:B------:R-:W-:Y:S02]  /*10c0*/  FADD.FTZ R165, R165, R22 ;  /* 0x00000016a5a57221 */ /* 0x000fe40000010000 */
[----:B------:R-:W-:Y:S02]  /*10d0*/  FFMA.FTZ R164, R21, R22, R164 ;  /* 0x0000001615a47223 */ /* 0x000fe400000100a4 */
        /* <DEDUP_REMOVED lines=18> */
.L_x_730:
[----:B------:R-:W-:Y:S05]  /*1200*/  BSYNC B0 ;  /* 0x0000000000007941 */ /* 0x000fea0003800000 */
.L_x_729:
        /* <DEDUP_REMOVED lines=25> */
[----:B------:R3:W5:Y:S02]  /*13a0*/  @P5 LDG.E.64 R194, [R156.64] ;  /* 0x000000049cc25981 */ /* 0x000764000c1e1b00 */
[----:B-----5:R-:W-:Y:S02]  /*13b0*/  FSEL R172, R166, RZ, !P0 ;  /* 0x000000ffa6ac7208 */ /* 0x020fe40004000000 */
[----:B------:R-:W-:Y:S02]  /*13c0*/  IADD3 R167, R167, 0x100, RZ ;  /* 0x00000100a7a77810 */ /* 0x000fe40007ffe0ff */
[--C-:B--2---:R-:W-:Y:S01]  /*13d0*/  SHF.R.U64 R162, R154, 0x10, R155.reuse ;  /* 0x000000109aa27819 */ /* 0x104fe2000000129b */
[----:B------:R-:W-:Y:S02]  /*13e0*/  IMAD.MOV.U32 R160, RZ, RZ, R154 ;  /* 0x000000ffffa07224 */ /* 0x000fe400078e009a */
[--C-:B------:R-:W-:Y:S01]  /*13f0*/  IMAD.MOV.U32 R161, RZ, RZ, R155.reuse ;  /* 0x000000ffffa17224 */ /* 0x100fe200078e009b */
[----:B------:R-:W-:-:S02]  /*1400*/  SHF.R.U32.HI R154, RZ, 0x10, R155 ;  /* 0x00000010ff9a7819 */ /* 0x000fc4000001169b */
[----:B-1----:R-:W-:Y:S02]  /*1410*/  PRMT R29, RZ, 0x5410, R162 ;  /* 0x00005410ff1d7816 */ /* 0x002fe400000000a2 */
[----:B------:R-:W-:Y:S02]  /*1420*/  PRMT R160, RZ, 0x5410, R160 ;  /* 0x00005410ffa07816 */ /* 0x000fe400000000a0 */
[----:B------:R-:W-:Y:S01]  /*1430*/  PRMT R161, RZ, 0x5410, R161 ;  /* 0x00005410ffa17816 */ /* 0x000fe200000000a1 */
[C---:B------:R-:W-:Y:S01]  /*1440*/  FADD.FTZ R168, -R172.reuse, R29 ;  /* 0x0000001daca87221 */ /* 0x040fe20000010100 */
[----:B------:R-:W-:Y:S01]  /*1450*/  PRMT R154, RZ, 0x5410, R154 ;  /* 0x00005410ff9a7816 */ /* 0x000fe2000000009a */
[----:B----4-:R-:W-:Y:S02]  /*1460*/  IMAD.MOV.U32 R29, RZ, RZ, R30 ;  /* 0x000000ffff1d7224 */ /* 0x010fe400078e001e */
[C---:B------:R-:W-:Y:S02]  /*1470*/  FADD.FTZ R160, -R172.reuse, R160 ;  /* 0x000000a0aca07221 */ /* 0x040fe40000010100 */
[----:B------:R-:W-:Y:S01]  /*1480*/  FADD.FTZ R158, -R172, R161 ;  /* 0x000000a1ac9e7221 */ /* 0x000fe20000010100 */
[--C-:B---3--:R-:W-:Y:S01]  /*1490*/  SHF.R.U64 R157, R152, 0x10, R153.reuse ;  /* 0x00000010989d7819 */ /* 0x108fe20000001299 */
[----:B------:R-:W-:Y:S01]  /*14a0*/  FADD.FTZ R172, -R172, R154 ;  /* 0x0000009aacac7221 */ /* 0x000fe20000010100 */
[----:B------:R-:W-:Y:S01]  /*14b0*/  SHF.R.U32.HI R161, RZ, 0x10, R153 ;  /* 0x00000010ffa17819 */ /* 0x000fe20000011699 */
[----:B------:R-:W-:-:S02]  /*14c0*/  IMAD.MOV.U32 R154, RZ, RZ, R152 ;  /* 0x000000ffff9a7224 */ /* 0x000fc400078e0098 */
[----:B------:R-:W-:Y:S01]  /*14d0*/  IMAD.MOV.U32 R155, RZ, RZ, R153 ;  /* 0x000000ffff9b7224 */ /* 0x000fe200078e0099 */
[----:B------:R-:W-:Y:S02]  /*14e0*/  PRMT R153, RZ, 0x5410, R29 ;  /* 0x00005410ff997816 */ /* 0x000fe4000000001d */
[--C-:B------:R-:W-:Y:S01]  /*14f0*/  SHF.R.U64 R156, R30, 0x10, R31.reuse ;  /* 0x000000101e9c7819 */ /* 0x100fe2000000121f */
[--C-:B------:R-:W-:Y:S01]  /*1500*/  IMAD.MOV.U32 R152, RZ, RZ, R31.reuse ;  /* 0x000000ffff987224 */ /* 0x100fe200078e001f */
[----:B------:R-:W-:Y:S01]  /*1510*/  SHF.R.U32.HI R159, RZ, 0x10, R31 ;  /* 0x00000010ff9f7819 */ /* 0x000fe2000001161f */
[----:B------:R-:W-:Y:S01]  /*1520*/  FMUL.FTZ R30, R128, R153 ;  /* 0x00000099801e7220 */ /* 0x000fe20000410000 */
[----:B------:R-:W-:Y:S01]  /*1530*/  PRMT R31, RZ, 0x5410, R154 ;  /* 0x00005410ff1f7816 */ /* 0x000fe2000000009a */
        /* <DEDUP_REMOVED lines=15> */
[----:B------:R-:W-:Y:S01]  /*1630*/  FMUL.FTZ R171, R131, R154 ;  /* 0x0000009a83ab7220 */ /* 0x000fe20000410000 */
[----:B------:R-:W-:Y:S01]  /*1640*/  PRMT R155, RZ, 0x5410, R155 ;  /* 0x00005410ff9b7816 */ /* 0x000fe2000000009b */
[----:B------:R-:W-:Y:S02]  /*1650*/  FMUL.FTZ R170, R130, R157 ;  /* 0x0000009d82aa7220 */ /* 0x000fe40000410000 */
[----:B------:R-:W-:Y:S02]  /*1660*/  FADD.FTZ R83, R83, R152 ;  /* 0x0000009853537221 */ /* 0x000fe40000010000 */
[-C--:B------:R-:W-:Y:S02]  /*1670*/  FFMA.FTZ R171, R135, R152.reuse, R171 ;  /* 0x0000009887ab7223 */ /* 0x080fe400000100ab */
[----:B------:R-:W-:-:S02]  /*1680*/  FFMA.FTZ R103, R172, R152, R103 ;  /* 0x00000098ac677223 */ /* 0x000fc40000010067 */
[----:B------:R-:W-:Y:S02]  /*1690*/  FADD.FTZ R152, R165, R30 ;  /* 0x0000001ea5987221 */ /* 0x000fe40000010000 */
[C---:B------:R-:W-:Y:S02]  /*16a0*/  FFMA.FTZ R164, R29.reuse, R30, R164 ;  /* 0x0000001e1da47223 */ /* 0x040fe400000100a4 */
[----:B------:R-:W-:Y:S02]  /*16b0*/  FADD.FTZ R40, R40, R153 ;  /* 0x0000009928287221 */ /* 0x000fe40000010000 */
[----:B------:R-:W-:Y:S02]  /*16c0*/  FFMA.FTZ R60, R29, R153, R60 ;  /* 0x000000991d3c7223 */ /* 0x000fe4000001003c */
[----:B------:R-:W-:Y:S02]  /*16d0*/  FMUL.FTZ R169, R5, R158 ;  /* 0x0000009e05a97220 */ /* 0x000fe40000410000 */
        /* <DEDUP_REMOVED lines=15> */
.L_x_732:
[----:B------:R-:W-:Y:S05]  /*17d0*/  BSYNC B0 ;  /* 0x0000000000007941 */ /* 0x000fea0003800000 */
.L_x_731:
        /* <DEDUP_REMOVED lines=35> */
[----:B---3--:R-:W-:Y:S01]  /*1a10*/  MOV R156, R154 ;  /* 0x0000009a009c7202 */ /* 0x008fe20000000f00 */
[----:B0-----:R-:W-:Y:S01]  /*1a20*/  FADD.FTZ R158, -R182, R163 ;  /* 0x000000a3b69e7221 */ /* 0x001fe20000010100 */
[----:B------:R-:W-:Y:S01]  /*1a30*/  SHF.R.U64 R163, R154, 0x10, R155 ;  /* 0x000000109aa37819 */ /* 0x000fe2000000129b */
        /* <DEDUP_REMOVED lines=8> */
[----:B------:R-:W-:Y:S01]  /*1ac0*/  SHF.R.U32.HI R160, RZ, 0x10, R153 ;  /* 0x00000010ffa07819 */ /* 0x000fe20000011699 */
        /* <DEDUP_REMOVED lines=16> */
[----:B-1----:R-:W-:-:S02]  /*1bd0*/  FMUL.FTZ R175, R5, R162 ;  /* 0x000000a205af7220 */ /* 0x002fc40000410000 */
        /* <DEDUP_REMOVED lines=28> */
.L_x_734:
[----:B------:R-:W-:Y:S05]  /*1da0*/  BSYNC B0 ;  /* 0x0000000000007941 */ /* 0x000fea0003800000 */
.L_x_733:
        /* <DEDUP_REMOVED lines=25> */
[----:B0-----:R-:W-:-:S03]  /*1f40*/  ISETP.NE.AND P0, PT, R2, RZ, PT ;  /* 0x000000ff0200720c */ /* 0x001fc60003f05270 */
[----:B------:R0:W5:Y:S02]  /*1f50*/  @P5 LDG.E R185, [R158.64] ;  /* 0x000000049eb95981 */ /* 0x000164000c1e1900 */
[----:B-----5:R-:W-:Y:S01]  /*1f60*/  FSEL R166, R166, RZ, !P0 ;  /* 0x000000ffa6a67208 */ /* 0x020fe20004000000 */
[----:B--2---:R-:W-:Y:S01]  /*1f70*/  IMAD.MOV.U32 R167, RZ, RZ, R156 ;  /* 0x000000ffffa77224 */ /* 0x004fe200078e009c */
[----:B------:R-:W-:-:S04]  /*1f80*/  SHF.R.U64 R156, R156, 0x10, R157 ;  /* 0x000000109c9c7819 */ /* 0x000fc8000000129d */
[----:B------:R-:W-:Y:S01]  /*1f90*/  PRMT R156, RZ, 0x5410, R156 ;  /* 0x00005410ff9c7816 */ /* 0x000fe2000000009c */
[--C-:B-1----:R-:W-:Y:S01]  /*1fa0*/  IMAD.MOV.U32 R162, RZ, RZ, R157.reuse ;  /* 0x000000ffffa27224 */ /* 0x102fe200078e009d */
[----:B------:R-:W-:Y:S02]  /*1fb0*/  SHF.R.U32.HI R157, RZ, 0x10, R157 ;  /* 0x00000010ff9d7819 */ /* 0x000fe4000001169d */
[----:B---3--:R-:W-:Y:S01]  /*1fc0*/  SHF.R.U64 R163, R154, 0x10, R155 ;  /* 0x000000109aa37819 */ /* 0x008fe2000000129b */
[----:B------:R-:W-:Y:S02]  /*1fd0*/  FADD.FTZ R188, -R166, R156 ;  /* 0x0000009ca6bc7221 */ /* 0x000fe40000010100 */
[----:B------:R-:W-:Y:S02]  /*1fe0*/  IMAD.MOV.U32 R156, RZ, RZ, R154 ;  /* 0x000000ffff9c7224 */ /* 0x000fe400078e009a */
[----:B----4-:R-:W-:Y:S01]  /*1ff0*/  IMAD.MOV.U32 R154, RZ, RZ, R152 ;  /* 0x000000ffff9a7224 */ /* 0x010fe200078e0098 */
[----:B------:R-:W-:-:S02]  /*2000*/  SHF.R.U64 R152, R152, 0x10, R153 ;  /* 0x0000001098987819 */ /* 0x000fc40000001299 */
[----:B------:R-:W-:Y:S02]  /*2010*/  PRMT R157, RZ, 0x5410, R157 ;  /* 0x00005410ff9d7816 */ /* 0x000fe4000000009d */
[----:B0-----:R-:W-:Y:S02]  /*2020*/  PRMT R159, RZ, 0x5410, R154 ;  /* 0x00005410ff9f7816 */ /* 0x001fe4000000009a */
[----:B------:R-:W-:Y:S01]  /*2030*/  PRMT R154, RZ, 0x5410, R152 ;  /* 0x00005410ff9a7816 */ /* 0x000fe20000000098 */
[C---:B------:R-:W-:Y:S01]  /*2040*/  FADD.FTZ R202, -R166.reuse, R157 ;  /* 0x0000009da6ca7221 */ /* 0x040fe20000010100 */
[----:B------:R-:W-:Y:S01]  /*2050*/  SHF.R.U32.HI R160, RZ, 0x10, R153 ;  /* 0x00000010ffa07819 */ /* 0x000fe20000011699 */
[----:B------:R-:W-:Y:S01]  /*2060*/  IMAD.MOV.U32 R157, RZ, RZ, R155 ;  /* 0x000000ffff9d7224 */ /* 0x000fe200078e009b */
[----:B------:R-:W-:Y:S02]  /*2070*/  PRMT R167, RZ, 0x5410, R167 ;  /* 0x00005410ffa77816 */ /* 0x000fe400000000a7 */
[----:B------:R-:W-:Y:S01]  /*2080*/  SHF.R.U32.HI R161, RZ, 0x10, R155 ;  /* 0x00000010ffa17819 */ /* 0x000fe2000001169b */
[----:B------:R-:W-:Y:S01]  /*2090*/  IMAD.MOV.U32 R155, RZ, RZ, R153 ;  /* 0x000000ffff9b7224 */ /* 0x000fe200078e0099 */
[----:B------:R-:W-:Y:S01]  /*20a0*/  PRMT R152, RZ, 0x5410, R163 ;  /* 0x00005410ff987816 */ /* 0x000fe200000000a3 */
[----:B------:R-:W-:Y:S01]  /*20b0*/  FMUL.FTZ R189, R113, R154 ;  /* 0x0000009a71bd7220 */ /* 0x000fe20000410000 */
[----:B------:R-:W-:Y:S01]  /*20c0*/  PRMT R153, RZ, 0x5410, R156 ;  /* 0x00005410ff997816 */ /* 0x000fe2000000009c */
[----:B------:R-:W-:Y:S01]  /*20d0*/  FMUL.FTZ R188, R5, R188 ;  /* 0x000000bc05bc7220 */ /* 0x000fe20000410000 */
[----:B------:R-:W-:Y:S01]  /*20e0*/  PRMT R156, RZ, 0x5410, R160 ;  /* 0x00005410ff9c7816 */ /* 0x000fe200000000a0 */
[----:B------:R-:W-:-:S02]  /*20f0*/  FADD.FTZ R158, -R166, R167 ;  /* 0x000000a7a69e7221 */ /* 0x000fc40000010100 */
[----:B------:R-:W-:Y:S02]  /*2100*/  FMUL.FTZ R186, R112, R159 ;  /* 0x0000009f70ba7220 */ /* 0x000fe40000410000 */
[----:B------:R-:W-:Y:S02]  /*2110*/  FADD.FTZ R73, R73, R152 ;  /* 0x0000009849497221 */ /* 0x000fe40000010000 */
[-C--:B------:R-:W-:Y:S02]  /*2120*/  FFMA.FTZ R189, R117, R152.reuse, R189 ;  /* 0x0000009875bd7223 */ /* 0x080fe400000100bd */
[----:B------:R-:W-:Y:S01]  /*2130*/  FFMA.FTZ R93, R188, R152, R93 ;  /* 0x00000098bc5d7223 */ /* 0x000fe2000001005d */
[----:B------:R-:W-:Y:S01]  /*2140*/  PRMT R152, RZ, 0x5410, R161 ;  /* 0x00005410ff987816 */ /* 0x000fe200000000a1 */
[----:B------:R-:W-:Y:S01]  /*2150*/  FMUL.FTZ R203, R115, R156 ;  /* 0x0000009c73cb7220 */ /* 0x000fe20000410000 */
[----:B------:R-:W-:Y:S01]  /*2160*/  PRMT R162, RZ, 0x5410, R162 ;  /* 0x00005410ffa27816 */ /* 0x000fe200000000a2 */
[C---:B------:R-:W-:Y:S01]  /*2170*/  FMUL.FTZ R202, R5.reuse, R202 ;  /* 0x000000ca05ca7220 */ /* 0x040fe20000410000 */
[----:B------:R-:W-:Y:S01]  /*2180*/  PRMT R155, RZ, 0x5410, R155 ;  /* 0x00005410ff9b7816 */ /* 0x000fe2000000009b */
[----:B------:R-:W-:-:S02]  /*2190*/  FMUL.FTZ R187, R5, R158 ;  /* 0x0000009e05bb7220 */ /* 0x000fc40000410000 */
[----:B------:R-:W-:Y:S01]  /*21a0*/  FFMA.FTZ R186, R116, R153, R186 ;  /* 0x0000009974ba7223 */ /* 0x000fe200000100ba */
[----:B------:R-:W-:Y:S01]  /*21b0*/  PRMT R157, RZ, 0x5410, R157 ;  /* 0x00005410ff9d7816 */ /* 0x000fe2000000009d */
[----:B------:R-:W-:Y:S02]  /*21c0*/  FADD.FTZ R75, R75, R152 ;  /* 0x000000984b4b7221 */ /* 0x000fe40000010000 */
[-C--:B------:R-:W-:Y:S02]  /*21d0*/  FFMA.FTZ R203, R119, R152.reuse, R203 ;  /* 0x0000009877cb7223 */ /* 0x080fe400000100cb */
[----:B------:R-:W-:Y:S02]  /*21e0*/  FFMA.FTZ R95, R202, R152, R95 ;  /* 0x00000098ca5f7223 */ /* 0x000fe4000001005f */
[----:B------:R-:W-:Y:S02]  /*21f0*/  FADD.FTZ R162, -R166, R162 ;  /* 0x000000a2a6a27221 */ /* 0x000fe40000010100 */
[----:B------:R-:W-:-:S02]  /*2200*/  FMUL.FTZ R200, R114, R155 ;  /* 0x0000009b72c87220 */ /* 0x000fc40000410000 */
        /* <DEDUP_REMOVED lines=22> */
.L_x_736:
[----:B------:R-:W-:Y:S05]  /*2370*/  BSYNC B0 ;  /* 0x0000000000007941 */ /* 0x000fea0003800000 */
.L_x_735:
[----:B------:R-:W-:Y:S02]  /*2380*/  LOP3.LUT P5, RZ, R4, 0xff, RZ, 0xc0, !PT ;  /* 0x000000ff04ff7812 */ /* 0x000fe400078ac0ff */
[----:B------:R-:W-:Y:S02]  /*2390*/  SHF.R.U32.HI R154, RZ, 0x5, R0 ;  /* 0x00000005ff9a7819 */ /* 0x000fe40000011600 */
[----:B------:R-:W-:-:S02]  /*23a0*/  LOP3.LUT P0, RZ, R0, 0x1f, RZ, 0xc0, !PT ;  /* 0x0000001f00ff7812 */ /* 0x000fc4000780c0ff */
[----:B------:R-:W-:-:S07]  /*23b0*/  LOP3.LUT R214, R154, 0x7fffff8, RZ, 0xc0, !PT ;  /* 0x07fffff89ad67812 */ /* 0x000fce00078ec0ff */
[----:B------:R-:W-:Y:S01]  /*23c0*/  @!P5 IADD3 R214, R214, 0x8, RZ ;  /* 0x00000008d6d6d810 */ /* 0x000fe20007ffe0ff */
[----:B------:R-:W-:Y:S05]  /*23d0*/  BRA.DIV ~URZ, `(.L_x_737) ;  /* 0x000027f27f007947 */ /* 0x000fea000b800000 */
[----:B------:R1:W2:Y:S02]  /*23e0*/  SHFL.DOWN PT, R156, R165, 0x10, 0x1f ;  /* 0x0a001f00a59c7f89 */ /* 0x0002a400000e0000 */
.L_x_767:
[----:B------:R-:W-:Y:S05]  /*23f0*/  BRA.DIV ~URZ, `(.L_x_738) ;  /* 0x000028527f007947 */ /* 0x000fea000b800000 */
[----:B------:R-:W3:Y:S01]  /*2400*/  SHFL.DOWN PT, R153, R164, 0x10, 0x1f ;  /* 0x0a001f00a4997f89 */ /* 0x000ee200000e0000 */
[----:B-12---:R-:W-:-:S05]  /*2410*/  FADD.FTZ R165, R156, R165 ;  /* 0x000000a59ca57221 */ /* 0x006fca0000010000 */
[----:B------:R-:W1:Y:S01]  /*2420*/  SHFL.DOWN PT, R152, R165, 0x8, 0x1f ;  /* 0x09001f00a5987f89 */ /* 0x000e6200000e0000 */
        /* <DEDUP_REMOVED lines=14> */
.L_x_768:
[----:B------:R-:W-:Y:S01]  /*2510*/  @!P0 LOP3.LUT R153, R154, 0x7, RZ, 0xc0, !PT ;  /* 0x000000079a998812 */ /* 0x000fe200078ec0ff */
[----:B---3--:R-:W-:Y:S01]  /*2520*/  FADD.FTZ R206, R159, R158 ;  /* 0x0000009e9fce7221 */ /* 0x008fe20000010000 */
[----:B------:R-:W-:Y:S01]  /*2530*/  WARPSYNC 0xffffffff ;  /* 0xffffffff00007948 */ /* 0x000fe20003800000 */
[----:B--2---:R-:W-:Y:S01]  /*2540*/  FADD.FTZ R207, R207, R160 ;  /* 0x000000a0cfcf7221 */ /* 0x004fe20000010000 */
[----:B------:R-:W-:Y:S01]  /*2550*/  BSSY B0, `(.L_x_739) ;  /* 0x000007f000007945 */ /* 0x000fe20003800000 */
[----:B------:R-:W-:-:S05]  /*2560*/  @!P0 IMAD.IADD R215, R214, 0x1, R153 ;  /* 0x00000001d6d78824 */ /* 0x000fca00078e0299 */
[----:B------:R-:W-:Y:S04]  /*2570*/  @!P0 STS.64 [R215.X8+0x5000], R206 ;  /* 0x005000ced7008388 */ /* 0x000fe80000008a00 */
[----:B------:R-:W-:Y:S06]  /*2580*/  BAR.SYNC.DEFER_BLOCKING 0x0 ;  /* 0x0000000000007b1d */ /* 0x000fec0000010000 */
[----:B------:R-:W2:Y:S04]  /*2590*/  LDS.128 R152, [R214.X8+0x5000] ;  /* 0x00500000d6987984 */ /* 0x000ea80000008c00 */
[----:B-1----:R-:W1:Y:S04]  /*25a0*/  LDS.128 R156, [R214.X8+0x5010] ;  /* 0x00501000d69c7984 */ /* 0x002e680000008c00 */
[----:B------:R-:W3:Y:S04]  /*25b0*/  LDS.128 R160, [R214.X8+0x5020] ;  /* 0x00502000d6a07984 */ /* 0x000ee80000008c00 */
[----:B-----5:R-:W4:Y:S01]  /*25c0*/  LDS.128 R164, [R214.X8+0x5030] ;  /* 0x00503000d6a47984 */ /* 0x020f220000008c00 */
[----:B--2---:R-:W-:-:S02]  /*25d0*/  FADD.FTZ R217, RZ, R152 ;  /* 0x00000098ffd97221 */ /* 0x004fc40000010000 */
[----:B------:R-:W-:Y:S02]  /*25e0*/  FADD.FTZ R152, RZ, R153 ;  /* 0x00000099ff987221 */ /* 0x000fe40000010000 */
[----:B------:R-:W-:Y:S02]  /*25f0*/  FADD.FTZ R217, R154, R217 ;  /* 0x000000d99ad97221 */ /* 0x000fe40000010000 */
[----:B------:R-:W-:Y:S02]  /*2600*/  FADD.FTZ R152, R155, R152 ;  /* 0x000000989b987221 */ /* 0x000fe40000010000 */
[----:B-1----:R-:W-:Y:S02]  /*2610*/  FADD.FTZ R217, R217, R156 ;  /* 0x0000009cd9d97221 */ /* 0x002fe40000010000 */
[----:B------:R-:W-:Y:S02]  /*2620*/  FADD.FTZ R152, R152, R157 ;  /* 0x0000009d98987221 */ /* 0x000fe40000010000 */
[----:B------:R-:W-:-:S02]  /*2630*/  FADD.FTZ R217, R158, R217 ;  /* 0x000000d99ed97221 */ /* 0x000fc40000010000 */
[----:B------:R-:W-:Y:S02]  /*2640*/  FADD.FTZ R152, R159, R152 ;  /* 0x000000989f987221 */ /* 0x000fe40000010000 */
[----:B---3--:R-:W-:Y:S02]  /*2650*/  FADD.FTZ R217, R217, R160 ;  /* 0x000000a0d9d97221 */ /* 0x008fe40000010000 */
[----:B------:R-:W-:Y:S02]  /*2660*/  FADD.FTZ R152, R152, R161 ;  /* 0x000000a198987221 */ /* 0x000fe40000010000 */
[----:B------:R-:W-:Y:S02]  /*2670*/  FADD.FTZ R217, R162, R217 ;  /* 0x000000d9a2d97221 */ /* 0x000fe40000010000 */
[----:B------:R-:W-:Y:S02]  /*2680*/  FADD.FTZ R152, R163, R152 ;  /* 0x00000098a3987221 */ /* 0x000fe40000010000 */
[----:B----4-:R-:W-:-:S02]  /*2690*/  FADD.FTZ R217, R217, R164 ;  /* 0x000000a4d9d97221 */ /* 0x010fc40000010000 */
[----:B------:R-:W-:Y:S02]  /*26a0*/  FADD.FTZ R152, R152, R165 ;  /* 0x000000a598987221 */ /* 0x000fe40000010000 */
[----:B------:R-:W-:Y:S02]  /*26b0*/  FADD.FTZ R160, R166, R217 ;  /* 0x000000d9a6a07221 */ /* 0x000fe40000010000 */
[----:B------:R-:W-:Y:S02]  /*26c0*/  FADD.FTZ R152, R167, R152 ;  /* 0x00000098a7987221 */ /* 0x000fe40000010000 */
[----:B------:R-:W-:Y:S02]  /*26d0*/  FMUL.FTZ R160, R160, c[0x0][0x1e0] ;  /* 0x00007800a0a07a20 */ /* 0x000fe40000410000 */
[----:B------:R-:W-:Y:S01]  /*26e0*/  FMUL.FTZ R162, R152, c[0x0][0x1e0] ;  /* 0x0000780098a27a20 */ /* 0x000fe20000410000 */
[----:B------:R-:W-:Y:S05]  /*26f0*/  @!P1 BRA `(.L_x_740) ;  /* 0x0000064000009947 */ /* 0x000fea0003800000 */
[----:B------:R-:W-:Y:S02]  /*2700*/  ISETP.NE.U32.AND P0, PT, RZ, c[0x0][0x218], PT ;  /* 0x00008600ff007a0c */ /* 0x000fe40003f05070 */
[----:B0-----:R-:W-:-:S02]  /*2710*/  ISETP.NE.AND P5, PT, R2, RZ, PT ;  /* 0x000000ff0200720c */ /* 0x001fc40003fa5270 */
[----:B------:R-:W-:Y:S02]  /*2720*/  ISETP.NE.AND.EX P0, PT, RZ, c[0x0][0x21c], PT, P0 ;  /* 0x00008700ff007a0c */ /* 0x000fe40003f05300 */
[----:B------:R-:W-:Y:S02]  /*2730*/  FSEL R157, R160, RZ, !P5 ;  /* 0x000000ffa09d7208 */ /* 0x000fe40006800000 */
[----:B------:R-:W-:-:S03]  /*2740*/  LOP3.LUT P5, RZ, R8, 0xff, RZ, 0xc0, !PT ;  /* 0x000000ff08ff7812 */ /* 0x000fc600078ac0ff */
[-CC-:B------:R-:W-:Y:S02]  /*2750*/  FFMA.FTZ R153, R9, R162.reuse, R157.reuse ;  /* 0x000000a209997223 */ /* 0x180fe4000001009d */
[----:B------:R-:W-:Y:S02]  /*2760*/  FFMA.FTZ R155, R13, R162, R157 ;  /* 0x000000a20d9b7223 */ /* 0x000fe4000001009d */
[----:B------:R-:W-:Y:S02]  /*2770*/  FADD.FTZ R152, R10, -R153 ;  /* 0x800000990a987221 */ /* 0x000fe40000010000 */
[----:B------:R-:W-:Y:S01]  /*2780*/  @P0 IMAD.MOV.U32 R153, RZ, RZ, R198 ;  /* 0x000000ffff990224 */ /* 0x000fe200078e00c6 */
[----:B------:R-:W-:Y:S01]  /*2790*/  @P0 SHF.R.U32.HI R159, RZ, 0x10, R199 ;  /* 0x00000010ff9f0819 */ /* 0x000fe200000116c7 */
[----:B------:R-:W-:Y:S02]  /*27a0*/  FMUL.FTZ R152, R5, R152 ;  /* 0x0000009805987220 */ /* 0x000fe40000410000 */
[----:B------:R-:W-:Y:S01]  /*27b0*/  FADD.FTZ R158, R14, -R155 ;  /* 0x8000009b0e9e7221 */ /* 0x000fe20000010000 */
[----:B------:R-:W-:Y:S01]  /*27c0*/  @P0 PRMT R153, RZ, 0x5410, R153 ;  /* 0x00005410ff990816 */ /* 0x000fe20000000099 */
[----:B------:R-:W-:-:S02]  /*27d0*/  @P0 IMAD.MOV.U32 R155, RZ, RZ, R199 ;  /* 0x000000ffff9b0224 */ /* 0x000fc400078e00c7 */
[----:B------:R-:W-:Y:S02]  /*27e0*/  FMUL.FTZ R158, R5, R158 ;  /* 0x0000009e059e7220 */ /* 0x000fe40000410000 */
[----:B------:R-:W-:Y:S01]  /*27f0*/  @P0 FADD.FTZ R152, R152, R153 ;  /* 0x0000009998980221 */ /* 0x000fe20000010000 */
[----:B------:R-:W-:Y:S01]  /*2800*/  @P0 PRMT R155, RZ, 0x5410, R155 ;  /* 0x00005410ff9b0816 */ /* 0x000fe2000000009b */
[-CC-:B------:R-:W-:Y:S02]  /*2810*/  FFMA.FTZ R153, R11, R162.reuse, R157.reuse ;  /* 0x000000a20b997223 */ /* 0x180fe4000001009d */
[----:B------:R-:W-:Y:S02]  /*2820*/  FMUL.FTZ R161, R152, c[0x0][0x1e8] ;  /* 0x00007a0098a17a20 */ /* 0x000fe40000410000 */
[----:B------:R-:W-:Y:S02]  /*2830*/  FFMA.FTZ R157, R15, R162, R157 ;  /* 0x000000a20f9d7223 */ /* 0x000fe4000001009d */
[----:B------:R-:W-:Y:S01]  /*2840*/  FADD.FTZ R156, R12, -R153 ;  /* 0x800000990c9c7221 */ /* 0x000fe20000010000 */
[----:B------:R-:W-:Y:S01]  /*2850*/  FSEL R154, R161, RZ, P5 ;  /* 0x000000ffa19a7208 */ /* 0x000fe20002800000 */
[----:B------:R-:W-:Y:S01]  /*2860*/  FADD.FTZ R164, R16, -R157 ;  /* 0x8000009d10a47221 */ /* 0x000fe20000010000 */
[----:B------:R-:W-:Y:S01]  /*2870*/  ISETP.NE.U32.AND P5, PT, RZ, c[0x0][0x250], PT ;  /* 0x00009400ff007a0c */ /* 0x000fe20003fa5070 */
[C---:B------:R-:W-:Y:S01]  /*2880*/  FMUL.FTZ R156, R5.reuse, R156 ;  /* 0x0000009c059c7220 */ /* 0x040fe20000410000 */
[----:B------:R-:W-:Y:S01]  /*2890*/  @P0 SHF.R.U64 R153, R198, 0x10, R199 ;  /* 0x00000010c6990819 */ /* 0x000fe200000012c7 */
[----:B------:R-:W-:Y:S01]  /*28a0*/  FMUL.FTZ R157, R5, R164 ;  /* 0x000000a4059d7220 */ /* 0x000fe20000410000 */
[----:B------:R-:W-:Y:S01]  /*28b0*/  ISETP.NE.AND.EX P5, PT, RZ, c[0x0][0x254], PT, P5 ;  /* 0x00009500ff007a0c */ /* 0x000fe20003fa5350 */
[----:B------:R-:W-:Y:S01]  /*28c0*/  @P0 FADD.FTZ R158, R158, R155 ;  /* 0x0000009b9e9e0221 */ /* 0x000fe20000010000 */
[----:B------:R-:W-:-:S02]  /*28d0*/  @P0 PRMT R153, RZ, 0x5410, R153 ;  /* 0x00005410ff990816 */ /* 0x000fc40000000099 */
[----:B------:R-:W-:Y:S01]  /*28e0*/  @P0 PRMT R164, RZ, 0x5410, R159 ;  /* 0x00005410ffa40816 */ /* 0x000fe2000000009f */
[----:B------:R-:W-:Y:S02]  /*28f0*/  FMUL.FTZ R165, R158, c[0x0][0x1e8] ;  /* 0x00007a009ea57a20 */ /* 0x000fe40000410000 */
[----:B------:R-:W-:Y:S02]  /*2900*/  @P0 FADD.FTZ R156, R156, R153 ;  /* 0x000000999c9c0221 */ /* 0x000fe40000010000 */
[----:B------:R-:W-:Y:S02]  /*2910*/  @P0 FADD.FTZ R157, R157, R164 ;  /* 0x000000a49d9d0221 */ /* 0x000fe40000010000 */
[----:B------:R-:W-:Y:S02]  /*2920*/  FMUL.FTZ R163, R156, c[0x0][0x1e8] ;  /* 0x00007a009ca37a20 */ /* 0x000fe40000410000 */
[----:B------:R-:W-:Y:S01]  /*2930*/  @P5 LOP3.LUT P0, RZ, R7, 0xff0000, RZ, 0xc0, !PT ;  /* 0x00ff000007ff5812 */ /* 0x000fe2000780c0ff */
[----:B------:R-:W-:Y:S01]  /*2940*/  FMUL.FTZ R167, R157, c[0x0][0x1e8] ;  /* 0x00007a009da77a20 */ /* 0x000fe20000410000 */
[----:B------:R-:W-:-:S02]  /*2950*/  @P5 LOP3.LUT P6, RZ, R7, 0xff, RZ, 0xc0, !PT ;  /* 0x000000ff07ff5812 */ /* 0x000fc400078cc0ff */
[----:B------:R-:W-:Y:S02]  /*2960*/  @P5 FSEL R164, R165, RZ, P0 ;  /* 0x000000ffa5a45208 */ /* 0x000fe40000000000 */
[C---:B------:R-:W-:Y:S02]  /*2970*/  LOP3.LUT P0, RZ, R8.reuse, 0xff000000, RZ, 0xc0, !PT ;  /* 0xff00000008ff7812 */ /* 0x040fe4000780c0ff */
[----:B------:R-:W-:Y:S02]  /*2980*/  @P5 FSEL R161, R161, RZ, P6 ;  /* 0x000000ffa1a15208 */ /* 0x000fe40003000000 */
[----:B------:R-:W-:Y:S02]  /*2990*/  FSEL R159, R167, RZ, P0 ;  /* 0x000000ffa79f7208 */ /* 0x000fe40000000000 */
[----:B------:R-:W-:Y:S02]  /*29a0*/  ISETP.NE.U32.AND P0, PT, RZ, c[0x0][0x258], PT ;  /* 0x00009600ff007a0c */ /* 0x000fe40003f05070 */
[----:B------:R-:W-:-:S02]  /*29b0*/  LOP3.LUT P6, RZ, R8, 0xff00, RZ, 0xc0, !PT ;  /* 0x0000ff0008ff7812 */ /* 0x000fc400078cc0ff */
        /* <DEDUP_REMOVED lines=36> */
.L_x_741:
        /* <DEDUP_REMOVED lines=19> */
.L_x_742:
[----:B-1----:R-:W-:Y:S02]  /*2d30*/  IADD3 R6, R6, 0x100, RZ ;  /* 0x0000010006067810 */ /* 0x002fe40007ffe0ff */
.L_x_740:
[----:B------:R-:W-:Y:S05]  /*2d40*/  BSYNC B0 ;  /* 0x0000000000007941 */ /* 0x000fea0003800000 */
.L_x_739:
[----:B------:R-:W-:Y:S01]  /*2d50*/  BSSY B0, `(.L_x_743) ;  /* 0x0000066000007945 */ /* 0x000fe20003800000 */
[----:B------:R-:W-:Y:S05]  /*2d60*/  @!P2 BRA `(.L_x_744) ;  /* 0x000006400000a947 */ /* 0x000fea0003800000 */
[----:B------:R-:W-:Y:S02]  /*2d70*/  ISETP.NE.U32.AND P0, PT, RZ, c[0x0][0x218], PT ;  /* 0x00008600ff007a0c */ /* 0x000fe40003f05070 */
[----:B0-----:R-:W-:Y:S02]  /*2d80*/  ISETP.NE.AND P5, PT, R2, RZ, PT ;  /* 0x000000ff0200720c */ /* 0x001fe40003fa5270 */
[----:B------:R-:W-:Y:S02]  /*2d90*/  ISETP.NE.AND.EX P0, PT, RZ, c[0x0][0x21c], PT, P0 ;  /* 0x00008700ff007a0c */ /* 0x000fe40003f05300 */
[----:B------:R-:W-:Y:S02]  /*2da0*/  FSEL R157, R160, RZ, !P5 ;  /* 0x000000ffa09d7208 */ /* 0x000fe40006800000 */
[----:B------:R-:W-:-:S03]  /*2db0*/  LOP3.LUT P5, RZ, R18, 0xff, RZ, 0xc0, !PT ;  /* 0x000000ff12ff7812 */ /* 0x000fc600078ac0ff */
[-CC-:B------:R-:W-:Y:S02]  /*2dc0*/  FFMA.FTZ R153, R19, R162.reuse, R157.reuse ;  /* 0x000000a213997223 */ /* 0x180fe4000001009d */
[----:B------:R-:W-:Y:S02]  /*2dd0*/  FFMA.FTZ R155, R23, R162, R157 ;  /* 0x000000a2179b7223 */ /* 0x000fe4000001009d */
[----:B------:R-:W-:Y:S02]  /*2de0*/  FADD.FTZ R152, R20, -R153 ;  /* 0x8000009914987221 */ /* 0x000fe40000010000 */
[----:B------:R-:W-:Y:S01]  /*2df0*/  @P0 MOV R153, R196 ;  /* 0x000000c400990202 */ /* 0x000fe20000000f00 */
[----:B------:R-:W-:Y:S01]  /*2e00*/  FADD.FTZ R158, R24, -R155 ;  /* 0x8000009b189e7221 */ /* 0x000fe20000010000 */
[----:B------:R-:W-:Y:S01]  /*2e10*/  @P0 SHF.R.U32.HI R159, RZ, 0x10, R197 ;  /* 0x00000010ff9f0819 */ /* 0x000fe200000116c5 */
[----:B------:R-:W-:Y:S01]  /*2e20*/  FMUL.FTZ R152, R5, R152 ;  /* 0x0000009805987220 */ /* 0x000fe20000410000 */
        /* <DEDUP_REMOVED lines=68> */
.L_x_745:
        /* <DEDUP_REMOVED lines=19> */
.L_x_746:
[----:B-1----:R-:W-:Y:S02]  /*33a0*/  IADD3 R6, R6, 0x100, RZ ;  /* 0x0000010006067810 */ /* 0x002fe40007ffe0ff */
.L_x_744:
[----:B------:R-:W-:Y:S05]  /*33b0*/  BSYNC B0 ;  /* 0x0000000000007941 */ /* 0x000fea0003800000 */
.L_x_743:
        /* <DEDUP_REMOVED lines=16> */
[-C--:B------:R-:W-:Y:S02]  /*34c0*/  FFMA.FTZ R164, R172, R162.reuse, R157 ;  /* 0x000000a2aca47223 */ /* 0x080fe4000001009d */
        /* <DEDUP_REMOVED lines=65> */
.L_x_749:
        /* <DEDUP_REMOVED lines=19> */
.L_x_750:
[----:B-1----:R-:W-:Y:S02]  /*3a10*/  IADD3 R6, R6, 0x100, RZ ;  /* 0x0000010006067810 */ /* 0x002fe40007ffe0ff */
.L_x_748:
[----:B------:R-:W-:Y:S05]  /*3a20*/  BSYNC B0 ;  /* 0x0000000000007941 */ /* 0x000fea0003800000 */
.L_x_747:
        /* <DEDUP_REMOVED lines=82> */
.L_x_753:
        /* <DEDUP_REMOVED lines=19> */
.L_x_754:
[----:B-1----:R-:W-:Y:S02]  /*4080*/  IADD3 R6, R6, 0x100, RZ ;  /* 0x0000010006067810 */ /* 0x002fe40007ffe0ff */
.L_x_752:
[----:B------:R-:W-:Y:S05]  /*4090*/  BSYNC B0 ;  /* 0x0000000000007941 */ /* 0x000fea0003800000 */
.L_x_751:
[----:B------:R-:W-:Y:S01]  /*40a0*/  ISETP.GE.U32.AND P0, PT, R183, 0x500, PT ;  /* 0x00000500b700780c */ /* 0x000fe20003f06070 */
[----:B------:R-:W-:-:S12]  /*40b0*/  BSSY B0, `(.L_x_755) ;  /* 0x0000065000007945 */ /* 0x000fd80003800000 */
[----:B------:R-:W-:Y:S05]  /*40c0*/  @!P0 BRA `(.L_x_756) ;  /* 0x0000063000008947 */ /* 0x000fea0003800000 */
[----:B------:R-:W-:Y:S02]  /*40d0*/  ISETP.NE.U32.AND P5, PT, RZ, c[0x0][0x218], PT ;  /* 0x00008600ff007a0c */ /* 0x000fe40003fa5070 */
[----:B0-----:R-:W-:Y:S02]  /*40e0*/  ISETP.NE.AND P0, PT, R2, RZ, PT ;  /* 0x000000ff0200720c */ /* 0x001fe40003f05270 */
[----:B------:R-:W-:Y:S02]  /*40f0*/  ISETP.NE.AND.EX P5, PT, RZ, c[0x0][0x21c], PT, P5 ;  /* 0x00008700ff007a0c */ /* 0x000fe40003fa5350 */
[----:B------:R-:W-:Y:S02]  /*4100*/  FSEL R157, R160, RZ, !P0 ;  /* 0x000000ffa09d7208 */ /* 0x000fe40004000000 */
[----:B------:R-:W-:-:S03]  /*4110*/  ISETP.NE.U32.AND P0, PT, RZ, c[0x0][0x258], PT ;  /* 0x00009600ff007a0c */ /* 0x000fc60003f05070 */
[-CC-:B------:R-:W-:Y:S01]  /*4120*/  FFMA.FTZ R153, R187, R162.reuse, R157.reuse ;  /* 0x000000a2bb997223 */ /* 0x180fe2000001009d */
[----:B------:R-:W-:Y:S01]  /*4130*/  ISETP.NE.AND.EX P0, PT, RZ, c[0x0][0x25c], PT, P0 ;  /* 0x00009700ff007a0c */ /* 0x000fe20003f05300 */
[-CC-:B------:R-:W-:Y:S02]  /*4140*/  FFMA.FTZ R156, R188, R162.reuse, R157.reuse ;  /* 0x000000a2bc9c7223 */ /* 0x180fe4000001009d */
[-CC-:B------:R-:W-:Y:S02]  /*4150*/  FFMA.FTZ R155, R201, R162.reuse, R157.reuse ;  /* 0x000000a2c99b7223 */ /* 0x180fe4000001009d */
[----:B------:R-:W-:Y:S01]  /*4160*/  FFMA.FTZ R162, R202, R162, R157 ;  /* 0x000000a2caa27223 */ /* 0x000fe2000001009d */
[----:B------:R-:W-:Y:S01]  /*4170*/  @P5 SHF.R.U64 R157, R190, 0x10, R191 ;  /* 0x00000010be9d5819 */ /* 0x000fe200000012bf */
[----:B------:R-:W-:Y:S02]  /*4180*/  @P5 IMAD.MOV.U32 R154, RZ, RZ, R190 ;  /* 0x000000ffff9a5224 */ /* 0x000fe400078e00be */
[----:B------:R-:W-:-:S02]  /*4190*/  FADD.FTZ R152, R186, -R153 ;  /* 0x80000099ba987221 */ /* 0x000fc40000010000 */
[----:B------:R-:W-:Y:S02]  /*41a0*/  FADD.FTZ R156, R189, -R156 ;  /* 0x8000009cbd9c7221 */ /* 0x000fe40000010000 */
[----:B------:R-:W-:Y:S02]  /*41b0*/  FADD.FTZ R158, R200, -R155 ;  /* 0x8000009bc89e7221 */ /* 0x000fe40000010000 */
[----:B------:R-:W-:Y:S02]  /*41c0*/  FADD.FTZ R162, R203, -R162 ;  /* 0x800000a2cba27221 */ /* 0x000fe40000010000 */
[C---:B------:R-:W-:Y:S02]  /*41d0*/  FMUL.FTZ R152, R5.reuse, R152 ;  /* 0x0000009805987220 */ /* 0x040fe40000410000 */
[C---:B------:R-:W-:Y:S02]  /*41e0*/  FMUL.FTZ R156, R5.reuse, R156 ;  /* 0x0000009c059c7220 */ /* 0x040fe40000410000 */
[----:B------:R-:W-:-:S02]  /*41f0*/  FMUL.FTZ R158, R5, R158 ;  /* 0x0000009e059e7220 */ /* 0x000fc40000410000 */
[----:B------:R-:W-:Y:S01]  /*4200*/  FMUL.FTZ R162, R5, R162 ;  /* 0x000000a205a27220 */ /* 0x000fe20000410000 */
[----:B------:R-:W-:Y:S01]  /*4210*/  @P5 PRMT R5, RZ, 0x5410, R154 ;  /* 0x00005410ff055816 */ /* 0x000fe2000000009a */
[--C-:B------:R-:W-:Y:S01]  /*4220*/  @P5 IMAD.MOV.U32 R153, RZ, RZ, R191.reuse ;  /* 0x000000ffff995224 */ /* 0x100fe200078e00bf */
[----:B------:R-:W-:-:S03]  /*4230*/  @P5 SHF.R.U32.HI R154, RZ, 0x10, R191 ;  /* 0x00000010ff9a5819 */ /* 0x000fc600000116bf */
[----:B------:R-:W-:Y:S01]  /*4240*/  @P5 FADD.FTZ R152, R152, R5 ;  /* 0x0000000598985221 */ /* 0x000fe20000010000 */
[----:B------:R-:W-:Y:S01]  /*4250*/  @P5 PRMT R5, RZ, 0x5410, R157 ;  /* 0x00005410ff055816 */ /* 0x000fe2000000009d */
[----:B------:R-:W-:-:S04]  /*4260*/  HFMA2.MMA R157, -RZ, RZ, 0, 4.76837158203125e-07 ;  /* 0x00000008ff9d7435 */ /* 0x000fc800000001ff */
[----:B------:R-:W-:Y:S01]  /*4270*/  @P5 FADD.FTZ R156, R156, R5 ;  /* 0x000000059c9c5221 */ /* 0x000fe20000010000 */
[----:B------:R-:W-:Y:S02]  /*4280*/  @P5 PRMT R5, RZ, 0x5410, R153 ;  /* 0x00005410ff055816 */ /* 0x000fe40000000099 */
[----:B------:R-:W-:Y:S01]  /*4290*/  @P0 F2FP.BF16.PACK_AB R153, RZ, R152 ;  /* 0x00000098ff99023e */ /* 0x000fe200000010ff */
[----:B------:R-:W-:Y:S01]  /*42a0*/  FMUL.FTZ R152, R152, c[0x0][0x1e8] ;  /* 0x00007a0098987a20 */ /* 0x000fe20000410000 */
[----:B------:R-:W-:Y:S01]  /*42b0*/  @P0 F2FP.BF16.PACK_AB R155, RZ, R156 ;  /* 0x0000009cff9b023e */ /* 0x000fe200000010ff */
[----:B------:R-:W-:Y:S01]  /*42c0*/  @P5 FADD.FTZ R158, R158, R5 ;  /* 0x000000059e9e5221 */ /* 0x000fe20000010000 */
[----:B------:R-:W-:Y:S02]  /*42d0*/  @P5 PRMT R5, RZ, 0x5410, R154 ;  /* 0x00005410ff055816 */ /* 0x000fe4000000009a */
[----:B------:R-:W-:Y:S01]  /*42e0*/  @P0 PRMT R205, R153, 0x7610, R205 ;  /* 0x0000761099cd0816 */ /* 0x000fe200000000cd */
[----:B------:R-:W-:Y:S01]  /*42f0*/  FMUL.FTZ R163, R158, c[0x0][0x1e8] ;  /* 0x00007a009ea37a20 */ /* 0x000fe20000410000 */
[----:B------:R-:W-:Y:S01]  /*4300*/  @P0 PRMT R204, R155, 0x7610, R204 ;  /* 0x000076109bcc0816 */ /* 0x000fe200000000cc */
[----:B------:R-:W-:Y:S01]  /*4310*/  @P5 FADD.FTZ R162, R162, R5 ;  /* 0x00000005a2a25221 */ /* 0x000fe20000010000 */
[----:B------:R-:W-:-:S02]  /*4320*/  @P0 F2FP.BF16.PACK_AB R5, RZ, R158 ;  /* 0x0000009eff05023e */ /* 0x000fc400000010ff */
[----:B------:R-:W-:Y:S01]  /*4330*/  LOP3.LUT P5, RZ, R184, 0xff000000, RZ, 0xc0, !PT ;  /* 0xff000000b8ff7812 */ /* 0x000fe200078ac0ff */
[----:B------:R-:W-:Y:S01]  /*4340*/  FMUL.FTZ R161, R162, c[0x0][0x1e8] ;  /* 0x00007a00a2a17a20 */ /* 0x000fe20000410000 */
[----:B------:R-:W-:Y:S01]  /*4350*/  @P0 F2FP.BF16.PACK_AB R153, RZ, R162 ;  /* 0x000000a2ff99023e */ /* 0x000fe200000010ff */
[----:B------:R-:W-:Y:S01]  /*4360*/  FMUL.FTZ R162, R156, c[0x0][0x1e8] ;  /* 0x00007a009ca27a20 */ /* 0x000fe20000410000 */
[----:B------:R-:W-:Y:S01]  /*4370*/  @P0 PRMT R208, R5, 0x7610, R208 ;  /* 0x0000761005d00816 */ /* 0x000fe200000000d0 */
[----:B------:R-:W-:Y:S01]  /*4380*/  IMAD.WIDE.U32 R156, R6, R157, c[0x0][0x248] ;  /* 0x00009200069c7625 */ /* 0x000fe200078e009d */
[----:B------:R-:W-:Y:S02]  /*4390*/  @P0 PRMT R209, R153, 0x7610, R209 ;  /* 0x0000761099d10816 */ /* 0x000fe400000000d1 */
[----:B------:R-:W-:Y:S02]  /*43a0*/  ISETP.NE.U32.AND P0, PT, RZ, c[0x0][0x250], PT ;  /* 0x00009400ff007a0c */ /* 0x000fe40003f05070 */
[----:B------:R-:W-:-:S02]  /*43b0*/  FSEL R155, R161, RZ, P5 ;  /* 0x000000ffa19b7208 */ /* 0x000fc40002800000 */
        /* <DEDUP_REMOVED lines=20> */
[----:B0-----:R-:W-:-:S09]  /*4500*/  LOP3.LUT R154, R152, R5, RZ, 0xfc, !PT ;  /* 0x00000005989a7212 */ /* 0x001fd200078efcff */
[----:B------:R-:W-:Y:S05]  /*4510*/  @!P5 BRA `(.L_x_757) ;  /* 0x000000800000d947 */ /* 0x000fea0003800000 */
[----:B------:R-:W-:Y:S01]  /*4520*/  LOP3.LUT R152, R204, 0xffff, RZ, 0xc0, !PT ;  /* 0x0000ffffcc987812 */ /* 0x000fe200078ec0ff */
[----:B------:R-:W-:Y:S01]  /*4530*/  IMAD.MOV.U32 R159, RZ, RZ, 0x8 ;  /* 0x00000008ff9f7424 */ /* 0x000fe200078e00ff */
[----:B------:R-:W-:-:S03]  /*4540*/  PRMT R5, R208, 0x5410, R209 ;  /* 0x00005410d0057816 */ /* 0x000fc600000000d1 */
[----:B------:R-:W-:-:S04]  /*4550*/  IMAD.WIDE.U32 R152, R152, 0x10000, RZ ;  /* 0x0001000098987825 */ /* 0x000fc800078e00ff */
[----:B------:R-:W-:Y:S01]  /*4560*/  IMAD.WIDE.U32 R158, R6, R159, c[0x0][0x258] ;  /* 0x00009600069e7625 */ /* 0x000fe200078e009f */
[----:B------:R-:W-:Y:S02]  /*4570*/  LOP3.LUT R153, R5, R153, RZ, 0xfc, !PT ;  /* 0x0000009905997212 */ /* 0x000fe400078efcff */
[----:B------:R-:W-:-:S05]  /*4580*/  LOP3.LUT R152, R152, 0xffff, R205, 0xf8, !PT ;  /* 0x0000ffff98987812 */ /* 0x000fca00078ef8cd */
[----:B------:R0:W-:Y:S02]  /*4590*/  STG.E.64 [R158.64], R152 ;  /* 0x000000989e007986 */ /* 0x0001e4000c101b04 */
.L_x_757:
[----:B------:R1:W-:Y:S01]  /*45a0*/  STG.E.64 [R156.64], R154 ;  /* 0x0000009a9c007986 */ /* 0x0003e2000c101b04 */
[C---:B------:R-:W-:Y:S02]  /*45b0*/  @P0 LOP3.LUT P5, RZ, R185.reuse, 0xff00, RZ, 0xc0, !PT ;  /* 0x0000ff00b9ff0812 */ /* 0x040fe400078ac0ff */
[----:B------:R-:W-:Y:S02]  /*45c0*/  @P0 F2FP.BF16.PACK_AB R160, RZ, R160 ;  /* 0x000000a0ffa0023e */ /* 0x000fe400000010ff */
[----:B------:R-:W-:Y:S02]  /*45d0*/  @P0 FSEL R5, R162, RZ, P5 ;  /* 0x000000ffa2050208 */ /* 0x000fe40002800000 */
[----:B------:R-:W-:Y:S02]  /*45e0*/  @P0 LOP3.LUT P5, RZ, R185, 0xff0000, RZ, 0xc0, !PT ;  /* 0x00ff0000b9ff0812 */ /* 0x000fe400078ac0ff */
[----:B------:R-:W-:Y:S02]  /*45f0*/  @P0 F2FP.BF16.PACK_AB R161, RZ, R161 ;  /* 0x000000a1ffa1023e */ /* 0x000fe400000010ff */
[----:B0-----:R-:W-:-:S02]  /*4600*/  @P0 FSEL R152, R163, RZ, P5 ;  /* 0x000000ffa3980208 */ /* 0x001fc40002800000 */
        /* <DEDUP_REMOVED lines=15> */
.L_x_756:
[----:B-1----:R-:W-:Y:S05]  /*4700*/  BSYNC B0 ;  /* 0x0000000000007941 */ /* 0x002fea0003800000 */
.L_x_755:
[----:B------:R-:W-:Y:S02]  /*4710*/  IADD3 R3, R3, c[0x0][0x160], RZ ;  /* 0x0000580003037a10 */ /* 0x000fe40007ffe0ff */
[----:B------:R-:W-:Y:S02]  /*4720*/  LOP3.LUT P5, RZ, R4, 0xff, RZ, 0xc0, !PT ;  /* 0x000000ff04ff7812 */ /* 0x000fe400078ac0ff */
[----:B------:R-:W-:Y:S02]  /*4730*/  ISETP.GE.AND P0, PT, R3, c[0x0][0x164], PT ;  /* 0x0000590003007a0c */ /* 0x000fe40003f06270 */
[----:B------:R-:W-:-:S11]  /*4740*/  SEL R4, RZ, 0x1, P5 ;  /* 0x00000001ff047807 */ /* 0x000fd60002800000 */
[----:B0-----:R-:W-:Y:S01]  /*4750*/  @P0 CALL.REL.NOINC `(.L_x_726) ;  /* 0x0000001000000944 */ /* 0x001fe20003c00000 */
[----:B------:R-:W-:Y:S05]  /*4760*/  BRA `(.L_x_758) ;  /* 0xffffbe4000007947 */ /* 0x000fea000383ffff */
.L_x_726:
        /* <DEDUP_REMOVED lines=8> */
[----:B------:R-:W-:-:S04]  /*47f0*/  IMAD.MOV.U32 R9, RZ, RZ, 0x10 ;  /* 0x00000010ff097424 */ /* 0x000fc800078e00ff */
        /* <DEDUP_REMOVED lines=9> */
.L_x_760:
[----:B------:R-:W-:Y:S05]  /*4890*/  BSYNC B0 ;  /* 0x0000000000007941 */ /* 0x000fea0003800000 */
.L_x_759:
        /* <DEDUP_REMOVED lines=12> */
.L_x_762:
[----:B------:R-:W-:Y:S05]  /*4960*/  BSYNC B0 ;  /* 0x0000000000007941 */ /* 0x000fea0003800000 */
.L_x_761:
        /* <DEDUP_REMOVED lines=12> */
.L_x_764:
[----:B------:R-:W-:Y:S05]  /*4a30*/  BSYNC B0 ;  /* 0x0000000000007941 */ /* 0x000fea0003800000 */
.L_x_763:
        /* <DEDUP_REMOVED lines=12> */
.L_x_766:
[----:B------:R-:W-:Y:S05]  /*4b00*/  BSYNC B0 ;  /* 0x0000000000007941 */ /* 0x000fea0003800000 */
.L_x_765:
[----:B------:R-:W-:-:S13]  /*4b10*/  ISETP.GE.U32.AND P0, PT, R183, 0x500, PT ;  /* 0x00000500b700780c */ /* 0x000fda0003f06070 */
[----:B------:R-:W-:Y:S05]  /*4b20*/  @!P0 EXIT ;  /* 0x000000000000894d */ /* 0x000fea0003800000 */
[----:B0-----:R-:W-:-:S04]  /*4b30*/  IMAD.MOV.U32 R9, RZ, RZ, 0x10 ;  /* 0x00000010ff097424 */ /* 0x001fc800078e00ff */
        /* <DEDUP_REMOVED lines=9> */
.L_x_737:
[----:B------:R-:W-:Y:S01]  /*4bd0*/  IMAD.MOV.U32 R157, RZ, RZ, R165 ;  /* 0x000000ffff9d7224 */ /* 0x000fe200078e00a5 */
[----:B------:R-:W-:Y:S01]  /*4be0*/  MOV R152, 0x4c30 ;  /* 0x00004c3000987802 */ /* 0x000fe20000000f00 */
[----:B------:R-:W-:-:S02]  /*4bf0*/  IMAD.MOV.U32 R162, RZ, RZ, 0x10 ;  /* 0x00000010ffa27424 */ /* 0x000fc400078e00ff */
[----:B------:R-:W-:Y:S02]  /*4c00*/  IMAD.MOV.U32 R207, RZ, RZ, 0x1f ;  /* 0x0000001fffcf7424 */ /* 0x000fe400078e00ff */
[----:B-----5:R-:W-:Y:S02]  /*4c10*/  IMAD.MOV.U32 R166, RZ, RZ, -0x1 ;  /* 0xffffffffffa67424 */ /* 0x020fe400078e00ff */
[----:B0-----:R-:W-:Y:S05]  /*4c20*/  CALL.REL.NOINC `($__internal_28_$__cuda_sm70_shflsync_down_p) ;  /* 0x0000045000007944 */ /* 0x001fea0003c00000 */
[----:B-1----:R-:W-:Y:S01]  /*4c30*/  IMAD.MOV.U32 R156, RZ, RZ, R207 ;  /* 0x000000ffff9c7224 */ /* 0x002fe200078e00cf */
[----:B0-----:R-:W-:Y:S05]  /*4c40*/  BRA `(.L_x_767) ;  /* 0xffffd7a000007947 */ /* 0x001fea000383ffff */
.L_x_738:
[----:B------:R-:W-:Y:S01]  /*4c50*/  IMAD.MOV.U32 R157, RZ, RZ, R164 ;  /* 0x000000ffff9d7224 */ /* 0x000fe200078e00a4 */
[----:B------:R-:W-:Y:S01]  /*4c60*/  MOV R152, 0x4cb0 ;  /* 0x00004cb000987802 */ /* 0x000fe20000000f00 */
[----:B------:R-:W-:Y:S02]  /*4c70*/  IMAD.MOV.U32 R162, RZ, RZ, 0x10 ;  /* 0x00000010ffa27424 */ /* 0x000fe400078e00ff */
[----:B------:R-:W-:Y:S02]  /*4c80*/  IMAD.MOV.U32 R207, RZ, RZ, 0x1f ;  /* 0x0000001fffcf7424 */ /* 0x000fe400078e00ff */
[----:B-----5:R-:W-:Y:S02]  /*4c90*/  IMAD.MOV.U32 R166, RZ, RZ, -0x1 ;  /* 0xffffffffffa67424 */ /* 0x020fe400078e00ff */
[----:B012---:R-:W-:Y:S05]  /*4ca0*/  CALL.REL.NOINC `($__internal_28_$__cuda_sm70_shflsync_down_p) ;  /* 0x000003d000007944 */ /* 0x007fea0003c00000 */
[----:B------:R-:W-:Y:S01]  /*4cb0*/  FADD.FTZ R156, R156, R165 ;  /* 0x000000a59c9c7221 */ /* 0x000fe20000010000 */
[----:B0-----:R-:W-:Y:S01]  /*4cc0*/  MOV R166, 0xffffffff ;  /* 0xffffffff00a67802 */ /* 0x001fe20000000f00 */
[----:B-1----:R-:W-:Y:S01]  /*4cd0*/  FADD.FTZ R164, R164, R207 ;  /* 0x000000cfa4a47221 */ /* 0x002fe20000010000 */
[----:B------:R-:W-:Y:S01]  /*4ce0*/  MOV R152, 0x4d30 ;  /* 0x00004d3000987802 */ /* 0x000fe20000000f00 */
[----:B------:R-:W-:-:S02]  /*4cf0*/  IMAD.MOV.U32 R162, RZ, RZ, 0x8 ;  /* 0x00000008ffa27424 */ /* 0x000fc400078e00ff */
[----:B------:R-:W-:Y:S02]  /*4d00*/  IMAD.MOV.U32 R207, RZ, RZ, 0x1f ;  /* 0x0000001fffcf7424 */ /* 0x000fe400078e00ff */
[----:B------:R-:W-:Y:S02]  /*4d10*/  IMAD.MOV.U32 R157, RZ, RZ, R156 ;  /* 0x000000ffff9d7224 */ /* 0x000fe400078e009c */
[----:B------:R-:W-:Y:S05]  /*4d20*/  CALL.REL.NOINC `($__internal_28_$__cuda_sm70_shflsync_down_p) ;  /* 0x0000035000007944 */ /* 0x000fea0003c00000 */
[----:B-1----:R-:W-:Y:S01]  /*4d30*/  IMAD.MOV.U32 R155, RZ, RZ, R207 ;  /* 0x000000ffff9b7224 */ /* 0x002fe200078e00cf */
[----:B------:R-:W-:Y:S01]  /*4d40*/  MOV R152, 0x4da0 ;  /* 0x00004da000987802 */ /* 0x000fe20000000f00 */
[----:B0-----:R-:W-:Y:S02]  /*4d50*/  IMAD.MOV.U32 R157, RZ, RZ, R164 ;  /* 0x000000ffff9d7224 */ /* 0x001fe400078e00a4 */
[----:B------:R-:W-:Y:S02]  /*4d60*/  IMAD.MOV.U32 R162, RZ, RZ, 0x8 ;  /* 0x00000008ffa27424 */ /* 0x000fe400078e00ff */
[----:B------:R-:W-:Y:S02]  /*4d70*/  IMAD.MOV.U32 R207, RZ, RZ, 0x1f ;  /* 0x0000001fffcf7424 */ /* 0x000fe400078e00ff */
[----:B------:R-:W-:-:S02]  /*4d80*/  IMAD.MOV.U32 R166, RZ, RZ, -0x1 ;  /* 0xffffffffffa67424 */ /* 0x000fc400078e00ff */
[----:B------:R-:W-:Y:S05]  /*4d90*/  CALL.REL.NOINC `($__internal_28_$__cuda_sm70_shflsync_down_p) ;  /* 0x000002e000007944 */ /* 0x000fea0003c00000 */
[----:B------:R-:W-:Y:S01]  /*4da0*/  FADD.FTZ R156, R155, R156 ;  /* 0x0000009c9b9c7221 */ /* 0x000fe20000010000 */
[----:B------:R-:W-:Y:S01]  /*4db0*/  MOV R152, 0x4e20 ;  /* 0x00004e2000987802 */ /* 0x000fe20000000f00 */
[----:B-1----:R-:W-:-:S02]  /*4dc0*/  FADD.FTZ R164, R164, R207 ;  /* 0x000000cfa4a47221 */ /* 0x002fc40000010000 */
[----:B0-----:R-:W-:Y:S02]  /*4dd0*/  IMAD.MOV.U32 R162, RZ, RZ, 0x4 ;  /* 0x00000004ffa27424 */ /* 0x001fe400078e00ff */
[----:B------:R-:W-:Y:S02]  /*4de0*/  IMAD.MOV.U32 R207, RZ, RZ, 0x1f ;  /* 0x0000001fffcf7424 */ /* 0x000fe400078e00ff */
[----:B------:R-:W-:Y:S02]  /*4df0*/  IMAD.MOV.U32 R166, RZ, RZ, -0x1 ;  /* 0xffffffffffa67424 */ /* 0x000fe400078e00ff */
[----:B------:R-:W-:Y:S02]  /*4e00*/  IMAD.MOV.U32 R157, RZ, RZ, R156 ;  /* 0x000000ffff9d7224 */ /* 0x000fe400078e009c */
[----:B------:R-:W-:Y:S05]  /*4e10*/  CALL.REL.NOINC `($__internal_28_$__cuda_sm70_shflsync_down_p) ;  /* 0x0000026000007944 */ /* 0x000fea0003c00000 */
[----:B-1----:R-:W-:Y:S01]  /*4e20*/  IMAD.MOV.U32 R155, RZ, RZ, R207 ;  /* 0x000000ffff9b7224 */ /* 0x002fe200078e00cf */
[----:B------:R-:W-:Y:S01]  /*4e30*/  MOV R152, 0x4e90 ;  /* 0x00004e9000987802 */ /* 0x000fe20000000f00 */
[----:B0-----:R-:W-:Y:S02]  /*4e40*/  IMAD.MOV.U32 R157, RZ, RZ, R164 ;  /* 0x000000ffff9d7224 */ /* 0x001fe400078e00a4 */
[----:B------:R-:W-:-:S02]  /*4e50*/  IMAD.MOV.U32 R162, RZ, RZ, 0x4 ;  /* 0x00000004ffa27424 */ /* 0x000fc400078e00ff */
[----:B------:R-:W-:Y:S02]  /*4e60*/  IMAD.MOV.U32 R207, RZ, RZ, 0x1f ;  /* 0x0000001fffcf7424 */ /* 0x000fe400078e00ff */
[----:B------:R-:W-:Y:S02]  /*4e70*/  IMAD.MOV.U32 R166, RZ, RZ, -0x1 ;  /* 0xffffffffffa67424 */ /* 0x000fe400078e00ff */
[----:B------:R-:W-:Y:S05]  /*4e80*/  CALL.REL.NOINC `($__internal_28_$__cuda_sm70_shflsync_down_p) ;  /* 0x000001f000007944 */ /* 0x000fea0003c00000 */
[----:B------:R-:W-:Y:S01]  /*4e90*/  FADD.FTZ R156, R155, R156 ;  /* 0x0000009c9b9c7221 */ /* 0x000fe20000010000 */
[----:B0-----:R-:W-:Y:S01]  /*4ea0*/  MOV R166, 0xffffffff ;  /* 0xffffffff00a67802 */ /* 0x001fe20000000f00 */
[----:B-1----:R-:W-:Y:S01]  /*4eb0*/  FADD.FTZ R160, R164, R207 ;  /* 0x000000cfa4a07221 */ /* 0x002fe20000010000 */
[----:B------:R-:W-:Y:S01]  /*4ec0*/  MOV R152, 0x4f10 ;  /* 0x00004f1000987802 */ /* 0x000fe20000000f00 */
[----:B------:R-:W-:Y:S02]  /*4ed0*/  IMAD.MOV.U32 R162, RZ, RZ, 0x2 ;  /* 0x00000002ffa27424 */ /* 0x000fe400078e00ff */
[----:B------:R-:W-:Y:S02]  /*4ee0*/  IMAD.MOV.U32 R207, RZ, RZ, 0x1f ;  /* 0x0000001fffcf7424 */ /* 0x000fe400078e00ff */
[----:B------:R-:W-:-:S02]  /*4ef0*/  IMAD.MOV.U32 R157, RZ, RZ, R156 ;  /* 0x000000ffff9d7224 */ /* 0x000fc400078e009c */
[----:B------:R-:W-:Y:S05]  /*4f00*/  CALL.REL.NOINC `($__internal_28_$__cuda_sm70_shflsync_down_p) ;  /* 0x0000017000007944 */ /* 0x000fea0003c00000 */
[----:B-1----:R-:W-:Y:S01]  /*4f10*/  IMAD.MOV.U32 R155, RZ, RZ, R207 ;  /* 0x000000ffff9b7224 */ /* 0x002fe200078e00cf */
[----:B------:R-:W-:Y:S01]  /*4f20*/  MOV R152, 0x4f80 ;  /* 0x00004f8000987802 */ /* 0x000fe20000000f00 */
[----:B0-----:R-:W-:-:S02]  /*4f30*/  IMAD.MOV.U32 R157, RZ, RZ, R160 ;  /* 0x000000ffff9d7224 */ /* 0x001fc400078e00a0 */
[----:B------:R-:W-:Y:S02]  /*4f40*/  IMAD.MOV.U32 R162, RZ, RZ, 0x2 ;  /* 0x00000002ffa27424 */ /* 0x000fe400078e00ff */
[----:B------:R-:W-:Y:S02]  /*4f50*/  IMAD.MOV.U32 R207, RZ, RZ, 0x1f ;  /* 0x0000001fffcf7424 */ /* 0x000fe400078e00ff */
[----:B------:R-:W-:Y:S02]  /*4f60*/  IMAD.MOV.U32 R166, RZ, RZ, -0x1 ;  /* 0xffffffffffa67424 */ /* 0x000fe400078e00ff */
[----:B------:R-:W-:Y:S05]  /*4f70*/  CALL.REL.NOINC `($__internal_28_$__cuda_sm70_shflsync_down_p) ;  /* 0x0000010000007944 */ /* 0x000fea0003c00000 */
[----:B------:R-:W-:Y:S01]  /*4f80*/  FADD.FTZ R158, R155, R156 ;  /* 0x0000009c9b9e7221 */ /* 0x000fe20000010000 */
[----:B------:R-:W-:Y:S01]  /*4f90*/  MOV R152, 0x5000 ;  /* 0x0000500000987802 */ /* 0x000fe20000000f00 */
[----:B-1----:R-:W-:Y:S02]  /*4fa0*/  FADD.FTZ R160, R160, R207 ;  /* 0x000000cfa0a07221 */ /* 0x002fe40000010000 */
[----:B0-----:R-:W-:Y:S02]  /*4fb0*/  IMAD.MOV.U32 R162, RZ, RZ, 0x1 ;  /* 0x00000001ffa27424 */ /* 0x001fe400078e00ff */
[----:B------:R-:W-:-:S02]  /*4fc0*/  IMAD.MOV.U32 R207, RZ, RZ, 0x1f ;  /* 0x0000001fffcf7424 */ /* 0x000fc400078e00ff */
[----:B------:R-:W-:Y:S02]  /*4fd0*/  IMAD.MOV.U32 R166, RZ, RZ, -0x1 ;  /* 0xffffffffffa67424 */ /* 0x000fe400078e00ff */
        /* <DEDUP_REMOVED lines=9> */
[----:B01----:R-:W-:Y:S05]  /*5070*/  BRA `(.L_x_768) ;  /* 0xffffd49000007947 */ /* 0x003fea000383ffff */
        .weak           $__internal_28_$__cuda_sm70_shflsync_down_p
        .type           $__internal_28_$__cuda_sm70_shflsync_down_p,@function
        .size           $__internal_28_$__cuda_sm70_shflsync_down_p,(.L_x_2775 - $__internal_28_$__cuda_sm70_shflsync_down_p)
$__internal_28_$__cuda_sm70_shflsync_down_p:
[----:B------:R-:W-:Y:S01]  /*5080*/  IMAD.MOV.U32 R153, RZ, RZ, 0x0 ;  /* 0x00000000ff997424 */ /* 0x000fe200078e00ff */
[----:B------:R-:W-:Y:S04]  /*5090*/  WARPSYNC R166 ;  /* 0x000000a600007348 */ /* 0x000fe80003800000 */
[----:B------:R0:W1:Y:S01]  /*50a0*/  SHFL.DOWN PT, R207, R157, R162, R207 ;  /* 0x080000a29dcf7389 */ /* 0x00006200000e00cf */
[----:B------:R-:W-:Y:S05]  /*50b0*/  RET.REL.NODEC R152 `(_ZN10layer_norm31ln_parallel_residual_bwd_kernelINS_13Kernel_traitsIf13__nv_bfloat16S2_S2_fjLj5120ELj1ELj1ELj8ELj8ENS_18Kernel_traits_baseILj5120EfS2_S2_S2_fjLj256EEEEELb1ELb0ELb0EEEvNS_9BwdParamsE) ;  /* 0xffffaf4098007950 */ /* 0x000fea0003c3ffff */
.L_x_769:
        /* <DEDUP_REMOVED lines=12> */
.L_x_2775:


//--------------------- .text._ZN10layer_norm31ln_parallel_residual_bwd_kernelINS_13Kernel_traitsIf13__nv_bfloat16S2_S2_fjLj5120ELj1ELj1ELj8ELj8ENS_18Kernel_traits_baseILj5120EfS2_S2_S2_fjLj256EEEEELb1ELb0ELb1EEEvNS_9BwdParamsE --------------------------
	.section	.text._ZN10layer_norm31ln_parallel_residual_bwd_kernelINS_13Kernel_traitsIf13__nv_bfloat16S2_S2_fjLj5120ELj1ELj1ELj8ELj8ENS_18Kernel_traits_baseILj5120EfS2_S2_S2_fjLj256EEEEELb1ELb0ELb1EEEvNS_9BwdParamsE,"ax",@progbits
	.sectioninfo	@"SHI_REGISTERS=227"
	.align	128
        .global         _ZN10layer_norm31ln_parallel_residual_bwd_kernelINS_13Kernel_traitsIf13__nv_bfloat16S2_S2_fjLj5120ELj1ELj1ELj8ELj8ENS_18Kernel_traits_baseILj5120EfS2_S2_S2_fjLj256EEEEELb1ELb0ELb1EEEvNS_9BwdParamsE
        .type           _ZN10layer_norm31ln_parallel_residual_bwd_kernelINS_13Kernel_traitsIf13__nv_bfloat16S2_S2_fjLj5120ELj1ELj1ELj8ELj8ENS_18Kernel_traits_baseILj5120EfS2_S2_S2_fjLj256EEEEELb1ELb0ELb1EEEvNS_9BwdParamsE,@function
        .size           _ZN10layer_norm31ln_parallel_residual_bwd_kernelINS_13Kernel_traitsIf13__nv_bfloat16S2_S2_fjLj5120ELj1ELj1ELj8ELj8ENS_18Kernel_traits_baseILj5120EfS2_S2_S2_fjLj256EEEEELb1ELb0ELb1EEEvNS_9BwdParamsE,(.L_x_2776 - _ZN10layer_norm31ln_parallel_residual_bwd_kernelINS_13Kernel_traitsIf13__nv_bfloat16S2_S2_fjLj5120ELj1ELj1ELj8ELj8ENS_18Kernel_traits_baseILj5120EfS2_S2_S2_fjLj256EEEEELb1ELb0ELb1EEEvNS_9BwdParamsE)
        .other          _ZN10layer_norm31ln_parallel_residual_bwd_kernelINS_13Kernel_traitsIf13__nv_bfloat16S2_S2_fjLj5120ELj1ELj1ELj8ELj8ENS_18Kernel_traits_baseILj5120EfS2_S2_S2_fjLj256EEEEELb1ELb0ELb1EEEvNS_9BwdParamsE,@"STO_CUDA_ENTRY STV_DEFAULT"
_ZN10layer_norm31ln_parallel_residual_bwd_kernelINS_13Kernel_traitsIf13__nv_bfloat16S2_S2_fjLj5120ELj1ELj1ELj8ELj8ENS_18Kernel_traits_baseILj5120EfS2_S2_S2_fjLj256EEEEELb1ELb0ELb1EEEvNS_9BwdParamsE:
.text._ZN10layer_norm31ln_parallel_residual_bwd_kernelINS_13Kernel_traitsIf13__nv_bfloat16S2_S2_fjLj5120ELj1ELj1ELj8ELj8ENS_18Kernel_traits_baseILj5120EfS2_S2_S2_fjLj256EEEEELb1ELb0ELb1EEEvNS_9BwdParamsE:
        /* <DEDUP_REMOVED lines=48> */
.L_x_770:
[----:B------:R-:W-:-:S05]  /*0300*/  IMAD.SHL.U32 R2, R0, 0x10, RZ ;  /* 0x0000001000027824 */ /* 0x000fca00078e00ff */
[----:B------:R-:W-:-:S04]  /*0310*/  LOP3.LUT R4, R2, 0xff0, RZ, 0xc0, !PT ;  /* 0x00000ff002047812 */ /* 0x000fc800078ec0ff */
[C---:B------:R-:W-:Y:S02]  /*0320*/  IADD3 R2, P0, R4.reuse, c[0x0][0x1b0], RZ ;  /* 0x00006c0004027a10 */ /* 0x040fe40007f1e0ff */
[----:B------:R-:W-:-:S03]  /*0330*/  IADD3 R4, P1, R4, c[0x0][0x1b8], RZ ;  /* 0x00006e0004047a10 */ /* 0x000fc60007f3e0ff */
[----:B------:R-:W-:Y:S01]  /*0340*/  IMAD.X R3, RZ, RZ, c[0x0][0x1b4], P0 ;  /* 0x00006d00ff037624 */ /* 0x000fe200000e06ff */
[----:B------:R-:W-:Y:S01]  /*0350*/  IADD3.X R5, RZ, c[0x0][0x1bc], RZ, P1, !PT ;  /* 0x00006f00ff057a10 */ /* 0x000fe20000ffe4ff */
[----:B------:R-:W-:Y:S01]  /*0360*/  IMAD.MOV.U32 R203, RZ, RZ, 0x1 ;  /* 0x00000001ffcb7424 */ /* 0x000fe200078e00ff */
        /* <DEDUP_REMOVED lines=28> */
[----:B0-----:R-:W-:Y:S01]  /*0530*/  CS2R R2, SRZ ;  /* 0x0000000000027805 */ /* 0x001fe2000001ff00 */
        /* <DEDUP_REMOVED lines=19> */
[----:B-1----:R-:W-:Y:S01]  /*0670*/  CS2R R4, SRZ ;  /* 0x0000000000047805 */ /* 0x002fe2000001ff00 */
[----:B------:R-:W-:Y:S01]  /*0680*/  CS2R R28, SRZ ;  /* 0x00000000001c7805 */ /* 0x000fe2000001ff00 */
[----:B------:R-:W-:-:S02]  /*0690*/  IMAD.MOV.U32 R197, RZ, RZ, RZ ;  /* 0x000000ffffc57224 */ /* 0x000fc400078e00ff */
.L_x_785:
[----:B------:R-:W-:Y:S01]  /*06a0*/  IMAD R92, R198, c[0x0][0x168], RZ ;  /* 0x00005a00c65c7a24 */ /* 0x000fe200078e02ff */
[----:B------:R-:W-:Y:S01]  /*06b0*/  LOP3.LUT R94, R0, 0xff, RZ, 0xc0, !PT ;  /* 0x000000ff005e7812 */ /* 0x000fe200078ec0ff */
[----:B------:R-:W-:-:S02]  /*06c0*/  IMAD.MOV.U32 R162, RZ, RZ, 0x8 ;  /* 0x00000008ffa27424 */ /* 0x000fc400078e00ff */
[----:B------:R-:W-:Y:S01]  /*06d0*/  IMAD.MOV.U32 R95, RZ, RZ, 0x4 ;  /* 0x00000004ff5f7424 */ /* 0x000fe200078e00ff */
[----:B------:R-:W-:-:S04]  /*06e0*/  SHF.R.S32.HI R93, RZ, 0x1f, R92 ;  /* 0x0000001fff5d7819 */ /* 0x000fc8000001145c */
[----:B------:R-:W-:-:S04]  /*06f0*/  LEA.HI R93, R93, R92, RZ, 0x2 ;  /* 0x0000005c5d5d7211 */ /* 0x000fc800078f10ff */
[----:B------:R-:W-:-:S04]  /*0700*/  LEA.HI.SX32 R163, R93, R94, 0x1e ;  /* 0x0000005e5da37211 */ /* 0x000fc800078ff2ff */
[C---:B------:R-:W-:Y:S01]  /*0710*/  SHF.L.U32 R196, R163.reuse, 0x3, RZ ;  /* 0x00000003a3c47819 */ /* 0x040fe200000006ff */
[-C--:B------:R-:W-:Y:S01]  /*0720*/  IMAD.WIDE.U32 R106, R163, R162.reuse, c[0x0][0x208] ;  /* 0x00008200a36a7625 */ /* 0x080fe200078e00a2 */
[----:B------:R-:W-:Y:S02]  /*0730*/  SHF.R.U32.HI R195, RZ, 0x1d, R163 ;  /* 0x0000001dffc37819 */ /* 0x000fe400000116a3 */
[----:B------:R-:W-:Y:S01]  /*0740*/  IADD3 R150, P0, R196, c[0x0][0x188], RZ ;  /* 0x00006200c4967a10 */ /* 0x000fe20007f1e0ff */
[CC--:B------:R-:W-:Y:S02]  /*0750*/  IMAD.WIDE R92, R198.reuse, R95.reuse, c[0x0][0x1a0] ;  /* 0x00006800c65c7625 */ /* 0x0c0fe400078e025f */
[----:B------:R-:W2:Y:S01]  /*0760*/  LDG.E.64 R106, [R106.64] ;  /* 0x000000046a6a7981 */ /* 0x000ea2000c1e1b00 */
[----:B------:R-:W-:Y:S01]  /*0770*/  IADD3.X R151, R195, c[0x0][0x18c], RZ, P0, !PT ;  /* 0x00006300c3977a10 */ /* 0x000fe200007fe4ff */
[----:B------:R-:W-:Y:S02]  /*0780*/  IMAD.WIDE.U32 R152, R163, R162, c[0x0][0x210] ;  /* 0x00008400a3987625 */ /* 0x000fe400078e00a2 */
[----:B------:R0:W3:Y:S04]  /*0790*/  LDG.E R205, [R92.64] ;  /* 0x000000045ccd7981 */ /* 0x0000e8000c1e1900 */
[----:B------:R-:W4:Y:S01]  /*07a0*/  LDG.E.64 R150, [R150.64] ;  /* 0x0000000496967981 */ /* 0x000f22000c1e1b00 */
[----:B------:R-:W-:-:S03]  /*07b0*/  IMAD.WIDE R94, R198, R95, c[0x0][0x1a8] ;  /* 0x00006a00c65e7625 */ /* 0x000fc600078e025f */
[----:B------:R-:W4:Y:S04]  /*07c0*/  LDG.E.64 R152, [R152.64] ;  /* 0x0000000498987981 */ /* 0x000f28000c1e1b00 */
[----:B------:R1:W4:Y:S01]  /*07d0*/  LDG.E R202, [R94.64] ;  /* 0x000000045eca7981 */ /* 0x000322000c1e1900 */
        /* <DEDUP_REMOVED lines=25> */
[----:B------:R-:W-:-:S05]  /*0970*/  IMAD.WIDE.U32 R100, R211, R162, c[0x0][0x208] ;  /* 0x00008200d3647625 */ /* 0x000fca00078e00a2 */
[----:B------:R-:W4:Y:S01]  /*0980*/  LDG.E.64 R148, [R148.64] ;  /* 0x0000000494947981 */ /* 0x000f22000c1e1b00 */
[----:B------:R-:W-:-:S03]  /*0990*/  IMAD.WIDE.U32 R98, R211, R162, c[0x0][0x210] ;  /* 0x00008400d3627625 */ /* 0x000fc600078e00a2 */
[----:B------:R-:W4:Y:S01]  /*09a0*/  LDG.E.64 R100, [R100.64] ;  /* 0x0000000464647981 */ /* 0x000f22000c1e1b00 */
[----:B------:R-:W-:-:S03]  /*09b0*/  IADD3 R213, R163, 0x400, RZ ;  /* 0x00000400a3d57810 */ /* 0x000fc60007ffe0ff */
[----:B------:R-:W4:Y:S02]  /*09c0*/  LDG.E.64 R98, [R98.64] ;  /* 0x0000000462627981 */ /* 0x000f24000c1e1b00 */
[----:B------:R-:W-:Y:S01]  /*09d0*/  IMAD.SHL.U32 R199, R213, 0x8, RZ ;  /* 0x00000008d5c77824 */ /* 0x000fe200078e00ff */
[----:B------:R-:W-:-:S04]  /*09e0*/  SHF.R.U32.HI R201, RZ, 0x1d, R213 ;  /* 0x0000001dffc97819 */ /* 0x000fc800000116d5 */
[----:B------:R-:W-:-:S04]  /*09f0*/  IADD3 R96, P0, R199, c[0x0][0x188], RZ ;  /* 0x00006200c7607a10 */ /* 0x000fc80007f1e0ff */
[----:B------:R-:W-:Y:S01]  /*0a00*/  IADD3.X R97, R201, c[0x0][0x18c], RZ, P0, !PT ;  /* 0x00006300c9617a10 */ /* 0x000fe200007fe4ff */
[----:B-1----:R-:W-:-:S05]  /*0a10*/  IMAD.WIDE.U32 R94, R213, R162, c[0x0][0x208] ;  /* 0x00008200d55e7625 */ /* 0x002fca00078e00a2 */
[----:B------:R-:W4:Y:S01]  /*0a20*/  LDG.E.64 R96, [R96.64] ;  /* 0x0000000460607981 */ /* 0x000f22000c1e1b00 */
[----:B0-----:R-:W-:-:S03]  /*0a30*/  IMAD.WIDE.U32 R92, R213, R162, c[0x0][0x210] ;  /* 0x00008400d55c7625 */ /* 0x001fc600078e00a2 */
[----:B------:R-:W4:Y:S04]  /*0a40*/  LDG.E.64 R94, [R94.64] ;  /* 0x000000045e5e7981 */ /* 0x000f28000c1e1b00 */
[----:B------:R-:W4:Y:S01]  /*0a50*/  LDG.E.64 R92, [R92.64] ;  /* 0x000000045c5c7981 */ /* 0x000f22000c1e1b00 */
[----:B------:R-:W-:Y:S02]  /*0a60*/  ISETP.NE.U32.AND P2, PT, RZ, c[0x0][0x218], PT ;  /* 0x00008600ff007a0c */ /* 0x000fe40003f45070 */
[----:B------:R-:W-:Y:S02]  /*0a70*/  ISETP.NE.U32.AND P1, PT, RZ, c[0x0][0x250], PT ;  /* 0x00009400ff007a0c */ /* 0x000fe40003f25070 */
[----:B------:R-:W-:Y:S02]  /*0a80*/  ISETP.NE.AND.EX P2, PT, RZ, c[0x0][0x21c], PT, P2 ;  /* 0x00008700ff007a0c */ /* 0x000fe40003f45320 */
[----:B------:R-:W-:Y:S01]  /*0a90*/  ISETP.NE.AND.EX P1, PT, RZ, c[0x0][0x254], PT, P1 ;  /* 0x00009500ff007a0c */ /* 0x000fe20003f25310 */
[----:B------:R-:W-:Y:S01]  /*0aa0*/  IMAD.SHL.U32 R165, R163, 0x4, RZ ;  /* 0x00000004a3a57824 */ /* 0x000fe200078e00ff */
[----:B------:R-:W-:-:S09]  /*0ab0*/  SHF.R.U32.HI R176, RZ, 0x1e, R163 ;  /* 0x0000001effb07819 */ /* 0x000fd200000116a3 */
[----:B------:R-:W-:Y:S02]  /*0ac0*/  @P2 LEA R174, P0, R163, c[0x0][0x218], 0x3 ;  /* 0x00008600a3ae2a11 */ /* 0x000fe400078018ff */
[----:B------:R-:W-:Y:S02]  /*0ad0*/  @P1 IADD3 R170, P3, R165, c[0x0][0x198], RZ ;  /* 0x00006600a5aa1a10 */ /* 0x000fe40007f7e0ff */
[----:B------:R-:W-:Y:S02]  /*0ae0*/  @P2 LEA.HI.X R175, R163, c[0x0][0x21c], RZ, 0x3, P0 ;  /* 0x00008700a3af2a11 */ /* 0x000fe400000f1cff */
[----:B------:R-:W-:Y:S02]  /*0af0*/  @P1 IADD3.X R171, R176, c[0x0][0x19c], RZ, P3, !PT ;  /* 0x00006700b0ab1a10 */ /* 0x000fe40001ffe4ff */
[C---:B------:R-:W-:Y:S02]  /*0b00*/  @P2 LEA R168, P0, R177.reuse, c[0x0][0x218], 0x3 ;  /* 0x00008600b1a82a11 */ /* 0x040fe400078018ff */
[C---:B------:R-:W-:Y:S01]  /*0b10*/  SHF.L.U32 R206, R177.reuse, 0x2, RZ ;  /* 0x00000002b1ce7819 */ /* 0x040fe200000006ff */
[----:B-----5:R0:W5:Y:S01]  /*0b20*/  @P1 LDG.E R188, [R170.64] ;  /* 0x00000004aabc1981 */ /* 0x020162000c1e1900 */
[----:B------:R-:W-:-:S02]  /*0b30*/  @P2 LEA.HI.X R169, R177, c[0x0][0x21c], RZ, 0x3, P0 ;  /* 0x00008700b1a92a11 */ /* 0x000fc400000f1cff */
[----:B------:R-:W-:Y:S01]  /*0b40*/  @P2 LEA R162, P5, R213, c[0x0][0x218], 0x3 ;  /* 0x00008600d5a22a11 */ /* 0x000fe200078a18ff */
[----:B------:R-:W-:Y:S01]  /*0b50*/  IMAD.SHL.U32 R210, R211, 0x4, RZ ;  /* 0x00000004d3d27824 */ /* 0x000fe200078e00ff */
[C---:B------:R-:W-:Y:S02]  /*0b60*/  @P2 LEA R166, P3, R179.reuse, c[0x0][0x218], 0x3 ;  /* 0x00008600b3a62a11 */ /* 0x040fe400078618ff */
[----:B------:R-:W-:Y:S01]  /*0b70*/  SHF.R.U32.HI R207, RZ, 0x1e, R177 ;  /* 0x0000001effcf7819 */ /* 0x000fe200000116b1 */
[----:B------:R-:W-:Y:S01]  /*0b80*/  IMAD.SHL.U32 R208, R179, 0x4, RZ ;  /* 0x00000004b3d07824 */ /* 0x000fe200078e00ff */
[----:B------:R-:W-:Y:S01]  /*0b90*/  @P2 LEA R164, P4, R211, c[0x0][0x218], 0x3 ;  /* 0x00008600d3a42a11 */ /* 0x000fe200078818ff */
[----:B------:R1:W5:Y:S01]  /*0ba0*/  @P2 LDG.E.64 R146, [R174.64] ;  /* 0x00000004ae922981 */ /* 0x000362000c1e1b00 */
[----:B0-----:R-:W-:Y:S02]  /*0bb0*/  IADD3 R170, P0, R165, c[0x0][0x190], RZ ;  /* 0x00006400a5aa7a10 */ /* 0x001fe40007f1e0ff */
[----:B------:R-:W-:Y:S01]  /*0bc0*/  SHF.R.U32.HI R209, RZ, 0x1e, R179 ;  /* 0x0000001effd17819 */ /* 0x000fe200000116b3 */
[----:B------:R0:W5:Y:S01]  /*0bd0*/  @P2 LDG.E.64 R144, [R168.64] ;  /* 0x00000004a8902981 */ /* 0x000162000c1e1b00 */
[----:B------:R-:W-:-:S02]  /*0be0*/  IADD3.X R171, R176, c[0x0][0x194], RZ, P0, !PT ;  /* 0x00006500b0ab7a10 */ /* 0x000fc400007fe4ff */
[----:B------:R-:W-:Y:S02]  /*0bf0*/  @P1 IADD3 R178, P0, R206, c[0x0][0x198], RZ ;  /* 0x00006600ceb21a10 */ /* 0x000fe40007f1e0ff */
[----:B------:R-:W-:Y:S01]  /*0c00*/  @P2 LEA.HI.X R163, R213, c[0x0][0x21c], RZ, 0x3, P5 ;  /* 0x00008700d5a32a11 */ /* 0x000fe200028f1cff */
[----:B------:R0:W5:Y:S01]  /*0c10*/  LDG.E R204, [R170.64] ;  /* 0x00000004aacc7981 */ /* 0x000162000c1e1900 */
[----:B------:R-:W-:Y:S02]  /*0c20*/  @P2 LEA.HI.X R167, R179, c[0x0][0x21c], RZ, 0x3, P3 ;  /* 0x00008700b3a72a11 */ /* 0x000fe400018f1cff */
[----:B------:R-:W-:Y:S01]  /*0c30*/  @P2 LEA.HI.X R165, R211, c[0x0][0x21c], RZ, 0x3, P4 ;  /* 0x00008700d3a52a11 */ /* 0x000fe200020f1cff */
[----:B------:R0:W5:Y:S01]  /*0c40*/  @P2 LDG.E.64 R138, [R162.64] ;  /* 0x00000004a28a2981 */ /* 0x000162000c1e1b00 */
[----:B------:R-:W-:Y:S02]  /*0c50*/  @P1 IADD3.X R179, R207, c[0x0][0x19c], RZ, P0, !PT ;  /* 0x00006700cfb31a10 */ /* 0x000fe400007fe4ff */
[----:B------:R-:W-:Y:S01]  /*0c60*/  SHF.R.U32.HI R211, RZ, 0x1e, R211 ;  /* 0x0000001effd37819 */ /* 0x000fe200000116d3 */
[----:B------:R0:W5:Y:S01]  /*0c70*/  @P2 LDG.E.64 R142, [R166.64] ;  /* 0x00000004a68e2981 */ /* 0x000162000c1e1b00 */
[----:B-1----:R-:W-:-:S02]  /*0c80*/  @P1 IADD3 R174, P0, R210, c[0x0][0x198], RZ ;  /* 0x00006600d2ae1a10 */ /* 0x002fc40007f1e0ff */
[----:B------:R-:W-:Y:S01]  /*0c90*/  @P1 IADD3 R176, P3, R208, c[0x0][0x198], RZ ;  /* 0x00006600d0b01a10 */ /* 0x000fe20007f7e0ff */
[----:B------:R1:W5:Y:S01]  /*0ca0*/  @P2 LDG.E.64 R140, [R164.64] ;  /* 0x00000004a48c2981 */ /* 0x000362000c1e1b00 */
[----:B------:R-:W-:Y:S01]  /*0cb0*/  @P1 IADD3.X R175, R211, c[0x0][0x19c], RZ, P0, !PT ;  /* 0x00006700d3af1a10 */ /* 0x000fe200007fe4ff */
[----:B0-----:R-:W-:Y:S01]  /*0cc0*/  IMAD.SHL.U32 R163, R213, 0x4, RZ ;  /* 0x00000004d5a37824 */ /* 0x001fe200078e00ff */
[----:B------:R-:W-:Y:S01]  /*0cd0*/  @P1 IADD3.X R177, R209, c[0x0][0x19c], RZ, P3, !PT ;  /* 0x00006700d1b11a10 */ /* 0x000fe20001ffe4ff */
[----:B------:R-:W-:Y:S01]  /*0ce0*/  ULDC.U8 UR6, c[0x0][0x1f0] ;  /* 0x00007c0000067ab9 */ /* 0x000fe20000000000 */
[----:B------:R-:W-:Y:S01]  /*0cf0*/  IADD3 R162, P4, R210, c[0x0][0x190], RZ ;  /* 0x00006400d2a27a10 */ /* 0x000fe20007f9e0ff */
[----:B------:R4:W5:Y:S01]  /*0d00*/  @P1 LDG.E R185, [R174.64] ;  /* 0x00000004aeb91981 */ /* 0x000962000c1e1900 */
[----:B------:R-:W-:Y:S02]  /*0d10*/  IADD3 R166, P0, R206, c[0x0][0x190], RZ ;  /* 0x00006400cea67a10 */ /* 0x000fe40007f1e0ff */
[----:B------:R-:W-:Y:S01]  /*0d20*/  SHF.R.U32.HI R213, RZ, 0x1e, R213 ;  /* 0x0000001effd57819 */ /* 0x000fe200000116d5 */
[----:B------:R0:W5:Y:S01]  /*0d30*/  @P1 LDG.E R186, [R176.64] ;  /* 0x00000004b0ba1981 */ /* 0x000162000c1e1900 */
[----:B------:R-:W-:-:S02]  /*0d40*/  @P1 IADD3 R168, P3, R163, c[0x0][0x198], RZ ;  /* 0x00006600a3a81a10 */ /* 0x000fc40007f7e0ff */
[----:B------:R-:W-:Y:S01]  /*0d50*/  IADD3.X R167, R207, c[0x0][0x194], RZ, P0, !PT ;  /* 0x00006500cfa77a10 */ /* 0x000fe200007fe4ff */
[----:B------:R0:W5:Y:S01]  /*0d60*/  @P1 LDG.E R187, [R178.64] ;  /* 0x00000004b2bb1981 */ /* 0x000162000c1e1900 */
[----:B------:R-:W-:Y:S02]  /*0d70*/  IADD3 R170, P0, R163, c[0x0][0x190], RZ ;  /* 0x00006400a3aa7a10 */ /* 0x000fe40007f1e0ff */
[C---:B------:R-:W-:Y:S01]  /*0d80*/  @P1 IADD3.X R169, R213.reuse, c[0x0][0x19c], RZ, P3, !PT ;  /* 0x00006700d5a91a10 */ /* 0x040fe20001ffe4ff */
[----:B------:R2:W5:Y:S01]  /*0d90*/  LDG.E R166, [R166.64] ;  /* 0x00000004a6a67981 */ /* 0x000562000c1e1900 */
[----:B-1----:R-:W-:Y:S02]  /*0da0*/  IADD3 R164, P3, R208, c[0x0][0x190], RZ ;  /* 0x00006400d0a47a10 */ /* 0x002fe40007f7e0ff */
[----:B------:R-:W-:Y:S01]  /*0db0*/  IADD3.X R171, R213, c[0x0][0x194], RZ, P0, !PT ;  /* 0x00006500d5ab7a10 */ /* 0x000fe200007fe4ff */
[----:B------:R1:W5:Y:S01]  /*0dc0*/  @P1 LDG.E R184, [R168.64] ;  /* 0x00000004a8b81981 */ /* 0x000362000c1e1900 */
[----:B------:R-:W-:-:S02]  /*0dd0*/  ISETP.NE.AND P0, PT, RZ, UR6, PT ;  /* 0x00000006ff007c0c */ /* 0x000fc4000bf05270 */
[----:B------:R-:W-:Y:S01]  /*0de0*/  IADD3.X R163, R211, c[0x0][0x194], RZ, P4, !PT ;  /* 0x00006500d3a37a10 */ /* 0x000fe200027fe4ff */
[----:B------:R0:W5:Y:S01]  /*0df0*/  LDG.E R170, [R170.64] ;  /* 0x00000004aaaa7981 */ /* 0x000162000c1e1900 */
[----:B------:R-:W-:-:S03]  /*0e00*/  IADD3.X R165, R209, c[0x0][0x194], RZ, P3, !PT ;  /* 0x00006500d1a57a10 */ /* 0x000fc60001ffe4ff */
[----:B------:R0:W5:Y:S04]  /*0e10*/  LDG.E R162, [R162.64] ;  /* 0x00000004a2a27981 */ /* 0x000168000c1e1900 */
[----:B------:R0:W5:Y:S01]  /*0e20*/  LDG.E R164, [R164.64] ;  /* 0x00000004a4a47981 */ /* 0x000162000c1e1900 */
[----:B--2---:R-:W-:Y:S02]  /*0e30*/  SHF.R.U64 R167, R106, 0x10, R107 ;  /* 0x000000106aa77819 */ /* 0x004fe4000000126b */
[----:B---3--:R-:W-:Y:S02]  /*0e40*/  FSEL R205, R205, RZ, !P0 ;  /* 0x000000ffcdcd7208 */ /* 0x008fe40004000000 */
[----:B----4-:R-:W-:Y:S02]  /*0e50*/  MOV R174, R150 ;  /* 0x0000009600ae7202 */ /* 0x010fe40000000f00 */
[--C-:B-1----:R-:W-:Y:S01]  /*0e60*/  SHF.R.U64 R169, R150, 0x10, R151.reuse ;  /* 0x0000001096a97819 */ /* 0x102fe20000001297 */
[----:B------:R-:W-:Y:S01]  /*0e70*/  IMAD.MOV.U32 R150, RZ, RZ, R106 ;  /* 0x000000ffff967224 */ /* 0x000fe200078e006a */
[----:B------:R-:W-:Y:S01]  /*0e80*/  PRMT R174, RZ, 0x5410, R174 ;  /* 0x00005410ffae7816 */ /* 0x000fe200000000ae */
[----:B------:R-:W-:Y:S01]  /*0e90*/  IMAD.MOV.U32 R168, RZ, RZ, R151 ;  /* 0x000000ffffa87224 */ /* 0x000fe200078e0097 */
[----:B------:R-:W-:-:S02]  /*0ea0*/  MOV R106, R152 ;  /* 0x00000098006a7202 */ /* 0x000fc40000000f00 */
[----:B------:R-:W-:Y:S01]  /*0eb0*/  SHF.R.U32.HI R175, RZ, 0x10, R151 ;  /* 0x00000010ffaf7819 */ /* 0x000fe20000011697 */
[--C-:B------:R-:W-:Y:S01]  /*0ec0*/  IMAD.MOV.U32 R151, RZ, RZ, R107.reuse ;  /* 0x000000ffff977224 */ /* 0x100fe200078e006b */
[----:B0-----:R-:W-:Y:S01]  /*0ed0*/  SHF.R.U32.HI R176, RZ, 0x10, R107 ;  /* 0x00000010ffb07819 */ /* 0x001fe2000001166b */
[--C-:B------:R-:W-:Y:S01]  /*0ee0*/  IMAD.MOV.U32 R107, RZ, RZ, R153.reuse ;  /* 0x000000ffff6b7224 */ /* 0x100fe200078e0099 */
[--C-:B------:R-:W-:Y:S02]  /*0ef0*/  SHF.R.U64 R163, R152, 0x10, R153.reuse ;  /* 0x0000001098a37819 */ /* 0x100fe40000001299 */
[----:B------:R-:W-:Y:S01]  /*0f00*/  SHF.R.U32.HI R152, RZ, 0x10, R153 ;  /* 0x00000010ff987819 */ /* 0x000fe20000011699 */
[----:B------:R-:W-:Y:S01]  /*0f10*/  FADD.FTZ R153, -R205, R174 ;  /* 0x000000aecd997221 */ /* 0x000fe20000010100 */
[----:B------:R-:W-:Y:S02]  /*0f20*/  PRMT R165, RZ, 0x5410, R106 ;  /* 0x00005410ffa57816 */ /* 0x000fe4000000006a */
        /* <DEDUP_REMOVED lines=17> */
[----:B------:R-:W-:-:S04]  /*1040*/  FADD.FTZ R153, -R205, R168 ;  /* 0x000000a8cd997221 */ /* 0x000fc80000010100 */
[----:B------:R-:W-:Y:S02]  /*1050*/  FMUL.FTZ R168, R202, R153 ;  /* 0x00000099caa87220 */ /* 0x000fe40000410000 */
[----:B------:R-:W-:Y:S01]  /*1060*/  FADD.FTZ R153, -R205, R150 ;  /* 0x00000096cd997221 */ /* 0x000fe20000010100 */
[----:B------:R-:W-:-:S03]  /*1070*/  PRMT R150, RZ, 0x5410, R152 ;  /* 0x00005410ff967816 */ /* 0x000fc60000000098 */
[----:B------:R-:W-:Y:S01]  /*1080*/  FMUL.FTZ R152, R202, R153 ;  /* 0x00000099ca987220 */ /* 0x000fe20000410000 */
[----:B------:R-:W-:Y:S01]  /*1090*/  PRMT R107, RZ, 0x5410, R107 ;  /* 0x00005410ff6b7816 */ /* 0x000fe2000000006b */
[-C--:B------:R-:W-:Y:S02]  /*10a0*/  FMUL.FTZ R174, R71, R150.reuse ;  /* 0x0000009647ae7220 */ /* 0x080fe40000410000 */
[----:B------:R-:W-:Y:S02]  /*10b0*/  FADD.FTZ R122, R150, R122 ;  /* 0x0000007a967a7221 */ /* 0x000fe40000010000 */
[----:B------:R-:W-:Y:S02]  /*10c0*/  FFMA.FTZ R123, R152, R150, R123 ;  /* 0x00000096987b7223 */ /* 0x000fe4000001007b */
[----:B------:R-:W-:Y:S01]  /*10d0*/  IMAD.MOV.U32 R150, RZ, RZ, R154 ;  /* 0x000000ffff967224 */ /* 0x000fe200078e009a */
[----:B------:R-:W-:Y:S01]  /*10e0*/  PRMT R151, RZ, 0x5410, R151 ;  /* 0x00005410ff977816 */ /* 0x000fe20000000097 */
[----:B------:R-:W-:Y:S01]  /*10f0*/  FADD.FTZ R130, R106, R130 ;  /* 0x000000826a827221 */ /* 0x000fe20000010000 */
[----:B------:R-:W-:Y:S01]  /*1100*/  SHF.R.U64 R175, R104, 0x10, R105 ;  /* 0x0000001068af7819 */ /* 0x000fe20000001269 */
[----:B------:R-:W-:Y:S01]  /*1110*/  FFMA.FTZ R131, R218, R106, R131 ;  /* 0x0000006ada837223 */ /* 0x000fe20000010083 */
[----:B------:R-:W-:Y:S01]  /*1120*/  MOV R106, R104 ;  /* 0x00000068006a7202 */ /* 0x000fe20000000f00 */
[----:B------:R-:W-:Y:S01]  /*1130*/  FMUL.FTZ R169, R70, R107 ;  /* 0x0000006b46a97220 */ /* 0x000fe20000410000 */
[----:B------:R-:W-:Y:S01]  /*1140*/  PRMT R150, RZ, 0x5410, R150 ;  /* 0x00005410ff967816 */ /* 0x000fe20000000096 */
[----:B------:R-:W-:Y:S01]  /*1150*/  IMAD.MOV.U32 R104, RZ, RZ, R156 ;  /* 0x000000ffff687224 */ /* 0x000fe200078e009c */
[----:B------:R-:W-:Y:S01]  /*1160*/  PRMT R163, RZ, 0x5410, R176 ;  /* 0x00005410ffa37816 */ /* 0x000fe200000000b0 */
[----:B------:R-:W-:-:S02]  /*1170*/  FADD.FTZ R128, R151, R128 ;  /* 0x0000008097807221 */ /* 0x000fc40000010000 */
[-C--:B------:R-:W-:Y:S01]  /*1180*/  FFMA.FTZ R129, R168, R151.reuse, R129 ;  /* 0x00000097a8817223 */ /* 0x080fe20000010081 */
[----:B------:R-:W-:Y:S01]  /*1190*/  PRMT R153, RZ, 0x5410, R104 ;  /* 0x00005410ff997816 */ /* 0x000fe20000000068 */
[----:B------:R-:W-:Y:S01]  /*11a0*/  FFMA.FTZ R169, R90, R151, R169 ;  /* 0x000000975aa97223 */ /* 0x000fe200000100a9 */
[--C-:B------:R-:W-:Y:S01]  /*11b0*/  SHF.R.U64 R171, R154, 0x10, R155.reuse ;  /* 0x000000109aab7819 */ /* 0x100fe2000000129b */
[----:B------:R-:W-:Y:S01]  /*11c0*/  FADD.FTZ R151, -R205, R150 ;  /* 0x00000096cd977221 */ /* 0x000fe20000010100 */
[----:B------:R-:W-:Y:S01]  /*11d0*/  SHF.R.U32.HI R154, RZ, 0x10, R155 ;  /* 0x00000010ff9a7819 */ /* 0x000fe2000001169b */
[----:B------:R-:W-:Y:S02]  /*11e0*/  FADD.FTZ R134, R165, R134 ;  /* 0x00000086a5867221 */ /* 0x000fe40000010000 */
[----:B------:R-:W-:Y:S02]  /*11f0*/  FFMA.FTZ R135, R220, R165, R135 ;  /* 0x000000a5dc877223 */ /* 0x000fe40000010087 */
[----:B------:R-:W-:Y:S01]  /*1200*/  IMAD.MOV.U32 R165, RZ, RZ, R155 ;  /* 0x000000ffffa57224 */ /* 0x000fe200078e009b */
[----:B------:R-:W-:Y:S01]  /*1210*/  PRMT R155, RZ, 0x5410, R106 ;  /* 0x00005410ff9b7816 */ /* 0x000fe2000000006a */
[----:B------:R-:W-:Y:S01]  /*1220*/  FADD.FTZ R124, R163, R124 ;  /* 0x0000007ca37c7221 */ /* 0x000fe20000010000 */
[----:B------:R-:W-:Y:S01]  /*1230*/  PRMT R106, RZ, 0x5410, R171 ;  /* 0x00005410ff6a7816 */ /* 0x000fe200000000ab */
[----:B------:R-:W-:-:S02]  /*1240*/  FFMA.FTZ R125, R152, R163, R125 ;  /* 0x000000a3987d7223 */ /* 0x000fc4000001007d */
[----:B------:R-:W-:Y:S02]  /*1250*/  FMUL.FTZ R206, R202, R151 ;  /* 0x00000097cace7220 */ /* 0x000fe40000410000 */
[----:B------:R-:W-:Y:S01]  /*1260*/  FFMA.FTZ R163, R91, R163, R174 ;  /* 0x000000a35ba37223 */ /* 0x000fe200000100ae */
[----:B------:R-:W-:Y:S01]  /*1270*/  SHF.R.U64 R174, R156, 0x10, R157 ;  /* 0x000000109cae7819 */ /* 0x000fe2000000129d */
[----:B------:R-:W-:Y:S02]  /*1280*/  FMUL.FTZ R104, R64, R153 ;  /* 0x0000009940687220 */ /* 0x000fe40000410000 */
[----:B------:R-:W-:Y:S02]  /*1290*/  FADD.FTZ R120, R155, R120 ;  /* 0x000000789b787221 */ /* 0x000fe40000010000 */
[-C--:B------:R-:W-:Y:S02]  /*12a0*/  FFMA.FTZ R121, R206, R155.reuse, R121 ;  /* 0x0000009bce797223 */ /* 0x080fe40000010079 */
[----:B------:R-:W-:Y:S01]  /*12b0*/  FFMA.FTZ R155, R84, R155, R104 ;  /* 0x0000009b549b7223 */ /* 0x000fe20000010068 */
[----:B------:R-:W-:Y:S01]  /*12c0*/  PRMT R104, RZ, 0x5410, R174 ;  /* 0x00005410ff687816 */ /* 0x000fe200000000ae */
[----:B------:R-:W-:Y:S01]  /*12d0*/  FADD.FTZ R126, R107, R126 ;  /* 0x0000007e6b7e7221 */ /* 0x000fe20000010000 */
[----:B------:R-:W-:Y:S01]  /*12e0*/  SHF.R.U32.HI R179, RZ, 0x10, R105 ;  /* 0x00000010ffb37819 */ /* 0x000fe20000011669 */
[----:B------:R-:W-:-:S02]  /*12f0*/  FFMA.FTZ R127, R168, R107, R127 ;  /* 0x0000006ba87f7223 */ /* 0x000fc4000001007f */
[----:B------:R-:W-:Y:S01]  /*1300*/  FADD.FTZ R151, -R205, R106 ;  /* 0x0000006acd977221 */ /* 0x000fe20000010100 */
[----:B------:R-:W-:Y:S01]  /*1310*/  SHF.R.U32.HI R156, RZ, 0x10, R157 ;  /* 0x00000010ff9c7819 */ /* 0x000fe2000001169d */
[----:B------:R-:W-:Y:S02]  /*1320*/  IMAD.MOV.U32 R107, RZ, RZ, R105 ;  /* 0x000000ffff6b7224 */ /* 0x000fe400078e0069 */
[----:B------:R-:W-:Y:S01]  /*1330*/  IMAD.MOV.U32 R105, RZ, RZ, R157 ;  /* 0x000000ffff697224 */ /* 0x000fe200078e009d */
[----:B------:R-:W-:Y:S01]  /*1340*/  PRMT R157, RZ, 0x5410, R175 ;  /* 0x00005410ff9d7816 */ /* 0x000fe200000000af */
[----:B------:R-:W-:Y:S02]  /*1350*/  FMUL.FTZ R224, R202, R151 ;  /* 0x00000097cae07220 */ /* 0x000fe40000410000 */
[----:B------:R-:W-:Y:S02]  /*1360*/  FMUL.FTZ R106, R65, R104 ;  /* 0x00000068416a7220 */ /* 0x000fe40000410000 */
[----:B------:R-:W-:-:S02]  /*1370*/  FADD.FTZ R116, R157, R116 ;  /* 0x000000749d747221 */ /* 0x000fc40000010000 */
[-C--:B------:R-:W-:Y:S02]  /*1380*/  FFMA.FTZ R117, R224, R157.reuse, R117 ;  /* 0x0000009de0757223 */ /* 0x080fe40000010075 */
[----:B------:R-:W-:Y:S01]  /*1390*/  FFMA.FTZ R157, R85, R157, R106 ;  /* 0x0000009d559d7223 */ /* 0x000fe2000001006a */
[----:B------:R-:W-:-:S05]  /*13a0*/  PRMT R106, RZ, 0x5410, R165 ;  /* 0x00005410ff6a7816 */ /* 0x000fca00000000a5 */
[----:B------:R-:W-:Y:S01]  /*13b0*/  FADD.FTZ R151, -R205, R106 ;  /* 0x0000006acd977221 */ /* 0x000fe20000010100 */
[----:B------:R-:W-:-:S03]  /*13c0*/  PRMT R106, RZ, 0x5410, R154 ;  /* 0x00005410ff6a7816 */ /* 0x000fc6000000009a */
[C---:B------:R-:W-:Y:S02]  /*13d0*/  FMUL.FTZ R178, R202.reuse, R151 ;  /* 0x00000097cab27220 */ /* 0x040fe40000410000 */
[----:B------:R-:W-:Y:S01]  /*13e0*/  FADD.FTZ R151, -R205, R106 ;  /* 0x0000006acd977221 */ /* 0x000fe20000010100 */
[----:B------:R-:W-:Y:S02]  /*13f0*/  PRMT R106, RZ, 0x5410, R156 ;  /* 0x00005410ff6a7816 */ /* 0x000fe4000000009c */
[----:B------:R-:W-:Y:S01]  /*1400*/  PRMT R105, RZ, 0x5410, R105 ;  /* 0x00005410ff697816 */ /* 0x000fe20000000069 */
[----:B------:R-:W-:Y:S01]  /*1410*/  FMUL.FTZ R176, R202, R151 ;  /* 0x00000097cab07220 */ /* 0x000fe20000410000 */
[----:B------:R-:W-:Y:S01]  /*1420*/  PRMT R107, RZ, 0x5410, R107 ;  /* 0x00005410ff6b7816 */ /* 0x000fe2000000006b */
[----:B------:R-:W-:Y:S01]  /*1430*/  FMUL.FTZ R150, R67, R106 ;  /* 0x0000006a43967220 */ /* 0x000fe20000410000 */
[----:B------:R-:W-:Y:S01]  /*1440*/  PRMT R171, RZ, 0x5410, R179 ;  /* 0x00005410ffab7816 */ /* 0x000fe200000000b3 */
[----:B------:R-:W-:-:S02]  /*1450*/  FADD.FTZ R22, R106, R22 ;  /* 0x000000166a167221 */ /* 0x000fc40000010000 */
[----:B------:R-:W-:Y:S01]  /*1460*/  FFMA.FTZ R51, R176, R106, R51 ;  /* 0x0000006ab0337223 */ /* 0x000fe20000010033 */
[----:B------:R-:W-:Y:S01]  /*1470*/  MOV R106, R158 ;  /* 0x0000009e006a7202 */ /* 0x000fe20000000f00 */
[----:B------:R-:W-:Y:S01]  /*1480*/  FADD.FTZ R114, R104, R114 ;  /* 0x0000007268727221 */ /* 0x000fe20000010000 */
[----:B------:R-:W-:Y:S01]  /*1490*/  SHF.R.U64 R222, R102, 0x10, R103 ;  /* 0x0000001066de7819 */ /* 0x000fe20000001267 */
[----:B------:R-:W-:Y:S02]  /*14a0*/  FFMA.FTZ R115, R224, R104, R115 ;  /* 0x00000068e0737223 */ /* 0x000fe40000010073 */
[----:B------:R-:W-:Y:S02]  /*14b0*/  FMUL.FTZ R175, R66, R105 ;  /* 0x0000006942af7220 */ /* 0x000fe40000410000 */
[----:B------:R-:W-:Y:S01]  /*14c0*/  IMAD.MOV.U32 R104, RZ, RZ, R102 ;  /* 0x000000ffff687224 */ /* 0x000fe200078e0066 */
[----:B------:R-:W-:Y:S02]  /*14d0*/  MOV R102, R160 ;  /* 0x000000a000667202 */ /* 0x000fe40000000f00 */
[----:B------:R-:W-:Y:S01]  /*14e0*/  SHF.R.U64 R154, R158, 0x10, R159 ;  /* 0x000000109e9a7819 */ /* 0x000fe2000000129f */
[----:B------:R-:W-:Y:S01]  /*14f0*/  FADD.FTZ R112, R107, R112 ;  /* 0x000000706b707221 */ /* 0x000fe20000010000 */
[----:B------:R-:W-:Y:S01]  /*1500*/  PRMT R106, RZ, 0x5410, R106 ;  /* 0x00005410ff6a7816 */ /* 0x000fe2000000006a */
[----:B------:R-:W-:-:S02]  /*1510*/  FFMA.FTZ R113, R178, R107, R113 ;  /* 0x0000006bb2717223 */ /* 0x000fc40000010071 */
[----:B------:R-:W-:Y:S01]  /*1520*/  FFMA.FTZ R175, R86, R107, R175 ;  /* 0x0000006b56af7223 */ /* 0x000fe200000100af */
[----:B------:R-:W-:Y:S01]  /*1530*/  PRMT R107, RZ, 0x5410, R102 ;  /* 0x00005410ff6b7816 */ /* 0x000fe20000000066 */
[----:B------:R-:W-:Y:S02]  /*1540*/  FADD.FTZ R108, R171, R108 ;  /* 0x0000006cab6c7221 */ /* 0x000fe40000010000 */
[-C--:B------:R-:W-:Y:S01]  /*1550*/  FFMA.FTZ R109, R176, R171.reuse, R109 ;  /* 0x000000abb06d7223 */ /* 0x080fe2000001006d */
[----:B------:R-:W-:Y:S01]  /*1560*/  SHF.R.U32.HI R165, RZ, 0x10, R103 ;  /* 0x00000010ffa57819 */ /* 0x000fe20000011667 */
[----:B------:R-:W-:Y:S01]  /*1570*/  FFMA.FTZ R171, R87, R171, R150 ;  /* 0x000000ab57ab7223 */ /* 0x000fe20000010096 */
[----:B------:R-:W-:Y:S01]  /*1580*/  PRMT R102, RZ, 0x5410, R154 ;  /* 0x00005410ff667816 */ /* 0x000fe2000000009a */
[----:B------:R-:W-:Y:S02]  /*1590*/  FADD.FTZ R118, R153, R118 ;  /* 0x0000007699767221 */ /* 0x000fe40000010000 */
[----:B------:R-:W-:Y:S01]  /*15a0*/  FFMA.FTZ R119, R206, R153, R119 ;  /* 0x00000099ce777223 */ /* 0x000fe20000010077 */
[----:B------:R-:W-:Y:S01]  /*15b0*/  SHF.R.U32.HI R153, RZ, 0x10, R159 ;  /* 0x00000010ff997819 */ /* 0x000fe2000001169f */
[----:B------:R-:W-:-:S02]  /*15c0*/  FADD.FTZ R110, R105, R110 ;  /* 0x0000006e696e7221 */ /* 0x000fc40000010000 */
[----:B------:R-:W-:Y:S01]  /*15d0*/  FFMA.FTZ R111, R178, R105, R111 ;  /* 0x00000069b26f7223 */ /* 0x000fe2000001006f */
[----:B------:R-:W-:Y:S01]  /*15e0*/  SHF.R.U64 R156, R160, 0x10, R161 ;  /* 0x00000010a09c7819 */ /* 0x000fe200000012a1 */
[----:B------:R-:W-:Y:S01]  /*15f0*/  IMAD.MOV.U32 R150, RZ, RZ, R159 ;  /* 0x000000ffff967224 */ /* 0x000fe200078e009f */
[----:B------:R-:W-:Y:S01]  /*1600*/  SHF.R.U32.HI R159, RZ, 0x10, R161 ;  /* 0x00000010ff9f7819 */ /* 0x000fe200000116a1 */
[----:B------:R-:W-:Y:S02]  /*1610*/  IMAD.MOV.U32 R105, RZ, RZ, R103 ;  /* 0x000000ffff697224 */ /* 0x000fe400078e0067 */
[----:B------:R-:W-:Y:S02]  /*1620*/  IMAD.MOV.U32 R103, RZ, RZ, R161 ;  /* 0x000000ffff677224 */ /* 0x000fe400078e00a1 */
[C---:B------:R-:W-:Y:S01]  /*1630*/  FADD.FTZ R161, -R205.reuse, R106 ;  /* 0x0000006acda17221 */ /* 0x040fe20000010100 */
[----:B------:R-:W-:Y:S01]  /*1640*/  PRMT R104, RZ, 0x5410, R104 ;  /* 0x00005410ff687816 */ /* 0x000fe20000000068 */
[----:B------:R-:W-:Y:S01]  /*1650*/  FADD.FTZ R215, -R205, R102 ;  /* 0x00000066cdd77221 */ /* 0x000fe20000010100 */
[----:B------:R-:W-:Y:S01]  /*1660*/  PRMT R102, RZ, 0x5410, R156 ;  /* 0x00005410ff667816 */ /* 0x000fe2000000009c */
[----:B------:R-:W-:-:S02]  /*1670*/  FMUL.FTZ R161, R202, R161 ;  /* 0x000000a1caa17220 */ /* 0x000fc40000410000 */
[----:B------:R-:W-:Y:S01]  /*1680*/  FMUL.FTZ R151, R60, R107 ;  /* 0x0000006b3c977220 */ /* 0x000fe20000410000 */
[----:B------:R-:W-:Y:S01]  /*1690*/  PRMT R222, RZ, 0x5410, R222 ;  /* 0x00005410ffde7816 */ /* 0x000fe200000000de */
[----:B------:R-:W-:Y:S01]  /*16a0*/  FADD.FTZ R50, R104, R50 ;  /* 0x0000003268327221 */ /* 0x000fe20000010000 */
[----:B------:R-:W-:Y:S01]  /*16b0*/  PRMT R150, RZ, 0x5410, R150 ;  /* 0x00005410ff967816 */ /* 0x000fe20000000096 */
[-C--:B------:R-:W-:Y:S02]  /*16c0*/  FFMA.FTZ R49, R161, R104.reuse, R49 ;  /* 0x00000068a1317223 */ /* 0x080fe40000010031 */
[----:B------:R-:W-:Y:S02]  /*16d0*/  FFMA.FTZ R158, R80, R104, R151 ;  /* 0x00000068509e7223 */ /* 0x000fe40000010097 */
[----:B------:R-:W-:Y:S02]  /*16e0*/  FMUL.FTZ R215, R202, R215 ;  /* 0x000000d7cad77220 */ /* 0x000fe40000410000 */
[----:B------:R-:W-:-:S02]  /*16f0*/  FMUL.FTZ R104, R61, R102 ;  /* 0x000000663d687220 */ /* 0x000fc40000410000 */
        /* <DEDUP_REMOVED lines=8> */
[----:B------:R-:W-:Y:S02]  /*1780*/  FMUL.FTZ R160, R202, R151 ;  /* 0x00000097caa07220 */ /* 0x000fe40000410000 */
[-C--:B------:R-:W-:Y:S02]  /*1790*/  FMUL.FTZ R106, R63, R104.reuse ;  /* 0x000000683f6a7220 */ /* 0x080fe40000410000 */
[----:B------:R-:W-:Y:S02]  /*17a0*/  FADD.FTZ R19, R104, R19 ;  /* 0x0000001368137221 */ /* 0x000fe40000010000 */
[----:B------:R-:W-:Y:S01]  /*17b0*/  FFMA.FTZ R11, R160, R104, R11 ;  /* 0x00000068a00b7223 */ /* 0x000fe2000001000b */
[----:B------:R-:W-:Y:S01]  /*17c0*/  PRMT R159, RZ, 0x5410, R165 ;  /* 0x00005410ff9f7816 */ /* 0x000fe200000000a5 */
[----:B------:R-:W-:Y:S01]  /*17d0*/  IMAD.MOV.U32 R104, RZ, RZ, R148 ;  /* 0x000000ffff687224 */ /* 0x000fe200078e0094 */
[----:B------:R-:W-:Y:S01]  /*17e0*/  PRMT R103, RZ, 0x5410, R103 ;  /* 0x00005410ff677816 */ /* 0x000fe20000000067 */
[----:B------:R-:W-:Y:S01]  /*17f0*/  FADD.FTZ R46, R107, R46 ;  /* 0x0000002e6b2e7221 */ /* 0x000fe20000010000 */
[----:B------:R-:W-:Y:S01]  /*1800*/  SHF.R.U64 R148, R148, 0x10, R149 ;  /* 0x0000001094947819 */ /* 0x000fe20000001295 */
[----:B------:R-:W-:Y:S01]  /*1810*/  FADD.FTZ R23, R159, R23 ;  /* 0x000000179f177221 */ /* 0x000fe20000010000 */
[----:B------:R-:W-:Y:S01]  /*1820*/  PRMT R104, RZ, 0x5410, R104 ;  /* 0x00005410ff687816 */ /* 0x000fe20000000068 */
[----:B------:R-:W-:Y:S01]  /*1830*/  FFMA.FTZ R30, R160, R159, R30 ;  /* 0x0000009fa01e7223 */ /* 0x000fe2000001001e */
[--C-:B------:R-:W-:Y:S01]  /*1840*/  SHF.R.U64 R213, R100, 0x10, R101.reuse ;  /* 0x0000001064d57819 */ /* 0x100fe20000001265 */
[----:B------:R-:W-:Y:S01]  /*1850*/  FMUL.FTZ R179, R62, R103 ;  /* 0x000000673eb37220 */ /* 0x000fe20000410000 */
[----:B------:R-:W-:Y:S01]  /*1860*/  SHF.R.U32.HI R151, RZ, 0x10, R101 ;  /* 0x00000010ff977819 */ /* 0x000fe20000011665 */
[----:B------:R-:W-:-:S02]  /*1870*/  FFMA.FTZ R159, R83, R159, R106 ;  /* 0x0000009f539f7223 */ /* 0x000fc4000001006a */
[----:B------:R-:W-:Y:S01]  /*1880*/  FFMA.FTZ R12, R161, R107, R12 ;  /* 0x0000006ba10c7223 */ /* 0x000fe2000001000c */
[----:B------:R-:W-:Y:S01]  /*1890*/  SHF.R.U32.HI R107, RZ, 0x10, R149 ;  /* 0x00000010ff6b7819 */ /* 0x000fe20000011695 */
[----:B------:R-:W-:Y:S02]  /*18a0*/  FADD.FTZ R20, R102, R20 ;  /* 0x0000001466147221 */ /* 0x000fe40000010000 */
[----:B------:R-:W-:Y:S01]  /*18b0*/  FFMA.FTZ R13, R215, R102, R13 ;  /* 0x00000066d70d7223 */ /* 0x000fe2000001000d */
[----:B------:R-:W-:Y:S01]  /*18c0*/  MOV R102, R100 ;  /* 0x0000006400667202 */ /* 0x000fe20000000f00 */
[----:B------:R-:W-:Y:S02]  /*18d0*/  FADD.FTZ R21, R103, R21 ;  /* 0x0000001567157221 */ /* 0x000fe40000010000 */
[----:B------:R-:W-:Y:S01]  /*18e0*/  FFMA.FTZ R10, R156, R103, R10 ;  /* 0x000000679c0a7223 */ /* 0x000fe2000001000a */
[----:B------:R-:W-:Y:S01]  /*18f0*/  SHF.R.U64 R150, R98, 0x10, R99 ;  /* 0x0000001062967819 */ /* 0x000fe20000001263 */
[----:B------:R-:W-:Y:S01]  /*1900*/  IMAD.MOV.U32 R106, RZ, RZ, R149 ;  /* 0x000000ffff6a7224 */ /* 0x000fe200078e0095 */
[----:B------:R-:W-:Y:S01]  /*1910*/  SHF.R.U32.HI R149, RZ, 0x10, R99 ;  /* 0x00000010ff957819 */ /* 0x000fe20000011663 */
[----:B------:R-:W-:-:S02]  /*1920*/  IMAD.MOV.U32 R103, RZ, RZ, R101 ;  /* 0x000000ffff677224 */ /* 0x000fc400078e0065 */
[----:B------:R-:W-:Y:S01]  /*1930*/  IMAD.MOV.U32 R100, RZ, RZ, R98 ;  /* 0x000000ffff647224 */ /* 0x000fe200078e0062 */
[----:B------:R-:W-:Y:S01]  /*1940*/  PRMT R98, RZ, 0x5410, R148 ;  /* 0x00005410ff627816 */ /* 0x000fe20000000094 */
[----:B------:R-:W-:Y:S02]  /*1950*/  IMAD.MOV.U32 R101, RZ, RZ, R99 ;  /* 0x000000ffff657224 */ /* 0x000fe400078e0063 */
[----:B------:R-:W-:Y:S01]  /*1960*/  FADD.FTZ R99, -R205, R104 ;  /* 0x00000068cd637221 */ /* 0x000fe20000010100 */
[----:B------:R-:W-:-:S03]  /*1970*/  PRMT R105, RZ, 0x5410, R105 ;  /* 0x00005410ff697816 */ /* 0x000fc60000000069 */
[----:B------:R-:W-:Y:S02]  /*1980*/  FMUL.FTZ R174, R202, R99 ;  /* 0x00000063caae7220 */ /* 0x000fe40000410000 */
[----:B------:R-:W-:Y:S01]  /*1990*/  FADD.FTZ R99, -R205, R98 ;  /* 0x00000062cd637221 */ /* 0x000fe20000010100 */
        /* <DEDUP_REMOVED lines=13> */
[----:B------:R-:W-:Y:S02]  /*1a70*/  FADD.FTZ R99, -R205, R106 ;  /* 0x0000006acd637221 */ /* 0x000fe40000010100 */
[----:B------:R-:W-:Y:S02]  /*1a80*/  FADD.FTZ R17, R98, R17 ;  /* 0x0000001162117221 */ /* 0x000fe40000010000 */
[----:B------:R-:W-:-:S02]  /*1a90*/  FMUL.FTZ R150, R202, R99 ;  /* 0x00000063ca967220 */ /* 0x000fc40000410000 */
[----:B------:R-:W-:Y:S02]  /*1aa0*/  FADD.FTZ R99, -R205, R100 ;  /* 0x00000064cd637221 */ /* 0x000fe40000010100 */
[----:B------:R-:W-:Y:S01]  /*1ab0*/  FFMA.FTZ R9, R216, R98, R9 ;  /* 0x00000062d8097223 */ /* 0x000fe20000010009 */
[----:B------:R-:W-:Y:S02]  /*1ac0*/  MOV R98, R96 ;  /* 0x0000006000627202 */ /* 0x000fe40000000f00 */
[----:B------:R-:W-:Y:S01]  /*1ad0*/  SHF.R.U64 R96, R96, 0x10, R97 ;  /* 0x0000001060607819 */ /* 0x000fe20000001261 */
[----:B------:R-:W-:Y:S01]  /*1ae0*/  FMUL.FTZ R165, R56, R105 ;  /* 0x0000006938a57220 */ /* 0x000fe20000410000 */
[----:B------:R-:W-:Y:S01]  /*1af0*/  PRMT R102, RZ, 0x5410, R102 ;  /* 0x00005410ff667816 */ /* 0x000fe20000000066 */
[----:B------:R-:W-:Y:S01]  /*1b00*/  FMUL.FTZ R154, R202, R99 ;  /* 0x00000063ca9a7220 */ /* 0x000fe20000410000 */
[----:B------:R-:W-:Y:S01]  /*1b10*/  PRMT R100, RZ, 0x5410, R149 ;  /* 0x00005410ff647816 */ /* 0x000fe20000000095 */
[----:B------:R-:W-:Y:S01]  /*1b20*/  IMAD.MOV.U32 R99, RZ, RZ, R97 ;  /* 0x000000ffff637224 */ /* 0x000fe200078e0061 */
[----:B------:R-:W-:Y:S01]  /*1b30*/  PRMT R96, RZ, 0x5410, R96 ;  /* 0x00005410ff607816 */ /* 0x000fe20000000060 */
[----:B------:R-:W-:-:S02]  /*1b40*/  FADD.FTZ R45, R102, R45 ;  /* 0x0000002d662d7221 */ /* 0x000fc40000010000 */
[-C--:B------:R-:W-:Y:S02]  /*1b50*/  FFMA.FTZ R47, R174, R102.reuse, R47 ;  /* 0x00000066ae2f7223 */ /* 0x080fe4000001002f */
[----:B------:R-:W-:Y:S02]  /*1b60*/  FFMA.FTZ R165, R76, R102, R165 ;  /* 0x000000664ca57223 */ /* 0x000fe400000100a5 */
[-C--:B------:R-:W-:Y:S02]  /*1b70*/  FMUL.FTZ R102, R59, R100.reuse ;  /* 0x000000643b667220 */ /* 0x080fe40000410000 */
[----:B------:R-:W-:Y:S02]  /*1b80*/  FADD.FTZ R27, R100, R27 ;  /* 0x0000001b641b7221 */ /* 0x000fe40000010000 */
[----:B------:R-:W-:Y:S01]  /*1b90*/  FFMA.FTZ R7, R154, R100, R7 ;  /* 0x000000649a077223 */ /* 0x000fe20000010007 */
[----:B------:R-:W-:Y:S01]  /*1ba0*/  PRMT R100, RZ, 0x5410, R99 ;  /* 0x00005410ff647816 */ /* 0x000fe20000000063 */
[----:B------:R-:W-:Y:S01]  /*1bb0*/  FADD.FTZ R99, -R205, R96 ;  /* 0x00000060cd637221 */ /* 0x000fe20000010100 */
[----:B------:R-:W-:Y:S01]  /*1bc0*/  PRMT R101, RZ, 0x5410, R101 ;  /* 0x00005410ff657816 */ /* 0x000fe20000000065 */
[----:B------:R-:W-:Y:S01]  /*1bd0*/  IMAD.MOV.U32 R96, RZ, RZ, R94 ;  /* 0x000000ffff607224 */ /* 0x000fe200078e005e */
[----:B------:R-:W-:Y:S01]  /*1be0*/  SHF.R.U64 R207, R94, 0x10, R95 ;  /* 0x000000105ecf7819 */ /* 0x000fe2000000125f */
[----:B------:R-:W-:-:S02]  /*1bf0*/  IMAD.MOV.U32 R94, RZ, RZ, R92 ;  /* 0x000000ffff5e7224 */ /* 0x000fc400078e005c */
[-C--:B------:R-:W-:Y:S01]  /*1c00*/  FMUL.FTZ R153, R58, R101.reuse ;  /* 0x000000653a997220 */ /* 0x080fe20000410000 */
[----:B------:R-:W-:Y:S01]  /*1c10*/  PRMT R211, RZ, 0x5410, R96 ;  /* 0x00005410ffd37816 */ /* 0x000fe20000000060 */
[----:B------:R-:W-:Y:S02]  /*1c20*/  FADD.FTZ R18, R101, R18 ;  /* 0x0000001265127221 */ /* 0x000fe40000010000 */
[----:B------:R-:W-:Y:S01]  /*1c30*/  FFMA.FTZ R6, R150, R101, R6 ;  /* 0x0000006596067223 */ /* 0x000fe20000010006 */
[----:B------:R-:W-:Y:S01]  /*1c40*/  SHF.R.U64 R101, R92, 0x10, R93 ;  /* 0x000000105c657819 */ /* 0x000fe2000000125d */
[----:B------:R-:W-:Y:S02]  /*1c50*/  FADD.FTZ R96, RZ, R177 ;  /* 0x000000b1ff607221 */ /* 0x000fe40000010000 */
[----:B------:R-:W-:Y:S02]  /*1c60*/  FFMA.FTZ R92, R220, R177, RZ ;  /* 0x000000b1dc5c7223 */ /* 0x000fe400000100ff */
        /* <DEDUP_REMOVED lines=9> */
[-C--:B------:R-:W-:Y:S02]  /*1d00*/  FFMA.FTZ R28, R154, R151.reuse, R28 ;  /* 0x000000979a1c7223 */ /* 0x080fe4000001001c */
[----:B------:R-:W-:Y:S01]  /*1d10*/  FFMA.FTZ R151, R79, R151, R102 ;  /* 0x000000974f977223 */ /* 0x000fe20000010066 */
[----:B------:R-:W-:Y:S01]  /*1d20*/  SHF.R.U32.HI R102, RZ, 0x10, R97 ;  /* 0x00000010ff667819 */ /* 0x000fe20000011661 */
[----:B------:R-:W-:Y:S02]  /*1d30*/  FADD.FTZ R96, R155, R96 ;  /* 0x000000609b607221 */ /* 0x000fe40000010000 */
[----:B------:R-:W-:Y:S02]  /*1d40*/  FFMA.FTZ R92, R206, R155, R92 ;  /* 0x0000009bce5c7223 */ /* 0x000fe4000001005c */
[C---:B------:R-:W-:Y:S01]  /*1d50*/  FADD.FTZ R97, -R205.reuse, R98 ;  /* 0x00000062cd617221 */ /* 0x040fe20000010100 */
[----:B------:R-:W-:Y:S01]  /*1d60*/  MOV R98, R93 ;  /* 0x0000005d00627202 */ /* 0x000fe20000000f00 */
[----:B------:R-:W-:Y:S01]  /*1d70*/  FADD.FTZ R209, -R205, R100 ;  /* 0x00000064cdd17221 */ /* 0x000fe20000010100 */
[----:B------:R-:W-:Y:S01]  /*1d80*/  SHF.R.U32.HI R100, RZ, 0x10, R93 ;  /* 0x00000010ff647819 */ /* 0x000fe2000001165d */
[----:B------:R-:W-:Y:S01]  /*1d90*/  FADD.FTZ R96, R157, R96 ;  /* 0x000000609d607221 */ /* 0x000fe20000010000 */
[----:B------:R-:W-:Y:S01]  /*1da0*/  PRMT R102, RZ, 0x5410, R102 ;  /* 0x00005410ff667816 */ /* 0x000fe20000000066 */
[----:B------:R-:W-:Y:S01]  /*1db0*/  FFMA.FTZ R92, R224, R157, R92 ;  /* 0x0000009de05c7223 */ /* 0x000fe2000001005c */
[----:B------:R-:W-:Y:S01]  /*1dc0*/  PRMT R93, RZ, 0x5410, R94 ;  /* 0x00005410ff5d7816 */ /* 0x000fe2000000005e */
[----:B------:R-:W-:-:S02]  /*1dd0*/  FADD.FTZ R96, R175, R96 ;  /* 0x00000060af607221 */ /* 0x000fc40000010000 */
[----:B------:R-:W-:Y:S02]  /*1de0*/  FFMA.FTZ R92, R178, R175, R92 ;  /* 0x000000afb25c7223 */ /* 0x000fe4000001005c */
[----:B------:R-:W-:Y:S01]  /*1df0*/  FMUL.FTZ R214, R202, R97 ;  /* 0x00000061cad67220 */ /* 0x000fe20000410000 */
[----:B------:R-:W-:Y:S01]  /*1e00*/  PRMT R97, RZ, 0x5410, R101 ;  /* 0x00005410ff617816 */ /* 0x000fe20000000065 */
[----:B------:R-:W-:Y:S01]  /*1e10*/  FADD.FTZ R205, -R205, R102 ;  /* 0x00000066cdcd7221 */ /* 0x000fe20000010100 */
[--C-:B------:R-:W-:Y:S01]  /*1e20*/  SHF.R.U32.HI R102, RZ, 0x10, R95.reuse ;  /* 0x00000010ff667819 */ /* 0x100fe2000001165f */
[----:B------:R-:W-:Y:S01]  /*1e30*/  FMUL.FTZ R94, R52, R93 ;  /* 0x0000005d345e7220 */ /* 0x000fe20000410000 */
[----:B------:R-:W-:Y:S01]  /*1e40*/  PRMT R212, RZ, 0x5410, R95 ;  /* 0x00005410ffd47816 */ /* 0x000fe2000000005f */
[----:B------:R-:W-:Y:S01]  /*1e50*/  FADD.FTZ R95, R171, R96 ;  /* 0x00000060ab5f7221 */ /* 0x000fe20000010000 */
[----:B------:R-:W-:Y:S01]  /*1e60*/  PRMT R207, RZ, 0x5410, R207 ;  /* 0x00005410ffcf7816 */ /* 0x000fe200000000cf */
[----:B------:R-:W-:-:S02]  /*1e70*/  FFMA.FTZ R92, R176, R171, R92 ;  /* 0x000000abb05c7223 */ /* 0x000fc4000001005c */
[----:B------:R-:W-:Y:S02]  /*1e80*/  FADD.FTZ R26, R211, R26 ;  /* 0x0000001ad31a7221 */ /* 0x000fe40000010000 */
[-C--:B------:R-:W-:Y:S02]  /*1e90*/  FFMA.FTZ R33, R214, R211.reuse, R33 ;  /* 0x000000d3d6217223 */ /* 0x080fe40000010021 */
[----:B------:R-:W-:Y:S02]  /*1ea0*/  FFMA.FTZ R211, R72, R211, R94 ;  /* 0x000000d348d37223 */ /* 0x000fe4000001005e */
[----:B------:R-:W-:Y:S02]  /*1eb0*/  FMUL.FTZ R210, R202, R99 ;  /* 0x00000063cad27220 */ /* 0x000fe40000410000 */
[----:B------:R-:W-:Y:S02]  /*1ec0*/  FMUL.FTZ R94, R53, R97 ;  /* 0x00000061355e7220 */ /* 0x000fe40000410000 */
[----:B------:R-:W-:-:S02]  /*1ed0*/  FADD.FTZ R95, R158, R95 ;  /* 0x0000005f9e5f7221 */ /* 0x000fc40000010000 */
[----:B------:R-:W-:Y:S02]  /*1ee0*/  FFMA.FTZ R92, R161, R158, R92 ;  /* 0x0000009ea15c7223 */ /* 0x000fe4000001005c */
[----:B------:R-:W-:Y:S02]  /*1ef0*/  FADD.FTZ R36, R207, R36 ;  /* 0x00000024cf247221 */ /* 0x000fe40000010000 */
[-C--:B------:R-:W-:Y:S02]  /*1f00*/  FFMA.FTZ R25, R210, R207.reuse, R25 ;  /* 0x000000cfd2197223 */ /* 0x080fe40000010019 */
[----:B------:R-:W-:Y:S02]  /*1f10*/  FFMA.FTZ R207, R73, R207, R94 ;  /* 0x000000cf49cf7223 */ /* 0x000fe4000001005e */
[----:B------:R-:W-:Y:S02]  /*1f20*/  FADD.FTZ R94, R222, R95 ;  /* 0x0000005fde5e7221 */ /* 0x000fe40000010000 */
[----:B------:R-:W-:-:S02]  /*1f30*/  FFMA.FTZ R92, R215, R222, R92 ;  /* 0x000000ded75c7223 */ /* 0x000fc4000001005c */
[----:B------:R-:W-:Y:S02]  /*1f40*/  FADD.FTZ R94, R179, R94 ;  /* 0x0000005eb35e7221 */ /* 0x000fe40000010000 */
[----:B------:R-:W-:Y:S02]  /*1f50*/  FFMA.FTZ R92, R156, R179, R92 ;  /* 0x000000b39c5c7223 */ /* 0x000fe4000001005c */
[----:B------:R-:W-:Y:S02]  /*1f60*/  FADD.FTZ R94, R159, R94 ;  /* 0x0000005e9f5e7221 */ /* 0x000fe40000010000 */
[----:B------:R-:W-:Y:S01]  /*1f70*/  FFMA.FTZ R92, R160, R159, R92 ;  /* 0x0000009fa05c7223 */ /* 0x000fe2000001005c */
[----:B------:R-:W-:Y:S01]  /*1f80*/  PRMT R103, RZ, 0x5410, R103 ;  /* 0x00005410ff677816 */ /* 0x000fe20000000067 */
[----:B------:R-:W-:Y:S02]  /*1f90*/  FADD.FTZ R94, R165, R94 ;  /* 0x0000005ea55e7221 */ /* 0x000fe40000010000 */
[----:B------:R-:W-:Y:S01]  /*1fa0*/  FFMA.FTZ R92, R174, R165, R92 ;  /* 0x000000a5ae5c7223 */ /* 0x000fe2000001005c */
[----:B------:R-:W-:Y:S01]  /*1fb0*/  PRMT R99, RZ, 0x5410, R98 ;  /* 0x00005410ff637816 */ /* 0x000fe20000000062 */
[----:B------:R-:W-:-:S02]  /*1fc0*/  FFMA.FTZ R153, R78, R103, R153 ;  /* 0x000000674e997223 */ /* 0x000fc40000010099 */
[----:B------:R-:W-:Y:S02]  /*1fd0*/  FADD.FTZ R94, R213, R94 ;  /* 0x0000005ed55e7221 */ /* 0x000fe40000010000 */
[----:B------:R-:W-:Y:S02]  /*1fe0*/  FFMA.FTZ R92, R216, R213, R92 ;  /* 0x000000d5d85c7223 */ /* 0x000fe4000001005c */
[----:B------:R-:W-:Y:S02]  /*1ff0*/  FADD.FTZ R94, R153, R94 ;  /* 0x0000005e995e7221 */ /* 0x000fe40000010000 */
[----:B------:R-:W-:Y:S02]  /*2000*/  FFMA.FTZ R92, R150, R153, R92 ;  /* 0x00000099965c7223 */ /* 0x000fe4000001005c */
[----:B------:R-:W-:Y:S02]  /*2010*/  FMUL.FTZ R209, R202, R209 ;  /* 0x000000d1cad17220 */ /* 0x000fe40000410000 */
[----:B------:R-:W-:-:S02]  /*2020*/  FMUL.FTZ R101, R54, R99 ;  /* 0x0000006336657220 */ /* 0x000fc40000410000 */
[----:B------:R-:W-:Y:S02]  /*2030*/  FADD.FTZ R94, R151, R94 ;  /* 0x0000005e975e7221 */ /* 0x000fe40000010000 */
[----:B------:R-:W-:Y:S02]  /*2040*/  FFMA.FTZ R92, R154, R151, R92 ;  /* 0x000000979a5c7223 */ /* 0x000fe4000001005c */
[----:B------:R-:W-:Y:S02]  /*2050*/  FADD.FTZ R39, R212, R39 ;  /* 0x00000027d4277221 */ /* 0x000fe40000010000 */
[-C--:B------:R-:W-:Y:S02]  /*2060*/  FFMA.FTZ R35, R209, R212.reuse, R35 ;  /* 0x000000d4d1237223 */ /* 0x080fe40000010023 */
[----:B------:R-:W-:Y:S01]  /*2070*/  FFMA.FTZ R212, R74, R212, R101 ;  /* 0x000000d44ad47223 */ /* 0x000fe20000010065 */
[----:B------:R-:W-:Y:S01]  /*2080*/  PRMT R101, RZ, 0x5410, R100 ;  /* 0x00005410ff657816 */ /* 0x000fe20000000064 */
[----:B------:R-:W-:-:S02]  /*2090*/  FADD.FTZ R94, R211, R94 ;  /* 0x0000005ed35e7221 */ /* 0x000fc40000010000 */
[C---:B------:R-:W-:Y:S01]  /*20a0*/  FFMA.FTZ R92, R214.reuse, R211, R92 ;  /* 0x000000d3d65c7223 */ /* 0x040fe2000001005c */
[----:B------:R-:W-:Y:S01]  /*20b0*/  PRMT R95, RZ, 0x5410, R102 ;  /* 0x00005410ff5f7816 */ /* 0x000fe20000000066 */
[----:B------:R-:W-:Y:S02]  /*20c0*/  FADD.FTZ R48, R93, R48 ;  /* 0x000000305d307221 */ /* 0x000fe40000010000 */
[----:B------:R-:W-:Y:S02]  /*20d0*/  FFMA.FTZ R3, R214, R93, R3 ;  /* 0x0000005dd6037223 */ /* 0x000fe40000010003 */
        /* <DEDUP_REMOVED lines=23> */
[----:B------:R-:W-:Y:S01]  /*2250*/  FFMA.FTZ R99, R208, R205, R92 ;  /* 0x000000cdd0637223 */ /* 0x000fe2000001005c */
[----:B------:R-:W-:Y:S05]  /*2260*/  BRA.DIV ~URZ, `(.L_x_772) ;  /* 0x000026827f007947 */ /* 0x000fea000b800000 */
[----:B------:R0:W1:Y:S02]  /*2270*/  SHFL.DOWN PT, R94, R97, 0x10, 0x1f ;  /* 0x0a001f00615e7f89 */ /* 0x00006400000e0000 */
.L_x_786:
        /* <DEDUP_REMOVED lines=18> */
.L_x_787:
[----:B------:R-:W-:Y:S01]  /*23a0*/  LOP3.LUT P4, RZ, R203, 0xff, RZ, 0xc0, !PT ;  /* 0x000000ffcbff7812 */ /* 0x000fe2000788c0ff */
[----:B-1----:R-:W-:Y:S01]  /*23b0*/  FADD.FTZ R149, R92, R99 ;  /* 0x000000635c957221 */ /* 0x002fe20000010000 */
[----:B------:R-:W-:Y:S01]  /*23c0*/  PLOP3.LUT P0, PT, PT, PT, PT, 0x80, 0x0 ;  /* 0x000000000000781c */ /* 0x000fe20003f0f070 */
[----:B--2---:R-:W-:Y:S01]  /*23d0*/  FADD.FTZ R148, R148, R97 ;  /* 0x0000006194947221 */ /* 0x004fe20000010000 */
[----:B------:R-:W-:Y:S01]  /*23e0*/  @!P5 PLOP3.LUT P0, PT, P4, PT, PT, 0x80, 0x0 ;  /* 0x000000000000d81c */ /* 0x000fe2000270f070 */
[----:B------:R-:W-:Y:S01]  /*23f0*/  ULDC.U8 UR6, c[0x0][0x1f0] ;  /* 0x00007c0000067ab9 */ /* 0x000fe20000000000 */
[----:B------:R-:W-:Y:S02]  /*2400*/  SHF.R.U32.HI R93, RZ, 0x5, R0 ;  /* 0x00000005ff5d7819 */ /* 0x000fe40000011600 */
[----:B-----5:R-:W-:Y:S02]  /*2410*/  @P1 LOP3.LUT P6, RZ, R188, 0xff, RZ, 0xc0, !PT ;  /* 0x000000ffbcff1812 */ /* 0x020fe400078cc0ff */
        /* <DEDUP_REMOVED lines=11> */
[----:B-1----:R-:W-:Y:S01]  /*24d0*/  @P2 MOV R149, R145 ;  /* 0x0000009100952202 */ /* 0x002fe20000000f00 */
[----:B------:R-:W-:-:S05]  /*24e0*/  @P2 IMAD.MOV.U32 R148, RZ, RZ, R144 ;  /* 0x000000ffff942224 */ /* 0x000fca00078e0090 */
[----:B------:R-:W-:Y:S01]  /*24f0*/  @P2 PRMT R148, RZ, 0x5410, R148 ;  /* 0x00005410ff942816 */ /* 0x000fe20000000094 */
        /* <DEDUP_REMOVED lines=33> */
[----:B------:R-:W-:Y:S02]  /*2710*/  FADD.FTZ R167, R167, -R218 ;  /* 0x800000daa7a77221 */ /* 0x000fe40000010000 */
[----:B------:R-:W-:Y:S02]  /*2720*/  FFMA.FTZ R168, R168, R94, R95 ;  /* 0x0000005ea8a87223 */ /* 0x000fe4000001005f */
[----:B------:R-:W-:Y:S02]  /*2730*/  FADD.FTZ R177, R177, -R220 ;  /* 0x800000dcb1b17221 */ /* 0x000fe40000010000 */
[----:B------:R-:W-:-:S02]  /*2740*/  FMUL.FTZ R96, R202, R167 ;  /* 0x000000a7ca607220 */ /* 0x000fc40000410000 */
[----:B------:R-:W-:Y:S02]  /*2750*/  FADD.FTZ R97, R169, -R168 ;  /* 0x800000a8a9617221 */ /* 0x000fe40000010000 */
[----:B------:R-:W-:Y:S02]  /*2760*/  FMUL.FTZ R92, R202, R177 ;  /* 0x000000b1ca5c7220 */ /* 0x000fe40000410000 */
[-C--:B------:R-:W-:Y:S02]  /*2770*/  FFMA.FTZ R152, R152, R94.reuse, R95 ;  /* 0x0000005e98987223 */ /* 0x080fe4000001005f */
[----:B------:R-:W-:Y:S01]  /*2780*/  @P2 FADD.FTZ R96, R96, R99 ;  /* 0x0000006360602221 */ /* 0x000fe20000010000 */
[----:B------:R-:W-:Y:S01]  /*2790*/  @P2 SHF.R.U64 R99, R144, 0x10, R145 ;  /* 0x0000001090632819 */ /* 0x000fe20000001291 */
[----:B------:R-:W-:Y:S02]  /*27a0*/  FMUL.FTZ R97, R202, R97 ;  /* 0x00000061ca617220 */ /* 0x000fe40000410000 */
[----:B------:R-:W-:Y:S01]  /*27b0*/  FFMA.FTZ R178, R178, R94, R95 ;  /* 0x0000005eb2b27223 */ /* 0x000fe2000001005f */
[----:B------:R-:W-:Y:S01]  /*27c0*/  @P2 PRMT R99, RZ, 0x5410, R99 ;  /* 0x00005410ff632816 */ /* 0x000fe20000000063 */
[----:B------:R-:W-:-:S02]  /*27d0*/  @P2 FADD.FTZ R92, R92, R93 ;  /* 0x0000005d5c5c2221 */ /* 0x000fc40000010000 */
[----:B------:R-:W-:Y:S01]  /*27e0*/  FADD.FTZ R101, R163, -R152 ;  /* 0x80000098a3657221 */ /* 0x000fe20000010000 */
[----:B------:R-:W-:Y:S01]  /*27f0*/  @P2 PRMT R152, RZ, 0x5410, R149 ;  /* 0x00005410ff982816 */ /* 0x000fe20000000095 */
[----:B------:R-:W-:Y:S01]  /*2800*/  FMUL.FTZ R103, R96, c[0x0][0x1e8] ;  /* 0x00007a0060677a20 */ /* 0x000fe20000410000 */
[----:B------:R-:W-:Y:S01]  /*2810*/  @P2 SHF.R.U64 R149, R142, 0x10, R143 ;  /* 0x000000108e952819 */ /* 0x000fe2000000128f */
[-C--:B------:R-:W-:Y:S01]  /*2820*/  FFMA.FTZ R206, R206, R94.reuse, R95 ;  /* 0x0000005ecece7223 */ /* 0x080fe2000001005f */
[----:B------:R-:W-:Y:S01]  /*2830*/  @P2 SHF.R.U32.HI R163, RZ, 0x10, R145 ;  /* 0x00000010ffa32819 */ /* 0x000fe20000011691 */
[----:B------:R-:W-:Y:S01]  /*2840*/  @P2 FADD.FTZ R97, R97, R98 ;  /* 0x0000006261612221 */ /* 0x000fe20000010000 */
[----:B------:R-:W-:Y:S01]  /*2850*/  @P2 PRMT R98, RZ, 0x5410, R100 ;  /* 0x00005410ff622816 */ /* 0x000fe20000000064 */
[-CC-:B------:R-:W-:Y:S01]  /*2860*/  FFMA.FTZ R215, R215, R94.reuse, R95.reuse ;  /* 0x0000005ed7d77223 */ /* 0x180fe2000001005f */
[----:B------:R-:W-:Y:S01]  /*2870*/  FSEL R102, R103, RZ, P5 ;  /* 0x000000ff67667208 */ /* 0x000fe20002800000 */
[-C--:B------:R-:W-:Y:S01]  /*2880*/  FFMA.FTZ R224, R224, R94.reuse, R95 ;  /* 0x0000005ee0e07223 */ /* 0x080fe2000001005f */
[----:B------:R-:W-:Y:S01]  /*2890*/  @P1 LOP3.LUT P5, RZ, R188, 0xff00, RZ, 0xc0, !PT ;  /* 0x0000ff00bcff1812 */ /* 0x000fe200078ac0ff */
[----:B------:R-:W-:Y:S01]  /*28a0*/  FADD.FTZ R105, R175, -R178 ;  /* 0x800000b2af697221 */ /* 0x000fe20000010000 */
[----:B------:R-:W-:Y:S01]  /*28b0*/  @P2 PRMT R149, RZ, 0x5410, R149 ;  /* 0x00005410ff952816 */ /* 0x000fe20000000095 */
[----:B------:R-:W-:Y:S01]  /*28c0*/  FMUL.FTZ R93, R92, c[0x0][0x1e8] ;  /* 0x00007a005c5d7a20 */ /* 0x000fe20000410000 */
[----:B------:R-:W-:Y:S01]  /*28d0*/  @P1 FSEL R100, R103, RZ, P5 ;  /* 0x000000ff67641208 */ /* 0x000fe20002800000 */
[----:B------:R-:W-:Y:S01]  /*28e0*/  FMUL.FTZ R101, R202, R101 ;  /* 0x00000065ca657220 */ /* 0x000fe20000410000 */
[----:B------:R-:W-:Y:S01]  /*28f0*/  @P1 LOP3.LUT P5, RZ, R188, 0xff0000, RZ, 0xc0, !PT ;  /* 0x00ff0000bcff1812 */ /* 0x000fe200078ac0ff */
[----:B------:R-:W-:Y:S01]  /*2900*/  FADD.FTZ R155, R155, -R206 ;  /* 0x800000ce9b9b7221 */ /* 0x000fe20000010000 */
[----:B------:R-:W-:Y:S01]  /*2910*/  FSEL R107, R93, RZ, P0 ;  /* 0x000000ff5d6b7208 */ /* 0x000fe20000000000 */
[----:B------:R-:W-:Y:S01]  /*2920*/  FADD.FTZ R215, R222, -R215 ;  /* 0x800000d7ded77221 */ /* 0x000fe20000010000 */
[----:B------:R-:W-:Y:S01]  /*2930*/  LOP3.LUT P0, RZ, R204, 0xff0000, RZ, 0xc0, !PT ;  /* 0x00ff0000ccff7812 */ /* 0x000fe2000780c0ff */
[----:B------:R-:W-:Y:S01]  /*2940*/  FADD.FTZ R157, R157, -R224 ;  /* 0x800000e09d9d7221 */ /* 0x000fe20000010000 */
[----:B------:R-:W-:Y:S01]  /*2950*/  @P1 FSEL R93, R93, RZ, P6 ;  /* 0x000000ff5d5d1208 */ /* 0x000fe20003000000 */
[----:B------:R-:W-:Y:S01]  /*2960*/  FFMA.FTZ R176, R176, R94, R95 ;  /* 0x0000005eb0b07223 */ /* 0x000fe2000001005f */
[----:B------:R-:W-:Y:S01]  /*2970*/  LOP3.LUT P6, RZ, R204, 0xff000000, RZ, 0xc0, !PT ;  /* 0xff000000ccff7812 */ /* 0x000fe200078cc0ff */
[C---:B------:R-:W-:Y:S01]  /*2980*/  FMUL.FTZ R105, R202.reuse, R105 ;  /* 0x00000069ca697220 */ /* 0x040fe20000410000 */
[----:B------:R-:W-:Y:S01]  /*2990*/  F2F.BF16.F32 R102, R102 ;  /* 0x0000006600667304 */ /* 0x000fe20000202000 */
[----:B------:R-:W-:Y:S01]  /*29a0*/  @P2 FADD.FTZ R101, R101, R98 ;  /* 0x0000006265652221 */ /* 0x000fe20000010000 */
[----:B------:R-:W-:Y:S01]  /*29b0*/  @P1 F2FP.BF16.PACK_AB R100, RZ, R100 ;  /* 0x00000064ff64123e */ /* 0x000fe200000010ff */
[----:B------:R-:W-:Y:S01]  /*29c0*/  FMUL.FTZ R98, R97, c[0x0][0x1e8] ;  /* 0x00007a0061627a20 */ /* 0x000fe20000410000 */
[----:B------:R-:W-:Y:S01]  /*29d0*/  @P1 F2FP.BF16.PACK_AB R93, RZ, R93 ;  /* 0x0000005dff5d123e */ /* 0x000fe200000010ff */
[----:B------:R-:W-:Y:S01]  /*29e0*/  FMUL.FTZ R177, R202, R155 ;  /* 0x0000009bcab17220 */ /* 0x000fe20000410000 */
[----:B------:R-:W-:Y:S01]  /*29f0*/  @P1 PRMT R173, R100, 0x7610, R173 ;  /* 0x0000761064ad1816 */ /* 0x000fe200000000ad */
[----:B------:R-:W-:Y:S01]  /*2a00*/  FMUL.FTZ R168, R202, R215 ;  /* 0x000000d7caa87220 */ /* 0x000fe20000410000 */
[----:B------:R-:W-:Y:S01]  /*2a10*/  FSEL R103, R98, RZ, P0 ;  /* 0x000000ff62677208 */ /* 0x000fe20000000000 */
[-CC-:B------:R-:W-:Y:S01]  /*2a20*/  FFMA.FTZ R156, R156, R94.reuse, R95.reuse ;  /* 0x0000005e9c9c7223 */ /* 0x180fe2000001005f */
[----:B------:R-:W-:Y:S01]  /*2a30*/  @P1 FSEL R98, R98, RZ, P5 ;  /* 0x000000ff62621208 */ /* 0x000fe20002800000 */
[----:B------:R-:W-:Y:S01]  /*2a40*/  FMUL.FTZ R104, R202, R157 ;  /* 0x0000009dca687220 */ /* 0x000fe20000410000 */
[C---:B------:R-:W-:Y:S01]  /*2a50*/  LOP3.LUT P5, RZ, R166.reuse, 0xff0000, RZ, 0xc0, !PT ;  /* 0x00ff0000a6ff7812 */ /* 0x040fe200078ac0ff */
[----:B------:R-:W-:Y:S01]  /*2a60*/  FADD.FTZ R169, R171, -R176 ;  /* 0x800000b0aba97221 */ /* 0x000fe20000010000 */
[----:B------:R-:W-:Y:S01]  /*2a70*/  LOP3.LUT P0, RZ, R166, 0xff00, RZ, 0xc0, !PT ;  /* 0x0000ff00a6ff7812 */ /* 0x000fe2000780c0ff */
[----:B------:R-:W-:Y:S01]  /*2a80*/  @P2 FADD.FTZ R105, R105, R152 ;  /* 0x0000009869692221 */ /* 0x000fe20000010000 */
[----:B------:R-:W-:Y:S01]  /*2a90*/  F2F.BF16.F32 R107, R107 ;  /* 0x0000006b006b7304 */ /* 0x000fe20000202000 */
[----:B------:R-:W-:Y:S01]  /*2aa0*/  FFMA.FTZ R160, R160, R94, R95 ;  /* 0x0000005ea0a07223 */ /* 0x000fe2000001005f */
[----:B------:R-:W-:Y:S01]  /*2ab0*/  @P1 PRMT R180, R93, 0x7610, R180 ;  /* 0x000076105db41816 */ /* 0x000fe200000000b4 */
[----:B------:R-:W-:-:S02]  /*2ac0*/  @P2 IMAD.MOV.U32 R152, RZ, RZ, R143 ;  /* 0x000000ffff982224 */ /* 0x000fc400078e008f */
[----:B------:R-:W-:Y:S01]  /*2ad0*/  @P2 FADD.FTZ R177, R177, R148 ;  /* 0x00000094b1b12221 */ /* 0x000fe20000010000 */
[----:B------:R-:W-:Y:S01]  /*2ae0*/  @P2 PRMT R148, RZ, 0x5410, R163 ;  /* 0x00005410ff942816 */ /* 0x000fe200000000a3 */
[----:B------:R-:W-:Y:S01]  /*2af0*/  FFMA.FTZ R161, R161, R94, R95 ;  /* 0x0000005ea1a17223 */ /* 0x000fe2000001005f */
[----:B------:R-:W-:Y:S01]  /*2b00*/  F2F.BF16.F32 R103, R103 ;  /* 0x0000006700677304 */ /* 0x000fe20000202000 */
[----:B------:R-:W-:Y:S02]  /*2b10*/  @P2 FADD.FTZ R168, R168, R149 ;  /* 0x00000095a8a82221 */ /* 0x000fe40000010000 */
[----:B------:R-:W-:Y:S01]  /*2b20*/  FADD.FTZ R179, R179, -R156 ;  /* 0x8000009cb3b37221 */ /* 0x000fe20000010000 */
[----:B------:R-:W-:Y:S01]  /*2b30*/  @P2 SHF.R.U32.HI R156, RZ, 0x10, R143 ;  /* 0x00000010ff9c2819 */ /* 0x000fe2000001168f */
[----:B------:R-:W-:Y:S02]  /*2b40*/  @P2 FADD.FTZ R104, R104, R99 ;  /* 0x0000006368682221 */ /* 0x000fe40000010000 */
[----:B------:R-:W-:-:S02]  /*2b50*/  FMUL.FTZ R169, R202, R169 ;  /* 0x000000a9caa97220 */ /* 0x000fc40000410000 */
[----:B------:R-:W-:Y:S02]  /*2b60*/  FMUL.FTZ R176, R105, c[0x0][0x1e8] ;  /* 0x00007a0069b07a20 */ /* 0x000fe40000410000 */
[----:B------:R-:W-:Y:S02]  /*2b70*/  @P2 IMAD.MOV.U32 R149, RZ, RZ, R142 ;  /* 0x000000ffff952224 */ /* 0x000fe400078e008e */
[----:B------:R-:W-:Y:S02]  /*2b80*/  FMUL.FTZ R99, R101, c[0x0][0x1e8] ;  /* 0x00007a0065637a20 */ /* 0x000fe40000410000 */
[----:B------:R-:W-:Y:S01]  /*2b90*/  FADD.FTZ R167, R159, -R160 ;  /* 0x800000a09fa77221 */ /* 0x000fe20000010000 */
[----:B------:R-:W-:Y:S01]  /*2ba0*/  @P2 PRMT R159, RZ, 0x5410, R152 ;  /* 0x00005410ff9f2816 */ /* 0x000fe20000000098 */
[----:B------:R-:W-:Y:S01]  /*2bb0*/  FADD.FTZ R161, R158, -R161 ;  /* 0x800000a19ea17221 */ /* 0x000fe20000010000 */
[----:B------:R-:W-:Y:S01]  /*2bc0*/  @P2 PRMT R152, RZ, 0x5410, R149 ;  /* 0x00005410ff982816 */ /* 0x000fe20000000095 */
[-C--:B------:R-:W-:Y:S01]  /*2bd0*/  FFMA.FTZ R216, R216, R94.reuse, R95 ;  /* 0x0000005ed8d87223 */ /* 0x080fe2000001005f */
[----:B------:R-:W-:Y:S01]  /*2be0*/  FSEL R106, R99, RZ, P6 ;  /* 0x000000ff636a7208 */ /* 0x000fe20003000000 */
[----:B------:R-:W-:Y:S01]  /*2bf0*/  FMUL.FTZ R178, R202, R179 ;  /* 0x000000b3cab27220 */ /* 0x000fe20000410000 */
[----:B------:R-:W-:Y:S01]  /*2c00*/  @P2 SHF.R.U64 R149, R140, 0x10, R141 ;  /* 0x000000108c952819 */ /* 0x000fe2000000128d */
[----:B------:R-:W-:Y:S01]  /*2c10*/  @P2 FADD.FTZ R169, R169, R148 ;  /* 0x00000094a9a92221 */ /* 0x000fe20000010000 */
[----:B------:R-:W-:Y:S01]  /*2c20*/  FSEL R148, R176, RZ, P5 ;  /* 0x000000ffb0947208 */ /* 0x000fe20002800000 */
[----:B------:R-:W-:Y:S01]  /*2c30*/  FMUL.FTZ R175, R177, c[0x0][0x1e8] ;  /* 0x00007a00b1af7a20 */ /* 0x000fe20000410000 */
[----:B------:R-:W-:Y:S01]  /*2c40*/  LOP3.LUT P6, RZ, R166, 0xff, RZ, 0xc0, !PT ;  /* 0x000000ffa6ff7812 */ /* 0x000fe200078cc0ff */
[----:B------:R-:W-:Y:S01]  /*2c50*/  FMUL.FTZ R163, R202, R161 ;  /* 0x000000a1caa37220 */ /* 0x000fe20000410000 */
[----:B------:R-:W-:Y:S01]  /*2c60*/  @P2 PRMT R149, RZ, 0x5410, R149 ;  /* 0x00005410ff952816 */ /* 0x000fe20000000095 */
[----:B------:R-:W-:Y:S01]  /*2c70*/  FADD.FTZ R217, R213, -R216 ;  /* 0x800000d8d5d97221 */ /* 0x000fe20000010000 */
[----:B------:R-:W-:Y:S01]  /*2c80*/  FSEL R215, R175, RZ, P6 ;  /* 0x000000ffafd77208 */ /* 0x000fe20003000000 */
[----:B------:R-:W-:Y:S01]  /*2c90*/  @P2 FADD.FTZ R178, R178, R159 ;  /* 0x0000009fb2b22221 */ /* 0x000fe20000010000 */
[----:B------:R0:W-:Y:S01]  /*2ca0*/  F2F.BF16.F32 R213, R148 ;  /* 0x0000009400d57304 */ /* 0x0001e20000202000 */
[----:B------:R-:W-:Y:S01]  /*2cb0*/  FMUL.FTZ R161, R202, R167 ;  /* 0x000000a7caa17220 */ /* 0x000fe20000410000 */
[----:B------:R-:W-:Y:S01]  /*2cc0*/  LOP3.LUT P6, RZ, R164, 0xff0000, RZ, 0xc0, !PT ;  /* 0x00ff0000a4ff7812 */ /* 0x000fe200078cc0ff */
[----:B------:R-:W-:Y:S01]  /*2cd0*/  FFMA.FTZ R150, R150, R94, R95 ;  /* 0x0000005e96967223 */ /* 0x000fe2000001005f */
[----:B------:R-:W-:Y:S01]  /*2ce0*/  LOP3.LUT P5, RZ, R164, 0xff00, RZ, 0xc0, !PT ;  /* 0x0000ff00a4ff7812 */ /* 0x000fe200078ac0ff */
[----:B------:R-:W-:-:S02]  /*2cf0*/  FMUL.FTZ R157, R104, c[0x0][0x1e8] ;  /* 0x00007a00689d7a20 */ /* 0x000fc40000410000 */
[-CC-:B------:R-:W-:Y:S01]  /*2d00*/  FFMA.FTZ R154, R154, R94.reuse, R95.reuse ;  /* 0x0000005e9a9a7223 */ /* 0x180fe2000001005f */
[----:B------:R-:W1:Y:S01]  /*2d10*/  F2F.BF16.F32 R106, R106 ;  /* 0x0000006a006a7304 */ /* 0x000e620000202000 */
[-CC-:B------:R-:W-:Y:S01]  /*2d20*/  FFMA.FTZ R174, R174, R94.reuse, R95.reuse ;  /* 0x0000005eaeae7223 */ /* 0x180fe2000001005f */
[----:B0-----:R-:W-:Y:S01]  /*2d30*/  @P2 PRMT R148, RZ, 0x5410, R156 ;  /* 0x00005410ff942816 */ /* 0x001fe2000000009c */
[-CC-:B------:R-:W-:Y:S01]  /*2d40*/  FFMA.FTZ R210, R210, R94.reuse, R95.reuse ;  /* 0x0000005ed2d27223 */ /* 0x180fe2000001005f */
[----:B------:R-:W-:Y:S01]  /*2d50*/  FSEL R203, R157, RZ, P0 ;  /* 0x000000ff9dcb7208 */ /* 0x000fe20000000000 */
[-CC-:B------:R-:W-:Y:S01]  /*2d60*/  FFMA.FTZ R167, R209, R94.reuse, R95.reuse ;  /* 0x0000005ed1a77223 */ /* 0x180fe2000001005f */
[----:B------:R-:W-:Y:S01]  /*2d70*/  LOP3.LUT P0, RZ, R166, 0xff000000, RZ, 0xc0, !PT ;  /* 0xff000000a6ff7812 */ /* 0x000fe2000780c0ff */
[-CC-:B------:R-:W-:Y:S01]  /*2d80*/  FFMA.FTZ R214, R214, R94.reuse, R95.reuse ;  /* 0x0000005ed6d67223 */ /* 0x180fe2000001005f */
[----:B------:R-:W-:Y:S01]  /*2d90*/  F2F.BF16.F32 R215, R215 ;  /* 0x000000d700d77304 */ /* 0x000fe20000202000 */
[----:B------:R-:W-:Y:S01]  /*2da0*/  FFMA.FTZ R94, R208, R94, R95 ;  /* 0x0000005ed05e7223 */ /* 0x000fe2000001005f */
[----:B------:R-:W-:Y:S01]  /*2db0*/  @P2 MOV R95, R141 ;  /* 0x0000008d005f2202 */ /* 0x000fe20000000f00 */
[----:B------:R-:W-:-:S02]  /*2dc0*/  FMUL.FTZ R156, R202, R217 ;  /* 0x000000d9ca9c7220 */ /* 0x000fc40000410000 */
[----:B------:R-:W-:Y:S02]  /*2dd0*/  FMUL.FTZ R160, R178, c[0x0][0x1e8] ;  /* 0x00007a00b2a07a20 */ /* 0x000fe40000410000 */
[----:B------:R-:W-:Y:S01]  /*2de0*/  FADD.FTZ R153, R153, -R150 ;  /* 0x8000009699997221 */ /* 0x000fe20000010000 */
[----:B------:R-:W-:Y:S01]  /*2df0*/  @P2 PRMT R150, RZ, 0x5410, R95 ;  /* 0x00005410ff962816 */ /* 0x000fe2000000005f */
[----:B------:R-:W-:Y:S01]  /*2e00*/  FMUL.FTZ R171, R169, c[0x0][0x1e8] ;  /* 0x00007a00a9ab7a20 */ /* 0x000fe20000410000 */
[----:B------:R-:W-:Y:S01]  /*2e10*/  F2F.BF16.F32 R203, R203 ;  /* 0x000000cb00cb7304 */ /* 0x000fe20000202000 */
[----:B------:R-:W-:Y:S01]  /*2e20*/  @P2 FADD.FTZ R163, R163, R152 ;  /* 0x00000098a3a32221 */ /* 0x000fe20000010000 */
[----:B-1----:R-:W-:Y:S01]  /*2e30*/  SHF.L.U32 R106, R106, 0x10, RZ ;  /* 0x000000106a6a7819 */ /* 0x002fe200000006ff */
[----:B------:R-:W-:Y:S01]  /*2e40*/  FADD.FTZ R221, R205, -R94 ;  /* 0x8000005ecddd7221 */ /* 0x000fe20000010000 */
[----:B------:R-:W-:Y:S01]  /*2e50*/  FSEL R204, R171, RZ, P0 ;  /* 0x000000ffabcc7208 */ /* 0x000fe20000000000 */
[----:B------:R-:W-:Y:S01]  /*2e60*/  @P2 FADD.FTZ R156, R156, R149 ;  /* 0x000000959c9c2221 */ /* 0x000fe20000010000 */
[----:B------:R-:W-:Y:S01]  /*2e70*/  FSEL R149, R160, RZ, P6 ;  /* 0x000000ffa0957208 */ /* 0x000fe20003000000 */
[----:B------:R-:W-:Y:S01]  /*2e80*/  @P2 IMAD.MOV.U32 R94, RZ, RZ, R140 ;  /* 0x000000ffff5e2224 */ /* 0x000fe200078e008c */
[----:B------:R-:W-:Y:S01]  /*2e90*/  LOP3.LUT P0, RZ, R164, 0xff, RZ, 0xc0, !PT ;  /* 0x000000ffa4ff7812 */ /* 0x000fe2000780c0ff */
[----:B------:R-:W-:Y:S01]  /*2ea0*/  FMUL.FTZ R179, R202, R153 ;  /* 0x00000099cab37220 */ /* 0x000fe20000410000 */
[----:B------:R-:W-:Y:S01]  /*2eb0*/  LOP3.LUT P6, RZ, R162, 0xff00, RZ, 0xc0, !PT ;  /* 0x0000ff00a2ff7812 */ /* 0x000fe200078cc0ff */
[----:B------:R-:W-:Y:S01]  /*2ec0*/  FADD.FTZ R165, R165, -R174 ;  /* 0x800000aea5a57221 */ /* 0x000fe20000010000 */
[----:B------:R-:W-:Y:S01]  /*2ed0*/  @P2 PRMT R95, RZ, 0x5410, R94 ;  /* 0x00005410ff5f2816 */ /* 0x000fe2000000005e */
[----:B------:R-:W-:Y:S01]  /*2ee0*/  FMUL.FTZ R159, R163, c[0x0][0x1e8] ;  /* 0x00007a00a39f7a20 */ /* 0x000fe20000410000 */
[----:B------:R-:W0:Y:S01]  /*2ef0*/  F2F.BF16.F32 R204, R204 ;  /* 0x000000cc00cc7304 */ /* 0x000e220000202000 */
[----:B------:R-:W-:-:S02]  /*2f00*/  FADD.FTZ R209, R207, -R210 ;  /* 0x800000d2cfd17221 */ /* 0x000fc40000010000 */
[----:B------:R-:W-:Y:S01]  /*2f10*/  @P2 FADD.FTZ R179, R179, R150 ;  /* 0x00000096b3b32221 */ /* 0x000fe20000010000 */
[----:B------:R-:W-:Y:S01]  /*2f20*/  @P2 SHF.R.U32.HI R150, RZ, 0x10, R139 ;  /* 0x00000010ff962819 */ /* 0x000fe2000001168b */
[----:B------:R-:W-:Y:S02]  /*2f30*/  FMUL.FTZ R174, R202, R165 ;  /* 0x000000a5caae7220 */ /* 0x000fe40000410000 */
[----:B------:R-:W-:Y:S01]  /*2f40*/  @P2 FADD.FTZ R161, R161, R148 ;  /* 0x00000094a1a12221 */ /* 0x000fe20000010000 */
[----:B------:R1:W-:Y:S01]  /*2f50*/  F2F.BF16.F32 R207, R149 ;  /* 0x0000009500cf7304 */ /* 0x0003e20000202000 */
[----:B------:R-:W-:Y:S01]  /*2f60*/  FADD.FTZ R151, R151, -R154 ;  /* 0x8000009a97977221 */ /* 0x000fe20000010000 */
[----:B------:R-:W-:Y:S01]  /*2f70*/  FSEL R148, R159, RZ, P0 ;  /* 0x000000ff9f947208 */ /* 0x000fe20000000000 */
[----:B------:R-:W-:Y:S01]  /*2f80*/  FMUL.FTZ R165, R179, c[0x0][0x1e8] ;  /* 0x00007a00b3a57a20 */ /* 0x000fe20000410000 */
[----:B------:R-:W-:Y:S01]  /*2f90*/  LOP3.LUT P0, RZ, R162, 0xff0000, RZ, 0xc0, !PT ;  /* 0x00ff0000a2ff7812 */ /* 0x000fe2000780c0ff */
[----:B------:R-:W-:-:S02]  /*2fa0*/  FADD.FTZ R219, R212, -R167 ;  /* 0x800000a7d4db7221 */ /* 0x000fc40000010000 */
[----:B------:R-:W-:Y:S01]  /*2fb0*/  @P2 FADD.FTZ R174, R174, R95 ;  /* 0x0000005faeae2221 */ /* 0x000fe20000010000 */
[----:B------:R-:W-:Y:S01]  /*2fc0*/  @P2 SHF.R.U64 R95, R138, 0x10, R139 ;  /* 0x000000108a5f2819 */ /* 0x000fe2000000128b */
[----:B------:R-:W-:Y:S01]  /*2fd0*/  FMUL.FTZ R155, R168, c[0x0][0x1e8] ;  /* 0x00007a00a89b7a20 */ /* 0x000fe20000410000 */
[----:B-1----:R-:W-:Y:S01]  /*2fe0*/  @P2 SHF.R.U32.HI R149, RZ, 0x10, R141 ;  /* 0x00000010ff952819 */ /* 0x002fe2000001168d */
[C---:B------:R-:W-:Y:S01]  /*2ff0*/  FMUL.FTZ R167, R202.reuse, R151 ;  /* 0x00000097caa77220 */ /* 0x040fe20000410000 */
[----:B------:R-:W-:Y:S01]  /*3000*/  @P2 PRMT R95, RZ, 0x5410, R95 ;  /* 0x00005410ff5f2816 */ /* 0x000fe2000000005f */
[----:B------:R-:W-:Y:S01]  /*3010*/  FADD.FTZ R217, R211, -R214 ;  /* 0x800000d6d3d97221 */ /* 0x000fe20000010000 */
[----:B------:R-:W-:Y:S01]  /*3020*/  @P2 PRMT R94, RZ, 0x5410, R149 ;  /* 0x00005410ff5e2816 */ /* 0x000fe20000000095 */
[----:B------:R-:W-:Y:S01]  /*3030*/  FMUL.FTZ R158, R161, c[0x0][0x1e8] ;  /* 0x00007a00a19e7a20 */ /* 0x000fe20000410000 */
[----:B------:R-:W-:Y:S01]  /*3040*/  FSEL R211, R165, RZ, P0 ;  /* 0x000000ffa5d37208 */ /* 0x000fe20000000000 */
[----:B------:R-:W-:Y:S01]  /*3050*/  FMUL.FTZ R166, R202, R209 ;  /* 0x000000d1caa67220 */ /* 0x000fe20000410000 */
[----:B------:R-:W-:Y:S01]  /*3060*/  ISETP.NE.U32.AND P0, PT, RZ, c[0x0][0x258], PT ;  /* 0x00009600ff007a0c */ /* 0x000fe20003f05070 */
[----:B------:R-:W-:Y:S01]  /*3070*/  @P2 FADD.FTZ R167, R167, R94 ;  /* 0x0000005ea7a72221 */ /* 0x000fe20000010000 */
[----:B------:R-:W-:Y:S01]  /*3080*/  FSEL R206, R155, RZ, P5 ;  /* 0x000000ff9bce7208 */ /* 0x000fe20002800000 */
[----:B------:R-:W-:Y:S01]  /*3090*/  @P2 IMAD.MOV.U32 R94, RZ, RZ, R139 ;  /* 0x000000ffff5e2224 */ /* 0x000fe200078e008b */
[----:B------:R-:W-:Y:S01]  /*30a0*/  LOP3.LUT P5, RZ, R164, 0xff000000, RZ, 0xc0, !PT ;  /* 0xff000000a4ff7812 */ /* 0x000fe200078ac0ff */
[----:B------:R-:W-:Y:S01]  /*30b0*/  FMUL.FTZ R152, R156, c[0x0][0x1e8] ;  /* 0x00007a009c987a20 */ /* 0x000fe20000410000 */
[----:B------:R-:W-:Y:S01]  /*30c0*/  ISETP.NE.AND.EX P0, PT, RZ, c[0x0][0x25c], PT, P0 ;  /* 0x00009700ff007a0c */ /* 0x000fe20003f05300 */
[----:B------:R-:W-:Y:S01]  /*30d0*/  @P2 FADD.FTZ R166, R166, R95 ;  /* 0x0000005fa6a62221 */ /* 0x000fe20000010000 */
[----:B------:R-:W-:Y:S01]  /*30e0*/  FSEL R164, R158, RZ, P5 ;  /* 0x000000ff9ea47208 */ /* 0x000fe20002800000 */
[C---:B------:R-:W-:Y:S01]  /*30f0*/  FMUL.FTZ R154, R202.reuse, R219 ;  /* 0x000000dbca9a7220 */ /* 0x040fe20000410000 */
[----:B------:R-:W-:Y:S01]  /*3100*/  @P2 PRMT R95, RZ, 0x5410, R94 ;  /* 0x00005410ff5f2816 */ /* 0x000fe2000000005e */
[----:B------:R-:W-:Y:S01]  /*3110*/  FMUL.FTZ R153, R202, R217 ;  /* 0x000000d9ca997220 */ /* 0x000fe20000410000 */
[----:B------:R-:W-:Y:S01]  /*3120*/  FSEL R216, R152, RZ, P6 ;  /* 0x000000ff98d87208 */ /* 0x000fe20003000000 */
[----:B------:R1:W2:Y:S01]  /*3130*/  F2F.BF16.F32 R208, R164 ;  /* 0x000000a400d07304 */ /* 0x0002a20000202000 */
[----:B------:R-:W-:Y:S01]  /*3140*/  LOP3.LUT P5, RZ, R162, 0xff, RZ, 0xc0, !PT ;  /* 0x000000ffa2ff7812 */ /* 0x000fe200078ac0ff */
[----:B------:R-:W-:Y:S01]  /*3150*/  @P2 FADD.FTZ R154, R154, R95 ;  /* 0x0000005f9a9a2221 */ /* 0x000fe20000010000 */
[----:B------:R-:W-:Y:S01]  /*3160*/  LOP3.LUT P6, RZ, R162, 0xff000000, RZ, 0xc0, !PT ;  /* 0xff000000a2ff7812 */ /* 0x000fe200078cc0ff */
[----:B------:R-:W-:Y:S01]  /*3170*/  FMUL.FTZ R162, R167, c[0x0][0x1e8] ;  /* 0x00007a00a7a27a20 */ /* 0x000fe20000410000 */
[----:B------:R-:W-:Y:S01]  /*3180*/  @P2 PRMT R217, RZ, 0x5410, R150 ;  /* 0x00005410ffd92816 */ /* 0x000fe20000000096 */
[----:B------:R-:W-:Y:S01]  /*3190*/  @P2 IMAD.MOV.U32 R95, RZ, RZ, R138 ;  /* 0x000000ffff5f2224 */ /* 0x000fe200078e008a */
[----:B------:R-:W-:Y:S01]  /*31a0*/  @P0 F2FP.BF16.PACK_AB R150, RZ, R92 ;  /* 0x0000005cff96023e */ /* 0x000fe200000010ff */
[----:B------:R-:W-:Y:S01]  /*31b0*/  FMUL.FTZ R202, R202, R221 ;  /* 0x000000ddcaca7220 */ /* 0x000fe20000410000 */
[----:B------:R3:W-:Y:S01]  /*31c0*/  F2F.BF16.F32 R205, R148 ;  /* 0x0000009400cd7304 */ /* 0x0007e20000202000 */
[----:B-1----:R-:W-:Y:S01]  /*31d0*/  FMUL.FTZ R164, R174, c[0x0][0x1e8] ;  /* 0x00007a00aea47a20 */ /* 0x002fe20000410000 */
[----:B------:R-:W-:Y:S01]  /*31e0*/  FSEL R94, R162, RZ, P6 ;  /* 0x000000ffa25e7208 */ /* 0x000fe20003000000 */
[----:B------:R-:W-:Y:S01]  /*31f0*/  FMUL.FTZ R149, R154, c[0x0][0x1e8] ;  /* 0x00007a009a957a20 */ /* 0x000fe20000410000 */
[----:B------:R-:W-:Y:S01]  /*3200*/  @P2 PRMT R92, RZ, 0x5410, R95 ;  /* 0x00005410ff5c2816 */ /* 0x000fe2000000005f */
[----:B------:R-:W-:Y:S01]  /*3210*/  @P2 FADD.FTZ R202, R202, R217 ;  /* 0x000000d9caca2221 */ /* 0x000fe20000010000 */
[----:B------:R-:W-:Y:S01]  /*3220*/  FSEL R209, R164, RZ, P5 ;  /* 0x000000ffa4d17208 */ /* 0x000fe20002800000 */
[----:B0-----:R-:W-:Y:S01]  /*3230*/  IMAD.U32 R204, R204, 0x10000, RZ ;  /* 0x00010000cccc7824 */ /* 0x001fe200078e00ff */
[----:B------:R-:W-:Y:S01]  /*3240*/  LOP3.LUT P5, RZ, R170, 0xff00, RZ, 0xc0, !PT ;  /* 0x0000ff00aaff7812 */ /* 0x000fe200078ac0ff */
[----:B---3--:R-:W-:Y:S01]  /*3250*/  FMUL.FTZ R148, R166, c[0x0][0x1e8] ;  /* 0x00007a00a6947a20 */ /* 0x008fe20000410000 */
[----:B------:R-:W-:Y:S01]  /*3260*/  LOP3.LUT P6, RZ, R170, 0xff0000, RZ, 0xc0, !PT ;  /* 0x00ff0000aaff7812 */ /* 0x000fe200078cc0ff */
[----:B------:R-:W-:Y:S01]  /*3270*/  @P2 FADD.FTZ R153, R153, R92 ;  /* 0x0000005c99992221 */ /* 0x000fe20000010000 */
[----:B------:R-:W-:Y:S01]  /*3280*/  @P0 PRMT R183, R150, 0x7610, R183 ;  /* 0x0000761096b70816 */ /* 0x000fe200000000b7 */
[----:B------:R-:W-:Y:S01]  /*3290*/  FMUL.FTZ R150, R202, c[0x0][0x1e8] ;  /* 0x00007a00ca967a20 */ /* 0x000fe20000410000 */
[----:B------:R-:W-:Y:S01]  /*32a0*/  FSEL R151, R148, RZ, P5 ;  /* 0x000000ff94977208 */ /* 0x000fe20002800000 */
[----:B------:R-:W-:Y:S01]  /*32b0*/  F2F.BF16.F32 R210, R216 ;  /* 0x000000d800d27304 */ /* 0x000fe20000202000 */
[----:B------:R-:W-:Y:S01]  /*32c0*/  FSEL R212, R149, RZ, P6 ;  /* 0x000000ff95d47208 */ /* 0x000fe20003000000 */
[----:B--2---:R-:W-:Y:S01]  /*32d0*/  IMAD.U32 R208, R208, 0x10000, RZ ;  /* 0x00010000d0d07824 */ /* 0x004fe200078e00ff */
[----:B------:R-:W-:-:S02]  /*32e0*/  LOP3.LUT P6, RZ, R170, 0xff000000, RZ, 0xc0, !PT ;  /* 0xff000000aaff7812 */ /* 0x000fc400078cc0ff */
[----:B------:R-:W-:Y:S02]  /*32f0*/  LOP3.LUT P5, RZ, R170, 0xff, RZ, 0xc0, !PT ;  /* 0x000000ffaaff7812 */ /* 0x000fe400078ac0ff */
[----:B------:R-:W-:Y:S01]  /*3300*/  @P0 F2FP.BF16.PACK_AB R96, RZ, R96 ;  /* 0x00000060ff60023e */ /* 0x000fe200000010ff */
[----:B------:R0:W1:Y:S01]  /*3310*/  F2F.BF16.F32 R170, R94 ;  /* 0x0000005e00aa7304 */ /* 0x0000620000202000 */
[----:B------:R-:W-:Y:S02]  /*3320*/  @P0 F2FP.BF16.PACK_AB R97, RZ, R97 ;  /* 0x00000061ff61023e */ /* 0x000fe400000010ff */
[----:B------:R-:W-:Y:S02]  /*3330*/  @P1 F2FP.BF16.PACK_AB R92, RZ, R98 ;  /* 0x00000062ff5c123e */ /* 0x000fe400000010ff */
[----:B------:R-:W-:Y:S02]  /*3340*/  @P1 LOP3.LUT P2, RZ, R188, 0xff000000, RZ, 0xc0, !PT ;  /* 0xff000000bcff1812 */ /* 0x000fe4000784c0ff */
[----:B------:R-:W-:Y:S01]  /*3350*/  @P0 PRMT R182, R96, 0x7610, R182 ;  /* 0x0000761060b60816 */ /* 0x000fe200000000b6 */
[----:B------:R2:W-:Y:S01]  /*3360*/  F2F.BF16.F32 R214, R151 ;  /* 0x0000009700d67304 */ /* 0x0005e20000202000 */
[----:B0-----:R-:W-:-:S02]  /*3370*/  FSEL R94, R150, RZ, P6 ;  /* 0x000000ff965e7208 */ /* 0x001fc40003000000 */
[----:B------:R-:W-:Y:S01]  /*3380*/  @P0 PRMT R181, R97, 0x7610, R181 ;  /* 0x0000761061b50816 */ /* 0x000fe200000000b5 */
[----:B------:R-:W-:Y:S01]  /*3390*/  IMAD.WIDE.U32 R96, R102, 0x10000, RZ ;  /* 0x0001000066607825 */ /* 0x000fe200078e00ff */
[----:B------:R-:W-:Y:S02]  /*33a0*/  @P1 FSEL R99, R99, RZ, P2 ;  /* 0x000000ff63631208 */ /* 0x000fe40001000000 */
[----:B------:R-:W-:Y:S01]  /*33b0*/  @P1 PRMT R172, R92, 0x7610, R172 ;  /* 0x000076105cac1816 */ /* 0x000fe200000000ac */
[----:B------:R-:W0:Y:S01]  /*33c0*/  F2F.BF16.F32 R206, R206 ;  /* 0x000000ce00ce7304 */ /* 0x000e220000202000 */
[----:B--2---:R-:W-:Y:S01]  /*33d0*/  FMUL.FTZ R151, R153, c[0x0][0x1e8] ;  /* 0x00007a0099977a20 */ /* 0x004fe20000410000 */
[----:B------:R-:W-:Y:S01]  /*33e0*/  LOP3.LUT R103, R97, R106, R103, 0xfe, !PT ;  /* 0x0000006a61677212 */ /* 0x000fe200078efe67 */
[----:B-1----:R-:W-:Y:S01]  /*33f0*/  IMAD.U32 R100, R170, 0x10000, RZ ;  /* 0x00010000aa647824 */ /* 0x002fe200078e00ff */
[----:B------:R-:W-:Y:S01]  /*3400*/  LOP3.LUT R102, R96, R107, RZ, 0xfc, !PT ;  /* 0x0000006b60667212 */ /* 0x000fe200078efcff */
[----:B------:R-:W-:Y:S01]  /*3410*/  IMAD.WIDE.U32 R96, R210, 0x10000, RZ ;  /* 0x00010000d2607825 */ /* 0x000fe200078e00ff */
[----:B------:R-:W-:-:S02]  /*3420*/  FSEL R98, R151, RZ, P5 ;  /* 0x000000ff97627208 */ /* 0x000fc40002800000 */
[----:B------:R-:W1:Y:S01]  /*3430*/  F2F.BF16.F32 R211, R211 ;  /* 0x000000d300d37304 */ /* 0x000e620000202000 */
[----:B------:R-:W-:Y:S01]  /*3440*/  @P1 F2FP.BF16.PACK_AB R99, RZ, R99 ;  /* 0x00000063ff63123e */ /* 0x000fe200000010ff */
[----:B------:R-:W-:Y:S01]  /*3450*/  IMAD.WIDE.U32 R92, R203, 0x10000, RZ ;  /* 0x00010000cb5c7825 */ /* 0x000fe200078e00ff */
[----:B------:R-:W-:Y:S02]  /*3460*/  @P0 F2FP.BF16.PACK_AB R106, RZ, R101 ;  /* 0x00000065ff6a023e */ /* 0x000fe400000010ff */
[----:B------:R-:W-:Y:S02]  /*3470*/  @P1 PRMT R137, R99, 0x7610, R137 ;  /* 0x0000761063891816 */ /* 0x000fe40000000089 */
[----:B------:R-:W-:Y:S01]  /*3480*/  LOP3.LUT R93, R93, R204, R213, 0xfe, !PT ;  /* 0x000000cc5d5d7212 */ /* 0x000fe200078efed5 */
[----:B------:R0:W2:Y:S01]  /*3490*/  F2F.BF16.F32 R216, R94 ;  /* 0x0000005e00d87304 */ /* 0x0000a20000202000 */
[----:B------:R-:W-:Y:S02]  /*34a0*/  LOP3.LUT R92, R92, R215, RZ, 0xfc, !PT ;  /* 0x000000d75c5c7212 */ /* 0x000fe400078efcff */
[----:B------:R-:W-:-:S02]  /*34b0*/  @P0 F2FP.BF16.PACK_AB R170, RZ, R104 ;  /* 0x00000068ffaa023e */ /* 0x000fc400000010ff */
[----:B------:R-:W-:Y:S02]  /*34c0*/  @P0 F2FP.BF16.PACK_AB R204, RZ, R105 ;  /* 0x00000069ffcc023e */ /* 0x000fe400000010ff */
[----:B------:R-:W-:Y:S01]  /*34d0*/  @P0 PRMT R200, R106, 0x7610, R200 ;  /* 0x000076106ac80816 */ /* 0x000fe200000000c8 */
[----:B------:R-:W3:Y:S01]  /*34e0*/  F2F.BF16.F32 R209, R209 ;  /* 0x000000d100d17304 */ /* 0x000ee20000202000 */
[----:B0-----:R-:W-:Y:S01]  /*34f0*/  IMAD.WIDE.U32 R94, R206, 0x10000, RZ ;  /* 0x00010000ce5e7825 */ /* 0x001fe200078e00ff */
[----:B-1----:R-:W-:Y:S02]  /*3500*/  LOP3.LUT R97, R97, R100, R211, 0xfe, !PT ;  /* 0x0000006461617212 */ /* 0x002fe400078efed3 */
[----:B------:R-:W-:Y:S02]  /*3510*/  IADD3 R100, P2, R196, c[0x0][0x248], RZ ;  /* 0x00009200c4647a10 */ /* 0x000fe40007f5e0ff */
[----:B------:R-:W-:Y:S02]  /*3520*/  LOP3.LUT R95, R95, R208, R207, 0xfe, !PT ;  /* 0x000000d05f5f7212 */ /* 0x000fe400078efecf */
[----:B------:R-:W0:Y:S01]  /*3530*/  F2F.BF16.F32 R212, R212 ;  /* 0x000000d400d47304 */ /* 0x000e220000202000 */
[----:B--2---:R-:W-:-:S02]  /*3540*/  SHF.L.U32 R107, R216, 0x10, RZ ;  /* 0x00000010d86b7819 */ /* 0x004fc400000006ff */
[----:B------:R-:W-:Y:S02]  /*3550*/  LOP3.LUT R94, R94, R205, RZ, 0xfc, !PT ;  /* 0x000000cd5e5e7212 */ /* 0x000fe400078efcff */
[----:B------:R-:W-:-:S03]  /*3560*/  IADD3.X R101, R195, c[0x0][0x24c], RZ, P2, !PT ;  /* 0x00009300c3657a10 */ /* 0x000fc600017fe4ff */
[----:B------:R1:W2:Y:S01]  /*3570*/  F2F.BF16.F32 R217, R98 ;  /* 0x0000006200d97304 */ /* 0x0002a20000202000 */
[----:B---3--:R-:W-:Y:S01]  /*3580*/  LOP3.LUT R96, R96, R209, RZ, 0xfc, !PT ;  /* 0x000000d160607212 */ /* 0x008fe200078efcff */
[----:B-1----:R-:W-:-:S05]  /*3590*/  IMAD.WIDE.U32 R98, R214, 0x10000, RZ ;  /* 0x00010000d6627825 */ /* 0x002fca00078e00ff */
[----:B0-----:R-:W-:Y:S02]  /*35a0*/  LOP3.LUT R99, R99, R107, R212, 0xfe, !PT ;  /* 0x0000006b63637212 */ /* 0x001fe400078efed4 */
[----:B--2---:R-:W-:Y:S01]  /*35b0*/  LOP3.LUT R98, R98, R217, RZ, 0xfc, !PT ;  /* 0x000000d962627212 */ /* 0x004fe200078efcff */
        /* <DEDUP_REMOVED lines=9> */
.L_x_774:
        /* <DEDUP_REMOVED lines=12> */
.L_x_775:
        /* <DEDUP_REMOVED lines=33> */
.L_x_776:
        /* <DEDUP_REMOVED lines=12> */
.L_x_777:
        /* <DEDUP_REMOVED lines=35> */
.L_x_778:
        /* <DEDUP_REMOVED lines=13> */
.L_x_779:
        /* <DEDUP_REMOVED lines=27> */
.L_x_780:
        /* <DEDUP_REMOVED lines=21> */
.L_x_781:
        /* <DEDUP_REMOVED lines=9> */
.L_x_782:
        /* <DEDUP_REMOVED lines=26> */
.L_x_783:
[----:B-1----:R-:W-:Y:S01]  /*4210*/  SEL R203, RZ, 0x1, P4 ;  /* 0x00000001ffcb7807 */ /* 0x002fe20002000000 */
[----:B0-----:R-:W-:Y:S01]  /*4220*/  @P3 CALL.REL.NOINC `(.L_x_784) ;  /* 0x0000001000003944 */ /* 0x001fe20003c00000 */
[----:B------:R-:W-:Y:S05]  /*4230*/  BRA `(.L_x_785) ;  /* 0xffffc46000007947 */ /* 0x000fea000383ffff */
.L_x_784:
        /* <DEDUP_REMOVED lines=76> */
.L_x_771:
        /* <DEDUP_REMOVED lines=31> */
.L_x_772:
[----:B------:R-:W-:Y:S01]  /*48f0*/  HFMA2.MMA R98, -RZ, RZ, 0, 1.847743988037109375e-06 ;  /* 0x0000001fff627435 */ /* 0x000fe200000001ff */
[----:B------:R-:W-:Y:S01]  /*4900*/  IMAD.MOV.U32 R95, RZ, RZ, R97 ;  /* 0x000000ffff5f7224 */ /* 0x000fe200078e0061 */
[----:B------:R-:W-:Y:S01]  /*4910*/  MOV R92, 0x4950 ;  /* 0x00004950005c7802 */ /* 0x000fe20000000f00 */
[----:B------:R-:W-:-:S02]  /*4920*/  IMAD.MOV.U32 R96, RZ, RZ, 0x10 ;  /* 0x00000010ff607424 */ /* 0x000fc400078e00ff */
[----:B------:R-:W-:Y:S02]  /*4930*/  IMAD.MOV.U32 R101, RZ, RZ, -0x1 ;  /* 0xffffffffff657424 */ /* 0x000fe400078e00ff */
[----:B-----5:R-:W-:Y:S05]  /*4940*/  CALL.REL.NOINC `($__internal_29_$__cuda_sm70_shflsync_down_p) ;  /* 0x0000046000007944 */ /* 0x020fea0003c00000 */
[----:B-1----:R-:W-:Y:S01]  /*4950*/  IMAD.MOV.U32 R94, RZ, RZ, R95 ;  /* 0x000000ffff5e7224 */ /* 0x002fe200078e005f */
[----:B0-----:R-:W-:Y:S05]  /*4960*/  BRA `(.L_x_786) ;  /* 0xffffd91000007947 */ /* 0x001fea000383ffff */
.L_x_773:
[----:B------:R-:W-:Y:S01]  /*4970*/  IMAD.MOV.U32 R95, RZ, RZ, R99 ;  /* 0x000000ffff5f7224 */ /* 0x000fe200078e0063 */
[----:B------:R-:W-:Y:S01]  /*4980*/  MOV R96, 0x10 ;  /* 0x0000001000607802 */ /* 0x000fe20000000f00 */
[----:B------:R-:W-:Y:S01]  /*4990*/  IMAD.MOV.U32 R98, RZ, RZ, 0x1f ;  /* 0x0000001fff627424 */ /* 0x000fe200078e00ff */
[----:B------:R-:W-:Y:S01]  /*49a0*/  MOV R92, 0x49d0 ;  /* 0x000049d0005c7802 */ /* 0x000fe20000000f00 */
[----:B------:R-:W-:Y:S02]  /*49b0*/  IMAD.MOV.U32 R101, RZ, RZ, -0x1 ;  /* 0xffffffffff657424 */ /* 0x000fe400078e00ff */
[----:B01---5:R-:W-:Y:S05]  /*49c0*/  CALL.REL.NOINC `($__internal_29_$__cuda_sm70_shflsync_down_p) ;  /* 0x000003e000007944 */ /* 0x023fea0003c00000 */
[----:B------:R-:W-:Y:S01]  /*49d0*/  FADD.FTZ R97, R97, R94 ;  /* 0x0000005e61617221 */ /* 0x000fe20000010000 */
[----:B0-----:R-:W-:Y:S01]  /*49e0*/  HFMA2.MMA R96, -RZ, RZ, 0, 4.76837158203125e-07 ;  /* 0x00000008ff607435 */ /* 0x001fe200000001ff */
[----:B-1----:R-:W-:Y:S01]  /*49f0*/  FADD.FTZ R100, R99, R95 ;  /* 0x0000005f63647221 */ /* 0x002fe20000010000 */
[----:B------:R-:W-:Y:S01]  /*4a00*/  MOV R92, 0x4a50 ;  /* 0x00004a50005c7802 */ /* 0x000fe20000000f00 */
[----:B------:R-:W-:Y:S01]  /*4a10*/  IMAD.MOV.U32 R98, RZ, RZ, 0x1f ;  /* 0x0000001fff627424 */ /* 0x000fe200078e00ff */
[----:B------:R-:W-:Y:S01]  /*4a20*/  MOV R95, R97 ;  /* 0x00000061005f7202 */ /* 0x000fe20000000f00 */
[----:B------:R-:W-:-:S02]  /*4a30*/  IMAD.MOV.U32 R101, RZ, RZ, -0x1 ;  /* 0xffffffffff657424 */ /* 0x000fc400078e00ff */
[----:B------:R-:W-:Y:S05]  /*4a40*/  CALL.REL.NOINC `($__internal_29_$__cuda_sm70_shflsync_down_p) ;  /* 0x0000036000007944 */ /* 0x000fea0003c00000 */
[----:B0-----:R-:W-:Y:S01]  /*4a50*/  HFMA2.MMA R96, -RZ, RZ, 0, 4.76837158203125e-07 ;  /* 0x00000008ff607435 */ /* 0x001fe200000001ff */
[----:B-1----:R-:W-:Y:S01]  /*4a60*/  IMAD.MOV.U32 R94, RZ, RZ, R95 ;  /* 0x000000ffff5e7224 */ /* 0x002fe200078e005f */
[----:B------:R-:W-:Y:S01]  /*4a70*/  MOV R92, 0x4ac0 ;  /* 0x00004ac0005c7802 */ /* 0x000fe20000000f00 */
[----:B------:R-:W-:-:S02]  /*4a80*/  IMAD.MOV.U32 R95, RZ, RZ, R100 ;  /* 0x000000ffff5f7224 */ /* 0x000fc400078e0064 */
[----:B------:R-:W-:Y:S02]  /*4a90*/  IMAD.MOV.U32 R98, RZ, RZ, 0x1f ;  /* 0x0000001fff627424 */ /* 0x000fe400078e00ff */
[----:B------:R-:W-:Y:S02]  /*4aa0*/  IMAD.MOV.U32 R101, RZ, RZ, -0x1 ;  /* 0xffffffffff657424 */ /* 0x000fe400078e00ff */
[----:B------:R-:W-:Y:S05]  /*4ab0*/  CALL.REL.NOINC `($__internal_29_$__cuda_sm70_shflsync_down_p) ;  /* 0x000002f000007944 */ /* 0x000fea0003c00000 */
[----:B------:R-:W-:Y:S01]  /*4ac0*/  FADD.FTZ R97, R94, R97 ;  /* 0x000000615e617221 */ /* 0x000fe20000010000 */
[----:B0-----:R-:W-:Y:S01]  /*4ad0*/  MOV R96, 0x4 ;  /* 0x0000000400607802 */ /* 0x001fe20000000f00 */
[----:B-1----:R-:W-:Y:S01]  /*4ae0*/  FADD.FTZ R100, R100, R95 ;  /* 0x0000005f64647221 */ /* 0x002fe20000010000 */
[----:B------:R-:W-:Y:S01]  /*4af0*/  MOV R92, 0x4b40 ;  /* 0x00004b40005c7802 */ /* 0x000fe20000000f00 */
[----:B------:R-:W-:Y:S01]  /*4b00*/  IMAD.MOV.U32 R98, RZ, RZ, 0x1f ;  /* 0x0000001fff627424 */ /* 0x000fe200078e00ff */
[----:B------:R-:W-:Y:S01]  /*4b10*/  MOV R95, R97 ;  /* 0x00000061005f7202 */ /* 0x000fe20000000f00 */
[----:B------:R-:W-:Y:S02]  /*4b20*/  IMAD.MOV.U32 R101, RZ, RZ, -0x1 ;  /* 0xffffffffff657424 */ /* 0x000fe400078e00ff */
[----:B------:R-:W-:Y:S05]  /*4b30*/  CALL.REL.NOINC `($__internal_29_$__cuda_sm70_shflsync_down_p) ;  /* 0x0000027000007944 */ /* 0x000fea0003c00000 */
[----:B0-----:R-:W-:Y:S01]  /*4b40*/  HFMA2.MMA R96, -RZ, RZ, 0, 2.384185791015625e-07 ;  /* 0x00000004ff607435 */ /* 0x001fe200000001ff */
        /* <DEDUP_REMOVED lines=14> */
[----:B0-----:R-:W-:Y:S01]  /*4c30*/  HFMA2.MMA R96, -RZ, RZ, 0, 1.1920928955078125e-07 ;  /* 0x00000002ff607435 */ /* 0x001fe200000001ff */
        /* <DEDUP_REMOVED lines=14> */
[----:B0-----:R-:W-:Y:S01]  /*4d20*/  HFMA2.MMA R96, -RZ, RZ, 0, 5.9604644775390625e-08 ;  /* 0x00000001ff607435 */ /* 0x001fe200000001ff */
[----:B-1----:R-:W-:Y:S01]  /*4d30*/  IMAD.MOV.U32 R148, RZ, RZ, R95 ;  /* 0x000000ffff947224 */ /* 0x002fe200078e005f */
[----:B------:R-:W-:Y:S01]  /*4d40*/  MOV R92, 0x4d90 ;  /* 0x00004d90005c7802 */ /* 0x000fe20000000f00 */
[----:B------:R-:W-:-:S02]  /*4d50*/  IMAD.MOV.U32 R95, RZ, RZ, R99 ;  /* 0x000000ffff5f7224 */ /* 0x000fc400078e0063 */
[----:B------:R-:W-:Y:S02]  /*4d60*/  IMAD.MOV.U32 R98, RZ, RZ, 0x1f ;  /* 0x0000001fff627424 */ /* 0x000fe400078e00ff */
[----:B------:R-:W-:Y:S02]  /*4d70*/  IMAD.MOV.U32 R101, RZ, RZ, -0x1 ;  /* 0xffffffffff657424 */ /* 0x000fe400078e00ff */
[----:B------:R-:W-:Y:S05]  /*4d80*/  CALL.REL.NOINC `($__internal_29_$__cuda_sm70_shflsync_down_p) ;  /* 0x0000002000007944 */ /* 0x000fea0003c00000 */
[----:B-1----:R-:W-:Y:S01]  /*4d90*/  MOV R92, R95 ;  /* 0x0000005f005c7202 */ /* 0x002fe20000000f00 */
[----:B0-----:R-:W-:Y:S05]  /*4da0*/  BRA `(.L_x_787) ;  /* 0xffffd5f000007947 */ /* 0x001fea000383ffff */
        .weak           $__internal_29_$__cuda_sm70_shflsync_down_p
        .type           $__internal_29_$__cuda_sm70_shflsync_down_p,@function
        .size           $__internal_29_$__cuda_sm70_shflsync_down_p,(.L_x_2776 - $__internal_29_$__cuda_sm70_shflsync_down_p)
$__internal_29_$__cuda_sm70_shflsync_down_p:
[----:B------:R-:W-:Y:S01]  /*4db0*/  IMAD.MOV.U32 R93, RZ, RZ, 0x0 ;  /* 0x00000000ff5d7424 */ /* 0x000fe200078e00ff */
[----:B------:R-:W-:Y:S04]  /*4dc0*/  WARPSYNC R101 ;  /* 0x0000006500007348 */ /* 0x000fe80003800000 */
[----:B------:R0:W1:Y:S01]  /*4dd0*/  SHFL.DOWN PT, R95, R95, R96, R98 ;  /* 0x080000605f5f7389 */ /* 0x00006200000e0062 */
[----:B------:R-:W-:Y:S05]  /*4de0*/  RET.REL.NODEC R92 `(_ZN10layer_norm31ln_parallel_residual_bwd_kernelINS_13Kernel_traitsIf13__nv_bfloat16S2_S2_fjLj5120ELj1ELj1ELj8ELj8ENS_18Kernel_traits_baseILj5120EfS2_S2_S2_fjLj256EEEEELb1ELb0ELb1EEEvNS_9BwdParamsE) ;  /* 0xffffb2105c007950 */ /* 0x000fea0003c3ffff */
.L_x_788:
        /* <DEDUP_REMOVED lines=9> */
.L_x_2776:


//--------------------- .text._ZN10layer_norm22ln_bwd_finalize_kernelINS_22Kernel_traits_finalizeILj5120Ef13__nv_bfloat16S2_S2_fjLb0ELj1024ELj4ENS_18Kernel_traits_baseILj5120EfS2_S2_S2_fjLj1024EEEEELb0ELb0EEEvNS_9BwdParamsE --------------------------
	.section	.text._ZN10layer_norm22ln_bwd_finalize_kernelINS_22Kernel_traits_finalizeILj5120Ef13__nv_bfloat16S2_S2_fjLb0ELj1024ELj4ENS_18Kernel_traits_baseILj5120EfS2_S2_S2_fjLj1024EEEEELb0ELb0EEEvNS_9BwdParamsE,"ax",@progbits
	.sectioninfo	@"SHI_REGISTERS=30"
	.align	128
        .global         _ZN10layer_norm22ln_bwd_finalize_kernelINS_22Kernel_traits_finalizeILj5120Ef13__nv_bfloat16S2_S2_fjLb0ELj1024ELj4ENS_18Kernel_traits_baseILj5120EfS2_S2_S2_fjLj1024EEEEELb0ELb0EEEvNS_9BwdParamsE
        .type           _ZN10layer_norm22ln_bwd_finalize_kernelINS_22Kernel_traits_finalizeILj5120Ef13__nv_bfloat16S2_S2_fjLb0ELj1024ELj4ENS_18Kernel_traits_baseILj5120EfS2_S2_S2_fjLj1024EEEEELb0ELb0EEEvNS_9BwdParamsE,@function
        .size           _ZN10layer_norm22ln_bwd_finalize_kernelINS_22Kernel_traits_finalizeILj5120Ef13__nv_bfloat16S2_S2_fjLb0ELj1024ELj4ENS_18Kernel_traits_baseILj5120EfS2_S2_S2_fjLj1024EEEEELb0ELb0EEEvNS_9BwdParamsE,(.L_x_2777 - _ZN10layer_norm22ln_bwd_finalize_kernelINS_22Kernel_traits_finalizeILj5120Ef13__nv_bfloat16S2_S2_fjLb0ELj1024ELj4ENS_18Kernel_traits_baseILj5120EfS2_S2_S2_fjLj1024EEEEELb0ELb0EEEvNS_9BwdParamsE)
        .other          _ZN10layer_norm22ln_bwd_finalize_kernelINS_22Kernel_traits_finalizeILj5120Ef13__nv_bfloat16S2_S2_fjLb0ELj1024ELj4ENS_18Kernel_traits_baseILj5120EfS2_S2_S2_fjLj1024EEEEELb0ELb0EEEvNS_9BwdParamsE,@"STO_CUDA_ENTRY STV_DEFAULT"
_ZN10layer_norm22ln_bwd_finalize_kernelINS_22Kernel_traits_finalizeILj5120Ef13__nv_bfloat16S2_S2_fjLb0ELj1024ELj4ENS_18Kernel_traits_baseILj5120EfS2_S2_S2_fjLj1024EEEEELb0ELb0EEEvNS_9BwdParamsE:
.text._ZN10layer_norm22ln_bwd_finalize_kernelINS_22Kernel_traits_finalizeILj5120Ef13__nv_bfloat16S2_S2_fjLb0ELj1024ELj4ENS_18Kernel_traits_baseILj5120EfS2_S2_S2_fjLj1024EEEEELb0ELb0EEEvNS_9BwdParamsE:
        /* <DEDUP_REMOVED lines=19> */
.L_x_802:
        /* <DEDUP_REMOVED lines=28> */
.L_x_793:
        /* <DEDUP_REMOVED lines=35> */
.L_x_792:
[----:B------:R-:W-:Y:S05]  /*0520*/  BSYNC B1 ;  /* 0x0000000000017941 */ /* 0x000fea0003800000 */
.L_x_791:
        /* <DEDUP_REMOVED lines=23> */
.L_x_795:
[----:B------:R-:W-:Y:S05]  /*06a0*/  BSYNC B1 ;  /* 0x0000000000017941 */ /* 0x000fea0003800000 */
.L_x_794:
        /* <DEDUP_REMOVED lines=11> */
.L_x_796:
[----:B------:R-:W-:Y:S05]  /*0760*/  BSYNC B1 ;  /* 0x0000000000017941 */ /* 0x000fea0003800000 */
.L_x_790:
[----:B------:R-:W-:Y:S05]  /*0770*/  BSYNC B0 ;  /* 0x0000000000007941 */ /* 0x000fea0003800000 */
.L_x_789:
        /* <DEDUP_REMOVED lines=11> */
.L_x_803:
        /* <DEDUP_REMOVED lines=18> */
.L_x_804:
[----:B---3--:R-:W-:Y:S02]  /*0950*/  FADD.FTZ R4, R4, R9 ;  /* 0x0000000904047221 */ /* 0x008fe40000010000 */
[----:B-12---:R-:W-:-:S03]  /*0960*/  FADD.FTZ R6, R5, R6 ;  /* 0x0000000605067221 */ /* 0x006fc60000010000 */
[----:B------:R1:W-:Y:S04]  /*0970*/  @!P1 STS [R17.X4+0x2000], R4 ;  /* 0x0020000411009388 */ /* 0x0003e80000004800 */
[----:B------:R1:W-:Y:S02]  /*0980*/  @!P1 STS [R17.X4+0x2080], R6 ;  /* 0x0020800611009388 */ /* 0x0003e40000004800 */
.L_x_797:
[----:B0-----:R-:W-:Y:S01]  /*0990*/  SHF.L.U32 R2, R19, 0x1, RZ ;  /* 0x0000000113027819 */ /* 0x001fe200000006ff */
[----:B------:R-:W-:Y:S01]  /*09a0*/  WARPSYNC 0xffffffff ;  /* 0xffffffff00007948 */ /* 0x000fe20003800000 */
[----:B------:R-:W-:Y:S02]  /*09b0*/  BAR.SYNC.DEFER_BLOCKING 0x0 ;  /* 0x0000000000007b1d */ /* 0x000fe40000010000 */
[----:B------:R-:W-:-:S04]  /*09c0*/  ISETP.GE.U32.OR P1, PT, R2, c[0x0][0x168], P0 ;  /* 0x00005a0002007a0c */ /* 0x000fc80000726470 */
[----:B------:R-:W-:Y:S09]  /*09d0*/  BSSY B0, `(.L_x_800) ;  /* 0x000000b000007945 */ /* 0x000ff20003800000 */
[----:B------:R-:W-:Y:S05]  /*09e0*/  @P1 BRA `(.L_x_801) ;  /* 0x0000009000001947 */ /* 0x000fea0003800000 */
[----:B------:R-:W-:Y:S01]  /*09f0*/  IMAD.SHL.U32 R2, R0, 0x8, RZ ;  /* 0x0000000800027824 */ /* 0x000fe200078e00ff */
[----:B-1----:R-:W-:-:S04]  /*0a00*/  HFMA2.MMA R4, -RZ, RZ, 0, 4.76837158203125e-07 ;  /* 0x00000008ff047435 */ /* 0x002fc800000001ff */
[----:B------:R-:W-:-:S05]  /*0a10*/  LOP3.LUT R6, R2, 0xf8, RZ, 0xc0, !PT ;  /* 0x000000f802067812 */ /* 0x000fca00078ec0ff */
[----:B------:R-:W0:Y:S01]  /*0a20*/  LDS.64 R8, [R6+0x2000] ;  /* 0x0020000006087984 */ /* 0x000e220000000a00 */
[----:B------:R-:W-:-:S03]  /*0a30*/  IMAD.WIDE.U32 R2, R19, R4, c[0x0][0x268] ;  /* 0x00009a0013027625 */ /* 0x000fc600078e0004 */
[----:B------:R-:W1:Y:S01]  /*0a40*/  LDS.64 R10, [R6+0x2080] ;  /* 0x00208000060a7984 */ /* 0x000e620000000a00 */
[----:B------:R-:W-:-:S03]  /*0a50*/  IMAD.WIDE.U32 R4, R19, R4, c[0x0][0x260] ;  /* 0x0000980013047625 */ /* 0x000fc600078e0004 */
[----:B0-----:R0:W-:Y:S04]  /*0a60*/  STG.E.64 [R2.64], R8 ;  /* 0x0000000802007986 */ /* 0x0011e8000c101b04 */
[----:B-1----:R0:W-:Y:S02]  /*0a70*/  STG.E.64 [R4.64], R10 ;  /* 0x0000000a04007986 */ /* 0x0021e4000c101b04 */
.L_x_801:
[----:B------:R-:W-:Y:S05]  /*0a80*/  BSYNC B0 ;  /* 0x0000000000007941 */ /* 0x000fea0003800000 */
.L_x_800:
[C---:B------:R-:W-:Y:S02]  /*0a90*/  ISETP.GT.U32.AND P1, PT, R18.reuse, -0x1401, PT ;  /* 0xffffebff1200780c */ /* 0x040fe40003f24070 */
[----:B------:R-:W-:Y:S02]  /*0aa0*/  IADD3 R18, R18, 0x1400, RZ ;  /* 0x0000140012127810 */ /* 0x000fe40007ffe0ff */
[----:B------:R-:W-:-:S09]  /*0ab0*/  IADD3 R19, R19, 0xa00, RZ ;  /* 0x00000a0013137810 */ /* 0x000fd20007ffe0ff */
[----:B01----:R-:W-:Y:S05]  /*0ac0*/  @P1 BRA `(.L_x_802) ;  /* 0xfffff66000001947 */ /* 0x003fea000383ffff */
[----:B------:R-:W-:Y:S05]  /*0ad0*/  EXIT ;  /* 0x000000000000794d */ /* 0x000fea0003800000 */
.L_x_798:
[----:B--2---:R-:W-:Y:S01]  /*0ae0*/  IMAD.MOV.U32 R9, RZ, RZ, R5 ;  /* 0x000000ffff097224 */ /* 0x004fe200078e0005 */
[----:B------:R-:W-:Y:S01]  /*0af0*/  MOV R8, 0x1 ;  /* 0x0000000100087802 */ /* 0x000fe20000000f00 */
[----:B------:R-:W-:Y:S01]  /*0b00*/  IMAD.MOV.U32 R7, RZ, RZ, 0x1f ;  /* 0x0000001fff077424 */ /* 0x000fe200078e00ff */
[----:B------:R-:W-:Y:S02]  /*0b10*/  MOV R10, 0xffffffff ;  /* 0xffffffff000a7802 */ /* 0x000fe40000000f00 */
[----:B------:R-:W-:Y:S02]  /*0b20*/  MOV R2, 0xb40 ;  /* 0x00000b4000027802 */ /* 0x000fe40000000f00 */
[----:B01----:R-:W-:Y:S05]  /*0b30*/  CALL.REL.NOINC `($__internal_30_$__cuda_sm70_shflsync_bfly_p) ;  /* 0x000003b000007944 */ /* 0x003fea0003c00000 */
[----:B-1----:R-:W-:Y:S01]  /*0b40*/  IMAD.MOV.U32 R2, RZ, RZ, R7 ;  /* 0x000000ffff027224 */ /* 0x002fe200078e0007 */
[----:B0-----:R-:W-:Y:S05]  /*0b50*/  BRA `(.L_x_803) ;  /* 0xfffffcd000007947 */ /* 0x001fea000383ffff */
.L_x_799:
[----:B------:R-:W-:Y:S01]  /*0b60*/  HFMA2.MMA R8, -RZ, RZ, 0, 1.1920928955078125e-07 ;  /* 0x00000002ff087435 */ /* 0x000fe200000001ff */
[----:B------:R-:W-:Y:S01]  /*0b70*/  MOV R7, 0x1f ;  /* 0x0000001f00077802 */ /* 0x000fe20000000f00 */
[----:B------:R-:W-:Y:S01]  /*0b80*/  IMAD.MOV.U32 R10, RZ, RZ, -0x1 ;  /* 0xffffffffff0a7424 */ /* 0x000fe200078e00ff */
[----:B------:R-:W-:-:S03]  /*0b90*/  MOV R2, 0xbb0 ;  /* 0x00000bb000027802 */ /* 0x000fc60000000f00 */
[----:B012---:R-:W-:Y:S05]  /*0ba0*/  CALL.REL.NOINC `($__internal_30_$__cuda_sm70_shflsync_bfly_p) ;  /* 0x0000034000007944 */ /* 0x007fea0003c00000 */
[----:B0-----:R-:W-:Y:S01]  /*0bb0*/  HFMA2.MMA R8, -RZ, RZ, 0, 2.384185791015625e-07 ;  /* 0x00000004ff087435 */ /* 0x001fe200000001ff */
[----:B-1----:R-:W-:Y:S01]  /*0bc0*/  FADD.FTZ R9, R9, R7 ;  /* 0x0000000709097221 */ /* 0x002fe20000010000 */
[----:B------:R-:W-:Y:S01]  /*0bd0*/  MOV R7, 0x1f ;  /* 0x0000001f00077802 */ /* 0x000fe20000000f00 */
[----:B------:R-:W-:Y:S01]  /*0be0*/  IMAD.MOV.U32 R10, RZ, RZ, -0x1 ;  /* 0xffffffffff0a7424 */ /* 0x000fe200078e00ff */
[----:B------:R-:W-:-:S02]  /*0bf0*/  MOV R2, 0xc10 ;  /* 0x00000c1000027802 */ /* 0x000fc40000000f00 */
[----:B------:R-:W-:Y:S05]  /*0c00*/  CALL.REL.NOINC `($__internal_30_$__cuda_sm70_shflsync_bfly_p) ;  /* 0x000002e000007944 */ /* 0x000fea0003c00000 */
[----:B0-----:R-:W-:Y:S01]  /*0c10*/  HFMA2.MMA R8, -RZ, RZ, 0, 4.76837158203125e-07 ;  /* 0x00000008ff087435 */ /* 0x001fe200000001ff */
[----:B-1----:R-:W-:Y:S01]  /*0c20*/  FADD.FTZ R9, R9, R7 ;  /* 0x0000000709097221 */ /* 0x002fe20000010000 */
[----:B------:R-:W-:Y:S01]  /*0c30*/  MOV R7, 0x1f ;  /* 0x0000001f00077802 */ /* 0x000fe20000000f00 */
[----:B------:R-:W-:Y:S01]  /*0c40*/  IMAD.MOV.U32 R10, RZ, RZ, -0x1 ;  /* 0xffffffffff0a7424 */ /* 0x000fe200078e00ff */
[----:B------:R-:W-:-:S02]  /*0c50*/  MOV R2, 0xc70 ;  /* 0x00000c7000027802 */ /* 0x000fc40000000f00 */
[----:B------:R-:W-:Y:S05]  /*0c60*/  CALL.REL.NOINC `($__internal_30_$__cuda_sm70_shflsync_bfly_p) ;  /* 0x0000028000007944 */ /* 0x000fea0003c00000 */
[----:B-1----:R-:W-:Y:S01]  /*0c70*/  FADD.FTZ R6, R9, R7 ;  /* 0x0000000709067221 */ /* 0x002fe20000010000 */
[----:B0-----:R-:W-:Y:S01]  /*0c80*/  HFMA2.MMA R8, -RZ, RZ, 0, 9.5367431640625e-07 ;  /* 0x00000010ff087435 */ /* 0x001fe200000001ff */
[----:B------:R-:W-:Y:S01]  /*0c90*/  MOV R7, 0x1f ;  /* 0x0000001f00077802 */ /* 0x000fe20000000f00 */
[----:B------:R-:W-:Y:S01]  /*0ca0*/  IMAD.MOV.U32 R10, RZ, RZ, -0x1 ;  /* 0xffffffffff0a7424 */ /* 0x000fe200078e00ff */
[----:B------:R-:W-:-:S02]  /*0cb0*/  MOV R2, 0xce0 ;  /* 0x00000ce000027802 */ /* 0x000fc40000000f00 */
[----:B------:R-:W-:Y:S02]  /*0cc0*/  MOV R9, R6 ;  /* 0x0000000600097202 */ /* 0x000fe40000000f00 */
[----:B------:R-:W-:Y:S05]  /*0cd0*/  CALL.REL.NOINC `($__internal_30_$__cuda_sm70_shflsync_bfly_p) ;  /* 0x0000021000007944 */ /* 0x000fea0003c00000 */
[----:B0-----:R-:W-:Y:S01]  /*0ce0*/  HFMA2.MMA R8, -RZ, RZ, 0, 5.9604644775390625e-08 ;  /* 0x00000001ff087435 */ /* 0x001fe200000001ff */
[----:B-1----:R-:W-:Y:S01]  /*0cf0*/  MOV R5, R7 ;  /* 0x0000000700057202 */ /* 0x002fe20000000f00 */
[----:B------:R-:W-:Y:S01]  /*0d00*/  IMAD.MOV.U32 R9, RZ, RZ, R4 ;  /* 0x000000ffff097224 */ /* 0x000fe200078e0004 */
[----:B------:R-:W-:Y:S01]  /*0d10*/  MOV R7, 0x1f ;  /* 0x0000001f00077802 */ /* 0x000fe20000000f00 */
[----:B------:R-:W-:Y:S01]  /*0d20*/  IMAD.MOV.U32 R10, RZ, RZ, -0x1 ;  /* 0xffffffffff0a7424 */ /* 0x000fe200078e00ff */
[----:B------:R-:W-:Y:S02]  /*0d30*/  MOV R2, 0xd50 ;  /* 0x00000d5000027802 */ /* 0x000fe40000000f00 */
[----:B------:R-:W-:Y:S05]  /*0d40*/  CALL.REL.NOINC `($__internal_30_$__cuda_sm70_shflsync_bfly_p) ;  /* 0x000001a000007944 */ /* 0x000fea0003c00000 */
[----:B0-----:R-:W-:Y:S01]  /*0d50*/  HFMA2.MMA R8, -RZ, RZ, 0, 1.1920928955078125e-07 ;  /* 0x00000002ff087435 */ /* 0x001fe200000001ff */
[----:B-1----:R-:W-:Y:S01]  /*0d60*/  FADD.FTZ R9, R4, R7 ;  /* 0x0000000704097221 */ /* 0x002fe20000010000 */
[----:B------:R-:W-:Y:S01]  /*0d70*/  MOV R7, 0x1f ;  /* 0x0000001f00077802 */ /* 0x000fe20000000f00 */
[----:B------:R-:W-:Y:S01]  /*0d80*/  IMAD.MOV.U32 R10, RZ, RZ, -0x1 ;  /* 0xffffffffff0a7424 */ /* 0x000fe200078e00ff */
[----:B------:R-:W-:Y:S02]  /*0d90*/  MOV R2, 0xdb0 ;  /* 0x00000db000027802 */ /* 0x000fe40000000f00 */
[----:B------:R-:W-:Y:S05]  /*0da0*/  CALL.REL.NOINC `($__internal_30_$__cuda_sm70_shflsync_bfly_p) ;  /* 0x0000014000007944 */ /* 0x000fea0003c00000 */
        /* <DEDUP_REMOVED lines=12> */
[----:B0-----:R-:W-:Y:S01]  /*0e70*/  HFMA2.MMA R8, -RZ, RZ, 0, 9.5367431640625e-07 ;  /* 0x00000010ff087435 */ /* 0x001fe200000001ff */
[----:B-1----:R-:W-:Y:S01]  /*0e80*/  FADD.FTZ R9, R9, R7 ;  /* 0x0000000709097221 */ /* 0x002fe20000010000 */
[----:B------:R-:W-:Y:S01]  /*0e90*/  MOV R7, 0x1f ;  /* 0x0000001f00077802 */ /* 0x000fe20000000f00 */
[----:B------:R-:W-:Y:S01]  /*0ea0*/  IMAD.MOV.U32 R10, RZ, RZ, -0x1 ;  /* 0xffffffffff0a7424 */ /* 0x000fe200078e00ff */
[----:B------:R-:W-:-:S02]  /*0eb0*/  MOV R2, 0xed0 ;  /* 0x00000ed000027802 */ /* 0x000fc40000000f00 */
[----:B------:R-:W-:Y:S05]  /*0ec0*/  CALL.REL.NOINC `($__internal_30_$__cuda_sm70_shflsync_bfly_p) ;  /* 0x0000002000007944 */ /* 0x000fea0003c00000 */
[----:B-1----:R-:W-:Y:S01]  /*0ed0*/  MOV R4, R7 ;  /* 0x0000000700047202 */ /* 0x002fe20000000f00 */
[----:B0-----:R-:W-:Y:S05]  /*0ee0*/  BRA `(.L_x_804) ;  /* 0xfffffa6000007947 */ /* 0x001fea000383ffff */
        .weak           $__internal_30_$__cuda_sm70_shflsync_bfly_p
        .type           $__internal_30_$__cuda_sm70_shflsync_bfly_p,@function
        .size           $__internal_30_$__cuda_sm70_shflsync_bfly_p,(.L_x_2777 - $__internal_30_$__cuda_sm70_shflsync_bfly_p)
$__internal_30_$__cuda_sm70_shflsync_bfly_p:
[----:B------:R-:W-:Y:S01]  /*0ef0*/  HFMA2.MMA R3, -RZ, RZ, 0, 0 ;  /* 0x00000000ff037435 */ /* 0x000fe200000001ff */
[----:B------:R-:W-:Y:S04]  /*0f00*/  WARPSYNC R10 ;  /* 0x0000000a00007348 */ /* 0x000fe80003800000 */
[----:B------:R0:W1:Y:S01]  /*0f10*/  SHFL.BFLY PT, R7, R9, R8, R7 ;  /* 0x0c00000809077389 */ /* 0x00006200000e0007 */
[----:B------:R-:W-:Y:S05]  /*0f20*/  RET.REL.NODEC R2 `(_ZN10layer_norm22ln_bwd_finalize_kernelINS_22Kernel_traits_finalizeILj5120Ef13__nv_bfloat16S2_S2_fjLb0ELj1024ELj4ENS_18Kernel_traits_baseILj5120EfS2_S2_S2_fjLj1024EEEEELb0ELb0EEEvNS_9BwdParamsE) ;  /* 0xfffff0d002007950 */ /* 0x000fea0003c3ffff */
.L_x_805:
        /* <DEDUP_REMOVED lines=13> */
.L_x_2777:


//--------------------- .text._ZN10layer_norm40ln_parallel_residual_bwd_finalize_kernelINS_22Kernel_traits_finalizeILj5120Ef13__nv_bfloat16S2_S2_fjLb0ELj1024ELj4ENS_18Kernel_traits_baseILj5120EfS2_S2_S2_fjLj1024EEEEELb0EEEvNS_9BwdParamsE --------------------------
	.section	.text._ZN10layer_norm40ln_parallel_residual_bwd_finalize_kernelINS_22Kernel_traits_finalizeILj5120Ef13__nv_bfloat16S2_S2_fjLb0ELj1024ELj4ENS_18Kernel_traits_baseILj5120EfS2_S2_S2_fjLj1024EEEEELb0EEEvNS_9BwdParamsE,"ax",@progbits
	.sectioninfo	@"SHI_REGISTERS=32"
	.align	128
        .global         _ZN10layer_norm40ln_parallel_residual_bwd_finalize_kernelINS_22Kernel_traits_finalizeILj5120Ef13__nv_bfloat16S2_S2_fjLb0ELj1024ELj4ENS_18Kernel_traits_baseILj5120EfS2_S2_S2_fjLj1024EEEEELb0EEEvNS_9BwdParamsE
        .type           _ZN10layer_norm40ln_parallel_residual_bwd_finalize_kernelINS_22Kernel_traits_finalizeILj5120Ef13__nv_bfloat16S2_S2_fjLb0ELj1024ELj4ENS_18Kernel_traits_baseILj5120EfS2_S2_S2_fjLj1024EEEEELb0EEEvNS_9BwdParamsE,@function
        .size           _ZN10layer_norm40ln_parallel_residual_bwd_finalize_kernelINS_22Kernel_traits_finalizeILj5120Ef13__nv_bfloat16S2_S2_fjLb0ELj1024ELj4ENS_18Kernel_traits_baseILj5120EfS2_S2_S2_fjLj1024EEEEELb0EEEvNS_9BwdParamsE,(.L_x_2778 - _ZN10layer_norm40ln_parallel_residual_bwd_finalize_kernelINS_22Kernel_traits_finalizeILj5120Ef13__nv_bfloat16S2_S2_fjLb0ELj1024ELj4ENS_18Kernel_traits_baseILj5120EfS2_S2_S2_fjLj1024EEEEELb0EEEvNS_9BwdParamsE)
        .other          _ZN10layer_norm40ln_parallel_residual_bwd_finalize_kernelINS_22Kernel_traits_finalizeILj5120Ef13__nv_bfloat16S2_S2_fjLb0ELj1024ELj4ENS_18Kernel_traits_baseILj5120EfS2_S2_S2_fjLj1024EEEEELb0EEEvNS_9BwdParamsE,@"STO_CUDA_ENTRY STV_DEFAULT"
_ZN10layer_norm40ln_parallel_residual_bwd_finalize_kernelINS_22Kernel_traits_finalizeILj5120Ef13__nv_bfloat16S2_S2_fjLb0ELj1024ELj4ENS_18Kernel_traits_baseILj5120EfS2_S2_S2_fjLj1024EEEEELb0EEEvNS_9BwdParamsE:
.text._ZN10layer_norm40ln_parallel_residual_bwd_finalize_kernelINS_22Kernel_traits_finalizeILj5120Ef13__nv_bfloat16S2_S2_fjLb0ELj1024ELj4ENS_18Kernel_traits_baseILj5120EfS2_S2_S2_fjLj1024EEEEELb0EEEvNS_9BwdParamsE:
        /* <DEDUP_REMOVED lines=19> */
.L_x_820:
        /* <DEDUP_REMOVED lines=36> */
.L_x_810:
        /* <DEDUP_REMOVED lines=59> */
.L_x_809:
[----:B------:R-:W-:Y:S05]  /*0720*/  BSYNC B1 ;  /* 0x0000000000017941 */ /* 0x000fea0003800000 */
.L_x_808:
        /* <DEDUP_REMOVED lines=35> */
.L_x_812:
[----:B------:R-:W-:Y:S05]  /*0960*/  BSYNC B1 ;  /* 0x0000000000017941 */ /* 0x000fea0003800000 */
.L_x_811:
        /* <DEDUP_REMOVED lines=17> */
.L_x_813:
[----:B------:R-:W-:Y:S05]  /*0a80*/  BSYNC B1 ;  /* 0x0000000000017941 */ /* 0x000fea0003800000 */
.L_x_807:
[----:B------:R-:W-:Y:S05]  /*0a90*/  BSYNC B0 ;  /* 0x0000000000007941 */ /* 0x000fea0003800000 */
.L_x_806:
        /* <DEDUP_REMOVED lines=14> */
.L_x_821:
        /* <DEDUP_REMOVED lines=36> */
.L_x_822:
        /* <DEDUP_REMOVED lines=11> */
.L_x_814:
[----:B0-----:R-:W-:Y:S01]  /*0e70*/  SHF.L.U32 R8, R5, 0x1, RZ ;  /* 0x0000000105087819 */ /* 0x001fe200000006ff */
[----:B------:R-:W-:Y:S01]  /*0e80*/  WARPSYNC 0xffffffff ;  /* 0xffffffff00007948 */ /* 0x000fe20003800000 */
[----:B------:R-:W-:Y:S02]  /*0e90*/  BAR.SYNC.DEFER_BLOCKING 0x0 ;  /* 0x0000000000007b1d */ /* 0x000fe40000010000 */
[----:B------:R-:W-:-:S04]  /*0ea0*/  ISETP.GE.U32.OR P1, PT, R8, c[0x0][0x168], P0 ;  /* 0x00005a0008007a0c */ /* 0x000fc80000726470 */
[----:B------:R-:W-:Y:S09]  /*0eb0*/  BSSY B0, `(.L_x_817) ;  /* 0x0000011000007945 */ /* 0x000ff20003800000 */
[----:B------:R-:W-:Y:S05]  /*0ec0*/  @P1 BRA `(.L_x_818) ;  /* 0x000000f000001947 */ /* 0x000fea0003800000 */
[----:B------:R-:W-:Y:S01]  /*0ed0*/  SHF.L.U32 R8, R0, 0x3, RZ ;  /* 0x0000000300087819 */ /* 0x000fe200000006ff */
[----:B------:R-:W-:-:S03]  /*0ee0*/  HFMA2.MMA R20, -RZ, RZ, 0, 4.76837158203125e-07 ;  /* 0x00000008ff147435 */ /* 0x000fc600000001ff */
[----:B------:R-:W-:-:S05]  /*0ef0*/  LOP3.LUT R24, R8, 0xf8, RZ, 0xc0, !PT ;  /* 0x000000f808187812 */ /* 0x000fca00078ec0ff */
[----:B------:R-:W0:Y:S02]  /*0f00*/  LDS.64 R14, [R24+0x4000] ;  /* 0x00400000180e7984 */ /* 0x000e240000000a00 */
[CC--:B------:R-:W-:Y:S02]  /*0f10*/  IMAD.WIDE.U32 R22, R5.reuse, R20.reuse, c[0x0][0x268] ;  /* 0x00009a0005167625 */ /* 0x0c0fe400078e0014 */
[----:B------:R-:W1:Y:S02]  /*0f20*/  LDS.64 R12, [R24+0x4080] ;  /* 0x00408000180c7984 */ /* 0x000e640000000a00 */
[CC--:B------:R-:W-:Y:S02]  /*0f30*/  IMAD.WIDE.U32 R16, R5.reuse, R20.reuse, c[0x0][0x260] ;  /* 0x0000980005107625 */ /* 0x0c0fe400078e0014 */
[----:B------:R-:W2:Y:S02]  /*0f40*/  LDS.64 R10, [R24+0x4100] ;  /* 0x00410000180a7984 */ /* 0x000ea40000000a00 */
[----:B------:R-:W-:-:S02]  /*0f50*/  IMAD.WIDE.U32 R18, R5, R20, c[0x0][0x278] ;  /* 0x00009e0005127625 */ /* 0x000fc400078e0014 */
[----:B------:R-:W3:Y:S02]  /*0f60*/  LDS.64 R8, [R24+0x4180] ;  /* 0x0041800018087984 */ /* 0x000ee40000000a00 */
[----:B------:R-:W-:Y:S02]  /*0f70*/  IMAD.WIDE.U32 R20, R5, R20, c[0x0][0x270] ;  /* 0x00009c0005147625 */ /* 0x000fe400078e0014 */
[----:B0-----:R0:W-:Y:S04]  /*0f80*/  STG.E.64 [R22.64], R14 ;  /* 0x0000000e16007986 */ /* 0x0011e8000c101b04 */
[----:B-1----:R0:W-:Y:S04]  /*0f90*/  STG.E.64 [R16.64], R12 ;  /* 0x0000000c10007986 */ /* 0x0021e8000c101b04 */
[----:B--2---:R0:W-:Y:S04]  /*0fa0*/  STG.E.64 [R18.64], R10 ;  /* 0x0000000a12007986 */ /* 0x0041e8000c101b04 */
[----:B---3--:R0:W-:Y:S02]  /*0fb0*/  STG.E.64 [R20.64], R8 ;  /* 0x0000000814007986 */ /* 0x0081e4000c101b04 */
.L_x_818:
[----:B------:R-:W-:Y:S05]  /*0fc0*/  BSYNC B0 ;  /* 0x0000000000007941 */ /* 0x000fea0003800000 */
.L_x_817:
[C---:B------:R-:W-:Y:S02]  /*0fd0*/  ISETP.GT.U32.AND P1, PT, R4.reuse, -0x1401, PT ;  /* 0xffffebff0400780c */ /* 0x040fe40003f24070 */
[----:B------:R-:W-:-:S02]  /*0fe0*/  IADD3 R4, R4, 0x1400, RZ ;  /* 0x0000140004047810 */ /* 0x000fc40007ffe0ff */
[----:B------:R-:W-:-:S09]  /*0ff0*/  IADD3 R5, R5, 0xa00, RZ ;  /* 0x00000a0005057810 */ /* 0x000fd20007ffe0ff */
[----:B0-----:R-:W-:Y:S01]  /*1000*/  @!P1 CALL.REL.NOINC `(.L_x_819) ;  /* 0x0000001000009944 */ /* 0x001fe20003c00000 */
[----:B------:R-:W-:Y:S05]  /*1010*/  BRA `(.L_x_820) ;  /* 0xfffff11000007947 */ /* 0x000fea000383ffff */
.L_x_819:
[----:B------:R-:W-:Y:S05]  /*1020*/  EXIT ;  /* 0x000000000000794d */ /* 0x000fea0003800000 */
.L_x_815:
[----:B------:R-:W-:Y:S01]  /*1030*/  HFMA2.MMA R17, -RZ, RZ, 0, 1.847743988037109375e-06 ;  /* 0x0000001fff117435 */ /* 0x000fe200000001ff */
[----:B----4-:R-:W-:Y:S01]  /*1040*/  IMAD.MOV.U32 R19, RZ, RZ, R12 ;  /* 0x000000ffff137224 */ /* 0x010fe200078e000c */
[----:B------:R-:W-:Y:S02]  /*1050*/  MOV R16, 0x1 ;  /* 0x0000000100107802 */ /* 0x000fe40000000f00 */
[----:B------:R-:W-:Y:S02]  /*1060*/  MOV R14, 0xffffffff ;  /* 0xffffffff000e7802 */ /* 0x000fe40000000f00 */
[----:B------:R-:W-:Y:S02]  /*1070*/  MOV R8, 0x1090 ;  /* 0x0000109000087802 */ /* 0x000fe40000000f00 */
[----:B0123--:R-:W-:Y:S05]  /*1080*/  CALL.REL.NOINC `($__internal_31_$__cuda_sm70_shflsync_bfly_p) ;  /* 0x000007b000007944 */ /* 0x00ffea0003c00000 */
[----:B01----:R-:W-:Y:S05]  /*1090*/  BRA `(.L_x_821) ;  /* 0xfffffae000007947 */ /* 0x003fea000383ffff */
.L_x_816:
[----:B------:R-:W-:Y:S01]  /*10a0*/  HFMA2.MMA R16, -RZ, RZ, 0, 1.1920928955078125e-07 ;  /* 0x00000002ff107435 */ /* 0x000fe200000001ff */
[----:B------:R-:W-:Y:S01]  /*10b0*/  IMAD.MOV.U32 R19, RZ, RZ, R12 ;  /* 0x000000ffff137224 */ /* 0x000fe200078e000c */
[----:B------:R-:W-:Y:S02]  /*10c0*/  MOV R17, 0x1f ;  /* 0x0000001f00117802 */ /* 0x000fe40000000f00 */
[----:B------:R-:W-:-:S02]  /*10d0*/  MOV R14, 0xffffffff ;  /* 0xffffffff000e7802 */ /* 0x000fc40000000f00 */
[----:B------:R-:W-:Y:S02]  /*10e0*/  MOV R8, 0x1100 ;  /* 0x0000110000087802 */ /* 0x000fe40000000f00 */
[----:B-123--:R-:W-:Y:S05]  /*10f0*/  CALL.REL.NOINC `($__internal_31_$__cuda_sm70_shflsync_bfly_p) ;  /* 0x0000074000007944 */ /* 0x00efea0003c00000 */
[----:B0-----:R-:W-:Y:S01]  /*1100*/  HFMA2.MMA R17, -RZ, RZ, 0, 1.847743988037109375e-06 ;  /* 0x0000001fff117435 */ /* 0x001fe200000001ff */
[----:B-1----:R-:W-:Y:S01]  /*1110*/  FADD.FTZ R19, R12, R14 ;  /* 0x0000000e0c137221 */ /* 0x002fe20000010000 */
[----:B------:R-:W-:Y:S01]  /*1120*/  MOV R14, 0xffffffff ;  /* 0xffffffff000e7802 */ /* 0x000fe20000000f00 */
[----:B------:R-:W-:Y:S01]  /*1130*/  IMAD.MOV.U32 R16, RZ, RZ, 0x4 ;  /* 0x00000004ff107424 */ /* 0x000fe200078e00ff */
[----:B------:R-:W-:Y:S02]  /*1140*/  MOV R8, 0x1160 ;  /* 0x0000116000087802 */ /* 0x000fe40000000f00 */
[----:B------:R-:W-:Y:S05]  /*1150*/  CALL.REL.NOINC `($__internal_31_$__cuda_sm70_shflsync_bfly_p) ;  /* 0x000006e000007944 */ /* 0x000fea0003c00000 */
[----:B0-----:R-:W-:Y:S01]  /*1160*/  HFMA2.MMA R16, -RZ, RZ, 0, 4.76837158203125e-07 ;  /* 0x00000008ff107435 */ /* 0x001fe200000001ff */
[----:B-1----:R-:W-:Y:S01]  /*1170*/  FADD.FTZ R19, R19, R14 ;  /* 0x0000000e13137221 */ /* 0x002fe20000010000 */
[----:B------:R-:W-:Y:S01]  /*1180*/  MOV R14, 0xffffffff ;  /* 0xffffffff000e7802 */ /* 0x000fe20000000f00 */
[----:B------:R-:W-:Y:S01]  /*1190*/  IMAD.MOV.U32 R17, RZ, RZ, 0x1f ;  /* 0x0000001fff117424 */ /* 0x000fe200078e00ff */
[----:B------:R-:W-:Y:S02]  /*11a0*/  MOV R8, 0x11c0 ;  /* 0x000011c000087802 */ /* 0x000fe40000000f00 */
[----:B------:R-:W-:Y:S05]  /*11b0*/  CALL.REL.NOINC `($__internal_31_$__cuda_sm70_shflsync_bfly_p) ;  /* 0x0000068000007944 */ /* 0x000fea0003c00000 */
[----:B-1----:R-:W-:Y:S01]  /*11c0*/  FADD.FTZ R12, R19, R14 ;  /* 0x0000000e130c7221 */ /* 0x002fe20000010000 */
[----:B0-----:R-:W-:Y:S01]  /*11d0*/  HFMA2.MMA R16, -RZ, RZ, 0, 9.5367431640625e-07 ;  /* 0x00000010ff107435 */ /* 0x001fe200000001ff */
[----:B------:R-:W-:Y:S01]  /*11e0*/  MOV R17, 0x1f ;  /* 0x0000001f00117802 */ /* 0x000fe20000000f00 */
[----:B------:R-:W-:Y:S01]  /*11f0*/  IMAD.MOV.U32 R14, RZ, RZ, -0x1 ;  /* 0xffffffffff0e7424 */ /* 0x000fe200078e00ff */
[----:B------:R-:W-:-:S02]  /*1200*/  MOV R8, 0x1230 ;  /* 0x0000123000087802 */ /* 0x000fc40000000f00 */
[----:B------:R-:W-:Y:S02]  /*1210*/  MOV R19, R12 ;  /* 0x0000000c00137202 */ /* 0x000fe40000000f00 */
[----:B------:R-:W-:Y:S05]  /*1220*/  CALL.REL.NOINC `($__internal_31_$__cuda_sm70_shflsync_bfly_p) ;  /* 0x0000061000007944 */ /* 0x000fea0003c00000 */
[----:B0-----:R-:W-:Y:S01]  /*1230*/  HFMA2.MMA R17, -RZ, RZ, 0, 1.847743988037109375e-06 ;  /* 0x0000001fff117435 */ /* 0x001fe200000001ff */
[----:B-1----:R-:W-:Y:S01]  /*1240*/  MOV R15, R14 ;  /* 0x0000000e000f7202 */ /* 0x002fe20000000f00 */
[----:B------:R-:W-:Y:S01]  /*1250*/  IMAD.MOV.U32 R16, RZ, RZ, 0x1 ;  /* 0x00000001ff107424 */ /* 0x000fe200078e00ff */
[----:B------:R-:W-:Y:S02]  /*1260*/  MOV R19, R13 ;  /* 0x0000000d00137202 */ /* 0x000fe40000000f00 */
[----:B------:R-:W-:Y:S02]  /*1270*/  MOV R14, 0xffffffff ;  /* 0xffffffff000e7802 */ /* 0x000fe40000000f00 */
[----:B------:R-:W-:Y:S02]  /*1280*/  MOV R8, 0x12a0 ;  /* 0x000012a000087802 */ /* 0x000fe40000000f00 */
[----:B------:R-:W-:Y:S05]  /*1290*/  CALL.REL.NOINC `($__internal_31_$__cuda_sm70_shflsync_bfly_p) ;  /* 0x000005a000007944 */ /* 0x000fea0003c00000 */
[----:B0-----:R-:W-:Y:S01]  /*12a0*/  HFMA2.MMA R16, -RZ, RZ, 0, 1.1920928955078125e-07 ;  /* 0x00000002ff107435 */ /* 0x001fe200000001ff */
[----:B-1----:R-:W-:Y:S01]  /*12b0*/  FADD.FTZ R19, R13, R14 ;  /* 0x0000000e0d137221 */ /* 0x002fe20000010000 */
[----:B------:R-:W-:Y:S01]  /*12c0*/  MOV R14, 0xffffffff ;  /* 0xffffffff000e7802 */ /* 0x000fe20000000f00 */
[----:B------:R-:W-:Y:S01]  /*12d0*/  IMAD.MOV.U32 R17, RZ, RZ, 0x1f ;  /* 0x0000001fff117424 */ /* 0x000fe200078e00ff */
[----:B------:R-:W-:-:S02]  /*12e0*/  MOV R8, 0x1300 ;  /* 0x0000130000087802 */ /* 0x000fc40000000f00 */
[----:B------:R-:W-:Y:S05]  /*12f0*/  CALL.REL.NOINC `($__internal_31_$__cuda_sm70_shflsync_bfly_p) ;  /* 0x0000054000007944 */ /* 0x000fea0003c00000 */
[----:B0-----:R-:W-:Y:S01]  /*1300*/  HFMA2.MMA R16, -RZ, RZ, 0, 2.384185791015625e-07 ;  /* 0x00000004ff107435 */ /* 0x001fe200000001ff */
[----:B-1----:R-:W-:Y:S01]  /*1310*/  FADD.FTZ R19, R19, R14 ;  /* 0x0000000e13137221 */ /* 0x002fe20000010000 */
[----:B------:R-:W-:Y:S01]  /*1320*/  MOV R17, 0x1f ;  /* 0x0000001f00117802 */ /* 0x000fe20000000f00 */
[----:B------:R-:W-:Y:S01]  /*1330*/  IMAD.MOV.U32 R14, RZ, RZ, -0x1 ;  /* 0xffffffffff0e7424 */ /* 0x000fe200078e00ff */
[----:B------:R-:W-:-:S02]  /*1340*/  MOV R8, 0x1360 ;  /* 0x0000136000087802 */ /* 0x000fc40000000f00 */
[----:B------:R-:W-:Y:S05]  /*1350*/  CALL.REL.NOINC `($__internal_31_$__cuda_sm70_shflsync_bfly_p) ;  /* 0x000004e000007944 */ /* 0x000fea0003c00000 */
[----:B0-----:R-:W-:Y:S01]  /*1360*/  HFMA2.MMA R16, -RZ, RZ, 0, 4.76837158203125e-07 ;  /* 0x00000008ff107435 */ /* 0x001fe200000001ff */
[----:B-1----:R-:W-:Y:S01]  /*1370*/  FADD.FTZ R19, R19, R14 ;  /* 0x0000000e13137221 */ /* 0x002fe20000010000 */
[----:B------:R-:W-:-:S02]  /*1380*/  MOV R17, 0x1f ;  /* 0x0000001f00117802 */ /* 0x000fc40000000f00 */
[----:B------:R-:W-:Y:S02]  /*1390*/  MOV R14, 0xffffffff ;  /* 0xffffffff000e7802 */ /* 0x000fe40000000f00 */
[----:B------:R-:W-:Y:S02]  /*13a0*/  MOV R8, 0x13c0 ;  /* 0x000013c000087802 */ /* 0x000fe40000000f00 */
[----:B------:R-:W-:Y:S05]  /*13b0*/  CALL.REL.NOINC `($__internal_31_$__cuda_sm70_shflsync_bfly_p) ;  /* 0x0000048000007944 */ /* 0x000fea0003c00000 */
[----:B-1----:R-:W-:Y:S01]  /*13c0*/  FADD.FTZ R13, R19, R14 ;  /* 0x0000000e130d7221 */ /* 0x002fe20000010000 */
[----:B0-----:R-:W-:Y:S01]  /*13d0*/  HFMA2.MMA R16, -RZ, RZ, 0, 9.5367431640625e-07 ;  /* 0x00000010ff107435 */ /* 0x001fe200000001ff */
[----:B------:R-:W-:Y:S01]  /*13e0*/  IMAD.MOV.U32 R17, RZ, RZ, 0x1f ;  /* 0x0000001fff117424 */ /* 0x000fe200078e00ff */
[----:B------:R-:W-:Y:S02]  /*13f0*/  MOV R14, 0xffffffff ;  /* 0xffffffff000e7802 */ /* 0x000fe40000000f00 */
[----:B------:R-:W-:Y:S02]  /*1400*/  MOV R19, R13 ;  /* 0x0000000d00137202 */ /* 0x000fe40000000f00 */
[----:B------:R-:W-:Y:S02]  /*1410*/  MOV R8, 0x1430 ;  /* 0x0000143000087802 */ /* 0x000fe40000000f00 */
[----:B------:R-:W-:Y:S05]  /*1420*/  CALL.REL.NOINC `($__internal_31_$__cuda_sm70_shflsync_bfly_p) ;  /* 0x0000041000007944 */ /* 0x000fea0003c00000 */
[----:B0-----:R-:W-:Y:S01]  /*1430*/  HFMA2.MMA R17, -RZ, RZ, 0, 1.847743988037109375e-06 ;  /* 0x0000001fff117435 */ /* 0x001fe200000001ff */
[----:B-1----:R-:W-:Y:S01]  /*1440*/  MOV R18, R14 ;  /* 0x0000000e00127202 */ /* 0x002fe20000000f00 */
[----:B------:R-:W-:Y:S01]  /*1450*/  IMAD.MOV.U32 R16, RZ, RZ, 0x1 ;  /* 0x00000001ff107424 */ /* 0x000fe200078e00ff */
[----:B------:R-:W-:-:S02]  /*1460*/  MOV R19, R11 ;  /* 0x0000000b00137202 */ /* 0x000fc40000000f00 */
[----:B------:R-:W-:Y:S02]  /*1470*/  MOV R14, 0xffffffff ;  /* 0xffffffff000e7802 */ /* 0x000fe40000000f00 */
[----:B------:R-:W-:Y:S02]  /*1480*/  MOV R8, 0x14a0 ;  /* 0x000014a000087802 */ /* 0x000fe40000000f00 */
[----:B------:R-:W-:Y:S05]  /*1490*/  CALL.REL.NOINC `($__internal_31_$__cuda_sm70_shflsync_bfly_p) ;  /* 0x000003a000007944 */ /* 0x000fea0003c00000 */
[----:B0-----:R-:W-:Y:S01]  /*14a0*/  HFMA2.MMA R16, -RZ, RZ, 0, 1.1920928955078125e-07 ;  /* 0x00000002ff107435 */ /* 0x001fe200000001ff */
[----:B-1----:R-:W-:Y:S01]  /*14b0*/  FADD.FTZ R19, R11, R14 ;  /* 0x0000000e0b137221 */ /* 0x002fe20000010000 */
[----:B------:R-:W-:Y:S01]  /*14c0*/  MOV R17, 0x1f ;  /* 0x0000001f00117802 */ /* 0x000fe20000000f00 */
[----:B------:R-:W-:Y:S01]  /*14d0*/  IMAD.MOV.U32 R14, RZ, RZ, -0x1 ;  /* 0xffffffffff0e7424 */ /* 0x000fe200078e00ff */
[----:B------:R-:W-:Y:S02]  /*14e0*/  MOV R8, 0x1500 ;  /* 0x0000150000087802 */ /* 0x000fe40000000f00 */
[----:B------:R-:W-:Y:S05]  /*14f0*/  CALL.REL.NOINC `($__internal_31_$__cuda_sm70_shflsync_bfly_p) ;  /* 0x0000034000007944 */ /* 0x000fea0003c00000 */
[----:B0-----:R-:W-:Y:S01]  /*1500*/  HFMA2.MMA R16, -RZ, RZ, 0, 2.384185791015625e-07 ;  /* 0x00000004ff107435 */ /* 0x001fe200000001ff */
[----:B-1----:R-:W-:Y:S01]  /*1510*/  FADD.FTZ R19, R19, R14 ;  /* 0x0000000e13137221 */ /* 0x002fe20000010000 */
[----:B------:R-:W-:Y:S02]  /*1520*/  MOV R17, 0x1f ;  /* 0x0000001f00117802 */ /* 0x000fe40000000f00 */
[----:B------:R-:W-:-:S02]  /*1530*/  MOV R14, 0xffffffff ;  /* 0xffffffff000e7802 */ /* 0x000fc40000000f00 */
        /* <DEDUP_REMOVED lines=10> */
[----:B------:R-:W-:Y:S02]  /*15e0*/  MOV R17, 0x1f ;  /* 0x0000001f00117802 */ /* 0x000fe40000000f00 */
[----:B------:R-:W-:Y:S01]  /*15f0*/  MOV R14, 0xffffffff ;  /* 0xffffffff000e7802 */ /* 0x000fe20000000f00 */
[----:B------:R-:W-:Y:S01]  /*1600*/  IMAD.MOV.U32 R19, RZ, RZ, R11 ;  /* 0x000000ffff137224 */ /* 0x000fe200078e000b */
[----:B------:R-:W-:-:S02]  /*1610*/  MOV R8, 0x1630 ;  /* 0x0000163000087802 */ /* 0x000fc40000000f00 */
[----:B------:R-:W-:Y:S05]  /*1620*/  CALL.REL.NOINC `($__internal_31_$__cuda_sm70_shflsync_bfly_p) ;  /* 0x0000021000007944 */ /* 0x000fea0003c00000 */
[----:B0-----:R-:W-:Y:S01]  /*1630*/  HFMA2.MMA R16, -RZ, RZ, 0, 5.9604644775390625e-08 ;  /* 0x00000001ff107435 */ /* 0x001fe200000001ff */
[----:B-1----:R-:W-:Y:S01]  /*1640*/  MOV R20, R14 ;  /* 0x0000000e00147202 */ /* 0x002fe20000000f00 */
[----:B------:R-:W-:Y:S01]  /*1650*/  IMAD.MOV.U32 R14, RZ, RZ, -0x1 ;  /* 0xffffffffff0e7424 */ /* 0x000fe200078e00ff */
[----:B------:R-:W-:-:S02]  /*1660*/  MOV R19, R10 ;  /* 0x0000000a00137202 */ /* 0x000fc40000000f00 */
[----:B------:R-:W-:Y:S02]  /*1670*/  MOV R17, 0x1f ;  /* 0x0000001f00117802 */ /* 0x000fe40000000f00 */
[----:B------:R-:W-:Y:S02]  /*1680*/  MOV R8, 0x16a0 ;  /* 0x000016a000087802 */ /* 0x000fe40000000f00 */
[----:B------:R-:W-:Y:S05]  /*1690*/  CALL.REL.NOINC `($__internal_31_$__cuda_sm70_shflsync_bfly_p) ;  /* 0x000001a000007944 */ /* 0x000fea0003c00000 */
[----:B0-----:R-:W-:Y:S01]  /*16a0*/  HFMA2.MMA R16, -RZ, RZ, 0, 1.1920928955078125e-07 ;  /* 0x00000002ff107435 */ /* 0x001fe200000001ff */
[----:B-1----:R-:W-:Y:S01]  /*16b0*/  FADD.FTZ R19, R10, R14 ;  /* 0x0000000e0a137221 */ /* 0x002fe20000010000 */
[----:B------:R-:W-:Y:S02]  /*16c0*/  MOV R17, 0x1f ;  /* 0x0000001f00117802 */ /* 0x000fe40000000f00 */
[----:B------:R-:W-:Y:S02]  /*16d0*/  MOV R14, 0xffffffff ;  /* 0xffffffff000e7802 */ /* 0x000fe40000000f00 */
[----:B------:R-:W-:Y:S02]  /*16e0*/  MOV R8, 0x1700 ;  /* 0x0000170000087802 */ /* 0x000fe40000000f00 */
[----:B------:R-:W-:Y:S05]  /*16f0*/  CALL.REL.NOINC `($__internal_31_$__cuda_sm70_shflsync_bfly_p) ;  /* 0x0000014000007944 */ /* 0x000fea0003c00000 */
[----:B0-----:R-:W-:Y:S01]  /*1700*/  HFMA2.MMA R16, -RZ, RZ, 0, 2.384185791015625e-07 ;  /* 0x00000004ff107435 */ /* 0x001fe200000001ff */
[----:B-1----:R-:W-:Y:S01]  /*1710*/  FADD.FTZ R19, R19, R14 ;  /* 0x0000000e13137221 */ /* 0x002fe20000010000 */
[----:B------:R-:W-:Y:S01]  /*1720*/  MOV R14, 0xffffffff ;  /* 0xffffffff000e7802 */ /* 0x000fe20000000f00 */
[----:B------:R-:W-:Y:S01]  /*1730*/  IMAD.MOV.U32 R17, RZ, RZ, 0x1f ;  /* 0x0000001fff117424 */ /* 0x000fe200078e00ff */
        /* <DEDUP_REMOVED lines=8> */
[----:B0-----:R-:W-:Y:S01]  /*17c0*/  HFMA2.MMA R17, -RZ, RZ, 0, 1.847743988037109375e-06 ;  /* 0x0000001fff117435 */ /* 0x001fe200000001ff */
[----:B-1----:R-:W-:Y:S01]  /*17d0*/  FADD.FTZ R19, R19, R14 ;  /* 0x0000000e13137221 */ /* 0x002fe20000010000 */
[----:B------:R-:W-:Y:S01]  /*17e0*/  MOV R14, 0xffffffff ;  /* 0xffffffff000e7802 */ /* 0x000fe20000000f00 */
[----:B------:R-:W-:Y:S01]  /*17f0*/  IMAD.MOV.U32 R16, RZ, RZ, 0x10 ;  /* 0x00000010ff107424 */ /* 0x000fe200078e00ff */
[----:B------:R-:W-:Y:S02]  /*1800*/  MOV R8, 0x1820 ;  /* 0x0000182000087802 */ /* 0x000fe40000000f00 */
[----:B------:R-:W-:Y:S05]  /*1810*/  CALL.REL.NOINC `($__internal_31_$__cuda_sm70_shflsync_bfly_p) ;  /* 0x0000002000007944 */ /* 0x000fea0003c00000 */
[----:B-1----:R-:W-:Y:S01]  /*1820*/  MOV R8, R14 ;  /* 0x0000000e00087202 */ /* 0x002fe20000000f00 */
[----:B0-----:R-:W-:Y:S05]  /*1830*/  BRA `(.L_x_822) ;  /* 0xfffff58000007947 */ /* 0x001fea000383ffff */
        .weak           $__internal_31_$__cuda_sm70_shflsync_bfly_p
        .type           $__internal_31_$__cuda_sm70_shflsync_bfly_p,@function
        .size           $__internal_31_$__cuda_sm70_shflsync_bfly_p,(.L_x_2778 - $__internal_31_$__cuda_sm70_shflsync_bfly_p)
$__internal_31_$__cuda_sm70_shflsync_bfly_p:
[----:B------:R-:W-:Y:S01]  /*1840*/  HFMA2.MMA R9, -RZ, RZ, 0, 0 ;  /* 0x00000000ff097435 */ /* 0x000fe200000001ff */
[----:B------:R-:W-:Y:S04]  /*1850*/  WARPSYNC R14 ;  /* 0x0000000e00007348 */ /* 0x000fe80003800000 */
[----:B------:R0:W1:Y:S01]  /*1860*/  SHFL.BFLY PT, R14, R19, R16, R17 ;  /* 0x0c000010130e7389 */ /* 0x00006200000e0011 */
[----:B------:R-:W-:Y:S05]  /*1870*/  RET.REL.NODEC R8 `(_ZN10layer_norm40ln_parallel_residual_bwd_finalize_kernelINS_22Kernel_traits_finalizeILj5120Ef13__nv_bfloat16S2_S2_fjLb0ELj1024ELj4ENS_18Kernel_traits_baseILj5120EfS2_S2_S2_fjLj1024EEEEELb0EEEvNS_9BwdParamsE) ;  /* 0xffffe78008007950 */ /* 0x000fea0003c3ffff */
.L_x_823:
        /* <DEDUP_REMOVED lines=16> */
.L_x_2778:


//--------------------- .text._ZN10layer_norm31ln_parallel_residual_bwd_kernelINS_13Kernel_traitsIf13__nv_bfloat16S2_S2_fjLj5120ELj1ELj1ELj8ELj8ENS_18Kernel_traits_baseILj5120EfS2_S2_S2_fjLj256EEEEELb1ELb1ELb0EEEvNS_9BwdParamsE --------------------------
	.section	.text._ZN10layer_norm31ln_parallel_residual_bwd_kernelINS_13Kernel_traitsIf13__nv_bfloat16S2_S2_fjLj5120ELj1ELj1ELj8ELj8ENS_18Kernel_traits_baseILj5120EfS2_S2_S2_fjLj256EEEEELb1ELb1ELb0EEEvNS_9BwdParamsE,"ax",@progbits
	.sectioninfo	@"SHI_REGISTERS=160"
	.align	128
        .global         _ZN10layer_norm31ln_parallel_residual_bwd_kernelINS_13Kernel_traitsIf13__nv_bfloat16S2_S2_fjLj5120ELj1ELj1ELj8ELj8ENS_18Kernel_traits_baseILj5120EfS2_S2_S2_fjLj256EEEEELb1ELb1ELb0EEEvNS_9BwdParamsE
        .type           _ZN10layer_norm31ln_parallel_residual_bwd_kernelINS_13Kernel_traitsIf13__nv_bfloat16S2_S2_fjLj5120ELj1ELj1ELj8ELj8ENS_18Kernel_traits_baseILj5120EfS2_S2_S2_fjLj256EEEEELb1ELb1ELb0EEEvNS_9BwdParamsE,@function
        .size           _ZN10layer_norm31ln_parallel_residual_bwd_kernelINS_13Kernel_traitsIf13__nv_bfloat16S2_S2_fjLj5120ELj1ELj1ELj8ELj8ENS_18Kernel_traits_baseILj5120EfS2_S2_S2_fjLj256EEEEELb1ELb1ELb0EEEvNS_9BwdParamsE,(.L_x_2779 - _ZN10layer_norm31ln_parallel_residual_bwd_kernelINS_13Kernel_traitsIf13__nv_bfloat16S2_S2_fjLj5120ELj1ELj1ELj8ELj8ENS_18Kernel_traits_baseILj5120EfS2_S2_S2_fjLj256EEEEELb1ELb1ELb0EEEvNS_9BwdParamsE)
        .other          _ZN10layer_norm31ln_parallel_residual_bwd_kernelINS_13Kernel_traitsIf13__nv_bfloat16S2_S2_fjLj5120ELj1ELj1ELj8ELj8ENS_18Kernel_traits_baseILj5120EfS2_S2_S2_fjLj256EEEEELb1ELb1ELb0EEEvNS_9BwdParamsE,@"STO_CUDA_ENTRY STV_DEFAULT"
_ZN10layer_norm31ln_parallel_residual_bwd_kernelINS_13Kernel_traitsIf13__nv_bfloat16S2_S2_fjLj5120ELj1ELj1ELj8ELj8ENS_18Kernel_traits_baseILj5120EfS2_S2_S2_fjLj256EEEEELb1ELb1ELb0EEEvNS_9BwdParamsE:
.text._ZN10layer_norm31ln_parallel_residual_bwd_kernelINS_13Kernel_traitsIf13__nv_bfloat16S2_S2_fjLj5120ELj1ELj1ELj8ELj8ENS_18Kernel_traits_baseILj5120EfS2_S2_S2_fjLj256EEEEELb1ELb1ELb0EEEvNS_9BwdParamsE:
        /* <DEDUP_REMOVED lines=21> */
[----:B------:R1:W5:Y:S01]  /*0150*/  @P1 LDG.E.128 R60, [R2.64] ;  /* 0x00000004023c1981 */ /* 0x000362000c1e1d00 */
[C---:B------:R-:W-:Y:S01]  /*0160*/  @P2 IMAD.WIDE.U32 R6, R4.reuse, R7, c[0x0][0x1b0] ;  /* 0x00006c0004062625 */ /* 0x040fe200078e0007 */
[----:B------:R-:W-:-:S03]  /*0170*/  @P2 IADD3 R4, R4, 0x100, RZ ;  /* 0x0000010004042810 */ /* 0x000fc60007ffe0ff */
[----:B------:R-:W-:Y:S01]  /*0180*/  @P4 IMAD.MOV.U32 R11, RZ, RZ, 0x10 ;  /* 0x00000010ff0b4424 */ /* 0x000fe200078e00ff */
[----:B------:R2:W5:Y:S01]  /*0190*/  @P2 LDG.E.128 R56, [R6.64] ;  /* 0x0000000406382981 */ /* 0x000562000c1e1d00 */
[C---:B------:R-:W-:Y:S01]  /*01a0*/  @P3 IMAD.WIDE.U32 R8, R4.reuse, R9, c[0x0][0x1b0] ;  /* 0x00006c0004083625 */ /* 0x040fe200078e0009 */
[----:B------:R-:W-:-:S03]  /*01b0*/  @P3 IADD3 R4, R4, 0x100, RZ ;  /* 0x0000010004043810 */ /* 0x000fc60007ffe0ff */
[----:B------:R-:W-:Y:S01]  /*01c0*/  @P0 IMAD.MOV.U32 R5, RZ, RZ, 0x10 ;  /* 0x00000010ff050424 */ /* 0x000fe200078e00ff */
[----:B0-----:R-:W-:Y:S01]  /*01d0*/  LEA.HI R88, R150, UR6, RZ, 0x18 ;  /* 0x0000000696587c11 */ /* 0x001fe2000f8fc0ff */
[C---:B------:R-:W-:Y:S01]  /*01e0*/  @P4 IMAD.WIDE.U32 R10, R4.reuse, R11, c[0x0][0x1b0] ;  /* 0x00006c00040a4625 */ /* 0x040fe200078e000b */
[----:B------:R-:W-:Y:S01]  /*01f0*/  @P4 IADD3 R4, R4, 0x100, RZ ;  /* 0x0000010004044810 */ /* 0x000fe20007ffe0ff */
[----:B------:R0:W5:Y:S04]  /*0200*/  @P3 LDG.E.128 R52, [R8.64] ;  /* 0x0000000408343981 */ /* 0x000168000c1e1d00 */
        /* <DEDUP_REMOVED lines=26> */
[----:B------:R-:W-:-:S02]  /*03b0*/  IMAD.MOV.U32 R89, RZ, RZ, 0x1 ;  /* 0x00000001ff597424 */ /* 0x000fc400078e00ff */
[----:B------:R-:W-:-:S05]  /*03c0*/  IMAD.MOV.U32 R41, RZ, RZ, RZ ;  /* 0x000000ffff297224 */ /* 0x000fca00078e00ff */
.L_x_856:
[----:B------:R-:W-:-:S04]  /*03d0*/  IMAD.MOV.U32 R71, RZ, RZ, 0x4 ;  /* 0x00000004ff477424 */ /* 0x000fc800078e00ff */
[----:B------:R-:W-:-:S04]  /*03e0*/  IMAD.WIDE R68, R88, R71, c[0x0][0x1a0] ;  /* 0x0000680058447625 */ /* 0x000fc800078e0247 */
[C---:B------:R-:W-:Y:S01]  /*03f0*/  IMAD.WIDE R70, R88.reuse, R71, c[0x0][0x1a8] ;  /* 0x00006a0058467625 */ /* 0x040fe200078e0247 */
[----:B-----5:R1:W5:Y:S04]  /*0400*/  LDG.E R64, [R68.64] ;  /* 0x0000000444407981 */ /* 0x020368000c1e1900 */
        /* <DEDUP_REMOVED lines=10> */
[----:B-1----:R-:W-:Y:S01]  /*04b0*/  LEA R68, P0, R103, c[0x0][0x188], 0x3 ;  /* 0x0000620067447a11 */ /* 0x002fe200078018ff */
[----:B------:R-:W-:-:S03]  /*04c0*/  IMAD.MOV.U32 R66, RZ, RZ, 0x8 ;  /* 0x00000008ff427424 */ /* 0x000fc600078e00ff */
[C---:B------:R-:W-:Y:S01]  /*04d0*/  LEA.HI.X R69, R103.reuse, c[0x0][0x18c], RZ, 0x3, P0 ;  /* 0x0000630067457a11 */ /* 0x040fe200000f1cff */
[----:B------:R-:W-:-:S05]  /*04e0*/  IMAD.WIDE.U32 R66, R103, R66, c[0x0][0x208] ;  /* 0x0000820067427625 */ /* 0x000fca00078e0042 */
[----:B------:R-:W2:Y:S01]  /*04f0*/  LDG.E.64 R68, [R68.64] ;  /* 0x0000000444447981 */ /* 0x000ea2000c1e1b00 */
[----:B------:R-:W-:-:S03]  /*0500*/  ISETP.NE.U32.AND P0, PT, RZ, c[0x0][0x250], PT ;  /* 0x00009400ff007a0c */ /* 0x000fc60003f05070 */
[----:B------:R1:W3:Y:S01]  /*0510*/  LDG.E.64 R74, [R66.64] ;  /* 0x00000004424a7981 */ /* 0x0002e2000c1e1b00 */
        /* <DEDUP_REMOVED lines=11> */
[----:B-1----:R-:W-:-:S04]  /*05d0*/  @P5 LEA R66, P0, R103, c[0x0][0x218], 0x3 ;  /* 0x0000860067425a11 */ /* 0x002fc800078018ff */
[----:B------:R-:W-:Y:S02]  /*05e0*/  @P5 LEA.HI.X R67, R103, c[0x0][0x21c], RZ, 0x3, P0 ;  /* 0x0000870067435a11 */ /* 0x000fe400000f1cff */
[----:B0-----:R-:W-:-:S03]  /*05f0*/  ISETP.NE.AND P0, PT, R151, RZ, PT ;  /* 0x000000ff9700720c */ /* 0x001fc60003f05270 */
[----:B------:R0:W5:Y:S01]  /*0600*/  @P5 LDG.E.64 R2, [R66.64] ;  /* 0x0000000442025981 */ /* 0x000162000c1e1b00 */
[----:B--2---:R-:W-:Y:S01]  /*0610*/  IMAD.MOV.U32 R76, RZ, RZ, R68 ;  /* 0x000000ffff4c7224 */ /* 0x004fe200078e0044 */
[--C-:B------:R-:W-:Y:S01]  /*0620*/  SHF.R.U64 R79, R68, 0x10, R69.reuse ;  /* 0x00000010444f7819 */ /* 0x100fe20000001245 */
[--C-:B------:R-:W-:Y:S01]  /*0630*/  IMAD.MOV.U32 R77, RZ, RZ, R69.reuse ;  /* 0x000000ffff4d7224 */ /* 0x100fe200078e0045 */
[----:B------:R-:W-:Y:S01]  /*0640*/  SHF.R.U32.HI R78, RZ, 0x10, R69 ;  /* 0x00000010ff4e7819 */ /* 0x000fe20000011645 */
[----:B---3--:R-:W-:Y:S01]  /*0650*/  IMAD.MOV.U32 R65, RZ, RZ, R74 ;  /* 0x000000ffff417224 */ /* 0x008fe200078e004a */
[----:B-----5:R-:W-:Y:S02]  /*0660*/  FSEL R69, R64, RZ, !P0 ;  /* 0x000000ff40457208 */ /* 0x020fe40004000000 */
[----:B------:R-:W-:Y:S02]  /*0670*/  PRMT R76, RZ, 0x5410, R76 ;  /* 0x00005410ff4c7816 */ /* 0x000fe4000000004c */
[----:B----4-:R-:W-:-:S02]  /*0680*/  PRMT R70, RZ, 0x5410, R77 ;  /* 0x00005410ff467816 */ /* 0x010fc4000000004d */
[----:B0-----:R-:W-:Y:S01]  /*0690*/  PRMT R66, RZ, 0x5410, R79 ;  /* 0x00005410ff427816 */ /* 0x001fe2000000004f */
[C---:B------:R-:W-:Y:S01]  /*06a0*/  FADD.FTZ R76, -R69.reuse, R76 ;  /* 0x0000004c454c7221 */ /* 0x040fe20000010100 */
[----:B------:R-:W-:Y:S02]  /*06b0*/  SHF.R.U64 R73, R74, 0x10, R75 ;  /* 0x000000104a497819 */ /* 0x000fe4000000124b */
[----:B------:R-:W-:Y:S01]  /*06c0*/  PRMT R65, RZ, 0x5410, R65 ;  /* 0x00005410ff417816 */ /* 0x000fe20000000041 */
[----:B------:R-:W-:Y:S01]  /*06d0*/  IMAD.MOV.U32 R68, RZ, RZ, R75 ;  /* 0x000000ffff447224 */ /* 0x000fe200078e004b */
[----:B------:R-:W-:Y:S01]  /*06e0*/  PRMT R74, RZ, 0x5410, R78 ;  /* 0x00005410ff4a7816 */ /* 0x000fe2000000004e */
[C---:B------:R-:W-:Y:S01]  /*06f0*/  FADD.FTZ R72, -R69.reuse, R70 ;  /* 0x0000004645487221 */ /* 0x040fe20000010100 */
[----:B------:R-:W-:Y:S01]  /*0700*/  PRMT R70, RZ, 0x5410, R73 ;  /* 0x00005410ff467816 */ /* 0x000fe20000000049 */
[----:B------:R-:W-:Y:S02]  /*0710*/  FADD.FTZ R66, -R69, R66 ;  /* 0x0000004245427221 */ /* 0x000fe40000010100 */
[----:B------:R-:W-:-:S02]  /*0720*/  FMUL.FTZ R135, R133, R76 ;  /* 0x0000004c85877220 */ /* 0x000fc40000410000 */
[-C--:B------:R-:W-:Y:S01]  /*0730*/  FMUL.FTZ R136, R60, R65.reuse ;  /* 0x000000413c887220 */ /* 0x080fe20000410000 */
[----:B------:R-:W-:Y:S01]  /*0740*/  PRMT R67, RZ, 0x5410, R68 ;  /* 0x00005410ff437816 */ /* 0x000fe20000000044 */
[----:B------:R-:W-:Y:S01]  /*0750*/  FADD.FTZ R74, -R69, R74 ;  /* 0x0000004a454a7221 */ /* 0x000fe20000010100 */
[----:B------:R-:W-:Y:S01]  /*0760*/  SHF.R.U32.HI R69, RZ, 0x10, R75 ;  /* 0x00000010ff457819 */ /* 0x000fe2000001164b */
[----:B------:R-:W-:Y:S02]  /*0770*/  FADD.FTZ R20, R20, R65 ;  /* 0x0000004114147221 */ /* 0x000fe40000010000 */
[----:B------:R-:W-:Y:S02]  /*0780*/  FMUL.FTZ R134, R133, R66 ;  /* 0x0000004285867220 */ /* 0x000fe40000410000 */
[----:B------:R-:W-:Y:S02]  /*0790*/  FFMA.FTZ R40, R135, R65, R40 ;  /* 0x0000004187287223 */ /* 0x000fe40000010028 */
[----:B------:R-:W-:-:S02]  /*07a0*/  FMUL.FTZ R139, R133, R72 ;  /* 0x00000048858b7220 */ /* 0x000fc40000410000 */
[----:B------:R-:W-:Y:S02]  /*07b0*/  FMUL.FTZ R137, R61, R70 ;  /* 0x000000463d897220 */ /* 0x000fe40000410000 */
[----:B------:R-:W-:Y:S02]  /*07c0*/  FADD.FTZ R66, RZ, R136 ;  /* 0x00000088ff427221 */ /* 0x000fe40000010000 */
[----:B------:R-:W-:Y:S01]  /*07d0*/  FFMA.FTZ R65, R135, R136, RZ ;  /* 0x0000008887417223 */ /* 0x000fe200000100ff */
        /* <DEDUP_REMOVED lines=10> */
[----:B------:R-:W-:Y:S01]  /*0880*/  IADD3 R65, R103, 0x100, RZ ;  /* 0x0000010067417810 */ /* 0x000fe20007ffe0ff */
[----:B------:R-:W-:-:S02]  /*0890*/  FADD.FTZ R21, R21, R70 ;  /* 0x0000004615157221 */ /* 0x000fc40000010000 */
[----:B------:R-:W-:Y:S02]  /*08a0*/  FFMA.FTZ R41, R134, R70, R41 ;  /* 0x0000004686297223 */ /* 0x000fe40000010029 */
[----:B------:R-:W-:Y:S02]  /*08b0*/  FADD.FTZ R23, R23, R68 ;  /* 0x0000004417177221 */ /* 0x000fe40000010000 */
[----:B------:R-:W-:Y:S02]  /*08c0*/  FFMA.FTZ R43, R141, R68, R43 ;  /* 0x000000448d2b7223 */ /* 0x000fe4000001002b */
[----:B------:R-:W-:Y:S02]  /*08d0*/  FADD.FTZ R67, R67, R140 ;  /* 0x0000008c43437221 */ /* 0x000fe40000010000 */
[----:B------:R-:W-:Y:S02]  /*08e0*/  FFMA.FTZ R66, R141, R140, R66 ;  /* 0x0000008c8d427223 */ /* 0x000fe40000010042 */
.L_x_826:
[----:B-1----:R-:W-:Y:S05]  /*08f0*/  BSYNC B0 ;  /* 0x0000000000007941 */ /* 0x002fea0003800000 */
.L_x_825:
[----:B------:R-:W-:Y:S01]  /*0900*/  BSSY B0, `(.L_x_827) ;  /* 0x0000046000007945 */ /* 0x000fe20003800000 */
[----:B------:R-:W-:Y:S05]  /*0910*/  @!P2 BRA `(.L_x_828) ;  /* 0x000004400000a947 */ /* 0x000fea0003800000 */
[----:B------:R-:W-:Y:S01]  /*0920*/  LEA R70, P0, R65, c[0x0][0x188], 0x3 ;  /* 0x0000620041467a11 */ /* 0x000fe200078018ff */
        /* <DEDUP_REMOVED lines=20> */
[----:B------:R0:W5:Y:S02]  /*0a70*/  @P5 LDG.E.64 R80, [R68.64] ;  /* 0x0000000444505981 */ /* 0x000164000c1e1b00 */
[----:B-----5:R-:W-:Y:S02]  /*0a80*/  FSEL R144, R64, RZ, !P0 ;  /* 0x000000ff40907208 */ /* 0x020fe40004000000 */
[----:B------:R-:W-:Y:S02]  /*0a90*/  IADD3 R65, R65, 0x100, RZ ;  /* 0x0000010041417810 */ /* 0x000fe40007ffe0ff */
[--C-:B--2---:R-:W-:Y:S01]  /*0aa0*/  SHF.R.U32.HI R142, RZ, 0x10, R71.reuse ;  /* 0x00000010ff8e7819 */ /* 0x104fe20000011647 */
[----:B------:R-:W-:Y:S01]  /*0ab0*/  IMAD.MOV.U32 R78, RZ, RZ, R70 ;  /* 0x000000ffff4e7224 */ /* 0x000fe200078e0046 */
[--C-:B------:R-:W-:Y:S01]  /*0ac0*/  SHF.R.U64 R143, R70, 0x10, R71.reuse ;  /* 0x00000010468f7819 */ /* 0x100fe20000001247 */
[----:B------:R-:W-:Y:S01]  /*0ad0*/  IMAD.MOV.U32 R79, RZ, RZ, R71 ;  /* 0x000000ffff4f7224 */ /* 0x000fe200078e0047 */
[----:B0-----:R-:W-:Y:S01]  /*0ae0*/  PRMT R69, RZ, 0x5410, R142 ;  /* 0x00005410ff457816 */ /* 0x001fe2000000008e */
[----:B---3--:R-:W-:Y:S01]  /*0af0*/  IMAD.MOV.U32 R70, RZ, RZ, R76 ;  /* 0x000000ffff467224 */ /* 0x008fe200078e004c */
[----:B------:R-:W-:-:S02]  /*0b00*/  PRMT R78, RZ, 0x5410, R78 ;  /* 0x00005410ff4e7816 */ /* 0x000fc4000000004e */
[----:B------:R-:W-:Y:S01]  /*0b10*/  PRMT R68, RZ, 0x5410, R143 ;  /* 0x00005410ff447816 */ /* 0x000fe2000000008f */
[C---:B------:R-:W-:Y:S01]  /*0b20*/  FADD.FTZ R74, -R144.reuse, R69 ;  /* 0x00000045904a7221 */ /* 0x040fe20000010100 */
[----:B------:R-:W-:Y:S01]  /*0b30*/  PRMT R79, RZ, 0x5410, R79 ;  /* 0x00005410ff4f7816 */ /* 0x000fe2000000004f */
[----:B------:R-:W-:Y:S01]  /*0b40*/  FADD.FTZ R78, -R144, R78 ;  /* 0x0000004e904e7221 */ /* 0x000fe20000010100 */
[--C-:B------:R-:W-:Y:S02]  /*0b50*/  SHF.R.U64 R75, R76, 0x10, R77.reuse ;  /* 0x000000104c4b7819 */ /* 0x100fe4000000124d */
[----:B------:R-:W-:Y:S01]  /*0b60*/  PRMT R69, RZ, 0x5410, R70 ;  /* 0x00005410ff457816 */ /* 0x000fe20000000046 */
[----:B------:R-:W-:Y:S01]  /*0b70*/  IMAD.MOV.U32 R71, RZ, RZ, R77 ;  /* 0x000000ffff477224 */ /* 0x000fe200078e004d */
[----:B------:R-:W-:Y:S01]  /*0b80*/  PRMT R70, RZ, 0x5410, R75 ;  /* 0x00005410ff467816 */ /* 0x000fe2000000004b */
[C---:B------:R-:W-:Y:S02]  /*0b90*/  FADD.FTZ R68, -R144.reuse, R68 ;  /* 0x0000004490447221 */ /* 0x040fe40000010100 */
[----:B----4-:R-:W-:-:S02]  /*0ba0*/  FADD.FTZ R72, -R144, R79 ;  /* 0x0000004f90487221 */ /* 0x010fc40000010100 */
[C---:B------:R-:W-:Y:S02]  /*0bb0*/  FMUL.FTZ R143, R133.reuse, R78 ;  /* 0x0000004e858f7220 */ /* 0x040fe40000410000 */
[----:B------:R-:W-:Y:S01]  /*0bc0*/  FMUL.FTZ R144, R56, R69 ;  /* 0x0000004538907220 */ /* 0x000fe20000410000 */
        /* <DEDUP_REMOVED lines=25> */
.L_x_828:
[----:B------:R-:W-:Y:S05]  /*0d60*/  BSYNC B0 ;  /* 0x0000000000007941 */ /* 0x000fea0003800000 */
.L_x_827:
        /* <DEDUP_REMOVED lines=25> */
[----:B------:R-:W-:Y:S01]  /*0f00*/  IADD3 R65, R65, 0x100, RZ ;  /* 0x0000010041417810 */ /* 0x000fe20007ffe0ff */
[----:B--2---:R-:W-:Y:S01]  /*0f10*/  IMAD.MOV.U32 R78, RZ, RZ, R74 ;  /* 0x000000ffff4e7224 */ /* 0x004fe200078e004a */
[--C-:B------:R-:W-:Y:S02]  /*0f20*/  SHF.R.U64 R108, R74, 0x10, R75.reuse ;  /* 0x000000104a6c7819 */ /* 0x100fe4000000124b */
[--C-:B------:R-:W-:Y:S01]  /*0f30*/  SHF.R.U32.HI R74, RZ, 0x10, R75.reuse ;  /* 0x00000010ff4a7819 */ /* 0x100fe2000001164b */
[----:B------:R-:W-:Y:S01]  /*0f40*/  IMAD.MOV.U32 R79, RZ, RZ, R75 ;  /* 0x000000ffff4f7224 */ /* 0x000fe200078e004b */
[----:B------:R-:W-:Y:S01]  /*0f50*/  PRMT R78, RZ, 0x5410, R78 ;  /* 0x00005410ff4e7816 */ /* 0x000fe2000000004e */
[----:B---3--:R-:W-:Y:S01]  /*0f60*/  IMAD.MOV.U32 R72, RZ, RZ, R76 ;  /* 0x000000ffff487224 */ /* 0x008fe200078e004c */
[----:B0-----:R-:W-:-:S02]  /*0f70*/  PRMT R69, RZ, 0x5410, R74 ;  /* 0x00005410ff457816 */ /* 0x001fc4000000004a */
[----:B------:R-:W-:Y:S02]  /*0f80*/  SHF.R.U64 R75, R76, 0x10, R77 ;  /* 0x000000104c4b7819 */ /* 0x000fe4000000124d */
[----:B------:R-:W-:Y:S01]  /*0f90*/  PRMT R68, RZ, 0x5410, R108 ;  /* 0x00005410ff447816 */ /* 0x000fe2000000006c */
[C---:B------:R-:W-:Y:S01]  /*0fa0*/  FADD.FTZ R76, -R109.reuse, R69 ;  /* 0x000000456d4c7221 */ /* 0x040fe20000010100 */
[----:B------:R-:W-:Y:S01]  /*0fb0*/  PRMT R79, RZ, 0x5410, R79 ;  /* 0x00005410ff4f7816 */ /* 0x000fe2000000004f */
[C---:B------:R-:W-:Y:S01]  /*0fc0*/  FADD.FTZ R78, -R109.reuse, R78 ;  /* 0x0000004e6d4e7221 */ /* 0x040fe20000010100 */
[----:B------:R-:W-:Y:S01]  /*0fd0*/  PRMT R69, RZ, 0x5410, R72 ;  /* 0x00005410ff457816 */ /* 0x000fe20000000048 */
[----:B------:R-:W-:Y:S01]  /*0fe0*/  IMAD.MOV.U32 R73, RZ, RZ, R77 ;  /* 0x000000ffff497224 */ /* 0x000fe200078e004d */
[----:B----4-:R-:W-:Y:S01]  /*0ff0*/  PRMT R70, RZ, 0x5410, R75 ;  /* 0x00005410ff467816 */ /* 0x010fe2000000004b */
[C---:B------:R-:W-:Y:S02]  /*1000*/  FADD.FTZ R68, -R109.reuse, R68 ;  /* 0x000000446d447221 */ /* 0x040fe40000010100 */
[----:B------:R-:W-:-:S02]  /*1010*/  FADD.FTZ R74, -R109, R79 ;  /* 0x0000004f6d4a7221 */ /* 0x000fc40000010100 */
        /* <DEDUP_REMOVED lines=27> */
.L_x_830:
[----:B------:R-:W-:Y:S05]  /*11d0*/  BSYNC B0 ;  /* 0x0000000000007941 */ /* 0x000fea0003800000 */
.L_x_829:
        /* <DEDUP_REMOVED lines=70> */
.L_x_832:
[----:B------:R-:W-:Y:S05]  /*1640*/  BSYNC B0 ;  /* 0x0000000000007941 */ /* 0x000fea0003800000 */
.L_x_831:
[----:B------:R-:W-:Y:S01]  /*1650*/  ISETP.GE.U32.AND P0, PT, R0, 0x500, PT ;  /* 0x000005000000780c */ /* 0x000fe20003f06070 */
[----:B------:R-:W-:-:S12]  /*1660*/  BSSY B0, `(.L_x_833) ;  /* 0x0000045000007945 */ /* 0x000fd80003800000 */
        /* <DEDUP_REMOVED lines=9> */
[----:B------:R-:W-:-:S12]  /*1700*/  IMAD.SHL.U32 R76, R65, 0x4, RZ ;  /* 0x00000004414c7824 */ /* 0x000fd800078e00ff */
        /* <DEDUP_REMOVED lines=9> */
[----:B-1----:R-:W-:-:S04]  /*17a0*/  @P5 IADD3 R68, P0, R76, c[0x0][0x198], RZ ;  /* 0x000066004c445a10 */ /* 0x002fc80007f1e0ff */
[----:B------:R-:W-:Y:S02]  /*17b0*/  @P5 IADD3.X R69, R65, c[0x0][0x19c], RZ, P0, !PT ;  /* 0x0000670041455a10 */ /* 0x000fe400007fe4ff */
[----:B0-----:R-:W-:-:S03]  /*17c0*/  ISETP.NE.AND P0, PT, R151, RZ, PT ;  /* 0x000000ff9700720c */ /* 0x001fc60003f05270 */
[----:B------:R0:W5:Y:S02]  /*17d0*/  @P5 LDG.E R94, [R68.64] ;  /* 0x00000004445e5981 */ /* 0x000164000c1e1900 */
[----:B-----5:R-:W-:Y:S01]  /*17e0*/  FSEL R77, R64, RZ, !P0 ;  /* 0x000000ff404d7208 */ /* 0x020fe20004000000 */
[----:B--2---:R-:W-:Y:S01]  /*17f0*/  IMAD.MOV.U32 R76, RZ, RZ, R72 ;  /* 0x000000ffff4c7224 */ /* 0x004fe200078e0048 */
[--C-:B----4-:R-:W-:Y:S02]  /*1800*/  SHF.R.U32.HI R71, RZ, 0x10, R73.reuse ;  /* 0x00000010ff477819 */ /* 0x110fe40000011649 */
[--C-:B------:R-:W-:Y:S01]  /*1810*/  SHF.R.U64 R72, R72, 0x10, R73.reuse ;  /* 0x0000001048487819 */ /* 0x100fe20000001249 */
[----:B------:R-:W-:Y:S01]  /*1820*/  IMAD.MOV.U32 R70, RZ, RZ, R73 ;  /* 0x000000ffff467224 */ /* 0x000fe200078e0049 */
[----:B0-----:R-:W-:Y:S01]  /*1830*/  PRMT R69, RZ, 0x5410, R71 ;  /* 0x00005410ff457816 */ /* 0x001fe20000000047 */
[----:B---3--:R-:W-:Y:S01]  /*1840*/  IMAD.MOV.U32 R64, RZ, RZ, R74 ;  /* 0x000000ffff407224 */ /* 0x008fe200078e004a */
[----:B------:R-:W-:-:S02]  /*1850*/  PRMT R68, RZ, 0x5410, R72 ;  /* 0x00005410ff447816 */ /* 0x000fc40000000048 */
[----:B------:R-:W-:Y:S01]  /*1860*/  PRMT R76, RZ, 0x5410, R76 ;  /* 0x00005410ff4c7816 */ /* 0x000fe2000000004c */
[C---:B------:R-:W-:Y:S01]  /*1870*/  FADD.FTZ R132, -R77.reuse, R69 ;  /* 0x000000454d847221 */ /* 0x040fe20000010100 */
[--C-:B------:R-:W-:Y:S01]  /*1880*/  SHF.R.U64 R73, R74, 0x10, R75.reuse ;  /* 0x000000104a497819 */ /* 0x100fe2000000124b */
[C---:B------:R-:W-:Y:S01]  /*1890*/  FADD.FTZ R68, -R77.reuse, R68 ;  /* 0x000000444d447221 */ /* 0x040fe20000010100 */
[----:B------:R-:W-:Y:S01]  /*18a0*/  PRMT R70, RZ, 0x5410, R70 ;  /* 0x00005410ff467816 */ /* 0x000fe20000000046 */
[C---:B------:R-:W-:Y:S01]  /*18b0*/  FADD.FTZ R76, -R77.reuse, R76 ;  /* 0x0000004c4d4c7221 */ /* 0x040fe20000010100 */
[----:B------:R-:W-:Y:S01]  /*18c0*/  PRMT R69, RZ, 0x5410, R64 ;  /* 0x00005410ff457816 */ /* 0x000fe20000000040 */
[----:B------:R-:W-:Y:S01]  /*18d0*/  IMAD.MOV.U32 R65, RZ, RZ, R75 ;  /* 0x000000ffff417224 */ /* 0x000fe200078e004b */
[----:B------:R-:W-:Y:S01]  /*18e0*/  PRMT R64, RZ, 0x5410, R73 ;  /* 0x00005410ff407816 */ /* 0x000fe20000000049 */
[----:B------:R-:W-:Y:S02]  /*18f0*/  FADD.FTZ R70, -R77, R70 ;  /* 0x000000464d467221 */ /* 0x000fe40000010100 */
[----:B------:R-:W-:-:S02]  /*1900*/  FMUL.FTZ R126, R133, R68 ;  /* 0x00000044857e7220 */ /* 0x000fc40000410000 */
[----:B------:R-:W-:Y:S02]  /*1910*/  FMUL.FTZ R125, R133, R76 ;  /* 0x0000004c857d7220 */ /* 0x000fe40000410000 */
[----:B------:R-:W-:Y:S01]  /*1920*/  FMUL.FTZ R128, R44, R69 ;  /* 0x000000452c807220 */ /* 0x000fe20000410000 */
[----:B------:R-:W-:Y:S01]  /*1930*/  PRMT R65, RZ, 0x5410, R65 ;  /* 0x00005410ff417816 */ /* 0x000fe20000000041 */
[----:B------:R-:W-:Y:S01]  /*1940*/  FADD.FTZ R5, R5, R64 ;  /* 0x0000004005057221 */ /* 0x000fe20000010000 */
[----:B------:R-:W-:Y:S01]  /*1950*/  SHF.R.U32.HI R72, RZ, 0x10, R75 ;  /* 0x00000010ff487819 */ /* 0x000fe2000001164b */
        /* <DEDUP_REMOVED lines=21> */
.L_x_834:
[----:B------:R-:W-:Y:S05]  /*1ab0*/  BSYNC B0 ;  /* 0x0000000000007941 */ /* 0x000fea0003800000 */
.L_x_833:
[----:B------:R-:W-:Y:S02]  /*1ac0*/  LOP3.LUT P5, RZ, R89, 0xff, RZ, 0xc0, !PT ;  /* 0x000000ff59ff7812 */ /* 0x000fe400078ac0ff */
[----:B------:R-:W-:-:S02]  /*1ad0*/  SHF.R.U32.HI R68, RZ, 0x5, R150 ;  /* 0x00000005ff447819 */ /* 0x000fc40000011696 */
[----:B------:R-:W-:Y:S02]  /*1ae0*/  LOP3.LUT P0, RZ, R150, 0x1f, RZ, 0xc0, !PT ;  /* 0x0000001f96ff7812 */ /* 0x000fe4000780c0ff */
[----:B------:R-:W-:-:S07]  /*1af0*/  LOP3.LUT R152, R68, 0x7fffff8, RZ, 0xc0, !PT ;  /* 0x07fffff844987812 */ /* 0x000fce00078ec0ff */
[----:B------:R-:W-:Y:S01]  /*1b00*/  @!P5 IADD3 R152, R152, 0x8, RZ ;  /* 0x000000089898d810 */ /* 0x000fe20007ffe0ff */
[----:B------:R-:W-:Y:S05]  /*1b10*/  BRA.DIV ~URZ, `(.L_x_835) ;  /* 0x000025f27f007947 */ /* 0x000fea000b800000 */
[----:B------:R1:W2:Y:S02]  /*1b20*/  SHFL.DOWN PT, R70, R67, 0x10, 0x1f ;  /* 0x0a001f0043467f89 */ /* 0x0002a400000e0000 */
.L_x_857:
[----:B------:R-:W-:Y:S05]  /*1b30*/  BRA.DIV ~URZ, `(.L_x_836) ;  /* 0x000026527f007947 */ /* 0x000fea000b800000 */
[----:B------:R-:W3:Y:S01]  /*1b40*/  SHFL.DOWN PT, R65, R66, 0x10, 0x1f ;  /* 0x0a001f0042417f89 */ /* 0x000ee200000e0000 */
[----:B--2---:R-:W-:-:S05]  /*1b50*/  FADD.FTZ R71, R70, R67 ;  /* 0x0000004346477221 */ /* 0x004fca0000010000 */
[----:B-----5:R-:W2:Y:S01]  /*1b60*/  SHFL.DOWN PT, R64, R71, 0x8, 0x1f ;  /* 0x09001f0047407f89 */ /* 0x020ea200000e0000 */
[----:B---3--:R-:W-:-:S05]  /*1b70*/  FADD.FTZ R65, R65, R66 ;  /* 0x0000004241417221 */ /* 0x008fca0000010000 */
        /* <DEDUP_REMOVED lines=13> */
.L_x_858:
        /* <DEDUP_REMOVED lines=8> */
[----:B-1----:R-:W1:Y:S04]  /*1cd0*/  LDS.128 R64, [R152.X8+0x5000] ;  /* 0x0050000098407984 */ /* 0x002e680000008c00 */
[----:B------:R-:W2:Y:S04]  /*1ce0*/  LDS.128 R68, [R152.X8+0x5010] ;  /* 0x0050100098447984 */ /* 0x000ea80000008c00 */
[----:B------:R-:W3:Y:S04]  /*1cf0*/  LDS.128 R72, [R152.X8+0x5020] ;  /* 0x0050200098487984 */ /* 0x000ee80000008c00 */
[----:B------:R-:W4:Y:S01]  /*1d00*/  LDS.128 R76, [R152.X8+0x5030] ;  /* 0x00503000984c7984 */ /* 0x000f220000008c00 */
[----:B-1----:R-:W-:-:S02]  /*1d10*/  FADD.FTZ R155, RZ, R64 ;  /* 0x00000040ff9b7221 */ /* 0x002fc40000010000 */
[----:B------:R-:W-:Y:S02]  /*1d20*/  FADD.FTZ R64, RZ, R65 ;  /* 0x00000041ff407221 */ /* 0x000fe40000010000 */
[----:B------:R-:W-:Y:S02]  /*1d30*/  FADD.FTZ R155, R66, R155 ;  /* 0x0000009b429b7221 */ /* 0x000fe40000010000 */
[----:B------:R-:W-:Y:S02]  /*1d40*/  FADD.FTZ R64, R67, R64 ;  /* 0x0000004043407221 */ /* 0x000fe40000010000 */
[----:B--2---:R-:W-:Y:S02]  /*1d50*/  FADD.FTZ R155, R155, R68 ;  /* 0x000000449b9b7221 */ /* 0x004fe40000010000 */
        /* <DEDUP_REMOVED lines=23> */
[----:B------:R-:W-:Y:S01]  /*1ed0*/  @P0 SHF.R.U64 R69, R2, 0x10, R3 ;  /* 0x0000001002450819 */ /* 0x000fe20000001203 */
[----:B------:R-:W-:Y:S02]  /*1ee0*/  FMUL.FTZ R68, R133, R68 ;  /* 0x0000004485447220 */ /* 0x000fe40000410000 */
[----:B------:R-:W-:Y:S01]  /*1ef0*/  FADD.FTZ R70, R137, -R70 ;  /* 0x8000004689467221 */ /* 0x000fe20000010000 */
[----:B------:R-:W-:Y:S01]  /*1f00*/  @P0 PRMT R65, RZ, 0x5410, R65 ;  /* 0x00005410ff410816 */ /* 0x000fe20000000041 */
[----:B------:R-:W-:Y:S01]  /*1f10*/  FFMA.FTZ R71, R139, R66, R73 ;  /* 0x000000428b477223 */ /* 0x000fe20000010049 */
[----:B------:R-:W-:Y:S01]  /*1f20*/  @P0 PRMT R69, RZ, 0x5410, R69 ;  /* 0x00005410ff450816 */ /* 0x000fe20000000045 */
[----:B------:R-:W-:-:S02]  /*1f30*/  FMUL.FTZ R70, R133, R70 ;  /* 0x0000004685467220 */ /* 0x000fc40000410000 */
[----:B------:R-:W-:Y:S02]  /*1f40*/  @P0 FADD.FTZ R68, R68, R65 ;  /* 0x0000004144440221 */ /* 0x000fe40000010000 */
[----:B------:R-:W-:Y:S02]  /*1f50*/  FADD.FTZ R72, R138, -R71 ;  /* 0x800000478a487221 */ /* 0x000fe40000010000 */
[----:B------:R-:W-:Y:S02]  /*1f60*/  FMUL.FTZ R67, R68, c[0x0][0x1e8] ;  /* 0x00007a0044437a20 */ /* 0x000fe40000410000 */
[----:B------:R-:W-:Y:S02]  /*1f70*/  @P0 FADD.FTZ R70, R70, R69 ;  /* 0x0000004546460221 */ /* 0x000fe40000010000 */
[----:B------:R-:W-:Y:S01]  /*1f80*/  @P0 IMAD.MOV.U32 R71, RZ, RZ, R3 ;  /* 0x000000ffff470224 */ /* 0x000fe200078e0003 */
[----:B------:R-:W-:Y:S01]  /*1f90*/  FSEL R65, R67, RZ, P5 ;  /* 0x000000ff43417208 */ /* 0x000fe20002800000 */
[----:B------:R-:W-:Y:S01]  /*1fa0*/  FFMA.FTZ R73, R141, R66, R73 ;  /* 0x000000428d497223 */ /* 0x000fe20000010049 */
[----:B------:R-:W-:Y:S01]  /*1fb0*/  ISETP.NE.U32.AND P5, PT, RZ, c[0x0][0x250], PT ;  /* 0x00009400ff007a0c */ /* 0x000fe20003fa5070 */
[----:B------:R-:W-:Y:S01]  /*1fc0*/  FMUL.FTZ R76, R70, c[0x0][0x1e8] ;  /* 0x00007a00464c7a20 */ /* 0x000fe20000410000 */
[----:B------:R-:W-:Y:S01]  /*1fd0*/  @P0 PRMT R71, RZ, 0x5410, R71 ;  /* 0x00005410ff470816 */ /* 0x000fe20000000047 */
[----:B------:R-:W-:Y:S01]  /*1fe0*/  FADD.FTZ R74, R140, -R73 ;  /* 0x800000498c4a7221 */ /* 0x000fe20000010000 */
[----:B------:R-:W-:Y:S01]  /*1ff0*/  ISETP.NE.AND.EX P5, PT, RZ, c[0x0][0x254], PT, P5 ;  /* 0x00009500ff007a0c */ /* 0x000fe20003fa5350 */
[C---:B------:R-:W-:Y:S01]  /*2000*/  FMUL.FTZ R72, R133.reuse, R72 ;  /* 0x0000004885487220 */ /* 0x040fe20000410000 */
[----:B------:R-:W-:Y:S01]  /*2010*/  @P0 SHF.R.U32.HI R73, RZ, 0x10, R3 ;  /* 0x00000010ff490819 */ /* 0x000fe20000011603 */
[----:B------:R-:W-:Y:S01]  /*2020*/  FMUL.FTZ R74, R133, R74 ;  /* 0x0000004a854a7220 */ /* 0x000fe20000410000 */
[----:B------:R-:W-:Y:S01]  /*2030*/  F2F.BF16.F32 R65, R65 ;  /* 0x0000004100417304 */ /* 0x000fe20000202000 */
[----:B------:R-:W-:Y:S01]  /*2040*/  @P0 FADD.FTZ R72, R72, R71 ;  /* 0x0000004748480221 */ /* 0x000fe20000010000 */
[----:B------:R-:W-:-:S03]  /*2050*/  @P0 PRMT R73, RZ, 0x5410, R73 ;  /* 0x00005410ff490816 */ /* 0x000fc60000000049 */
[----:B------:R-:W-:Y:S02]  /*2060*/  FMUL.FTZ R77, R72, c[0x0][0x1e8] ;  /* 0x00007a00484d7a20 */ /* 0x000fe40000410000 */
[----:B------:R-:W-:Y:S02]  /*2070*/  @P0 FADD.FTZ R74, R74, R73 ;  /* 0x000000494a4a0221 */ /* 0x000fe40000010000 */
[C---:B------:R-:W-:Y:S02]  /*2080*/  @P5 LOP3.LUT P6, RZ, R90.reuse, 0xff, RZ, 0xc0, !PT ;  /* 0x000000ff5aff5812 */ /* 0x040fe400078cc0ff */
[----:B------:R-:W-:Y:S01]  /*2090*/  @P5 LOP3.LUT P0, RZ, R90, 0xff0000, RZ, 0xc0, !PT ;  /* 0x00ff00005aff5812 */ /* 0x000fe2000780c0ff */
[----:B------:R-:W-:Y:S01]  /*20a0*/  FMUL.FTZ R78, R74, c[0x0][0x1e8] ;  /* 0x00007a004a4e7a20 */ /* 0x000fe20000410000 */
[----:B------:R-:W-:Y:S02]  /*20b0*/  @P5 FSEL R67, R67, RZ, P6 ;  /* 0x000000ff43435208 */ /* 0x000fe40003000000 */
[----:B------:R-:W-:-:S04]  /*20c0*/  LOP3.LUT P6, RZ, R107, 0xff00, RZ, 0xc0, !PT ;  /* 0x0000ff006bff7812 */ /* 0x000fc800078cc0ff */
[----:B------:R-:W-:Y:S02]  /*20d0*/  FSEL R69, R76, RZ, P6 ;  /* 0x000000ff4c457208 */ /* 0x000fe40003000000 */
[----:B------:R-:W-:-:S04]  /*20e0*/  @P5 LOP3.LUT P6, RZ, R90, 0xff00, RZ, 0xc0, !PT ;  /* 0x0000ff005aff5812 */ /* 0x000fc800078cc0ff */
[----:B------:R-:W-:Y:S01]  /*20f0*/  @P5 FSEL R76, R76, RZ, P6 ;  /* 0x000000ff4c4c5208 */ /* 0x000fe20003000000 */
[----:B------:R-:W-:Y:S01]  /*2100*/  F2F.BF16.F32 R69, R69 ;  /* 0x0000004500457304 */ /* 0x000fe20000202000 */
[----:B------:R-:W-:-:S04]  /*2110*/  LOP3.LUT P6, RZ, R107, 0xff0000, RZ, 0xc0, !PT ;  /* 0x00ff00006bff7812 */ /* 0x000fc800078cc0ff */
[C---:B------:R-:W-:Y:S02]  /*2120*/  FSEL R71, R77.reuse, RZ, P6 ;  /* 0x000000ff4d477208 */ /* 0x040fe40003000000 */
[----:B------:R-:W-:Y:S02]  /*2130*/  @P5 FSEL R77, R77, RZ, P0 ;  /* 0x000000ff4d4d5208 */ /* 0x000fe40000000000 */
[----:B------:R-:W-:Y:S02]  /*2140*/  LOP3.LUT P0, RZ, R107, 0xff000000, RZ, 0xc0, !PT ;  /* 0xff0000006bff7812 */ /* 0x000fe4000780c0ff */
[----:B------:R-:W-:Y:S01]  /*2150*/  F2F.BF16.F32 R71, R71 ;  /* 0x0000004700477304 */ /* 0x000fe20000202000 */
[----:B------:R-:W-:Y:S02]  /*2160*/  @P5 LOP3.LUT P6, RZ, R90, 0xff000000, RZ, 0xc0, !PT ;  /* 0xff0000005aff5812 */ /* 0x000fe400078cc0ff */
[----:B------:R-:W-:Y:S02]  /*2170*/  FSEL R73, R78, RZ, P0 ;  /* 0x000000ff4e497208 */ /* 0x000fe40000000000 */
[----:B------:R-:W-:-:S04]  /*2180*/  ISETP.NE.U32.AND P0, PT, RZ, c[0x0][0x258], PT ;  /* 0x00009600ff007a0c */ /* 0x000fc80003f05070 */
[----:B------:R-:W-:Y:S01]  /*2190*/  ISETP.NE.AND.EX P0, PT, RZ, c[0x0][0x25c], PT, P0 ;  /* 0x00009700ff007a0c */ /* 0x000fe20003f05300 */
[----:B------:R-:W0:-:S12]  /*21a0*/  F2F.BF16.F32 R73, R73 ;  /* 0x0000004900497304 */ /* 0x000e180000202000 */
[----:B------:R-:W-:Y:S02]  /*21b0*/  @P0 F2FP.BF16.PACK_AB R68, RZ, R68 ;  /* 0x00000044ff44023e */ /* 0x000fe400000010ff */
[----:B------:R-:W-:Y:S02]  /*21c0*/  @P0 F2FP.BF16.PACK_AB R70, RZ, R70 ;  /* 0x00000046ff46023e */ /* 0x000fe400000010ff */
[----:B------:R-:W-:Y:S01]  /*21d0*/  @P0 F2FP.BF16.PACK_AB R72, RZ, R72 ;  /* 0x00000048ff48023e */ /* 0x000fe200000010ff */
[----:B0-----:R-:W-:Y:S01]  /*21e0*/  IMAD.U32 R75, R73, 0x10000, RZ ;  /* 0x00010000494b7824 */ /* 0x001fe200078e00ff */
[----:B------:R-:W-:Y:S02]  /*21f0*/  @P0 F2FP.BF16.PACK_AB R74, RZ, R74 ;  /* 0x0000004aff4a023e */ /* 0x000fe400000010ff */
[----:B------:R-:W-:Y:S01]  /*2200*/  @P0 PRMT R95, R68, 0x7610, R95 ;  /* 0x00007610445f0816 */ /* 0x000fe2000000005f */
[----:B------:R-:W-:Y:S01]  /*2210*/  IMAD.WIDE.U32 R68, R69, 0x10000, RZ ;  /* 0x0001000045447825 */ /* 0x000fe200078e00ff */
[----:B------:R-:W-:-:S02]  /*2220*/  @P0 PRMT R96, R70, 0x7610, R96 ;  /* 0x0000761046600816 */ /* 0x000fc40000000060 */
[----:B------:R-:W-:Y:S01]  /*2230*/  @P0 PRMT R97, R72, 0x7610, R97 ;  /* 0x0000761048610816 */ /* 0x000fe20000000061 */
[----:B------:R-:W-:Y:S01]  /*2240*/  IMAD.MOV.U32 R70, RZ, RZ, 0x8 ;  /* 0x00000008ff467424 */ /* 0x000fe200078e00ff */
[----:B------:R-:W-:Y:S02]  /*2250*/  @P0 PRMT R98, R74, 0x7610, R98 ;  /* 0x000076104a620816 */ /* 0x000fe40000000062 */
[----:B------:R-:W-:Y:S02]  /*2260*/  ISETP.NE.U32.AND P0, PT, RZ, c[0x0][0x258], PT ;  /* 0x00009600ff007a0c */ /* 0x000fe40003f05070 */
        /* <DEDUP_REMOVED lines=13> */
.L_x_839:
[----:B------:R1:W-:Y:S01]  /*2340*/  STG.E.64 [R70.64], R74 ;  /* 0x0000004a46007986 */ /* 0x0003e2000c101b04 */
[----:B------:R-:W-:Y:S02]  /*2350*/  @P5 FSEL R65, R78, RZ, P6 ;  /* 0x000000ff4e415208 */ /* 0x000fe40003000000 */
        /* <DEDUP_REMOVED lines=9> */
[----:B01----:R-:W-:Y:S02]  /*23f0*/  LOP3.LUT R68, R100, 0xffff, RZ, 0xc0, !PT ;  /* 0x0000ffff64447812 */ /* 0x003fe400078ec0ff */
[----:B------:R-:W-:Y:S02]  /*2400*/  LEA R70, P0, R103, c[0x0][0x250], 0x3 ;  /* 0x0000940067467a11 */ /* 0x000fe400078018ff */
[----:B------:R-:W-:Y:S01]  /*2410*/  PRMT R65, R101, 0x5410, R102 ;  /* 0x0000541065417816 */ /* 0x000fe20000000066 */
[----:B------:R-:W-:Y:S01]  /*2420*/  IMAD.WIDE.U32 R68, R68, 0x10000, RZ ;  /* 0x0001000044447825 */ /* 0x000fe200078e00ff */
[----:B------:R-:W-:-:S04]  /*2430*/  LEA.HI.X R71, R103, c[0x0][0x254], RZ, 0x3, P0 ;  /* 0x0000950067477a11 */ /* 0x000fc800000f1cff */
[----:B------:R-:W-:Y:S02]  /*2440*/  LOP3.LUT R69, R65, R69, RZ, 0xfc, !PT ;  /* 0x0000004541457212 */ /* 0x000fe400078efcff */
[----:B------:R-:W-:-:S05]  /*2450*/  LOP3.LUT R68, R68, 0xffff, R99, 0xf8, !PT ;  /* 0x0000ffff44447812 */ /* 0x000fca00078ef863 */
[----:B------:R0:W-:Y:S02]  /*2460*/  STG.E.64 [R70.64], R68 ;  /* 0x0000004446007986 */ /* 0x0001e4000c101b04 */
.L_x_840:
[----:B-1----:R-:W-:Y:S02]  /*2470*/  IADD3 R103, R103, 0x100, RZ ;  /* 0x0000010067677810 */ /* 0x002fe40007ffe0ff */
.L_x_838:
[----:B------:R-:W-:Y:S05]  /*2480*/  BSYNC B0 ;  /* 0x0000000000007941 */ /* 0x000fea0003800000 */
.L_x_837:
        /* <DEDUP_REMOVED lines=50> */
[----:B------:R-:W-:Y:S01]  /*27b0*/  LOP3.LUT P0, RZ, R106, 0xff000000, RZ, 0xc0, !PT ;  /* 0xff0000006aff7812 */ /* 0x000fe2000780c0ff */
        /* <DEDUP_REMOVED lines=14> */
[----:B------:R-:W-:Y:S02]  /*28a0*/  @P0 PRMT R97, R72, 0x7610, R97 ;  /* 0x0000761048610816 */ /* 0x000fe40000000061 */
[----:B------:R-:W-:Y:S01]  /*28b0*/  @P0 PRMT R98, R74, 0x7610, R98 ;  /* 0x000076104a620816 */ /* 0x000fe20000000062 */
[----:B------:R-:W-:Y:S01]  /*28c0*/  IMAD.MOV.U32 R74, RZ, RZ, 0x8 ;  /* 0x00000008ff4a7424 */ /* 0x000fe200078e00ff */
        /* <DEDUP_REMOVED lines=14> */
.L_x_843:
        /* <DEDUP_REMOVED lines=19> */
.L_x_844:
[----:B-1----:R-:W-:Y:S02]  /*2ae0*/  IADD3 R103, R103, 0x100, RZ ;  /* 0x0000010067677810 */ /* 0x002fe40007ffe0ff */
.L_x_842:
[----:B------:R-:W-:Y:S05]  /*2af0*/  BSYNC B0 ;  /* 0x0000000000007941 */ /* 0x000fea0003800000 */
.L_x_841:
        /* <DEDUP_REMOVED lines=82> */
.L_x_847:
        /* <DEDUP_REMOVED lines=19> */
.L_x_848:
[----:B-1----:R-:W-:Y:S02]  /*3150*/  IADD3 R103, R103, 0x100, RZ ;  /* 0x0000010067677810 */ /* 0x002fe40007ffe0ff */
.L_x_846:
[----:B------:R-:W-:Y:S05]  /*3160*/  BSYNC B0 ;  /* 0x0000000000007941 */ /* 0x000fea0003800000 */
.L_x_845:
        /* <DEDUP_REMOVED lines=82> */
.L_x_851:
        /* <DEDUP_REMOVED lines=19> */
.L_x_852:
[----:B-1----:R-:W-:Y:S02]  /*37c0*/  IADD3 R103, R103, 0x100, RZ ;  /* 0x0000010067677810 */ /* 0x002fe40007ffe0ff */
.L_x_850:
[----:B------:R-:W-:Y:S05]  /*37d0*/  BSYNC B0 ;  /* 0x0000000000007941 */ /* 0x000fea0003800000 */
.L_x_849:
[----:B------:R-:W-:Y:S01]  /*37e0*/  ISETP.GE.U32.AND P0, PT, R0, 0x500, PT ;  /* 0x000005000000780c */ /* 0x000fe20003f06070 */
[----:B------:R-:W-:-:S12]  /*37f0*/  BSSY B0, `(.L_x_853) ;  /* 0x0000065000007945 */ /* 0x000fd80003800000 */
[----:B------:R-:W-:Y:S05]  /*3800*/  @!P0 BRA `(.L_x_854) ;  /* 0x0000063000008947 */ /* 0x000fea0003800000 */
[----:B------:R-:W-:Y:S01]  /*3810*/  ISETP.NE.U32.AND P5, PT, RZ, c[0x0][0x218], PT ;  /* 0x00008600ff007a0c */ /* 0x000fe20003fa5070 */
[----:B------:R-:W-:Y:S01]  /*3820*/  IMAD.MOV.U32 R76, RZ, RZ, 0x8 ;  /* 0x00000008ff4c7424 */ /* 0x000fe200078e00ff */
        /* <DEDUP_REMOVED lines=14> */
[C---:B------:R-:W-:Y:S01]  /*3910*/  FMUL.FTZ R64, R133.reuse, R64 ;  /* 0x0000004085407220 */ /* 0x040fe20000410000 */
[----:B------:R-:W-:Y:S01]  /*3920*/  @P5 SHF.R.U32.HI R66, RZ, 0x10, R87 ;  /* 0x00000010ff425819 */ /* 0x000fe20000011657 */
[----:B------:R-:W-:Y:S02]  /*3930*/  FADD.FTZ R70, R130, -R67 ;  /* 0x8000004382467221 */ /* 0x000fe40000010000 */
[----:B------:R-:W-:Y:S01]  /*3940*/  @P5 FADD.FTZ R64, R64, R65 ;  /* 0x0000004140405221 */ /* 0x000fe20000010000 */
[----:B------:R-:W-:Y:S01]  /*3950*/  @P5 PRMT R65, RZ, 0x5410, R69 ;  /* 0x00005410ff415816 */ /* 0x000fe20000000045 */
[----:B------:R-:W-:Y:S02]  /*3960*/  FMUL.FTZ R68, R133, R68 ;  /* 0x0000004485447220 */ /* 0x000fe40000410000 */
[----:B------:R-:W-:-:S02]  /*3970*/  @P5 IMAD.MOV.U32 R67, RZ, RZ, R87 ;  /* 0x000000ffff435224 */ /* 0x000fc400078e0057 */
[----:B------:R-:W-:Y:S02]  /*3980*/  @P5 FADD.FTZ R68, R68, R65 ;  /* 0x0000004144445221 */ /* 0x000fe40000010000 */
[----:B------:R-:W-:Y:S01]  /*3990*/  FMUL.FTZ R70, R133, R70 ;  /* 0x0000004685467220 */ /* 0x000fe20000410000 */
[----:B------:R-:W-:Y:S01]  /*39a0*/  @P5 PRMT R65, RZ, 0x5410, R67 ;  /* 0x00005410ff415816 */ /* 0x000fe20000000043 */
[----:B------:R-:W-:Y:S01]  /*39b0*/  FADD.FTZ R72, R131, -R72 ;  /* 0x8000004883487221 */ /* 0x000fe20000010000 */
[----:B------:R-:W-:Y:S01]  /*39c0*/  @P0 F2FP.BF16.PACK_AB R67, RZ, R64 ;  /* 0x00000040ff43023e */ /* 0x000fe200000010ff */
[----:B------:R-:W-:Y:S01]  /*39d0*/  FMUL.FTZ R74, R68, c[0x0][0x1e8] ;  /* 0x00007a00444a7a20 */ /* 0x000fe20000410000 */
        /* <DEDUP_REMOVED lines=12> */
[----:B------:R-:W-:-:S02]  /*3aa0*/  @P0 F2FP.BF16.PACK_AB R66, RZ, R72 ;  /* 0x00000048ff42023e */ /* 0x000fc400000010ff */
[----:B------:R-:W-:Y:S02]  /*3ab0*/  @P0 PRMT R97, R65, 0x7610, R97 ;  /* 0x0000761041610816 */ /* 0x000fe40000000061 */
        /* <DEDUP_REMOVED lines=34> */
.L_x_855:
        /* <DEDUP_REMOVED lines=22> */
.L_x_854:
[----:B-1----:R-:W-:Y:S05]  /*3e40*/  BSYNC B0 ;  /* 0x0000000000007941 */ /* 0x002fea0003800000 */
.L_x_853:
[----:B------:R-:W-:Y:S02]  /*3e50*/  IADD3 R88, R88, c[0x0][0x160], RZ ;  /* 0x0000580058587a10 */ /* 0x000fe40007ffe0ff */
[----:B------:R-:W-:Y:S02]  /*3e60*/  LOP3.LUT P5, RZ, R89, 0xff, RZ, 0xc0, !PT ;  /* 0x000000ff59ff7812 */ /* 0x000fe400078ac0ff */
[----:B------:R-:W-:Y:S02]  /*3e70*/  ISETP.GE.AND P0, PT, R88, c[0x0][0x164], PT ;  /* 0x0000590058007a0c */ /* 0x000fe40003f06270 */
[----:B------:R-:W-:-:S11]  /*3e80*/  SEL R89, RZ, 0x1, P5 ;  /* 0x00000001ff597807 */ /* 0x000fd60002800000 */
[----:B0-----:R-:W-:Y:S01]  /*3e90*/  @P0 CALL.REL.NOINC `(.L_x_824) ;  /* 0x0000001000000944 */ /* 0x001fe20003c00000 */
[----:B------:R-:W-:Y:S05]  /*3ea0*/  BRA `(.L_x_856) ;  /* 0xffffc52000007947 */ /* 0x000fea000383ffff */
.L_x_824:
        /* <DEDUP_REMOVED lines=38> */
.L_x_835:
[----:B------:R-:W-:Y:S01]  /*4110*/  IMAD.MOV.U32 R69, RZ, RZ, R67 ;  /* 0x000000ffff457224 */ /* 0x000fe200078e0043 */
[----:B-----5:R-:W-:Y:S01]  /*4120*/  MOV R64, 0x4170 ;  /* 0x0000417000407802 */ /* 0x020fe20000000f00 */
[----:B------:R-:W-:Y:S02]  /*4130*/  IMAD.MOV.U32 R74, RZ, RZ, 0x10 ;  /* 0x00000010ff4a7424 */ /* 0x000fe400078e00ff */
[----:B------:R-:W-:-:S02]  /*4140*/  IMAD.MOV.U32 R73, RZ, RZ, 0x1f ;  /* 0x0000001fff497424 */ /* 0x000fc400078e00ff */
[----:B------:R-:W-:Y:S02]  /*4150*/  IMAD.MOV.U32 R76, RZ, RZ, -0x1 ;  /* 0xffffffffff4c7424 */ /* 0x000fe400078e00ff */
[----:B0-----:R-:W-:Y:S05]  /*4160*/  CALL.REL.NOINC `($__internal_32_$__cuda_sm70_shflsync_down_p) ;  /* 0x0000046000007944 */ /* 0x001fea0003c00000 */
[----:B-1----:R-:W-:Y:S01]  /*4170*/  IMAD.MOV.U32 R70, RZ, RZ, R69 ;  /* 0x000000ffff467224 */ /* 0x002fe200078e0045 */
[----:B0-----:R-:W-:Y:S05]  /*4180*/  BRA `(.L_x_857) ;  /* 0xffffd9a000007947 */ /* 0x001fea000383ffff */
.L_x_836:
[----:B------:R-:W-:Y:S01]  /*4190*/  IMAD.MOV.U32 R69, RZ, RZ, R66 ;  /* 0x000000ffff457224 */ /* 0x000fe200078e0042 */
[----:B-----5:R-:W-:Y:S01]  /*41a0*/  MOV R64, 0x41f0 ;  /* 0x000041f000407802 */ /* 0x020fe20000000f00 */
[----:B------:R-:W-:Y:S02]  /*41b0*/  IMAD.MOV.U32 R74, RZ, RZ, 0x10 ;  /* 0x00000010ff4a7424 */ /* 0x000fe400078e00ff */
[----:B------:R-:W-:Y:S02]  /*41c0*/  IMAD.MOV.U32 R73, RZ, RZ, 0x1f ;  /* 0x0000001fff497424 */ /* 0x000fe400078e00ff */
[----:B------:R-:W-:Y:S02]  /*41d0*/  IMAD.MOV.U32 R76, RZ, RZ, -0x1 ;  /* 0xffffffffff4c7424 */ /* 0x000fe400078e00ff */
[----:B012---:R-:W-:Y:S05]  /*41e0*/  CALL.REL.NOINC `($__internal_32_$__cuda_sm70_shflsync_down_p) ;  /* 0x000003e000007944 */ /* 0x007fea0003c00000 */
[----:B------:R-:W-:Y:S01]  /*41f0*/  FADD.FTZ R67, R70, R67 ;  /* 0x0000004346437221 */ /* 0x000fe20000010000 */
[----:B------:R-:W-:Y:S01]  /*4200*/  MOV R64, 0x4270 ;  /* 0x0000427000407802 */ /* 0x000fe20000000f00 */
[----:B-1----:R-:W-:Y:S02]  /*4210*/  FADD.FTZ R70, R66, R69 ;  /* 0x0000004542467221 */ /* 0x002fe40000010000 */
[----:B0-----:R-:W-:-:S02]  /*4220*/  IMAD.MOV.U32 R74, RZ, RZ, 0x8 ;  /* 0x00000008ff4a7424 */ /* 0x001fc400078e00ff */
[----:B------:R-:W-:Y:S02]  /*4230*/  IMAD.MOV.U32 R73, RZ, RZ, 0x1f ;  /* 0x0000001fff497424 */ /* 0x000fe400078e00ff */
[----:B------:R-:W-:Y:S02]  /*4240*/  IMAD.MOV.U32 R76, RZ, RZ, -0x1 ;  /* 0xffffffffff4c7424 */ /* 0x000fe400078e00ff */
[----:B------:R-:W-:Y:S02]  /*4250*/  IMAD.MOV.U32 R69, RZ, RZ, R67 ;  /* 0x000000ffff457224 */ /* 0x000fe400078e0043 */
[----:B------:R-:W-:Y:S05]  /*4260*/  CALL.REL.NOINC `($__internal_32_$__cuda_sm70_shflsync_down_p) ;  /* 0x0000036000007944 */ /* 0x000fea0003c00000 */
[----:B-1----:R-:W-:Y:S01]  /*4270*/  IMAD.MOV.U32 R66, RZ, RZ, R69 ;  /* 0x000000ffff427224 */ /* 0x002fe200078e0045 */
[----:B------:R-:W-:Y:S01]  /*4280*/  MOV R64, 0x42e0 ;  /* 0x000042e000407802 */ /* 0x000fe20000000f00 */
[----:B------:R-:W-:Y:S02]  /*4290*/  IMAD.MOV.U32 R69, RZ, RZ, R70 ;  /* 0x000000ffff457224 */ /* 0x000fe400078e0046 */
[----:B0-----:R-:W-:Y:S02]  /*42a0*/  IMAD.MOV.U32 R74, RZ, RZ, 0x8 ;  /* 0x00000008ff4a7424 */ /* 0x001fe400078e00ff */
[----:B------:R-:W-:-:S02]  /*42b0*/  IMAD.MOV.U32 R73, RZ, RZ, 0x1f ;  /* 0x0000001fff497424 */ /* 0x000fc400078e00ff */
[----:B------:R-:W-:Y:S02]  /*42c0*/  IMAD.MOV.U32 R76, RZ, RZ, -0x1 ;  /* 0xffffffffff4c7424 */ /* 0x000fe400078e00ff */
[----:B------:R-:W-:Y:S05]  /*42d0*/  CALL.REL.NOINC `($__internal_32_$__cuda_sm70_shflsync_down_p) ;  /* 0x000002f000007944 */ /* 0x000fea0003c00000 */
[----:B------:R-:W-:Y:S01]  /*42e0*/  FADD.FTZ R67, R66, R67 ;  /* 0x0000004342437221 */ /* 0x000fe20000010000 */
[----:B------:R-:W-:Y:S01]  /*42f0*/  MOV R64, 0x4360 ;  /* 0x0000436000407802 */ /* 0x000fe20000000f00 */
[----:B-1----:R-:W-:Y:S02]  /*4300*/  FADD.FTZ R70, R70, R69 ;  /* 0x0000004546467221 */ /* 0x002fe40000010000 */
[----:B0-----:R-:W-:Y:S02]  /*4310*/  IMAD.MOV.U32 R74, RZ, RZ, 0x4 ;  /* 0x00000004ff4a7424 */ /* 0x001fe400078e00ff */
[----:B------:R-:W-:Y:S02]  /*4320*/  IMAD.MOV.U32 R73, RZ, RZ, 0x1f ;  /* 0x0000001fff497424 */ /* 0x000fe400078e00ff */
[----:B------:R-:W-:Y:S02]  /*4330*/  IMAD.MOV.U32 R76, RZ, RZ, -0x1 ;  /* 0xffffffffff4c7424 */ /* 0x000fe400078e00ff */
[----:B------:R-:W-:-:S02]  /*4340*/  IMAD.MOV.U32 R69, RZ, RZ, R67 ;  /* 0x000000ffff457224 */ /* 0x000fc400078e0043 */
[----:B------:R-:W-:Y:S05]  /*4350*/  CALL.REL.NOINC `($__internal_32_$__cuda_sm70_shflsync_down_p) ;  /* 0x0000027000007944 */ /* 0x000fea0003c00000 */
[----:B-1----:R-:W-:Y:S01]  /*4360*/  IMAD.MOV.U32 R66, RZ, RZ, R69 ;  /* 0x000000ffff427224 */ /* 0x002fe200078e0045 */
[----:B------:R-:W-:Y:S01]  /*4370*/  MOV R64, 0x43d0 ;  /* 0x000043d000407802 */ /* 0x000fe20000000f00 */
[----:B------:R-:W-:-:S02]  /*4380*/  IMAD.MOV.U32 R69, RZ, RZ, R70 ;  /* 0x000000ffff457224 */ /* 0x000fc400078e0046 */
[----:B0-----:R-:W-:Y:S02]  /*4390*/  IMAD.MOV.U32 R74, RZ, RZ, 0x4 ;  /* 0x00000004ff4a7424 */ /* 0x001fe400078e00ff */
[----:B------:R-:W-:Y:S02]  /*43a0*/  IMAD.MOV.U32 R73, RZ, RZ, 0x1f ;  /* 0x0000001fff497424 */ /* 0x000fe400078e00ff */
[----:B------:R-:W-:Y:S02]  /*43b0*/  IMAD.MOV.U32 R76, RZ, RZ, -0x1 ;  /* 0xffffffffff4c7424 */ /* 0x000fe400078e00ff */
[----:B------:R-:W-:Y:S05]  /*43c0*/  CALL.REL.NOINC `($__internal_32_$__cuda_sm70_shflsync_down_p) ;  /* 0x0000020000007944 */ /* 0x000fea0003c00000 */
[----:B------:R-:W-:Y:S01]  /*43d0*/  FADD.FTZ R67, R66, R67 ;  /* 0x0000004342437221 */ /* 0x000fe20000010000 */
[----:B------:R-:W-:Y:S01]  /*43e0*/  MOV R64, 0x4450 ;  /* 0x0000445000407802 */ /* 0x000fe20000000f00 */
[----:B-1----:R-:W-:Y:S02]  /*43f0*/  FADD.FTZ R70, R70, R69 ;  /* 0x0000004546467221 */ /* 0x002fe40000010000 */
[----:B0-----:R-:W-:Y:S02]  /*4400*/  IMAD.MOV.U32 R74, RZ, RZ, 0x2 ;  /* 0x00000002ff4a7424 */ /* 0x001fe400078e00ff */
[----:B------:R-:W-:-:S02]  /*4410*/  IMAD.MOV.U32 R73, RZ, RZ, 0x1f ;  /* 0x0000001fff497424 */ /* 0x000fc400078e00ff */
[----:B------:R-:W-:Y:S02]  /*4420*/  IMAD.MOV.U32 R76, RZ, RZ, -0x1 ;  /* 0xffffffffff4c7424 */ /* 0x000fe400078e00ff */
[----:B------:R-:W-:Y:S02]  /*4430*/  IMAD.MOV.U32 R69, RZ, RZ, R67 ;  /* 0x000000ffff457224 */ /* 0x000fe400078e0043 */
[----:B------:R-:W-:Y:S05]  /*4440*/  CALL.REL.NOINC `($__internal_32_$__cuda_sm70_shflsync_down_p) ;  /* 0x0000018000007944 */ /* 0x000fea0003c00000 */
[----:B-1----:R-:W-:Y:S01]  /*4450*/  IMAD.MOV.U32 R66, RZ, RZ, R69 ;  /* 0x000000ffff427224 */ /* 0x002fe200078e0045 */
[----:B------:R-:W-:Y:S01]  /*4460*/  MOV R64, 0x44c0 ;  /* 0x000044c000407802 */ /* 0x000fe20000000f00 */
[----:B------:R-:W-:Y:S02]  /*4470*/  IMAD.MOV.U32 R69, RZ, RZ, R70 ;  /* 0x000000ffff457224 */ /* 0x000fe400078e0046 */
[----:B0-----:R-:W-:Y:S02]  /*4480*/  IMAD.MOV.U32 R74, RZ, RZ, 0x2 ;  /* 0x00000002ff4a7424 */ /* 0x001fe400078e00ff */
[----:B------:R-:W-:Y:S02]  /*4490*/  IMAD.MOV.U32 R73, RZ, RZ, 0x1f ;  /* 0x0000001fff497424 */ /* 0x000fe400078e00ff */
[----:B------:R-:W-:-:S02]  /*44a0*/  IMAD.MOV.U32 R76, RZ, RZ, -0x1 ;  /* 0xffffffffff4c7424 */ /* 0x000fc400078e00ff */
[----:B------:R-:W-:Y:S05]  /*44b0*/  CALL.REL.NOINC `($__internal_32_$__cuda_sm70_shflsync_down_p) ;  /* 0x0000011000007944 */ /* 0x000fea0003c00000 */
[----:B------:R-:W-:Y:S01]  /*44c0*/  FADD.FTZ R66, R66, R67 ;  /* 0x0000004342427221 */ /* 0x000fe20000010000 */
[----:B------:R-:W-:Y:S01]  /*44d0*/  MOV R64, 0x4540 ;  /* 0x0000454000407802 */ /* 0x000fe20000000f00 */
[----:B-1----:R-:W-:-:S02]  /*44e0*/  FADD.FTZ R72, R70, R69 ;  /* 0x0000004546487221 */ /* 0x002fc40000010000 */
[----:B0-----:R-:W-:Y:S02]  /*44f0*/  IMAD.MOV.U32 R74, RZ, RZ, 0x1 ;  /* 0x00000001ff4a7424 */ /* 0x001fe400078e00ff */
[----:B------:R-:W-:Y:S02]  /*4500*/  IMAD.MOV.U32 R73, RZ, RZ, 0x1f ;  /* 0x0000001fff497424 */ /* 0x000fe400078e00ff */
[----:B------:R-:W-:Y:S02]  /*4510*/  IMAD.MOV.U32 R76, RZ, RZ, -0x1 ;  /* 0xffffffffff4c7424 */ /* 0x000fe400078e00ff */
[----:B------:R-:W-:Y:S02]  /*4520*/  IMAD.MOV.U32 R69, RZ, RZ, R66 ;  /* 0x000000ffff457224 */ /* 0x000fe400078e0042 */
[----:B------:R-:W-:Y:S05]  /*4530*/  CALL.REL.NOINC `($__internal_32_$__cuda_sm70_shflsync_down_p) ;  /* 0x0000009000007944 */ /* 0x000fea0003c00000 */
[----:B-1----:R-:W-:Y:S01]  /*4540*/  IMAD.MOV.U32 R71, RZ, RZ, R69 ;  /* 0x000000ffff477224 */ /* 0x002fe200078e0045 */
[----:B------:R-:W-:Y:S01]  /*4550*/  MOV R64, 0x45b0 ;  /* 0x000045b000407802 */ /* 0x000fe20000000f00 */
[----:B------:R-:W-:Y:S02]  /*4560*/  IMAD.MOV.U32 R69, RZ, RZ, R72 ;  /* 0x000000ffff457224 */ /* 0x000fe400078e0048 */
[----:B0-----:R-:W-:-:S02]  /*4570*/  IMAD.MOV.U32 R74, RZ, RZ, 0x1 ;  /* 0x00000001ff4a7424 */ /* 0x001fc400078e00ff */
[----:B------:R-:W-:Y:S02]  /*4580*/  IMAD.MOV.U32 R73, RZ, RZ, 0x1f ;  /* 0x0000001fff497424 */ /* 0x000fe400078e00ff */
[----:B------:R-:W-:Y:S02]  /*4590*/  IMAD.MOV.U32 R76, RZ, RZ, -0x1 ;  /* 0xffffffffff4c7424 */ /* 0x000fe400078e00ff */
[----:B------:R-:W-:Y:S05]  /*45a0*/  CALL.REL.NOINC `($__internal_32_$__cuda_sm70_shflsync_down_p) ;  /* 0x0000002000007944 */ /* 0x000fea0003c00000 */
[----:B-1----:R-:W-:Y:S01]  /*45b0*/  IMAD.MOV.U32 R65, RZ, RZ, R69 ;  /* 0x000000ffff417224 */ /* 0x002fe200078e0045 */
[----:B0-----:R-:W-:Y:S05]  /*45c0*/  BRA `(.L_x_858) ;  /* 0xffffd68000007947 */ /* 0x001fea000383ffff */
        .weak           $__internal_32_$__cuda_sm70_shflsync_down_p
        .type           $__internal_32_$__cuda_sm70_shflsync_down_p,@function
        .size           $__internal_32_$__cuda_sm70_shflsync_down_p,(.L_x_2779 - $__internal_32_$__cuda_sm70_shflsync_down_p)
$__internal_32_$__cuda_sm70_shflsync_down_p:
[----:B------:R-:W-:Y:S01]  /*45d0*/  IMAD.MOV.U32 R65, RZ, RZ, 0x0 ;  /* 0x00000000ff417424 */ /* 0x000fe200078e00ff */
[----:B------:R-:W-:Y:S04]  /*45e0*/  WARPSYNC R76 ;  /* 0x0000004c00007348 */ /* 0x000fe80003800000 */
[----:B------:R0:W1:Y:S01]  /*45f0*/  SHFL.DOWN PT, R69, R69, R74, R73 ;  /* 0x0800004a45457389 */ /* 0x00006200000e0049 */
[----:B------:R-:W-:Y:S05]  /*4600*/  RET.REL.NODEC R64 `(_ZN10layer_norm31ln_parallel_residual_bwd_kernelINS_13Kernel_traitsIf13__nv_bfloat16S2_S2_fjLj5120ELj1ELj1ELj8ELj8ENS_18Kernel_traits_baseILj5120EfS2_S2_S2_fjLj256EEEEELb1ELb1ELb0EEEvNS_9BwdParamsE) ;  /* 0xffffb9f040007950 */ /* 0x000fea0003c3ffff */
.L_x_859:
        /* <DEDUP_REMOVED lines=15> */
.L_x_2779:


//--------------------- .text._ZN10layer_norm22ln_bwd_finalize_kernelINS_22Kernel_traits_finalizeILj5120Ef13__nv_bfloat16S2_S2_fjLb0ELj1024ELj4ENS_18Kernel_traits_baseILj5120EfS2_S2_S2_fjLj1024EEEEELb0ELb1EEEvNS_9BwdParamsE --------------------------
	.section	.text._ZN10layer_norm22ln_bwd_finalize_kernelINS_22Kernel_traits_finalizeILj5120Ef13__nv_bfloat16S2_S2_fjLb0ELj1024ELj4ENS_18Kernel_traits_baseILj5120EfS2_S2_S2_fjLj1024EEEEELb0ELb1EEEvNS_9BwdParamsE,"ax",@progbits
	.sectioninfo	@"SHI_REGISTERS=32"
	.align	128
        .global         _ZN10layer_norm22ln_bwd_finalize_kernelINS_22Kernel_traits_finalizeILj5120Ef13__nv_bfloat16S2_S2_fjLb0ELj1024ELj4ENS_18Kernel_traits_baseILj5120EfS2_S2_S2_fjLj1024EEEEELb0ELb1EEEvNS_9BwdParamsE
        .type           _ZN10layer_norm22ln_bwd_finalize_kernelINS_22Kernel_traits_finalizeILj5120Ef13__nv_bfloat16S2_S2_fjLb0ELj1024ELj4ENS_18Kernel_traits_baseILj5120EfS2_S2_S2_fjLj1024EEEEELb0ELb1EEEvNS_9BwdParamsE,@function
        .size           _ZN10layer_norm22ln_bwd_finalize_kernelINS_22Kernel_traits_finalizeILj5120Ef13__nv_bfloat16S2_S2_fjLb0ELj1024ELj4ENS_18Kernel_traits_baseILj5120EfS2_S2_S2_fjLj1024EEEEELb0ELb1EEEvNS_9BwdParamsE,(.L_x_2780 - _ZN10layer_norm22ln_bwd_finalize_kernelINS_22Kernel_traits_finalizeILj5120Ef13__nv_bfloat16S2_S2_fjLb0ELj1024ELj4ENS_18Kernel_traits_baseILj5120EfS2_S2_S2_fjLj1024EEEEELb0ELb1EEEvNS_9BwdParamsE)
        .other          _ZN10layer_norm22ln_bwd_finalize_kernelINS_22Kernel_traits_finalizeILj5120Ef13__nv_bfloat16S2_S2_fjLb0ELj1024ELj4ENS_18Kernel_traits_baseILj5120EfS2_S2_S2_fjLj1024EEEEELb0ELb1EEEvNS_9BwdParamsE,@"STO_CUDA_ENTRY STV_DEFAULT"
_ZN10layer_norm22ln_bwd_finalize_kernelINS_22Kernel_traits_finalizeILj5120Ef13__nv_bfloat16S2_S2_fjLb0ELj1024ELj4ENS_18Kernel_traits_baseILj5120EfS2_S2_S2_fjLj1024EEEEELb0ELb1EEEvNS_9BwdParamsE:
.text._ZN10layer_norm22ln_bwd_finalize_kernelINS_22Kernel_traits_finalizeILj5120Ef13__nv_bfloat16S2_S2_fjLb0ELj1024ELj4ENS_18Kernel_traits_baseILj5120EfS2_S2_S2_fjLj1024EEEEELb0ELb1EEEvNS_9BwdParamsE:
        /* <DEDUP_REMOVED lines=19> */
.L_x_870:
        /* <DEDUP_REMOVED lines=27> */
.L_x_864:
        /* <DEDUP_REMOVED lines=35> */
.L_x_863:
[----:B------:R-:W-:Y:S05]  /*0510*/  BSYNC B1 ;  /* 0x0000000000017941 */ /* 0x000fea0003800000 */
.L_x_862:
        /* <DEDUP_REMOVED lines=23> */
.L_x_866:
[----:B------:R-:W-:Y:S05]  /*0690*/  BSYNC B1 ;  /* 0x0000000000017941 */ /* 0x000fea0003800000 */
.L_x_865:
        /* <DEDUP_REMOVED lines=10> */
.L_x_861:
[----:B------:R-:W-:Y:S05]  /*0740*/  BSYNC B0 ;  /* 0x0000000000007941 */ /* 0x000fea0003800000 */
.L_x_860:
        /* <DEDUP_REMOVED lines=11> */
.L_x_871:
        /* <DEDUP_REMOVED lines=18> */
.L_x_872:
[----:B------:R-:W-:Y:S01]  /*0920*/  @!P1 SHF.R.U32.HI R2, RZ, 0x3, R0 ;  /* 0x00000003ff029819 */ /* 0x000fe20000011600 */
[----:B---3--:R-:W-:Y:S02]  /*0930*/  FADD.FTZ R5, R5, R10 ;  /* 0x0000000a05057221 */ /* 0x008fe40000010000 */
[----:B--2---:R-:W-:Y:S01]  /*0940*/  FADD.FTZ R7, R7, R4 ;  /* 0x0000000407077221 */ /* 0x004fe20000010000 */
[----:B------:R-:W-:-:S05]  /*0950*/  @!P1 LOP3.LUT R2, R2, 0x1ffffffc, RZ, 0xc0, !PT ;  /* 0x1ffffffc02029812 */ /* 0x000fca00078ec0ff */
[----:B------:R2:W-:Y:S04]  /*0960*/  @!P1 STS [R2+0x2000], R5 ;  /* 0x0020000502009388 */ /* 0x0005e80000000800 */
[----:B------:R2:W-:Y:S02]  /*0970*/  @!P1 STS [R2+0x2080], R7 ;  /* 0x0020800702009388 */ /* 0x0005e40000000800 */
.L_x_867:
[----:B0-----:R-:W-:Y:S01]  /*0980*/  WARPSYNC 0xffffffff ;  /* 0xffffffff00007948 */ /* 0x001fe20003800000 */
[----:B------:R-:W-:Y:S01]  /*0990*/  BAR.SYNC.DEFER_BLOCKING 0x0 ;  /* 0x0000000000007b1d */ /* 0x000fe20000010000 */
[----:B-1----:R-:W-:Y:S02]  /*09a0*/  @P0 MOV R4, 0x8 ;  /* 0x0000000800040802 */ /* 0x002fe40000000f00 */
[C---:B------:R-:W-:Y:S02]  /*09b0*/  ISETP.GT.U32.AND P1, PT, R18.reuse, -0x1401, PT ;  /* 0xffffebff1200780c */ /* 0x040fe40003f24070 */
[----:B------:R-:W-:Y:S01]  /*09c0*/  IADD3 R18, R18, 0x1400, RZ ;  /* 0x0000140012127810 */ /* 0x000fe20007ffe0ff */
[----:B--2---:R-:W-:-:S04]  /*09d0*/  @P0 IMAD.WIDE.U32 R2, R19, R4, c[0x0][0x268] ;  /* 0x00009a0013020625 */ /* 0x004fc800078e0004 */
[C---:B------:R-:W-:Y:S01]  /*09e0*/  @P0 IMAD.WIDE.U32 R4, R19.reuse, R4, c[0x0][0x260] ;  /* 0x0000980013040625 */ /* 0x040fe200078e0004 */
[----:B------:R-:W-:Y:S01]  /*09f0*/  IADD3 R19, R19, 0xa00, RZ ;  /* 0x00000a0013137810 */ /* 0x000fe20007ffe0ff */
[----:B------:R-:W0:Y:S04]  /*0a00*/  @P0 LDS.64 R6, [R16.X8+0x2000] ;  /* 0x0020000010060984 */ /* 0x000e280000008a00 */
[----:B------:R-:W1:Y:S04]  /*0a10*/  @P0 LDS.64 R8, [R16.X8+0x2080] ;  /* 0x0020800010080984 */ /* 0x000e680000008a00 */
[----:B0-----:R0:W-:Y:S04]  /*0a20*/  @P0 STG.E.64 [R2.64], R6 ;  /* 0x0000000602000986 */ /* 0x0011e8000c101b04 */
[----:B-1----:R0:W-:Y:S02]  /*0a30*/  @P0 STG.E.64 [R4.64], R8 ;  /* 0x0000000804000986 */ /* 0x0021e4000c101b04 */
[----:B0-----:R-:W-:Y:S05]  /*0a40*/  @P1 BRA `(.L_x_870) ;  /* 0xfffff6e000001947 */ /* 0x001fea000383ffff */
[----:B------:R-:W-:Y:S05]  /*0a50*/  EXIT ;  /* 0x000000000000794d */ /* 0x000fea0003800000 */
.L_x_868:
[----:B------:R-:W-:Y:S01]  /*0a60*/  HFMA2.MMA R9, -RZ, RZ, 0, 5.9604644775390625e-08 ;  /* 0x00000001ff097435 */ /* 0x000fe200000001ff */
[----:B--2---:R-:W-:Y:S01]  /*0a70*/  IMAD.MOV.U32 R10, RZ, RZ, R4 ;  /* 0x000000ffff0a7224 */ /* 0x004fe200078e0004 */
[----:B------:R-:W-:Y:S01]  /*0a80*/  MOV R11, 0xffffffff ;  /* 0xffffffff000b7802 */ /* 0x000fe20000000f00 */
[----:B------:R-:W-:Y:S01]  /*0a90*/  IMAD.MOV.U32 R6, RZ, RZ, 0x1f ;  /* 0x0000001fff067424 */ /* 0x000fe200078e00ff */
[----:B------:R-:W-:-:S02]  /*0aa0*/  MOV R2, 0xac0 ;  /* 0x00000ac000027802 */ /* 0x000fc40000000f00 */
[----:B01----:R-:W-:Y:S05]  /*0ab0*/  CALL.REL.NOINC `($__internal_33_$__cuda_sm70_shflsync_bfly_p) ;  /* 0x000003c000007944 */ /* 0x003fea0003c00000 */
[----:B-1----:R-:W-:Y:S01]  /*0ac0*/  MOV R3, R6 ;  /* 0x0000000600037202 */ /* 0x002fe20000000f00 */
[----:B0-----:R-:W-:Y:S05]  /*0ad0*/  BRA `(.L_x_871) ;  /* 0xfffffd2000007947 */ /* 0x001fea000383ffff */
.L_x_869:
[----:B------:R-:W-:Y:S01]  /*0ae0*/  HFMA2.MMA R9, -RZ, RZ, 0, 1.1920928955078125e-07 ;  /* 0x00000002ff097435 */ /* 0x000fe200000001ff */
[----:B------:R-:W-:Y:S01]  /*0af0*/  IMAD.MOV.U32 R10, RZ, RZ, R13 ;  /* 0x000000ffff0a7224 */ /* 0x000fe200078e000d */
[----:B------:R-:W-:Y:S01]  /*0b00*/  MOV R6, 0x1f ;  /* 0x0000001f00067802 */ /* 0x000fe20000000f00 */
[----:B------:R-:W-:Y:S01]  /*0b10*/  IMAD.MOV.U32 R11, RZ, RZ, -0x1 ;  /* 0xffffffffff0b7424 */ /* 0x000fe200078e00ff */
[----:B------:R-:W-:-:S02]  /*0b20*/  MOV R2, 0xb40 ;  /* 0x00000b4000027802 */ /* 0x000fc40000000f00 */
[----:B012---:R-:W-:Y:S05]  /*0b30*/  CALL.REL.NOINC `($__internal_33_$__cuda_sm70_shflsync_bfly_p) ;  /* 0x0000034000007944 */ /* 0x007fea0003c00000 */
[----:B0-----:R-:W-:Y:S01]  /*0b40*/  HFMA2.MMA R9, -RZ, RZ, 0, 2.384185791015625e-07 ;  /* 0x00000004ff097435 */ /* 0x001fe200000001ff */
[----:B-1----:R-:W-:Y:S01]  /*0b50*/  FADD.FTZ R10, R13, R6 ;  /* 0x000000060d0a7221 */ /* 0x002fe20000010000 */
[----:B------:R-:W-:Y:S01]  /*0b60*/  MOV R6, 0x1f ;  /* 0x0000001f00067802 */ /* 0x000fe20000000f00 */
[----:B------:R-:W-:Y:S01]  /*0b70*/  IMAD.MOV.U32 R11, RZ, RZ, -0x1 ;  /* 0xffffffffff0b7424 */ /* 0x000fe200078e00ff */
[----:B------:R-:W-:-:S02]  /*0b80*/  MOV R2, 0xba0 ;  /* 0x00000ba000027802 */ /* 0x000fc40000000f00 */
[----:B------:R-:W-:Y:S05]  /*0b90*/  CALL.REL.NOINC `($__internal_33_$__cuda_sm70_shflsync_bfly_p) ;  /* 0x000002e000007944 */ /* 0x000fea0003c00000 */
[----:B0-----:R-:W-:Y:S01]  /*0ba0*/  HFMA2.MMA R9, -RZ, RZ, 0, 4.76837158203125e-07 ;  /* 0x00000008ff097435 */ /* 0x001fe200000001ff */
[----:B-1----:R-:W-:Y:S01]  /*0bb0*/  FADD.FTZ R10, R10, R6 ;  /* 0x000000060a0a7221 */ /* 0x002fe20000010000 */
[----:B------:R-:W-:Y:S01]  /*0bc0*/  MOV R6, 0x1f ;  /* 0x0000001f00067802 */ /* 0x000fe20000000f00 */
[----:B------:R-:W-:Y:S01]  /*0bd0*/  IMAD.MOV.U32 R11, RZ, RZ, -0x1 ;  /* 0xffffffffff0b7424 */ /* 0x000fe200078e00ff */
[----:B------:R-:W-:-:S02]  /*0be0*/  MOV R2, 0xc00 ;  /* 0x00000c0000027802 */ /* 0x000fc40000000f00 */
[----:B------:R-:W-:Y:S05]  /*0bf0*/  CALL.REL.NOINC `($__internal_33_$__cuda_sm70_shflsync_bfly_p) ;  /* 0x0000028000007944 */ /* 0x000fea0003c00000 */
[----:B-1----:R-:W-:Y:S01]  /*0c00*/  FADD.FTZ R4, R10, R6 ;  /* 0x000000060a047221 */ /* 0x002fe20000010000 */
[----:B0-----:R-:W-:Y:S01]  /*0c10*/  HFMA2.MMA R9, -RZ, RZ, 0, 9.5367431640625e-07 ;  /* 0x00000010ff097435 */ /* 0x001fe200000001ff */
[----:B------:R-:W-:Y:S01]  /*0c20*/  MOV R6, 0x1f ;  /* 0x0000001f00067802 */ /* 0x000fe20000000f00 */
[----:B------:R-:W-:Y:S01]  /*0c30*/  IMAD.MOV.U32 R11, RZ, RZ, -0x1 ;  /* 0xffffffffff0b7424 */ /* 0x000fe200078e00ff */
[----:B------:R-:W-:-:S02]  /*0c40*/  MOV R2, 0xc70 ;  /* 0x00000c7000027802 */ /* 0x000fc40000000f00 */
[----:B------:R-:W-:Y:S02]  /*0c50*/  MOV R10, R4 ;  /* 0x00000004000a7202 */ /* 0x000fe40000000f00 */
[----:B------:R-:W-:Y:S05]  /*0c60*/  CALL.REL.NOINC `($__internal_33_$__cuda_sm70_shflsync_bfly_p) ;  /* 0x0000021000007944 */ /* 0x000fea0003c00000 */
[----:B0-----:R-:W-:Y:S01]  /*0c70*/  HFMA2.MMA R9, -RZ, RZ, 0, 5.9604644775390625e-08 ;  /* 0x00000001ff097435 */ /* 0x001fe200000001ff */
[----:B-1----:R-:W-:Y:S01]  /*0c80*/  MOV R7, R6 ;  /* 0x0000000600077202 */ /* 0x002fe20000000f00 */
[----:B------:R-:W-:Y:S01]  /*0c90*/  IMAD.MOV.U32 R10, RZ, RZ, R5 ;  /* 0x000000ffff0a7224 */ /* 0x000fe200078e0005 */
[----:B------:R-:W-:Y:S01]  /*0ca0*/  MOV R6, 0x1f ;  /* 0x0000001f00067802 */ /* 0x000fe20000000f00 */
[----:B------:R-:W-:Y:S01]  /*0cb0*/  IMAD.MOV.U32 R11, RZ, RZ, -0x1 ;  /* 0xffffffffff0b7424 */ /* 0x000fe200078e00ff */
[----:B------:R-:W-:Y:S02]  /*0cc0*/  MOV R2, 0xce0 ;  /* 0x00000ce000027802 */ /* 0x000fe40000000f00 */
[----:B------:R-:W-:Y:S05]  /*0cd0*/  CALL.REL.NOINC `($__internal_33_$__cuda_sm70_shflsync_bfly_p) ;  /* 0x000001a000007944 */ /* 0x000fea0003c00000 */
[----:B0-----:R-:W-:Y:S01]  /*0ce0*/  HFMA2.MMA R9, -RZ, RZ, 0, 1.1920928955078125e-07 ;  /* 0x00000002ff097435 */ /* 0x001fe200000001ff */
[----:B-1----:R-:W-:Y:S01]  /*0cf0*/  FADD.FTZ R10, R5, R6 ;  /* 0x00000006050a7221 */ /* 0x002fe20000010000 */
[----:B------:R-:W-:Y:S01]  /*0d00*/  MOV R6, 0x1f ;  /* 0x0000001f00067802 */ /* 0x000fe20000000f00 */
[----:B------:R-:W-:Y:S01]  /*0d10*/  IMAD.MOV.U32 R11, RZ, RZ, -0x1 ;  /* 0xffffffffff0b7424 */ /* 0x000fe200078e00ff */
[----:B------:R-:W-:Y:S02]  /*0d20*/  MOV R2, 0xd40 ;  /* 0x00000d4000027802 */ /* 0x000fe40000000f00 */
[----:B------:R-:W-:Y:S05]  /*0d30*/  CALL.REL.NOINC `($__internal_33_$__cuda_sm70_shflsync_bfly_p) ;  /* 0x0000014000007944 */ /* 0x000fea0003c00000 */
        /* <DEDUP_REMOVED lines=12> */
[----:B0-----:R-:W-:Y:S01]  /*0e00*/  HFMA2.MMA R9, -RZ, RZ, 0, 9.5367431640625e-07 ;  /* 0x00000010ff097435 */ /* 0x001fe200000001ff */
[----:B-1----:R-:W-:Y:S01]  /*0e10*/  FADD.FTZ R10, R10, R6 ;  /* 0x000000060a0a7221 */ /* 0x002fe20000010000 */
[----:B------:R-:W-:Y:S01]  /*0e20*/  MOV R6, 0x1f ;  /* 0x0000001f00067802 */ /* 0x000fe20000000f00 */
[----:B------:R-:W-:Y:S01]  /*0e30*/  IMAD.MOV.U32 R11, RZ, RZ, -0x1 ;  /* 0xffffffffff0b7424 */ /* 0x000fe200078e00ff */
[----:B------:R-:W-:-:S02]  /*0e40*/  MOV R2, 0xe60 ;  /* 0x00000e6000027802 */ /* 0x000fc40000000f00 */
[----:B------:R-:W-:Y:S05]  /*0e50*/  CALL.REL.NOINC `($__internal_33_$__cuda_sm70_shflsync_bfly_p) ;  /* 0x0000002000007944 */ /* 0x000fea0003c00000 */
[----:B-1----:R-:W-:Y:S01]  /*0e60*/  MOV R5, R6 ;  /* 0x0000000600057202 */ /* 0x002fe20000000f00 */
[----:B0-----:R-:W-:Y:S05]  /*0e70*/  BRA `(.L_x_872) ;  /* 0xfffffaa000007947 */ /* 0x001fea000383ffff */
        .weak           $__internal_33_$__cuda_sm70_shflsync_bfly_p
        .type           $__internal_33_$__cuda_sm70_shflsync_bfly_p,@function
        .size           $__internal_33_$__cuda_sm70_shflsync_bfly_p,(.L_x_2780 - $__internal_33_$__cuda_sm70_shflsync_bfly_p)
$__internal_33_$__cuda_sm70_shflsync_bfly_p:
[----:B------:R-:W-:Y:S01]  /*0e80*/  HFMA2.MMA R3, -RZ, RZ, 0, 0 ;  /* 0x00000000ff037435 */ /* 0x000fe200000001ff */
[----:B------:R-:W-:Y:S04]  /*0e90*/  WARPSYNC R11 ;  /* 0x0000000b00007348 */ /* 0x000fe80003800000 */
[----:B------:R0:W1:Y:S01]  /*0ea0*/  SHFL.BFLY PT, R6, R10, R9, R6 ;  /* 0x0c0000090a067389 */ /* 0x00006200000e0006 */
[----:B------:R-:W-:Y:S05]  /*0eb0*/  RET.REL.NODEC R2 `(_ZN10layer_norm22ln_bwd_finalize_kernelINS_22Kernel_traits_finalizeILj5120Ef13__nv_bfloat16S2_S2_fjLb0ELj1024ELj4ENS_18Kernel_traits_baseILj5120EfS2_S2_S2_fjLj1024EEEEELb0ELb1EEEvNS_9BwdParamsE) ;  /* 0xfffff14002007950 */ /* 0x000fea0003c3ffff */
.L_x_873:
        /* <DEDUP_REMOVED lines=12> */
.L_x_2780:


//--------------------- .text._ZN10layer_norm40ln_parallel_residual_bwd_finalize_kernelINS_22Kernel_traits_finalizeILj5120Ef13__nv_bfloat16S2_S2_fjLb0ELj1024ELj4ENS_18Kernel_traits_baseILj5120EfS2_S2_S2_fjLj1024EEEEELb1EEEvNS_9BwdParamsE --------------------------
	.section	.text._ZN10layer_norm40ln_parallel_residual_bwd_finalize_kernelINS_22Kernel_traits_finalizeILj5120Ef13__nv_bfloat16S2_S2_fjLb0ELj1024ELj4ENS_18Kernel_traits_baseILj5120EfS2_S2_S2_fjLj1024EEEEELb1EEEvNS_9BwdParamsE,"ax",@progbits
	.sectioninfo	@"SHI_REGISTERS=32"
	.align	128
        .global         _ZN10layer_norm40ln_parallel_residual_bwd_finalize_kernelINS_22Kernel_traits_finalizeILj5120Ef13__nv_bfloat16S2_S2_fjLb0ELj1024ELj4ENS_18Kernel_traits_baseILj5120EfS2_S2_S2_fjLj1024EEEEELb1EEEvNS_9BwdParamsE
        .type           _ZN10layer_norm40ln_parallel_residual_bwd_finalize_kernelINS_22Kernel_traits_finalizeILj5120Ef13__nv_bfloat16S2_S2_fjLb0ELj1024ELj4ENS_18Kernel_traits_baseILj5120EfS2_S2_S2_fjLj1024EEEEELb1EEEvNS_9BwdParamsE,@function
        .size           _ZN10layer_norm40ln_parallel_residual_bwd_finalize_kernelINS_22Kernel_traits_finalizeILj5120Ef13__nv_bfloat16S2_S2_fjLb0ELj1024ELj4ENS_18Kernel_traits_baseILj5120EfS2_S2_S2_fjLj1024EEEEELb1EEEvNS_9BwdParamsE,(.L_x_2781 - _ZN10layer_norm40ln_parallel_residual_bwd_finalize_kernelINS_22Kernel_traits_finalizeILj5120Ef13__nv_bfloat16S2_S2_fjLb0ELj1024ELj4ENS_18Kernel_traits_baseILj5120EfS2_S2_S2_fjLj1024EEEEELb1EEEvNS_9BwdParamsE)
        .other          _ZN10layer_norm40ln_parallel_residual_bwd_finalize_kernelINS_22Kernel_traits_finalizeILj5120Ef13__nv_bfloat16S2_S2_fjLb0ELj1024ELj4ENS_18Kernel_traits_baseILj5120EfS2_S2_S2_fjLj1024EEEEELb1EEEvNS_9BwdParamsE,@"STO_CUDA_ENTRY STV_DEFAULT"
_ZN10layer_norm40ln_parallel_residual_bwd_finalize_kernelINS_22Kernel_traits_finalizeILj5120Ef13__nv_bfloat16S2_S2_fjLb0ELj1024ELj4ENS_18Kernel_traits_baseILj5120EfS2_S2_S2_fjLj1024EEEEELb1EEEvNS_9BwdParamsE:
.text._ZN10layer_norm40ln_parallel_residual_bwd_finalize_kernelINS_22Kernel_traits_finalizeILj5120Ef13__nv_bfloat16S2_S2_fjLb0ELj1024ELj4ENS_18Kernel_traits_baseILj5120EfS2_S2_S2_fjLj1024EEEEELb1EEEvNS_9BwdParamsE:
        /* <DEDUP_REMOVED lines=19> */
.L_x_887:
        /* <DEDUP_REMOVED lines=37> */
.L_x_878:
        /* <DEDUP_REMOVED lines=59> */
.L_x_877:
[----:B------:R-:W-:Y:S05]  /*0730*/  BSYNC B1 ;  /* 0x0000000000017941 */ /* 0x000fea0003800000 */
.L_x_876:
        /* <DEDUP_REMOVED lines=35> */
.L_x_880:
[----:B------:R-:W-:Y:S05]  /*0970*/  BSYNC B1 ;  /* 0x0000000000017941 */ /* 0x000fea0003800000 */
.L_x_879:
        /* <DEDUP_REMOVED lines=16> */
.L_x_875:
[----:B------:R-:W-:Y:S05]  /*0a80*/  BSYNC B0 ;  /* 0x0000000000007941 */ /* 0x000fea0003800000 */
.L_x_874:
        /* <DEDUP_REMOVED lines=14> */
.L_x_888:
        /* <DEDUP_REMOVED lines=36> */
.L_x_889:
        /* <DEDUP_REMOVED lines=11> */
.L_x_881:
[----:B0-----:R-:W-:Y:S01]  /*0e60*/  WARPSYNC 0xffffffff ;  /* 0xffffffff00007948 */ /* 0x001fe20003800000 */
[----:B------:R-:W-:Y:S06]  /*0e70*/  BAR.SYNC.DEFER_BLOCKING 0x0 ;  /* 0x0000000000007b1d */ /* 0x000fec0000010000 */
[----:B------:R-:W-:Y:S01]  /*0e80*/  BSSY B0, `(.L_x_884) ;  /* 0x0000011000007945 */ /* 0x000fe20003800000 */
[----:B------:R-:W-:Y:S05]  /*0e90*/  @!P0 BRA `(.L_x_885) ;  /* 0x000000f000008947 */ /* 0x000fea0003800000 */
        /* <DEDUP_REMOVED lines=15> */
.L_x_885:
[----:B------:R-:W-:Y:S05]  /*0f90*/  BSYNC B0 ;  /* 0x0000000000007941 */ /* 0x000fea0003800000 */
.L_x_884:
[C---:B------:R-:W-:Y:S02]  /*0fa0*/  ISETP.GT.U32.AND P1, PT, R4.reuse, -0x1401, PT ;  /* 0xffffebff0400780c */ /* 0x040fe40003f24070 */
[----:B------:R-:W-:-:S02]  /*0fb0*/  IADD3 R4, R4, 0x1400, RZ ;  /* 0x0000140004047810 */ /* 0x000fc40007ffe0ff */
[----:B------:R-:W-:-:S09]  /*0fc0*/  IADD3 R5, R5, 0xa00, RZ ;  /* 0x00000a0005057810 */ /* 0x000fd20007ffe0ff */
[----:B0-----:R-:W-:Y:S01]  /*0fd0*/  @!P1 CALL.REL.NOINC `(.L_x_886) ;  /* 0x0000001000009944 */ /* 0x001fe20003c00000 */
[----:B------:R-:W-:Y:S05]  /*0fe0*/  BRA `(.L_x_887) ;  /* 0xfffff14000007947 */ /* 0x000fea000383ffff */
.L_x_886:
[----:B------:R-:W-:Y:S05]  /*0ff0*/  EXIT ;  /* 0x000000000000794d */ /* 0x000fea0003800000 */
.L_x_882:
[----:B------:R-:W-:Y:S01]  /*1000*/  HFMA2.MMA R17, -RZ, RZ, 0, 1.847743988037109375e-06 ;  /* 0x0000001fff117435 */ /* 0x000fe200000001ff */
[----:B----4-:R-:W-:Y:S01]  /*1010*/  MOV R19, R12 ;  /* 0x0000000c00137202 */ /* 0x010fe20000000f00 */
[----:B------:R-:W-:Y:S01]  /*1020*/  IMAD.MOV.U32 R16, RZ, RZ, 0x1 ;  /* 0x00000001ff107424 */ /* 0x000fe200078e00ff */
[----:B------:R-:W-:Y:S02]  /*1030*/  MOV R14, 0xffffffff ;  /* 0xffffffff000e7802 */ /* 0x000fe40000000f00 */
[----:B------:R-:W-:Y:S02]  /*1040*/  MOV R8, 0x1060 ;  /* 0x0000106000087802 */ /* 0x000fe40000000f00 */
[----:B0123--:R-:W-:Y:S05]  /*1050*/  CALL.REL.NOINC `($__internal_34_$__cuda_sm70_shflsync_bfly_p) ;  /* 0x000007b000007944 */ /* 0x00ffea0003c00000 */
[----:B01----:R-:W-:Y:S05]  /*1060*/  BRA `(.L_x_888) ;  /* 0xfffffb0000007947 */ /* 0x003fea000383ffff */
.L_x_883:
[----:B------:R-:W-:Y:S01]  /*1070*/  HFMA2.MMA R17, -RZ, RZ, 0, 1.847743988037109375e-06 ;  /* 0x0000001fff117435 */ /* 0x000fe200000001ff */
[----:B------:R-:W-:Y:S01]  /*1080*/  MOV R19, R12 ;  /* 0x0000000c00137202 */ /* 0x000fe20000000f00 */
[----:B------:R-:W-:Y:S01]  /*1090*/  IMAD.MOV.U32 R16, RZ, RZ, 0x2 ;  /* 0x00000002ff107424 */ /* 0x000fe200078e00ff */
[----:B------:R-:W-:Y:S02]  /*10a0*/  MOV R14, 0xffffffff ;  /* 0xffffffff000e7802 */ /* 0x000fe40000000f00 */
[----:B------:R-:W-:-:S02]  /*10b0*/  MOV R8, 0x10d0 ;  /* 0x000010d000087802 */ /* 0x000fc40000000f00 */
[----:B-123--:R-:W-:Y:S05]  /*10c0*/  CALL.REL.NOINC `($__internal_34_$__cuda_sm70_shflsync_bfly_p) ;  /* 0x0000074000007944 */ /* 0x00efea0003c00000 */
[----:B0-----:R-:W-:Y:S01]  /*10d0*/  HFMA2.MMA R16, -RZ, RZ, 0, 2.384185791015625e-07 ;  /* 0x00000004ff107435 */ /* 0x001fe200000001ff */
[----:B-1----:R-:W-:Y:S01]  /*10e0*/  FADD.FTZ R19, R12, R14 ;  /* 0x0000000e0c137221 */ /* 0x002fe20000010000 */
[----:B------:R-:W-:Y:S01]  /*10f0*/  MOV R14, 0xffffffff ;  /* 0xffffffff000e7802 */ /* 0x000fe20000000f00 */
[----:B------:R-:W-:Y:S01]  /*1100*/  IMAD.MOV.U32 R17, RZ, RZ, 0x1f ;  /* 0x0000001fff117424 */ /* 0x000fe200078e00ff */
[----:B------:R-:W-:-:S02]  /*1110*/  MOV R8, 0x1130 ;  /* 0x0000113000087802 */ /* 0x000fc40000000f00 */
[----:B------:R-:W-:Y:S05]  /*1120*/  CALL.REL.NOINC `($__internal_34_$__cuda_sm70_shflsync_bfly_p) ;  /* 0x000006e000007944 */ /* 0x000fea0003c00000 */
[----:B0-----:R-:W-:Y:S01]  /*1130*/  HFMA2.MMA R16, -RZ, RZ, 0, 4.76837158203125e-07 ;  /* 0x00000008ff107435 */ /* 0x001fe200000001ff */
[----:B-1----:R-:W-:Y:S01]  /*1140*/  FADD.FTZ R19, R19, R14 ;  /* 0x0000000e13137221 */ /* 0x002fe20000010000 */
[----:B------:R-:W-:Y:S01]  /*1150*/  MOV R17, 0x1f ;  /* 0x0000001f00117802 */ /* 0x000fe20000000f00 */
[----:B------:R-:W-:Y:S01]  /*1160*/  IMAD.MOV.U32 R14, RZ, RZ, -0x1 ;  /* 0xffffffffff0e7424 */ /* 0x000fe200078e00ff */
[----:B------:R-:W-:-:S02]  /*1170*/  MOV R8, 0x1190 ;  /* 0x0000119000087802 */ /* 0x000fc40000000f00 */
[----:B------:R-:W-:Y:S05]  /*1180*/  CALL.REL.NOINC `($__internal_34_$__cuda_sm70_shflsync_bfly_p) ;  /* 0x0000068000007944 */ /* 0x000fea0003c00000 */
[----:B-1----:R-:W-:Y:S01]  /*1190*/  FADD.FTZ R12, R19, R14 ;  /* 0x0000000e130c7221 */ /* 0x002fe20000010000 */
[----:B0-----:R-:W-:Y:S01]  /*11a0*/  HFMA2.MMA R16, -RZ, RZ, 0, 9.5367431640625e-07 ;  /* 0x00000010ff107435 */ /* 0x001fe200000001ff */
[----:B------:R-:W-:-:S02]  /*11b0*/  MOV R17, 0x1f ;  /* 0x0000001f00117802 */ /* 0x000fc40000000f00 */
[----:B------:R-:W-:Y:S01]  /*11c0*/  MOV R14, 0xffffffff ;  /* 0xffffffff000e7802 */ /* 0x000fe20000000f00 */
[----:B------:R-:W-:Y:S01]  /*11d0*/  IMAD.MOV.U32 R19, RZ, RZ, R12 ;  /* 0x000000ffff137224 */ /* 0x000fe200078e000c */
[----:B------:R-:W-:Y:S02]  /*11e0*/  MOV R8, 0x1200 ;  /* 0x0000120000087802 */ /* 0x000fe40000000f00 */
[----:B------:R-:W-:Y:S05]  /*11f0*/  CALL.REL.NOINC `($__internal_34_$__cuda_sm70_shflsync_bfly_p) ;  /* 0x0000061000007944 */ /* 0x000fea0003c00000 */
[----:B0-----:R-:W-:Y:S01]  /*1200*/  HFMA2.MMA R16, -RZ, RZ, 0, 5.9604644775390625e-08 ;  /* 0x00000001ff107435 */ /* 0x001fe200000001ff */
[----:B-1----:R-:W-:Y:S01]  /*1210*/  MOV R15, R14 ;  /* 0x0000000e000f7202 */ /* 0x002fe20000000f00 */
[----:B------:R-:W-:Y:S01]  /*1220*/  IMAD.MOV.U32 R17, RZ, RZ, 0x1f ;  /* 0x0000001fff117424 */ /* 0x000fe200078e00ff */
[----:B------:R-:W-:Y:S02]  /*1230*/  MOV R19, R13 ;  /* 0x0000000d00137202 */ /* 0x000fe40000000f00 */
[----:B------:R-:W-:Y:S02]  /*1240*/  MOV R14, 0xffffffff ;  /* 0xffffffff000e7802 */ /* 0x000fe40000000f00 */
[----:B------:R-:W-:Y:S02]  /*1250*/  MOV R8, 0x1270 ;  /* 0x0000127000087802 */ /* 0x000fe40000000f00 */
[----:B------:R-:W-:Y:S05]  /*1260*/  CALL.REL.NOINC `($__internal_34_$__cuda_sm70_shflsync_bfly_p) ;  /* 0x000005a000007944 */ /* 0x000fea0003c00000 */
[----:B0-----:R-:W-:Y:S01]  /*1270*/  HFMA2.MMA R16, -RZ, RZ, 0, 1.1920928955078125e-07 ;  /* 0x00000002ff107435 */ /* 0x001fe200000001ff */
[----:B-1----:R-:W-:Y:S01]  /*1280*/  FADD.FTZ R19, R13, R14 ;  /* 0x0000000e0d137221 */ /* 0x002fe20000010000 */
[----:B------:R-:W-:Y:S01]  /*1290*/  MOV R17, 0x1f ;  /* 0x0000001f00117802 */ /* 0x000fe20000000f00 */
[----:B------:R-:W-:Y:S01]  /*12a0*/  IMAD.MOV.U32 R14, RZ, RZ, -0x1 ;  /* 0xffffffffff0e7424 */ /* 0x000fe200078e00ff */
[----:B------:R-:W-:-:S02]  /*12b0*/  MOV R8, 0x12d0 ;  /* 0x000012d000087802 */ /* 0x000fc40000000f00 */
[----:B------:R-:W-:Y:S05]  /*12c0*/  CALL.REL.NOINC `($__internal_34_$__cuda_sm70_shflsync_bfly_p) ;  /* 0x0000054000007944 */ /* 0x000fea0003c00000 */
[----:B0-----:R-:W-:Y:S01]  /*12d0*/  HFMA2.MMA R16, -RZ, RZ, 0, 2.384185791015625e-07 ;  /* 0x00000004ff107435 */ /* 0x001fe200000001ff */
[----:B-1----:R-:W-:Y:S01]  /*12e0*/  FADD.FTZ R19, R19, R14 ;  /* 0x0000000e13137221 */ /* 0x002fe20000010000 */
[----:B------:R-:W-:-:S02]  /*12f0*/  MOV R17, 0x1f ;  /* 0x0000001f00117802 */ /* 0x000fc40000000f00 */
[----:B------:R-:W-:Y:S02]  /*1300*/  MOV R14, 0xffffffff ;  /* 0xffffffff000e7802 */ /* 0x000fe40000000f00 */
[----:B------:R-:W-:Y:S02]  /*1310*/  MOV R8, 0x1330 ;  /* 0x0000133000087802 */ /* 0x000fe40000000f00 */
[----:B------:R-:W-:Y:S05]  /*1320*/  CALL.REL.NOINC `($__internal_34_$__cuda_sm70_shflsync_bfly_p) ;  /* 0x000004e000007944 */ /* 0x000fea0003c00000 */
[----:B0-----:R-:W-:Y:S01]  /*1330*/  HFMA2.MMA R17, -RZ, RZ, 0, 1.847743988037109375e-06 ;  /* 0x0000001fff117435 */ /* 0x001fe200000001ff */
[----:B-1----:R-:W-:Y:S01]  /*1340*/  FADD.FTZ R19, R19, R14 ;  /* 0x0000000e13137221 */ /* 0x002fe20000010000 */
[----:B------:R-:W-:Y:S01]  /*1350*/  MOV R14, 0xffffffff ;  /* 0xffffffff000e7802 */ /* 0x000fe20000000f00 */
[----:B------:R-:W-:Y:S01]  /*1360*/  IMAD.MOV.U32 R16, RZ, RZ, 0x8 ;  /* 0x00000008ff107424 */ /* 0x000fe200078e00ff */
[----:B------:R-:W-:Y:S02]  /*1370*/  MOV R8, 0x1390 ;  /* 0x0000139000087802 */ /* 0x000fe40000000f00 */
[----:B------:R-:W-:Y:S05]  /*1380*/  CALL.REL.NOINC `($__internal_34_$__cuda_sm70_shflsync_bfly_p) ;  /* 0x0000048000007944 */ /* 0x000fea0003c00000 */
[----:B-1----:R-:W-:Y:S01]  /*1390*/  FADD.FTZ R13, R19, R14 ;  /* 0x0000000e130d7221 */ /* 0x002fe20000010000 */
[----:B0-----:R-:W-:Y:S01]  /*13a0*/  HFMA2.MMA R16, -RZ, RZ, 0, 9.5367431640625e-07 ;  /* 0x00000010ff107435 */ /* 0x001fe200000001ff */
[----:B------:R-:W-:Y:S01]  /*13b0*/  IMAD.MOV.U32 R17, RZ, RZ, 0x1f ;  /* 0x0000001fff117424 */ /* 0x000fe200078e00ff */
[----:B------:R-:W-:Y:S02]  /*13c0*/  MOV R14, 0xffffffff ;  /* 0xffffffff000e7802 */ /* 0x000fe40000000f00 */
[----:B------:R-:W-:-:S02]  /*13d0*/  MOV R19, R13 ;  /* 0x0000000d00137202 */ /* 0x000fc40000000f00 */
[----:B------:R-:W-:Y:S02]  /*13e0*/  MOV R8, 0x1400 ;  /* 0x0000140000087802 */ /* 0x000fe40000000f00 */
[----:B------:R-:W-:Y:S05]  /*13f0*/  CALL.REL.NOINC `($__internal_34_$__cuda_sm70_shflsync_bfly_p) ;  /* 0x0000041000007944 */ /* 0x000fea0003c00000 */
[----:B0-----:R-:W-:Y:S01]  /*1400*/  HFMA2.MMA R17, -RZ, RZ, 0, 1.847743988037109375e-06 ;  /* 0x0000001fff117435 */ /* 0x001fe200000001ff */
        /* <DEDUP_REMOVED lines=18> */
[----:B0-----:R-:W-:Y:S01]  /*1530*/  HFMA2.MMA R16, -RZ, RZ, 0, 4.76837158203125e-07 ;  /* 0x00000008ff107435 */ /* 0x001fe200000001ff */
[----:B-1----:R-:W-:Y:S01]  /*1540*/  FADD.FTZ R19, R19, R14 ;  /* 0x0000000e13137221 */ /* 0x002fe20000010000 */
[----:B------:R-:W-:Y:S01]  /*1550*/  MOV R14, 0xffffffff ;  /* 0xffffffff000e7802 */ /* 0x000fe20000000f00 */
[----:B------:R-:W-:Y:S01]  /*1560*/  IMAD.MOV.U32 R17, RZ, RZ, 0x1f ;  /* 0x0000001fff117424 */ /* 0x000fe200078e00ff */
[----:B------:R-:W-:Y:S02]  /*1570*/  MOV R8, 0x1590 ;  /* 0x0000159000087802 */ /* 0x000fe40000000f00 */
[----:B------:R-:W-:Y:S05]  /*1580*/  CALL.REL.NOINC `($__internal_34_$__cuda_sm70_shflsync_bfly_p) ;  /* 0x0000028000007944 */ /* 0x000fea0003c00000 */
[----:B-1----:R-:W-:Y:S01]  /*1590*/  FADD.FTZ R11, R19, R14 ;  /* 0x0000000e130b7221 */ /* 0x002fe20000010000 */
[----:B0-----:R-:W-:Y:S01]  /*15a0*/  HFMA2.MMA R16, -RZ, RZ, 0, 9.5367431640625e-07 ;  /* 0x00000010ff107435 */ /* 0x001fe200000001ff */
[----:B------:R-:W-:Y:S02]  /*15b0*/  MOV R17, 0x1f ;  /* 0x0000001f00117802 */ /* 0x000fe40000000f00 */
[----:B------:R-:W-:Y:S01]  /*15c0*/  MOV R14, 0xffffffff ;  /* 0xffffffff000e7802 */ /* 0x000fe20000000f00 */
[----:B------:R-:W-:Y:S01]  /*15d0*/  IMAD.MOV.U32 R19, RZ, RZ, R11 ;  /* 0x000000ffff137224 */ /* 0x000fe200078e000b */
[----:B------:R-:W-:-:S02]  /*15e0*/  MOV R8, 0x1600 ;  /* 0x0000160000087802 */ /* 0x000fc40000000f00 */
[----:B------:R-:W-:Y:S05]  /*15f0*/  CALL.REL.NOINC `($__internal_34_$__cuda_sm70_shflsync_bfly_p) ;  /* 0x0000021000007944 */ /* 0x000fea0003c00000 */
[----:B0-----:R-:W-:Y:S01]  /*1600*/  HFMA2.MMA R16, -RZ, RZ, 0, 5.9604644775390625e-08 ;  /* 0x00000001ff107435 */ /* 0x001fe200000001ff */
[----:B-1----:R-:W-:Y:S01]  /*1610*/  MOV R20, R14 ;  /* 0x0000000e00147202 */ /* 0x002fe20000000f00 */
[----:B------:R-:W-:Y:S01]  /*1620*/  IMAD.MOV.U32 R14, RZ, RZ, -0x1 ;  /* 0xffffffffff0e7424 */ /* 0x000fe200078e00ff */
[----:B------:R-:W-:-:S02]  /*1630*/  MOV R19, R10 ;  /* 0x0000000a00137202 */ /* 0x000fc40000000f00 */
[----:B------:R-:W-:Y:S02]  /*1640*/  MOV R17, 0x1f ;  /* 0x0000001f00117802 */ /* 0x000fe40000000f00 */
[----:B------:R-:W-:Y:S02]  /*1650*/  MOV R8, 0x1670 ;  /* 0x0000167000087802 */ /* 0x000fe40000000f00 */
[----:B------:R-:W-:Y:S05]  /*1660*/  CALL.REL.NOINC `($__internal_34_$__cuda_sm70_shflsync_bfly_p) ;  /* 0x000001a000007944 */ /* 0x000fea0003c00000 */
[----:B0-----:R-:W-:Y:S01]  /*1670*/  HFMA2.MMA R16, -RZ, RZ, 0, 1.1920928955078125e-07 ;  /* 0x00000002ff107435 */ /* 0x001fe200000001ff */
[----:B-1----:R-:W-:Y:S01]  /*1680*/  FADD.FTZ R19, R10, R14 ;  /* 0x0000000e0a137221 */ /* 0x002fe20000010000 */
[----:B------:R-:W-:Y:S02]  /*1690*/  MOV R17, 0x1f ;  /* 0x0000001f00117802 */ /* 0x000fe40000000f00 */
[----:B------:R-:W-:Y:S02]  /*16a0*/  MOV R14, 0xffffffff ;  /* 0xffffffff000e7802 */ /* 0x000fe40000000f00 */
[----:B------:R-:W-:Y:S02]  /*16b0*/  MOV R8, 0x16d0 ;  /* 0x000016d000087802 */ /* 0x000fe40000000f00 */
[----:B------:R-:W-:Y:S05]  /*16c0*/  CALL.REL.NOINC `($__internal_34_$__cuda_sm70_shflsync_bfly_p) ;  /* 0x0000014000007944 */ /* 0x000fea0003c00000 */
        /* <DEDUP_REMOVED lines=18> */
[----:B-1----:R-:W-:Y:S01]  /*17f0*/  MOV R8, R14 ;  /* 0x0000000e00087202 */ /* 0x002fe20000000f00 */
[----:B0-----:R-:W-:Y:S05]  /*1800*/  BRA `(.L_x_889) ;  /* 0xfffff5a000007947 */ /* 0x001fea000383ffff */
        .weak           $__internal_34_$__cuda_sm70_shflsync_bfly_p
        .type           $__internal_34_$__cuda_sm70_shflsync_bfly_p,@function
        .size           $__internal_34_$__cuda_sm70_shflsync_bfly_p,(.L_x_2781 - $__internal_34_$__cuda_sm70_shflsync_bfly_p)
$__internal_34_$__cuda_sm70_shflsync_bfly_p:
[----:B------:R-:W-:Y:S01]  /*1810*/  HFMA2.MMA R9, -RZ, RZ, 0, 0 ;  /* 0x00000000ff097435 */ /* 0x000fe200000001ff */
[----:B------:R-:W-:Y:S04]  /*1820*/  WARPSYNC R14 ;  /* 0x0000000e00007348 */ /* 0x000fe80003800000 */
[----:B------:R0:W1:Y:S01]  /*1830*/  SHFL.BFLY PT, R14, R19, R16, R17 ;  /* 0x0c000010130e7389 */ /* 0x00006200000e0011 */
[----:B------:R-:W-:Y:S05]  /*1840*/  RET.REL.NODEC R8 `(_ZN10layer_norm40ln_parallel_residual_bwd_finalize_kernelINS_22Kernel_traits_finalizeILj5120Ef13__nv_bfloat16S2_S2_fjLb0ELj1024ELj4ENS_18Kernel_traits_baseILj5120EfS2_S2_S2_fjLj1024EEEEELb1EEEvNS_9BwdParamsE) ;  /* 0xffffe7b008007950 */ /* 0x000fea0003c3ffff */
.L_x_890:
        /* <DEDUP_REMOVED lines=11> */
.L_x_2781:


//--------------------- .text._ZN10layer_norm31ln_parallel_residual_bwd_kernelINS_13Kernel_traitsIf13__nv_bfloat16S2_S2_fjLj5120ELj1ELj1ELj8ELj8ENS_18Kernel_traits_baseILj5120EfS2_S2_S2_fjLj256EEEEELb1ELb1ELb1EEEvNS_9BwdParamsE --------------------------
	.section	.text._ZN10layer_norm31ln_parallel_residual_bwd_kernelINS_13Kernel_traitsIf13__nv_bfloat16S2_S2_fjLj5120ELj1ELj1ELj8ELj8ENS_18Kernel_traits_baseILj5120EfS2_S2_S2_fjLj256EEEEELb1ELb1ELb1EEEvNS_9BwdParamsE,"ax",@progbits
	.sectioninfo	@"SHI_REGISTERS=166"
	.align	128
        .global         _ZN10layer_norm31ln_parallel_residual_bwd_kernelINS_13Kernel_traitsIf13__nv_bfloat16S2_S2_fjLj5120ELj1ELj1ELj8ELj8ENS_18Kernel_traits_baseILj5120EfS2_S2_S2_fjLj256EEEEELb1ELb1ELb1EEEvNS_9BwdParamsE
        .type           _ZN10layer_norm31ln_parallel_residual_bwd_kernelINS_13Kernel_traitsIf13__nv_bfloat16S2_S2_fjLj5120ELj1ELj1ELj8ELj8ENS_18Kernel_traits_baseILj5120EfS2_S2_S2_fjLj256EEEEELb1ELb1ELb1EEEvNS_9BwdParamsE,@function
        .size           _ZN10layer_norm31ln_parallel_residual_bwd_kernelINS_13Kernel_traitsIf13__nv_bfloat16S2_S2_fjLj5120ELj1ELj1ELj8ELj8ENS_18Kernel_traits_baseILj5120EfS2_S2_S2_fjLj256EEEEELb1ELb1ELb1EEEvNS_9BwdParamsE,(.L_x_2782 - _ZN10layer_norm31ln_parallel_residual_bwd_kernelINS_13Kernel_traitsIf13__nv_bfloat16S2_S2_fjLj5120ELj1ELj1ELj8ELj8ENS_18Kernel_traits_baseILj5120EfS2_S2_S2_fjLj256EEEEELb1ELb1ELb1EEEvNS_9BwdParamsE)
        .other          _ZN10layer_norm31ln_parallel_residual_bwd_kernelINS_13Kernel_traitsIf13__nv_bfloat16S2_S2_fjLj5120ELj1ELj1ELj8ELj8ENS_18Kernel_traits_baseILj5120EfS2_S2_S2_fjLj256EEEEELb1ELb1ELb1EEEvNS_9BwdParamsE,@"STO_CUDA_ENTRY STV_DEFAULT"
_ZN10layer_norm31ln_parallel_residual_bwd_kernelINS_13Kernel_traitsIf13__nv_bfloat16S2_S2_fjLj5120ELj1ELj1ELj8ELj8ENS_18Kernel_traits_baseILj5120EfS2_S2_S2_fjLj256EEEEELb1ELb1ELb1EEEvNS_9BwdParamsE:
.text._ZN10layer_norm31ln_parallel_residual_bwd_kernelINS_13Kernel_traitsIf13__nv_bfloat16S2_S2_fjLj5120ELj1ELj1ELj8ELj8ENS_18Kernel_traits_baseILj5120EfS2_S2_S2_fjLj256EEEEELb1ELb1ELb1EEEvNS_9BwdParamsE:
        /* <DEDUP_REMOVED lines=28> */
.L_x_891:
[----:B------:R-:W-:-:S05]  /*01c0*/  IMAD.SHL.U32 R2, R50, 0x10, RZ ;  /* 0x0000001032027824 */ /* 0x000fca00078e00ff */
        /* <DEDUP_REMOVED lines=8> */
[----:B------:R-:W-:Y:S01]  /*0250*/  IMAD.MOV.U32 R34, RZ, RZ, 0x1 ;  /* 0x00000001ff227424 */ /* 0x000fe200078e00ff */
[----:B------:R-:W-:Y:S01]  /*0260*/  CS2R R76, SRZ ;  /* 0x00000000004c7805 */ /* 0x000fe2000001ff00 */
[----:B------:R-:W-:Y:S01]  /*0270*/  IMAD.MOV.U32 R100, RZ, RZ, RZ ;  /* 0x000000ffff647224 */ /* 0x000fe200078e00ff */
[----:B------:R-:W-:Y:S01]  /*0280*/  CS2R R80, SRZ ;  /* 0x0000000000507805 */ /* 0x000fe2000001ff00 */
[----:B------:R-:W-:Y:S01]  /*0290*/  IMAD.MOV.U32 R75, RZ, RZ, RZ ;  /* 0x000000ffff4b7224 */ /* 0x000fe200078e00ff */
[----:B------:R-:W-:Y:S01]  /*02a0*/  CS2R R66, SRZ ;  /* 0x0000000000427805 */ /* 0x000fe2000001ff00 */
[----:B------:R-:W-:Y:S01]  /*02b0*/  CS2R R68, SRZ ;  /* 0x0000000000447805 */ /* 0x000fe2000001ff00 */
[----:B------:R-:W-:Y:S01]  /*02c0*/  CS2R R62, SRZ ;  /* 0x00000000003e7805 */ /* 0x000fe2000001ff00 */
[----:B------:R-:W-:Y:S01]  /*02d0*/  CS2R R78, SRZ ;  /* 0x00000000004e7805 */ /* 0x000fe2000001ff00 */
        /* <DEDUP_REMOVED lines=13> */
[----:B------:R-:W-:-:S02]  /*03b0*/  IMAD.MOV.U32 R61, RZ, RZ, RZ ;  /* 0x000000ffff3d7224 */ /* 0x000fc400078e00ff */
[----:B0-----:R-:W-:Y:S02]  /*03c0*/  IMAD.MOV.U32 R108, RZ, RZ, RZ ;  /* 0x000000ffff6c7224 */ /* 0x001fe400078e00ff */
.L_x_906:
        /* <DEDUP_REMOVED lines=12> */
[----:B------:R-:W-:Y:S02]  /*0490*/  SHF.R.U32.HI R155, RZ, 0x1d, R35 ;  /* 0x0000001dff9b7819 */ /* 0x000fe40000011623 */
[----:B------:R-:W-:-:S02]  /*04a0*/  IADD3 R118, P0, R84, c[0x0][0x188], RZ ;  /* 0x0000620054767a10 */ /* 0x000fc40007f1e0ff */
[----:B------:R-:W-:Y:S02]  /*04b0*/  SHF.L.U32 R87, R137, 0x3, RZ ;  /* 0x0000000389577819 */ /* 0x000fe400000006ff */
[----:B------:R-:W-:Y:S02]  /*04c0*/  IADD3.X R119, R156, c[0x0][0x18c], RZ, P0, !PT ;  /* 0x000063009c777a10 */ /* 0x000fe400007fe4ff */
[----:B------:R-:W-:Y:S02]  /*04d0*/  IADD3 R36, P0, R83, c[0x0][0x188], RZ ;  /* 0x0000620053247a10 */ /* 0x000fe40007f1e0ff */
[----:B------:R-:W-:Y:S02]  /*04e0*/  IADD3 R135, R35, 0x300, RZ ;  /* 0x0000030023877810 */ /* 0x000fe40007ffe0ff */
[----:B------:R-:W-:Y:S01]  /*04f0*/  SHF.R.U32.HI R157, RZ, 0x1d, R133 ;  /* 0x0000001dff9d7819 */ /* 0x000fe20000011685 */
[----:B------:R-:W-:Y:S01]  /*0500*/  IMAD.MOV.U32 R111, RZ, RZ, 0x4 ;  /* 0x00000004ff6f7424 */ /* 0x000fe200078e00ff */
[----:B------:R-:W-:Y:S01]  /*0510*/  IADD3 R38, P1, R85, c[0x0][0x188], RZ ;  /* 0x0000620055267a10 */ /* 0x000fe20007f3e0ff */
[----:B------:R-:W-:Y:S01]  /*0520*/  IMAD.SHL.U32 R86, R135, 0x8, RZ ;  /* 0x0000000887567824 */ /* 0x000fe200078e00ff */
[----:B------:R-:W-:Y:S01]  /*0530*/  IADD3.X R37, R155, c[0x0][0x18c], RZ, P0, !PT ;  /* 0x000063009b257a10 */ /* 0x000fe200007fe4ff */
[----:B------:R-:W2:Y:S01]  /*0540*/  LDG.E.64 R118, [R118.64] ;  /* 0x0000000476767981 */ /* 0x000ea2000c1e1b00 */
[----:B------:R-:W-:-:S02]  /*0550*/  SHF.R.U32.HI R88, RZ, 0x1d, R137 ;  /* 0x0000001dff587819 */ /* 0x000fc40000011689 */
[----:B------:R-:W-:Y:S02]  /*0560*/  IADD3 R48, P0, R87, c[0x0][0x188], RZ ;  /* 0x0000620057307a10 */ /* 0x000fe40007f1e0ff */
[----:B------:R-:W-:Y:S01]  /*0570*/  IADD3.X R39, R157, c[0x0][0x18c], RZ, P1, !PT ;  /* 0x000063009d277a10 */ /* 0x000fe20000ffe4ff */
[----:B------:R-:W3:Y:S01]  /*0580*/  LDG.E.64 R36, [R36.64] ;  /* 0x0000000424247981 */ /* 0x000ee2000c1e1b00 */
[----:B------:R-:W-:Y:S01]  /*0590*/  IADD3.X R49, R88, c[0x0][0x18c], RZ, P0, !PT ;  /* 0x0000630058317a10 */ /* 0x000fe200007fe4ff */
[----:B------:R-:W-:Y:S01]  /*05a0*/  IMAD.WIDE R32, R0, R111, c[0x0][0x1a0] ;  /* 0x0000680000207625 */ /* 0x000fe200078e026f */
[----:B------:R-:W-:Y:S02]  /*05b0*/  SHF.R.U32.HI R158, RZ, 0x1d, R135 ;  /* 0x0000001dff9e7819 */ /* 0x000fe40000011687 */
[----:B------:R-:W-:Y:S01]  /*05c0*/  IADD3 R116, P2, R86, c[0x0][0x188], RZ ;  /* 0x0000620056747a10 */ /* 0x000fe20007f5e0ff */
[----:B------:R-:W4:Y:S01]  /*05d0*/  LDG.E.64 R38, [R38.64] ;  /* 0x0000000426267981 */ /* 0x000f22000c1e1b00 */
[----:B------:R-:W-:-:S03]  /*05e0*/  IMAD.MOV.U32 R112, RZ, RZ, 0x8 ;  /* 0x00000008ff707424 */ /* 0x000fc600078e00ff */
[----:B------:R0:W4:Y:S01]  /*05f0*/  LDG.E R136, [R32.64] ;  /* 0x0000000420887981 */ /* 0x000122000c1e1900 */
[----:B------:R-:W-:-:S03]  /*0600*/  IADD3.X R117, R158, c[0x0][0x18c], RZ, P2, !PT ;  /* 0x000063009e757a10 */ /* 0x000fc600017fe4ff */
[----:B------:R-:W4:Y:S01]  /*0610*/  LDG.E.64 R48, [R48.64] ;  /* 0x0000000430307981 */ /* 0x000f22000c1e1b00 */
[----:B------:R-:W-:-:S03]  /*0620*/  IMAD.WIDE.U32 R24, R35, R112, c[0x0][0x208] ;  /* 0x0000820023187625 */ /* 0x000fc600078e0070 */
[----:B------:R-:W4:Y:S01]  /*0630*/  LDG.E.64 R116, [R116.64] ;  /* 0x0000000474747981 */ /* 0x000f22000c1e1b00 */
[----:B------:R-:W-:-:S03]  /*0640*/  IMAD.WIDE R110, R0, R111, c[0x0][0x1a8] ;  /* 0x00006a00006e7625 */ /* 0x000fc600078e026f */
[----:B------:R-:W4:Y:S01]  /*0650*/  LDG.E.64 R24, [R24.64] ;  /* 0x0000000418187981 */ /* 0x000f22000c1e1b00 */
[----:B------:R-:W-:-:S03]  /*0660*/  IMAD.WIDE.U32 R28, R133, R112, c[0x0][0x208] ;  /* 0x00008200851c7625 */ /* 0x000fc600078e0070 */
[----:B------:R1:W4:Y:S01]  /*0670*/  LDG.E R109, [R110.64] ;  /* 0x000000046e6d7981 */ /* 0x000322000c1e1900 */
[----:B------:R-:W-:-:S03]  /*0680*/  IMAD.WIDE.U32 R26, R131, R112, c[0x0][0x208] ;  /* 0x00008200831a7625 */ /* 0x000fc600078e0070 */
[----:B------:R-:W4:Y:S01]  /*0690*/  LDG.E.64 R28, [R28.64] ;  /* 0x000000041c1c7981 */ /* 0x000f22000c1e1b00 */
[----:B------:R-:W-:-:S03]  /*06a0*/  IMAD.WIDE.U32 R30, R135, R112, c[0x0][0x208] ;  /* 0x00008200871e7625 */ /* 0x000fc600078e0070 */
[----:B------:R-:W4:Y:S01]  /*06b0*/  LDG.E.64 R26, [R26.64] ;  /* 0x000000041a1a7981 */ /* 0x000f22000c1e1b00 */
[----:B------:R-:W-:-:S03]  /*06c0*/  IMAD.WIDE.U32 R112, R137, R112, c[0x0][0x208] ;  /* 0x0000820089707625 */ /* 0x000fc600078e0070 */
[----:B------:R-:W4:Y:S04]  /*06d0*/  LDG.E.64 R30, [R30.64] ;  /* 0x000000041e1e7981 */ /* 0x000f28000c1e1b00 */
[----:B0-----:R0:W4:Y:S01]  /*06e0*/  LDG.E.64 R32, [R112.64] ;  /* 0x0000000470207981 */ /* 0x001122000c1e1b00 */
[----:B------:R-:W-:Y:S02]  /*06f0*/  ISETP.NE.U32.AND P1, PT, RZ, c[0x0][0x218], PT ;  /* 0x00008600ff007a0c */ /* 0x000fe40003f25070 */
[----:B------:R-:W-:Y:S02]  /*0700*/  ISETP.NE.U32.AND P2, PT, RZ, c[0x0][0x250], PT ;  /* 0x00009400ff007a0c */ /* 0x000fe40003f45070 */
        /* <DEDUP_REMOVED lines=8> */
[----:B-----5:R0:W5:Y:S01]  /*0790*/  @P1 LDG.E.64 R46, [R114.64] ;  /* 0x00000004722e1981 */ /* 0x020162000c1e1b00 */
[----:B------:R-:W-:Y:S02]  /*07a0*/  @P2 IADD3.X R113, R125, c[0x0][0x19c], RZ, P0, !PT ;  /* 0x000067007d712a10 */ /* 0x000fe400007fe4ff */
[----:B------:R-:W-:Y:S02]  /*07b0*/  @P1 LEA R122, P0, R133, c[0x0][0x218], 0x3 ;  /* 0x00008600857a1a11 */ /* 0x000fe400078018ff */
[----:B------:R-:W-:Y:S01]  /*07c0*/  @P1 LEA.HI.X R121, R131, c[0x0][0x21c], RZ, 0x3, P3 ;  /* 0x0000870083791a11 */ /* 0x000fe200018f1cff */
[----:B------:R1:W5:Y:S01]  /*07d0*/  @P2 LDG.E R89, [R112.64] ;  /* 0x0000000470592981 */ /* 0x000362000c1e1900 */
[----:B------:R-:W-:-:S02]  /*07e0*/  @P1 LEA.HI.X R123, R133, c[0x0][0x21c], RZ, 0x3, P0 ;  /* 0x00008700857b1a11 */ /* 0x000fc400000f1cff */
[----:B------:R-:W-:Y:S01]  /*07f0*/  @P1 LEA R128, P4, R137, c[0x0][0x218], 0x3 ;  /* 0x0000860089801a11 */ /* 0x000fe200078818ff */
[----:B0-----:R-:W-:Y:S01]  /*0800*/  IMAD.SHL.U32 R114, R131, 0x4, RZ ;  /* 0x0000000483727824 */ /* 0x001fe200078e00ff */
[----:B-1----:R-:W-:Y:S01]  /*0810*/  IADD3 R110, P0, R124, c[0x0][0x190], RZ ;  /* 0x000064007c6e7a10 */ /* 0x002fe20007f1e0ff */
[----:B------:R0:W5:Y:S01]  /*0820*/  @P1 LDG.E.64 R44, [R120.64] ;  /* 0x00000004782c1981 */ /* 0x000162000c1e1b00 */
[----:B------:R-:W-:Y:S01]  /*0830*/  @P1 LEA.HI.X R129, R137, c[0x0][0x21c], RZ, 0x3, P4 ;  /* 0x0000870089811a11 */ /* 0x000fe200020f1cff */
[----:B------:R-:W-:Y:S01]  /*0840*/  IMAD.SHL.U32 R115, R135, 0x4, RZ ;  /* 0x0000000487737824 */ /* 0x000fe200078e00ff */
[----:B------:R-:W-:Y:S02]  /*0850*/  IADD3.X R111, R125, c[0x0][0x194], RZ, P0, !PT ;  /* 0x000065007d6f7a10 */ /* 0x000fe400007fe4ff */
[----:B------:R-:W-:Y:S02]  /*0860*/  @P1 LEA R126, P3, R135, c[0x0][0x218], 0x3 ;  /* 0x00008600877e1a11 */ /* 0x000fe400078618ff */
[----:B------:R-:W-:Y:S01]  /*0870*/  SHF.R.U32.HI R35, RZ, 0x1e, R131 ;  /* 0x0000001eff237819 */ /* 0x000fe20000011683 */
[----:B------:R-:W-:Y:S01]  /*0880*/  IMAD.SHL.U32 R112, R133, 0x4, RZ ;  /* 0x0000000485707824 */ /* 0x000fe200078e00ff */
[----:B------:R1:W5:Y:S01]  /*0890*/  @P1 LDG.E.64 R2, [R128.64] ;  /* 0x0000000480021981 */ /* 0x000362000c1e1b00 */
[----:B0-----:R-:W-:-:S02]  /*08a0*/  @P2 IADD3 R120, P0, R114, c[0x0][0x198], RZ ;  /* 0x0000660072782a10 */ /* 0x001fc40007f1e0ff */
[----:B------:R-:W-:Y:S01]  /*08b0*/  @P1 LEA.HI.X R127, R135, c[0x0][0x21c], RZ, 0x3, P3 ;  /* 0x00008700877f1a11 */ /* 0x000fe200018f1cff */
[----:B------:R0:W5:Y:S01]  /*08c0*/  @P1 LDG.E.64 R42, [R122.64] ;  /* 0x000000047a2a1981 */ /* 0x000162000c1e1b00 */
[----:B------:R-:W-:Y:S02]  /*08d0*/  @P2 IADD3.X R121, R35, c[0x0][0x19c], RZ, P0, !PT ;  /* 0x0000670023792a10 */ /* 0x000fe400007fe4ff */
[----:B------:R-:W-:Y:S01]  /*08e0*/  SHF.R.U32.HI R135, RZ, 0x1e, R135 ;  /* 0x0000001eff877819 */ /* 0x000fe20000011687 */
[----:B------:R0:W5:Y:S01]  /*08f0*/  @P1 LDG.E.64 R40, [R126.64] ;  /* 0x000000047e281981 */ /* 0x000162000c1e1b00 */
[----:B-1----:R-:W-:Y:S02]  /*0900*/  @P2 IADD3 R128, P0, R115, c[0x0][0x198], RZ ;  /* 0x0000660073802a10 */ /* 0x002fe40007f1e0ff */
[----:B------:R-:W-:Y:S01]  /*0910*/  SHF.R.U32.HI R133, RZ, 0x1e, R133 ;  /* 0x0000001eff857819 */ /* 0x000fe20000011685 */
[----:B------:R1:W5:Y:S01]  /*0920*/  @P2 LDG.E R159, [R120.64] ;  /* 0x00000004789f2981 */ /* 0x000362000c1e1900 */
[----:B------:R-:W-:Y:S01]  /*0930*/  @P2 IADD3 R124, P3, R112, c[0x0][0x198], RZ ;  /* 0x00006600707c2a10 */ /* 0x000fe20007f7e0ff */
[----:B0-----:R-:W-:Y:S01]  /*0940*/  IMAD.SHL.U32 R123, R137, 0x4, RZ ;  /* 0x00000004897b7824 */ /* 0x001fe200078e00ff */
[----:B------:R-:W-:Y:S01]  /*0950*/  @P2 IADD3.X R129, R135, c[0x0][0x19c], RZ, P0, !PT ;  /* 0x0000670087812a10 */ /* 0x000fe200007fe4ff */
[----:B------:R-:W-:Y:S01]  /*0960*/  ULDC.U8 UR6, c[0x0][0x1f0] ;  /* 0x00007c0000067ab9 */ /* 0x000fe20000000000 */
[----:B------:R-:W-:Y:S01]  /*0970*/  IADD3 R114, P0, R114, c[0x0][0x190], RZ ;  /* 0x0000640072727a10 */ /* 0x000fe20007f1e0ff */
[----:B------:R0:W5:Y:S01]  /*0980*/  LDG.E R113, [R110.64] ;  /* 0x000000046e717981 */ /* 0x000162000c1e1900 */
[----:B------:R-:W-:-:S02]  /*0990*/  @P2 IADD3.X R125, R133, c[0x0][0x19c], RZ, P3, !PT ;  /* 0x00006700857d2a10 */ /* 0x000fc40001ffe4ff */
[----:B------:R-:W-:Y:S01]  /*09a0*/  SHF.R.U32.HI R137, RZ, 0x1e, R137 ;  /* 0x0000001eff897819 */ /* 0x000fe20000011689 */
[----:B------:R0:W5:Y:S01]  /*09b0*/  @P2 LDG.E R91, [R128.64] ;  /* 0x00000004805b2981 */ /* 0x000162000c1e1900 */
[----:B------:R-:W-:Y:S02]  /*09c0*/  @P2 IADD3 R130, P3, R123, c[0x0][0x198], RZ ;  /* 0x000066007b822a10 */ /* 0x000fe40007f7e0ff */
[----:B------:R-:W-:Y:S01]  /*09d0*/  IADD3 R126, P4, R115, c[0x0][0x190], RZ ;  /* 0x00006400737e7a10 */ /* 0x000fe20007f9e0ff */
[----:B------:R2:W5:Y:S01]  /*09e0*/  @P2 LDG.E R90, [R124.64] ;  /* 0x000000047c5a2981 */ /* 0x000562000c1e1900 */
[----:B------:R-:W-:Y:S02]  /*09f0*/  IADD3.X R115, R35, c[0x0][0x194], RZ, P0, !PT ;  /* 0x0000650023737a10 */ /* 0x000fe400007fe4ff */
[----:B-1----:R-:W-:Y:S02]  /*0a00*/  IADD3 R120, P0, R123, c[0x0][0x190], RZ ;  /* 0x000064007b787a10 */ /* 0x002fe40007f1e0ff */
[----:B------:R-:W-:Y:S01]  /*0a10*/  @P2 IADD3.X R131, R137, c[0x0][0x19c], RZ, P3, !PT ;  /* 0x0000670089832a10 */ /* 0x000fe20001ffe4ff */
[----:B------:R1:W5:Y:S01]  /*0a20*/  LDG.E R114, [R114.64] ;  /* 0x0000000472727981 */ /* 0x000362000c1e1900 */
[----:B------:R-:W-:-:S02]  /*0a30*/  IADD3 R122, P3, R112, c[0x0][0x190], RZ ;  /* 0x00006400707a7a10 */ /* 0x000fc40007f7e0ff */
[----:B------:R-:W-:Y:S01]  /*0a40*/  IADD3.X R127, R135, c[0x0][0x194], RZ, P4, !PT ;  /* 0x00006500877f7a10 */ /* 0x000fe200027fe4ff */
[----:B------:R1:W5:Y:S01]  /*0a50*/  @P2 LDG.E R92, [R130.64] ;  /* 0x00000004825c2981 */ /* 0x000362000c1e1900 */
[----:B------:R-:W-:Y:S02]  /*0a60*/  IADD3.X R121, R137, c[0x0][0x194], RZ, P0, !PT ;  /* 0x0000650089797a10 */ /* 0x000fe400007fe4ff */
[----:B------:R-:W-:Y:S01]  /*0a70*/  ISETP.NE.AND P0, PT, RZ, UR6, PT ;  /* 0x00000006ff007c0c */ /* 0x000fe2000bf05270 */
[----:B0-----:R0:W5:Y:S01]  /*0a80*/  LDG.E R111, [R126.64] ;  /* 0x000000047e6f7981 */ /* 0x001162000c1e1900 */
[----:B------:R-:W-:-:S03]  /*0a90*/  IADD3.X R123, R133, c[0x0][0x194], RZ, P3, !PT ;  /* 0x00006500857b7a10 */ /* 0x000fc60001ffe4ff */
[----:B------:R0:W5:Y:S04]  /*0aa0*/  LDG.E R110, [R120.64] ;  /* 0x00000004786e7981 */ /* 0x000168000c1e1900 */
[----:B------:R0:W5:Y:S01]  /*0ab0*/  LDG.E R112, [R122.64] ;  /* 0x000000047a707981 */ /* 0x000162000c1e1900 */
[----:B------:R-:W-:Y:S02]  /*0ac0*/  IADD3 R0, R0, c[0x0][0x160], RZ ;  /* 0x0000580000007a10 */ /* 0x000fe40007ffe0ff */
[----:B------:R-:W-:Y:S02]  /*0ad0*/  LOP3.LUT P5, RZ, R50, 0x1f, RZ, 0xc0, !PT ;  /* 0x0000001f32ff7812 */ /* 0x000fe400078ac0ff */
[----:B------:R-:W-:Y:S01]  /*0ae0*/  ISETP.GE.AND P3, PT, R0, c[0x0][0x164], PT ;  /* 0x0000590000007a0c */ /* 0x000fe20003f66270 */
[----:B--2---:R-:W-:Y:S01]  /*0af0*/  IMAD.MOV.U32 R124, RZ, RZ, R118 ;  /* 0x000000ffff7c7224 */ /* 0x004fe200078e0076 */
[--C-:B------:R-:W-:Y:S01]  /*0b00*/  SHF.R.U64 R135, R118, 0x10, R119.reuse ;  /* 0x0000001076877819 */ /* 0x100fe20000001277 */
[----:B---3--:R-:W-:Y:S01]  /*0b10*/  IMAD.MOV.U32 R35, RZ, RZ, R36 ;  /* 0x000000ffff237224 */ /* 0x008fe200078e0024 */
[--C-:B------:R-:W-:Y:S01]  /*0b20*/  SHF.R.U32.HI R134, RZ, 0x10, R119.reuse ;  /* 0x00000010ff867819 */ /* 0x100fe20000011677 */
[----:B------:R-:W-:-:S02]  /*0b30*/  IMAD.MOV.U32 R125, RZ, RZ, R119 ;  /* 0x000000ffff7d7224 */ /* 0x000fc400078e0077 */
[----:B----4-:R-:W-:Y:S01]  /*0b40*/  IMAD.MOV.U32 R118, RZ, RZ, R38 ;  /* 0x000000ffff767224 */ /* 0x010fe200078e0026 */
[----:B------:R-:W-:Y:S01]  /*0b50*/  SHF.R.U64 R133, R38, 0x10, R39 ;  /* 0x0000001026857819 */ /* 0x000fe20000001227 */
[----:B------:R-:W-:Y:S01]  /*0b60*/  IMAD.MOV.U32 R38, RZ, RZ, R37 ;  /* 0x000000ffff267224 */ /* 0x000fe200078e0025 */
[----:B------:R-:W-:Y:S02]  /*0b70*/  PRMT R35, RZ, 0x5410, R35 ;  /* 0x00005410ff237816 */ /* 0x000fe40000000023 */
[----:B------:R-:W-:Y:S01]  /*0b80*/  FSEL R162, R136, RZ, !P0 ;  /* 0x000000ff88a27208 */ /* 0x000fe20004000000 */
[--C-:B------:R-:W-:Y:S01]  /*0b90*/  IMAD.MOV.U32 R119, RZ, RZ, R39.reuse ;  /* 0x000000ffff777224 */ /* 0x100fe200078e0027 */
[----:B------:R-:W-:Y:S01]  /*0ba0*/  SHF.R.U32.HI R132, RZ, 0x10, R39 ;  /* 0x00000010ff847819 */ /* 0x000fe20000011627 */
[----:B0-----:R-:W-:Y:S01]  /*0bb0*/  IMAD.MOV.U32 R126, RZ, RZ, R48 ;  /* 0x000000ffff7e7224 */ /* 0x001fe200078e0030 */
[--C-:B------:R-:W-:Y:S02]  /*0bc0*/  SHF.R.U64 R36, R36, 0x10, R37.reuse ;  /* 0x0000001024247819 */ /* 0x100fe40000001225 */
[----:B------:R-:W-:-:S02]  /*0bd0*/  SHF.R.U32.HI R39, RZ, 0x10, R37 ;  /* 0x00000010ff277819 */ /* 0x000fc40000011625 */
[----:B------:R-:W-:Y:S01]  /*0be0*/  PRMT R37, RZ, 0x5410, R38 ;  /* 0x00005410ff257816 */ /* 0x000fe20000000026 */
[----:B------:R-:W-:Y:S01]  /*0bf0*/  FADD.FTZ R38, -R162, R35 ;  /* 0x00000023a2267221 */ /* 0x000fe20000010100 */
[----:B------:R-:W-:Y:S02]  /*0c00*/  PRMT R118, RZ, 0x5410, R118 ;  /* 0x00005410ff767816 */ /* 0x000fe40000000076 */
[----:B------:R-:W-:Y:S01]  /*0c10*/  PRMT R35, RZ, 0x5410, R126 ;  /* 0x00005410ff237816 */ /* 0x000fe2000000007e */
[----:B------:R-:W-:Y:S01]  /*0c20*/  IMAD.MOV.U32 R122, RZ, RZ, R116 ;  /* 0x000000ffff7a7224 */ /* 0x000fe200078e0074 */
[----:B------:R-:W-:Y:S02]  /*0c30*/  MOV R120, R117 ;  /* 0x0000007500787202 */ /* 0x000fe40000000f00 */
[--C-:B------:R-:W-:Y:S02]  /*0c40*/  SHF.R.U64 R123, R116, 0x10, R117.reuse ;  /* 0x00000010747b7819 */ /* 0x100fe40000001275 */
[----:B------:R-:W-:-:S02]  /*0c50*/  SHF.R.U32.HI R129, RZ, 0x10, R117 ;  /* 0x00000010ff817819 */ /* 0x000fc40000011675 */
[----:B------:R-:W-:Y:S02]  /*0c60*/  PRMT R36, RZ, 0x5410, R36 ;  /* 0x00005410ff247816 */ /* 0x000fe40000000024 */
[----:B------:R-:W-:Y:S01]  /*0c70*/  PRMT R39, RZ, 0x5410, R39 ;  /* 0x00005410ff277816 */ /* 0x000fe20000000027 */
[C---:B------:R-:W-:Y:S01]  /*0c80*/  FADD.FTZ R152, -R162.reuse, R35 ;  /* 0x00000023a2987221 */ /* 0x040fe20000010100 */
[----:B------:R-:W-:Y:S01]  /*0c90*/  PRMT R117, RZ, 0x5410, R132 ;  /* 0x00005410ff757816 */ /* 0x000fe20000000084 */
[----:B------:R-:W-:Y:S01]  /*0ca0*/  FADD.FTZ R132, -R162, R118 ;  /* 0x00000076a2847221 */ /* 0x000fe20000010100 */
[--C-:B-1----:R-:W-:Y:S01]  /*0cb0*/  SHF.R.U64 R131, R48, 0x10, R49.reuse ;  /* 0x0000001030837819 */ /* 0x102fe20000001231 */
[----:B------:R-:W-:Y:S01]  /*0cc0*/  IMAD.MOV.U32 R128, RZ, RZ, R49 ;  /* 0x000000ffff807224 */ /* 0x000fe200078e0031 */
[----:B------:R-:W-:Y:S01]  /*0cd0*/  PRMT R119, RZ, 0x5410, R119 ;  /* 0x00005410ff777816 */ /* 0x000fe20000000077 */
[----:B------:R-:W-:Y:S01]  /*0ce0*/  IMAD.MOV.U32 R35, RZ, RZ, R24 ;  /* 0x000000ffff237224 */ /* 0x000fe200078e0018 */
[----:B------:R-:W-:Y:S01]  /*0cf0*/  PRMT R127, RZ, 0x5410, R120 ;  /* 0x00005410ff7f7816 */ /* 0x000fe20000000078 */
[----:B------:R-:W-:Y:S01]  /*0d00*/  FADD.FTZ R120, -R162, R37 ;  /* 0x00000025a2787221 */ /* 0x000fe20000010100 */
[----:B------:R-:W-:Y:S01]  /*0d10*/  SHF.R.U64 R118, R24, 0x10, R25 ;  /* 0x0000001018767819 */ /* 0x000fe20000001219 */
[C---:B------:R-:W-:Y:S01]  /*0d20*/  FADD.FTZ R48, -R162.reuse, R36 ;  /* 0x00000024a2307221 */ /* 0x040fe20000010100 */
[----:B------:R-:W-:Y:S01]  /*0d30*/  PRMT R121, RZ, 0x5410, R122 ;  /* 0x00005410ff797816 */ /* 0x000fe2000000007a */
[C---:B------:R-:W-:Y:S01]  /*0d40*/  FADD.FTZ R122, -R162.reuse, R39 ;  /* 0x00000027a27a7221 */ /* 0x040fe20000010100 */
[----:B------:R-:W-:Y:S01]  /*0d50*/  SHF.R.U32.HI R24, RZ, 0x10, R25 ;  /* 0x00000010ff187819 */ /* 0x000fe20000011619 */
[----:B------:R-:W-:Y:S01]  /*0d60*/  FADD.FTZ R138, -R162, R119 ;  /* 0x00000077a28a7221 */ /* 0x000fe20000010100 */
[----:B------:R-:W-:-:S02]  /*0d70*/  PRMT R116, RZ, 0x5410, R133 ;  /* 0x00005410ff747816 */ /* 0x000fc40000000085 */
[----:B------:R-:W-:Y:S01]  /*0d80*/  PRMT R36, RZ, 0x5410, R131 ;  /* 0x00005410ff247816 */ /* 0x000fe20000000083 */
[C---:B------:R-:W-:Y:S01]  /*0d90*/  FMUL.FTZ R119, R109.reuse, R120 ;  /* 0x000000786d777220 */ /* 0x040fe20000410000 */
[----:B------:R-:W-:Y:S01]  /*0da0*/  SHF.R.U32.HI R130, RZ, 0x10, R49 ;  /* 0x00000010ff827819 */ /* 0x000fe20000011631 */
[C---:B------:R-:W-:Y:S01]  /*0db0*/  FADD.FTZ R148, -R162.reuse, R127 ;  /* 0x0000007fa2947221 */ /* 0x040fe20000010100 */
[----:B------:R-:W-:Y:S01]  /*0dc0*/  PRMT R37, RZ, 0x5410, R128 ;  /* 0x00005410ff257816 */ /* 0x000fe20000000080 */
[----:B------:R-:W-:Y:S01]  /*0dd0*/  FMUL.FTZ R120, R109, R122 ;  /* 0x0000007a6d787220 */ /* 0x000fe20000410000 */
[----:B------:R-:W-:Y:S02]  /*0de0*/  PRMT R24, RZ, 0x5410, R24 ;  /* 0x00005410ff187816 */ /* 0x000fe40000000018 */
[----:B------:R-:W-:Y:S01]  /*0df0*/  PRMT R123, RZ, 0x5410, R123 ;  /* 0x00005410ff7b7816 */ /* 0x000fe2000000007b */
[C---:B------:R-:W-:Y:S01]  /*0e00*/  FADD.FTZ R136, -R162.reuse, R116 ;  /* 0x00000074a2887221 */ /* 0x040fe20000010100 */
[----:B------:R-:W-:Y:S01]  /*0e10*/  PRMT R115, RZ, 0x5410, R134 ;  /* 0x00005410ff737816 */ /* 0x000fe20000000086 */
[----:B------:R-:W-:Y:S01]  /*0e20*/  FADD.FTZ R154, -R162, R36 ;  /* 0x00000024a29a7221 */ /* 0x000fe20000010100 */
[----:B------:R-:W-:-:S02]  /*0e30*/  SHF.R.U64 R127, R28, 0x10, R29 ;  /* 0x000000101c7f7819 */ /* 0x000fc4000000121d */
[----:B------:R-:W-:Y:S01]  /*0e40*/  PRMT R35, RZ, 0x5410, R35 ;  /* 0x00005410ff237816 */ /* 0x000fe20000000023 */
[C---:B------:R-:W-:Y:S01]  /*0e50*/  FADD.FTZ R144, -R162.reuse, R121 ;  /* 0x00000079a2907221 */ /* 0x040fe20000010100 */
[----:B------:R-:W-:Y:S01]  /*0e60*/  PRMT R124, RZ, 0x5410, R124 ;  /* 0x00005410ff7c7816 */ /* 0x000fe2000000007c */
[----:B------:R-:W-:Y:S01]  /*0e70*/  IMAD.MOV.U32 R36, RZ, RZ, R25 ;  /* 0x000000ffff247224 */ /* 0x000fe200078e0019 */
[----:B------:R-:W-:Y:S02]  /*0e80*/  PRMT R49, RZ, 0x5410, R135 ;  /* 0x00005410ff317816 */ /* 0x000fe40000000087 */
[----:B------:R-:W-:Y:S02]  /*0e90*/  PRMT R125, RZ, 0x5410, R125 ;  /* 0x00005410ff7d7816 */ /* 0x000fe4000000007d */
[----:B------:R-:W-:Y:S01]  /*0ea0*/  PRMT R129, RZ, 0x5410, R129 ;  /* 0x00005410ff817816 */ /* 0x000fe20000000081 */
[C---:B------:R-:W-:Y:S01]  /*0eb0*/  FADD.FTZ R142, -R162.reuse, R117 ;  /* 0x00000075a28e7221 */ /* 0x040fe20000010100 */
[----:B------:R-:W-:Y:S01]  /*0ec0*/  PRMT R39, RZ, 0x5410, R130 ;  /* 0x00005410ff277816 */ /* 0x000fe20000000082 */
[----:B------:R-:W-:Y:S01]  /*0ed0*/  FADD.FTZ R160, -R162, R37 ;  /* 0x00000025a2a07221 */ /* 0x000fe20000010100 */
[----:B------:R-:W-:Y:S01]  /*0ee0*/  SHF.R.U64 R140, R26, 0x10, R27 ;  /* 0x000000101a8c7819 */ /* 0x000fe2000000121b */
[----:B------:R-:W-:Y:S01]  /*0ef0*/  IMAD.MOV.U32 R25, RZ, RZ, R26 ;  /* 0x000000ffff197224 */ /* 0x000fe200078e001a */
[----:B------:R-:W-:Y:S01]  /*0f00*/  PRMT R118, RZ, 0x5410, R118 ;  /* 0x00005410ff767816 */ /* 0x000fe20000000076 */
[----:B------:R-:W-:Y:S01]  /*0f10*/  FADD.FTZ R99, R24, R99 ;  /* 0x0000006318637221 */ /* 0x000fe20000010000 */
[----:B------:R-:W-:Y:S01]  /*0f20*/  SHF.R.U32.HI R134, RZ, 0x10, R27 ;  /* 0x00000010ff867819 */ /* 0x000fe2000001161b */
[----:B------:R-:W-:-:S02]  /*0f30*/  FFMA.FTZ R67, R120, R24, R67 ;  /* 0x0000001878437223 */ /* 0x000fc40000010043 */
[----:B------:R-:W-:Y:S01]  /*0f40*/  FMUL.FTZ R121, R23, R24 ;  /* 0x0000001817797220 */ /* 0x000fe20000410000 */
[----:B------:R-:W-:Y:S01]  /*0f50*/  PRMT R24, RZ, 0x5410, R127 ;  /* 0x00005410ff187816 */ /* 0x000fe2000000007f */
[C---:B------:R-:W-:Y:S01]  /*0f60*/  FADD.FTZ R146, -R162.reuse, R123 ;  /* 0x0000007ba2927221 */ /* 0x040fe20000010100 */
[----:B------:R-:W-:Y:S01]  /*0f70*/  SHF.R.U32.HI R123, RZ, 0x10, R29 ;  /* 0x00000010ff7b7819 */ /* 0x000fe2000001161d */
[----:B------:R-:W-:Y:S02]  /*0f80*/  IMAD.MOV.U32 R37, RZ, RZ, R27 ;  /* 0x000000ffff257224 */ /* 0x000fe400078e001b */
[----:B------:R-:W-:Y:S02]  /*0f90*/  IMAD.MOV.U32 R26, RZ, RZ, R28 ;  /* 0x000000ffff1a7224 */ /* 0x000fe400078e001c */
[----:B------:R-:W-:Y:S01]  /*0fa0*/  FMUL.FTZ R117, R109, R48 ;  /* 0x000000306d757220 */ /* 0x000fe20000410000 */
[----:B------:R-:W-:Y:S01]  /*0fb0*/  SHF.R.U32.HI R145, RZ, 0x10, R31 ;  /* 0x00000010ff917819 */ /* 0x000fe2000001161f */
[----:B------:R-:W-:-:S02]  /*0fc0*/  FADD.FTZ R130, -R162, R115 ;  /* 0x00000073a2827221 */ /* 0x000fc40000010100 */
[----:B------:R-:W-:Y:S02]  /*0fd0*/  IMAD.MOV.U32 R27, RZ, RZ, R29 ;  /* 0x000000ffff1b7224 */ /* 0x000fe400078e001d */
[----:B------:R-:W-:Y:S01]  /*0fe0*/  IMAD.MOV.U32 R28, RZ, RZ, R30 ;  /* 0x000000ffff1c7224 */ /* 0x000fe200078e001e */
[----:B------:R-:W-:Y:S01]  /*0ff0*/  SHF.R.U64 R30, R30, 0x10, R31 ;  /* 0x000000101e1e7819 */ /* 0x000fe2000000121f */
[----:B------:R-:W-:Y:S02]  /*1000*/  FMUL.FTZ R116, R20, R35 ;  /* 0x0000002314747220 */ /* 0x000fe40000410000 */
[----:B------:R-:W-:Y:S02]  /*1010*/  FMUL.FTZ R136, R109, R136 ;  /* 0x000000886d887220 */ /* 0x000fe40000410000 */
[C---:B------:R-:W-:Y:S02]  /*1020*/  FADD.FTZ R124, -R162.reuse, R124 ;  /* 0x0000007ca27c7221 */ /* 0x040fe40000010100 */
[----:B------:R-:W-:Y:S01]  /*1030*/  FADD.FTZ R126, -R162, R49 ;  /* 0x00000031a27e7221 */ /* 0x000fe20000010100 */
[----:B------:R-:W-:Y:S01]  /*1040*/  SHF.R.U64 R49, R32, 0x10, R33 ;  /* 0x0000001020317819 */ /* 0x000fe20000001221 */
[----:B------:R-:W-:-:S02]  /*1050*/  FADD.FTZ R128, -R162, R125 ;  /* 0x0000007da2807221 */ /* 0x000fc40000010100 */
[C---:B------:R-:W-:Y:S02]  /*1060*/  FADD.FTZ R150, -R162.reuse, R129 ;  /* 0x00000081a2967221 */ /* 0x040fe40000010100 */
[----:B------:R-:W-:Y:S01]  /*1070*/  IMAD.MOV.U32 R29, RZ, RZ, R31 ;  /* 0x000000ffff1d7224 */ /* 0x000fe200078e001f */
[----:B------:R-:W-:Y:S01]  /*1080*/  MOV R31, R32 ;  /* 0x00000020001f7202 */ /* 0x000fe20000000f00 */
[----:B------:R-:W-:Y:S01]  /*1090*/  FMUL.FTZ R115, R109, R38 ;  /* 0x000000266d737220 */ /* 0x000fe20000410000 */
[----:B------:R-:W-:Y:S01]  /*10a0*/  SHF.R.U32.HI R32, RZ, 0x10, R33 ;  /* 0x00000010ff207819 */ /* 0x000fe20000011621 */
[----:B------:R-:W-:Y:S01]  /*10b0*/  FADD.FTZ R162, -R162, R39 ;  /* 0x00000027a2a27221 */ /* 0x000fe20000010100 */
[----:B------:R-:W-:Y:S01]  /*10c0*/  PRMT R36, RZ, 0x5410, R36 ;  /* 0x00005410ff247816 */ /* 0x000fe20000000024 */
[----:B------:R-:W-:Y:S02]  /*10d0*/  IMAD.MOV.U32 R39, RZ, RZ, R33 ;  /* 0x000000ffff277224 */ /* 0x000fe400078e0021 */
[----:B------:R-:W-:-:S02]  /*10e0*/  FADD.FTZ R95, R118, R95 ;  /* 0x0000005f765f7221 */ /* 0x000fc40000010000 */
[-C--:B------:R-:W-:Y:S02]  /*10f0*/  FFMA.FTZ R96, R117, R118.reuse, R96 ;  /* 0x0000007675607223 */ /* 0x080fe40000010060 */
[----:B------:R-:W-:Y:S02]  /*1100*/  FMUL.FTZ R118, R21, R118 ;  /* 0x0000007615767220 */ /* 0x000fe40000410000 */
[----:B------:R-:W-:Y:S02]  /*1110*/  FADD.FTZ R33, RZ, R116 ;  /* 0x00000074ff217221 */ /* 0x000fe40000010000 */
[----:B------:R-:W-:Y:S02]  /*1120*/  FADD.FTZ R93, R24, R93 ;  /* 0x0000005d185d7221 */ /* 0x000fe40000010000 */
[-C--:B------:R-:W-:Y:S02]  /*1130*/  FFMA.FTZ R69, R136, R24.reuse, R69 ;  /* 0x0000001888457223 */ /* 0x080fe40000010045 */
[----:B------:R-:W-:-:S02]  /*1140*/  FMUL.FTZ R137, R13, R24 ;  /* 0x000000180d897220 */ /* 0x000fc40000410000 */
[----:B------:R-:W-:Y:S01]  /*1150*/  FFMA.FTZ R24, R115, R116, RZ ;  /* 0x0000007473187223 */ /* 0x000fe200000100ff */
[----:B------:R-:W-:Y:S01]  /*1160*/  PRMT R125, RZ, 0x5410, R26 ;  /* 0x00005410ff7d7816 */ /* 0x000fe2000000001a */
[----:B------:R-:W-:Y:S02]  /*1170*/  FMUL.FTZ R122, R22, R36 ;  /* 0x00000024167a7220 */ /* 0x000fe40000410000 */
[----:B------:R-:W-:Y:S01]  /*1180*/  FADD.FTZ R33, R118, R33 ;  /* 0x0000002176217221 */ /* 0x000fe20000010000 */
[----:B------:R-:W-:Y:S01]  /*1190*/  PRMT R25, RZ, 0x5410, R25 ;  /* 0x00005410ff197816 */ /* 0x000fe20000000019 */
[----:B------:R-:W-:Y:S01]  /*11a0*/  FFMA.FTZ R24, R117, R118, R24 ;  /* 0x0000007675187223 */ /* 0x000fe20000010018 */
[----:B------:R-:W-:Y:S01]  /*11b0*/  PRMT R26, RZ, 0x5410, R123 ;  /* 0x00005410ff1a7816 */ /* 0x000fe2000000007b */
[----:B------:R-:W-:Y:S01]  /*11c0*/  FMUL.FTZ R123, R109, R124 ;  /* 0x0000007c6d7b7220 */ /* 0x000fe20000410000 */
[----:B------:R-:W-:Y:S01]  /*11d0*/  PRMT R38, RZ, 0x5410, R32 ;  /* 0x00005410ff267816 */ /* 0x000fe20000000020 */
[----:B------:R-:W-:Y:S01]  /*11e0*/  FADD.FTZ R32, R122, R33 ;  /* 0x000000217a207221 */ /* 0x000fe20000010000 */
[----:B------:R-:W-:Y:S01]  /*11f0*/  PRMT R140, RZ, 0x5410, R140 ;  /* 0x00005410ff8c7816 */ /* 0x000fe2000000008c */
[----:B------:R-:W-:-:S02]  /*1200*/  FFMA.FTZ R24, R119, R122, R24 ;  /* 0x0000007a77187223 */ /* 0x000fc40000010018 */
[----:B------:R-:W-:Y:S02]  /*1210*/  FMUL.FTZ R135, R109, R126 ;  /* 0x0000007e6d877220 */ /* 0x000fe40000410000 */
[----:B------:R-:W-:Y:S02]  /*1220*/  FADD.FTZ R64, R25, R64 ;  /* 0x0000004019407221 */ /* 0x000fe40000010000 */
[-C--:B------:R-:W-:Y:S02]  /*1230*/  FFMA.FTZ R102, R123, R25.reuse, R102 ;  /* 0x000000197b667223 */ /* 0x080fe40000010066 */
[----:B------:R-:W-:Y:S02]  /*1240*/  FMUL.FTZ R126, R16, R25 ;  /* 0x00000019107e7220 */ /* 0x000fe40000410000 */
[----:B------:R-:W-:Y:S02]  /*1250*/  FADD.FTZ R25, R121, R32 ;  /* 0x0000002079197221 */ /* 0x000fe40000010000 */
[----:B------:R-:W-:Y:S01]  /*1260*/  FFMA.FTZ R24, R120, R121, R24 ;  /* 0x0000007978187223 */ /* 0x000fe20000010018 */
[----:B------:R-:W-:Y:S01]  /*1270*/  PRMT R37, RZ, 0x5410, R37 ;  /* 0x00005410ff257816 */ /* 0x000fe20000000025 */
[----:B------:R-:W-:-:S02]  /*1280*/  FADD.FTZ R103, R140, R103 ;  /* 0x000000678c677221 */ /* 0x000fc40000010000 */
[-C--:B------:R-:W-:Y:S02]  /*1290*/  FFMA.FTZ R104, R135, R140.reuse, R104 ;  /* 0x0000008c87687223 */ /* 0x080fe40000010068 */
[----:B------:R-:W-:Y:S02]  /*12a0*/  FMUL.FTZ R140, R17, R140 ;  /* 0x0000008c118c7220 */ /* 0x000fe40000410000 */
[----:B------:R-:W-:Y:S01]  /*12b0*/  FADD.FTZ R25, R126, R25 ;  /* 0x000000197e197221 */ /* 0x000fe20000010000 */
[----:B------:R-:W-:Y:S01]  /*12c0*/  PRMT R134, RZ, 0x5410, R134 ;  /* 0x00005410ff867816 */ /* 0x000fe20000000086 */
[----:B------:R-:W-:Y:S02]  /*12d0*/  FFMA.FTZ R24, R123, R126, R24 ;  /* 0x0000007e7b187223 */ /* 0x000fe40000010018 */
[----:B------:R-:W-:Y:S02]  /*12e0*/  FMUL.FTZ R131, R109, R130 ;  /* 0x000000826d837220 */ /* 0x000fe40000410000 */
[----:B------:R-:W-:-:S02]  /*12f0*/  FMUL.FTZ R130, R18, R37 ;  /* 0x0000002512827220 */ /* 0x000fc40000410000 */
[----:B------:R-:W-:Y:S02]  /*1300*/  FADD.FTZ R25, R140, R25 ;  /* 0x000000198c197221 */ /* 0x000fe40000010000 */
[----:B------:R-:W-:Y:S02]  /*1310*/  FMUL.FTZ R127, R109, R128 ;  /* 0x000000806d7f7220 */ /* 0x000fe40000410000 */
[----:B------:R-:W-:Y:S02]  /*1320*/  FFMA.FTZ R24, R135, R140, R24 ;  /* 0x0000008c87187223 */ /* 0x000fe40000010018 */
[----:B------:R-:W-:Y:S02]  /*1330*/  FADD.FTZ R107, R134, R107 ;  /* 0x0000006b866b7221 */ /* 0x000fe40000010000 */
[----:B------:R-:W-:Y:S02]  /*1340*/  FMUL.FTZ R124, R109, R132 ;  /* 0x000000846d7c7220 */ /* 0x000fe40000410000 */
[----:B------:R-:W-:-:S02]  /*1350*/  FFMA.FTZ R108, R131, R134, R108 ;  /* 0x00000086836c7223 */ /* 0x000fc4000001006c */
[----:B------:R-:W-:Y:S02]  /*1360*/  FMUL.FTZ R133, R109, R142 ;  /* 0x0000008e6d857220 */ /* 0x000fe40000410000 */
[----:B------:R-:W-:Y:S02]  /*1370*/  FMUL.FTZ R134, R19, R134 ;  /* 0x0000008613867220 */ /* 0x000fe40000410000 */
[----:B------:R-:W-:Y:S02]  /*1380*/  FADD.FTZ R25, R130, R25 ;  /* 0x0000001982197221 */ /* 0x000fe40000010000 */
[----:B------:R-:W-:Y:S02]  /*1390*/  FFMA.FTZ R24, R127, R130, R24 ;  /* 0x000000827f187223 */ /* 0x000fe40000010018 */
[----:B------:R-:W-:Y:S02]  /*13a0*/  FMUL.FTZ R128, R109, R138 ;  /* 0x0000008a6d807220 */ /* 0x000fe40000410000 */
[----:B------:R-:W-:-:S02]  /*13b0*/  FADD.FTZ R82, R125, R82 ;  /* 0x000000527d527221 */ /* 0x000fc40000010000 */
[-C--:B------:R-:W-:Y:S02]  /*13c0*/  FFMA.FTZ R79, R124, R125.reuse, R79 ;  /* 0x0000007d7c4f7223 */ /* 0x080fe4000001004f */
[----:B------:R-:W-:Y:S02]  /*13d0*/  FADD.FTZ R65, R26, R65 ;  /* 0x000000411a417221 */ /* 0x000fe40000010000 */
[-C--:B------:R-:W-:Y:S02]  /*13e0*/  FFMA.FTZ R58, R133, R26.reuse, R58 ;  /* 0x0000001a853a7223 */ /* 0x080fe4000001003a */
[----:B------:R-:W-:Y:S02]  /*13f0*/  FMUL.FTZ R138, R15, R26 ;  /* 0x0000001a0f8a7220 */ /* 0x000fe40000410000 */
[----:B------:R-:W-:Y:S02]  /*1400*/  FMUL.FTZ R125, R12, R125 ;  /* 0x0000007d0c7d7220 */ /* 0x000fe40000410000 */
[----:B------:R-:W-:-:S02]  /*1410*/  FADD.FTZ R26, R134, R25 ;  /* 0x00000019861a7221 */ /* 0x000fc40000010000 */
[----:B------:R-:W-:Y:S01]  /*1420*/  FFMA.FTZ R24, R131, R134, R24 ;  /* 0x0000008683187223 */ /* 0x000fe20000010018 */
[----:B------:R-:W-:Y:S01]  /*1430*/  PRMT R27, RZ, 0x5410, R27 ;  /* 0x00005410ff1b7816 */ /* 0x000fe2000000001b */
[----:B------:R-:W-:Y:S02]  /*1440*/  FADD.FTZ R26, R125, R26 ;  /* 0x0000001a7d1a7221 */ /* 0x000fe40000010000 */
[----:B------:R-:W-:Y:S02]  /*1450*/  FFMA.FTZ R24, R124, R125, R24 ;  /* 0x0000007d7c187223 */ /* 0x000fe40000010018 */
[----:B------:R-:W-:Y:S02]  /*1460*/  FMUL.FTZ R129, R14, R27 ;  /* 0x0000001b0e817220 */ /* 0x000fe40000410000 */
[----:B------:R-:W-:Y:S02]  /*1470*/  FADD.FTZ R26, R137, R26 ;  /* 0x0000001a891a7221 */ /* 0x000fe40000010000 */
[----:B------:R-:W-:Y:S01]  /*1480*/  FFMA.FTZ R24, R136, R137, R24 ;  /* 0x0000008988187223 */ /* 0x000fe20000010018 */
[----:B------:R-:W-:Y:S01]  /*1490*/  PRMT R28, RZ, 0x5410, R28 ;  /* 0x00005410ff1c7816 */ /* 0x000fe2000000001c */
[----:B------:R-:W-:-:S02]  /*14a0*/  FADD.FTZ R25, R129, R26 ;  /* 0x0000001a81197221 */ /* 0x000fc40000010000 */
[----:B------:R-:W-:Y:S01]  /*14b0*/  FFMA.FTZ R24, R128, R129, R24 ;  /* 0x0000008180187223 */ /* 0x000fe20000010018 */
[----:B------:R-:W-:Y:S01]  /*14c0*/  PRMT R30, RZ, 0x5410, R30 ;  /* 0x00005410ff1e7816 */ /* 0x000fe2000000001e */
[----:B------:R-:W-:Y:S02]  /*14d0*/  FMUL.FTZ R132, R8, R28 ;  /* 0x0000001c08847220 */ /* 0x000fe40000410000 */
[----:B------:R-:W-:Y:S02]  /*14e0*/  FADD.FTZ R25, R138, R25 ;  /* 0x000000198a197221 */ /* 0x000fe40000010000 */
[----:B------:R-:W-:Y:S02]  /*14f0*/  FMUL.FTZ R139, R109, R144 ;  /* 0x000000906d8b7220 */ /* 0x000fe40000410000 */
[----:B------:R-:W-:Y:S01]  /*1500*/  FFMA.FTZ R24, R133, R138, R24 ;  /* 0x0000008a85187223 */ /* 0x000fe20000010018 */
[----:B------:R-:W-:Y:S01]  /*1510*/  PRMT R29, RZ, 0x5410, R29 ;  /* 0x00005410ff1d7816 */ /* 0x000fe2000000001d */
[----:B------:R-:W-:-:S02]  /*1520*/  FMUL.FTZ R144, R9, R30 ;  /* 0x0000001e09907220 */ /* 0x000fc40000410000 */
[----:B------:R-:W-:Y:S02]  /*1530*/  FADD.FTZ R25, R132, R25 ;  /* 0x0000001984197221 */ /* 0x000fe40000010000 */
[----:B------:R-:W-:Y:S02]  /*1540*/  FMUL.FTZ R141, R109, R146 ;  /* 0x000000926d8d7220 */ /* 0x000fe40000410000 */
[----:B------:R-:W-:Y:S01]  /*1550*/  FFMA.FTZ R24, R139, R132, R24 ;  /* 0x000000848b187223 */ /* 0x000fe20000010018 */
[----:B------:R-:W-:Y:S01]  /*1560*/  PRMT R145, RZ, 0x5410, R145 ;  /* 0x00005410ff917816 */ /* 0x000fe20000000091 */
[----:B------:R-:W-:Y:S02]  /*1570*/  FADD.FTZ R78, R27, R78 ;  /* 0x0000004e1b4e7221 */ /* 0x000fe40000010000 */
[----:B------:R-:W-:Y:S02]  /*1580*/  FFMA.FTZ R61, R128, R27, R61 ;  /* 0x0000001b803d7223 */ /* 0x000fe4000001003d */
[----:B------:R-:W-:-:S02]  /*1590*/  FMUL.FTZ R147, R109, R150 ;  /* 0x000000966d937220 */ /* 0x000fc40000410000 */
[----:B------:R-:W-:Y:S02]  /*15a0*/  FADD.FTZ R27, R144, R25 ;  /* 0x00000019901b7221 */ /* 0x000fe40000010000 */
[----:B------:R-:W-:Y:S02]  /*15b0*/  FMUL.FTZ R146, R109, R148 ;  /* 0x000000946d927220 */ /* 0x000fe40000410000 */
[----:B------:R-:W-:Y:S02]  /*15c0*/  FMUL.FTZ R142, R10, R29 ;  /* 0x0000001d0a8e7220 */ /* 0x000fe40000410000 */
[----:B------:R-:W-:Y:S01]  /*15d0*/  FFMA.FTZ R25, R141, R144, R24 ;  /* 0x000000908d197223 */ /* 0x000fe20000010018 */
[----:B------:R-:W-:Y:S01]  /*15e0*/  PRMT R31, RZ, 0x5410, R31 ;  /* 0x00005410ff1f7816 */ /* 0x000fe2000000001f */
[----:B------:R-:W-:Y:S02]  /*15f0*/  FADD.FTZ R68, R145, R68 ;  /* 0x0000004491447221 */ /* 0x000fe40000010000 */
        /* <DEDUP_REMOVED lines=46> */
.L_x_907:
        /* <DEDUP_REMOVED lines=18> */
.L_x_908:
        /* <DEDUP_REMOVED lines=30> */
[----:B------:R-:W-:-:S02]  /*1be0*/  FADD.FTZ R163, R30, R163 ;  /* 0x000000a31ea37221 */ /* 0x000fc40000010000 */
[----:B------:R-:W-:Y:S01]  /*1bf0*/  FADD.FTZ R24, R31, R24 ;  /* 0x000000181f187221 */ /* 0x000fe20000010000 */
[----:B------:R-:W-:Y:S01]  /*1c00*/  @P1 PRMT R29, RZ, 0x5410, R29 ;  /* 0x00005410ff1d1816 */ /* 0x000fe2000000001d */
[----:B--2---:R-:W-:Y:S02]  /*1c10*/  FADD.FTZ R163, R163, R32 ;  /* 0x00000020a3a37221 */ /* 0x004fe40000010000 */
[----:B------:R-:W-:Y:S02]  /*1c20*/  FADD.FTZ R24, R24, R33 ;  /* 0x0000002118187221 */ /* 0x000fe40000010000 */
[----:B------:R-:W-:Y:S02]  /*1c30*/  FADD.FTZ R163, R34, R163 ;  /* 0x000000a322a37221 */ /* 0x000fe40000010000 */
[----:B------:R-:W-:Y:S02]  /*1c40*/  FADD.FTZ R24, R35, R24 ;  /* 0x0000001823187221 */ /* 0x000fe40000010000 */
[----:B---3--:R-:W-:-:S02]  /*1c50*/  FADD.FTZ R163, R163, R36 ;  /* 0x00000024a3a37221 */ /* 0x008fc40000010000 */
[----:B------:R-:W-:Y:S02]  /*1c60*/  FADD.FTZ R24, R24, R37 ;  /* 0x0000002518187221 */ /* 0x000fe40000010000 */
[----:B------:R-:W-:Y:S02]  /*1c70*/  FADD.FTZ R38, R38, R163 ;  /* 0x000000a326267221 */ /* 0x000fe40000010000 */
[----:B------:R-:W-:Y:S01]  /*1c80*/  FADD.FTZ R24, R39, R24 ;  /* 0x0000001827187221 */ /* 0x000fe20000010000 */
[----:B------:R-:W-:Y:S01]  /*1c90*/  @P1 SHF.R.U32.HI R39, RZ, 0x10, R45 ;  /* 0x00000010ff271819 */ /* 0x000fe2000001162d */
        /* <DEDUP_REMOVED lines=10> */
[----:B------:R-:W-:Y:S01]  /*1d40*/  FFMA.FTZ R115, R115, R160, R161 ;  /* 0x000000a073737223 */ /* 0x000fe200000100a1 */
[----:B------:R-:W-:Y:S01]  /*1d50*/  @P1 PRMT R38, RZ, 0x5410, R38 ;  /* 0x00005410ff261816 */ /* 0x000fe20000000026 */
[----:B------:R-:W-:-:S02]  /*1d60*/  FADD.FTZ R26, R118, -R117 ;  /* 0x80000075761a7221 */ /* 0x000fc40000010000 */
[----:B------:R-:W-:Y:S02]  /*1d70*/  FFMA.FTZ R119, R119, R160, R161 ;  /* 0x000000a077777223 */ /* 0x000fe400000100a1 */
[C---:B------:R-:W-:Y:S02]  /*1d80*/  FMUL.FTZ R26, R109.reuse, R26 ;  /* 0x0000001a6d1a7220 */ /* 0x040fe40000410000 */
[----:B------:R-:W-:Y:S02]  /*1d90*/  FADD.FTZ R24, R116, -R115 ;  /* 0x8000007374187221 */ /* 0x000fe40000010000 */
[----:B------:R-:W-:Y:S02]  /*1da0*/  FADD.FTZ R122, R122, -R119 ;  /* 0x800000777a7a7221 */ /* 0x000fe40000010000 */
[----:B------:R-:W-:Y:S01]  /*1db0*/  @P1 FADD.FTZ R26, R26, R29 ;  /* 0x0000001d1a1a1221 */ /* 0x000fe20000010000 */
[----:B------:R-:W-:Y:S01]  /*1dc0*/  @P1 SHF.R.U32.HI R29, RZ, 0x10, R47 ;  /* 0x00000010ff1d1819 */ /* 0x000fe2000001162f */
[----:B------:R-:W-:-:S02]  /*1dd0*/  FMUL.FTZ R24, R109, R24 ;  /* 0x000000186d187220 */ /* 0x000fc40000410000 */
[----:B------:R-:W-:Y:S01]  /*1de0*/  FFMA.FTZ R120, R120, R160, R161 ;  /* 0x000000a078787223 */ /* 0x000fe200000100a1 */
[----:B------:R-:W-:Y:S01]  /*1df0*/  @P1 PRMT R29, RZ, 0x5410, R29 ;  /* 0x00005410ff1d1816 */ /* 0x000fe2000000001d */
[----:B------:R-:W-:Y:S02]  /*1e00*/  FMUL.FTZ R27, R109, R122 ;  /* 0x0000007a6d1b7220 */ /* 0x000fe40000410000 */
[----:B------:R-:W-:Y:S02]  /*1e10*/  FFMA.FTZ R135, R135, R160, R161 ;  /* 0x000000a087877223 */ /* 0x000fe400000100a1 */
[----:B------:R-:W-:Y:S02]  /*1e20*/  FMUL.FTZ R30, R26, c[0x0][0x1e8] ;  /* 0x00007a001a1e7a20 */ /* 0x000fe40000410000 */
[----:B------:R-:W-:Y:S02]  /*1e30*/  @P1 FADD.FTZ R24, R24, R25 ;  /* 0x0000001918181221 */ /* 0x000fe40000010000 */
[----:B------:R-:W-:Y:S01]  /*1e40*/  FADD.FTZ R120, R121, -R120 ;  /* 0x8000007879787221 */ /* 0x000fe20000010000 */
[----:B------:R-:W-:Y:S01]  /*1e50*/  FSEL R32, R30, RZ, P0 ;  /* 0x000000ff1e207208 */ /* 0x000fe20000000000 */
[----:B------:R-:W-:Y:S01]  /*1e60*/  @P1 FADD.FTZ R27, R27, R28 ;  /* 0x0000001c1b1b1221 */ /* 0x000fe20000010000 */
[----:B------:R-:W-:Y:S01]  /*1e70*/  @P1 SHF.R.U64 R28, R44, 0x10, R45 ;  /* 0x000000102c1c1819 */ /* 0x000fe2000000122d */
[----:B------:R-:W-:Y:S01]  /*1e80*/  FADD.FTZ R140, R140, -R135 ;  /* 0x800000878c8c7221 */ /* 0x000fe20000010000 */
[----:B------:R-:W-:Y:S01]  /*1e90*/  @P2 LOP3.LUT P0, RZ, R89, 0xff00, RZ, 0xc0, !PT ;  /* 0x0000ff0059ff2812 */ /* 0x000fe2000780c0ff */
[----:B------:R-:W-:Y:S01]  /*1ea0*/  FMUL.FTZ R25, R24, c[0x0][0x1e8] ;  /* 0x00007a0018197a20 */ /* 0x000fe20000410000 */
[----:B------:R-:W-:Y:S01]  /*1eb0*/  @P1 PRMT R28, RZ, 0x5410, R28 ;  /* 0x00005410ff1c1816 */ /* 0x000fe2000000001c */
[----:B------:R-:W-:-:S02]  /*1ec0*/  FMUL.FTZ R36, R109, R120 ;  /* 0x000000786d247220 */ /* 0x000fc40000410000 */
[----:B------:R-:W-:Y:S01]  /*1ed0*/  FMUL.FTZ R37, R109, R140 ;  /* 0x0000008c6d257220 */ /* 0x000fe20000410000 */
[----:B------:R-:W-:Y:S01]  /*1ee0*/  FSEL R31, R25, RZ, P6 ;  /* 0x000000ff191f7208 */ /* 0x000fe20003000000 */
[----:B------:R-:W-:Y:S01]  /*1ef0*/  @P1 FADD.FTZ R36, R36, R29 ;  /* 0x0000001d24241221 */ /* 0x000fe20000010000 */
[----:B------:R-:W-:Y:S01]  /*1f00*/  @P2 FSEL R29, R30, RZ, P0 ;  /* 0x000000ff1e1d2208 */ /* 0x000fe20000000000 */
[----:B------:R-:W-:Y:S01]  /*1f10*/  FMUL.FTZ R35, R27, c[0x0][0x1e8] ;  /* 0x00007a001b237a20 */ /* 0x000fe20000410000 */
[----:B------:R-:W-:Y:S01]  /*1f20*/  LOP3.LUT P6, RZ, R113, 0xff0000, RZ, 0xc0, !PT ;  /* 0x00ff000071ff7812 */ /* 0x000fe200078cc0ff */
[----:B------:R-:W-:Y:S01]  /*1f30*/  @P1 FADD.FTZ R37, R37, R28 ;  /* 0x0000001c25251221 */ /* 0x000fe20000010000 */
[----:B------:R-:W-:Y:S01]  /*1f40*/  @P2 LOP3.LUT P0, RZ, R89, 0xff0000, RZ, 0xc0, !PT ;  /* 0x00ff000059ff2812 */ /* 0x000fe2000780c0ff */
[-CC-:B------:R-:W-:Y:S01]  /*1f50*/  FFMA.FTZ R123, R123, R160.reuse, R161.reuse ;  /* 0x000000a07b7b7223 */ /* 0x180fe200000100a1 */
[----:B------:R-:W-:Y:S01]  /*1f60*/  FSEL R33, R35, RZ, P6 ;  /* 0x000000ff23217208 */ /* 0x000fe20003000000 */
[-C--:B------:R-:W-:Y:S01]  /*1f70*/  FFMA.FTZ R127, R127, R160.reuse, R161 ;  /* 0x000000a07f7f7223 */ /* 0x080fe200000100a1 */
[----:B------:R-:W-:Y:S01]  /*1f80*/  @P2 FSEL R30, R35, RZ, P0 ;  /* 0x000000ff231e2208 */ /* 0x000fe20000000000 */
[----:B------:R-:W-:Y:S01]  /*1f90*/  FMUL.FTZ R28, R36, c[0x0][0x1e8] ;  /* 0x00007a00241c7a20 */ /* 0x000fe20000410000 */
[----:B------:R-:W-:Y:S01]  /*1fa0*/  @P2 FSEL R25, R25, RZ, P5 ;  /* 0x000000ff19192208 */ /* 0x000fe20002800000 */
[----:B------:R-:W-:Y:S01]  /*1fb0*/  FMUL.FTZ R34, R37, c[0x0][0x1e8] ;  /* 0x00007a0025227a20 */ /* 0x000fe20000410000 */
[----:B------:R-:W-:Y:S01]  /*1fc0*/  LOP3.LUT P5, RZ, R113, 0xff000000, RZ, 0xc0, !PT ;  /* 0xff00000071ff7812 */ /* 0x000fe200078ac0ff */
[----:B------:R-:W-:Y:S01]  /*1fd0*/  @P1 IMAD.MOV.U32 R35, RZ, RZ, R44 ;  /* 0x000000ffff231224 */ /* 0x000fe200078e002c */
[----:B------:R-:W-:Y:S01]  /*1fe0*/  LOP3.LUT P6, RZ, R114, 0xff00, RZ, 0xc0, !PT ;  /* 0x0000ff0072ff7812 */ /* 0x000fe200078cc0ff */
[----:B------:R-:W-:Y:S01]  /*1ff0*/  FADD.FTZ R48, R126, -R123 ;  /* 0x8000007b7e307221 */ /* 0x000fe20000010000 */
[----:B------:R-:W-:Y:S01]  /*2000*/  FSEL R118, R28, RZ, P5 ;  /* 0x000000ff1c767208 */ /* 0x000fe20002800000 */
[----:B------:R-:W-:Y:S01]  /*2010*/  FADD.FTZ R130, R130, -R127 ;  /* 0x8000007f82827221 */ /* 0x000fe20000010000 */
[----:B------:R-:W-:Y:S01]  /*2020*/  FSEL R120, R34, RZ, P6 ;  /* 0x000000ff22787208 */ /* 0x000fe20003000000 */
[-C--:B------:R-:W-:Y:S01]  /*2030*/  FFMA.FTZ R131, R131, R160.reuse, R161 ;  /* 0x000000a083837223 */ /* 0x080fe200000100a1 */
[----:B------:R-:W-:Y:S01]  /*2040*/  @P1 PRMT R35, RZ, 0x5410, R35 ;  /* 0x00005410ff231816 */ /* 0x000fe20000000023 */
[----:B------:R-:W-:Y:S01]  /*2050*/  FFMA.FTZ R136, R136, R160, R161 ;  /* 0x000000a088887223 */ /* 0x000fe200000100a1 */
[C---:B------:R-:W-:Y:S01]  /*2060*/  LOP3.LUT P0, RZ, R114.reuse, 0xff0000, RZ, 0xc0, !PT ;  /* 0x00ff000072ff7812 */ /* 0x040fe2000780c0ff */
[C---:B------:R-:W-:Y:S01]  /*2070*/  FMUL.FTZ R48, R109.reuse, R48 ;  /* 0x000000306d307220 */ /* 0x040fe20000410000 */
[C---:B------:R-:W-:Y:S01]  /*2080*/  LOP3.LUT P5, RZ, R114.reuse, 0xff, RZ, 0xc0, !PT ;  /* 0x000000ff72ff7812 */ /* 0x040fe200078ac0ff */
[----:B------:R-:W-:Y:S01]  /*2090*/  FMUL.FTZ R115, R109, R130 ;  /* 0x000000826d737220 */ /* 0x000fe20000410000 */
[----:B------:R-:W-:Y:S01]  /*20a0*/  LOP3.LUT P6, RZ, R114, 0xff000000, RZ, 0xc0, !PT ;  /* 0xff00000072ff7812 */ /* 0x000fe200078cc0ff */
[----:B------:R-:W-:Y:S01]  /*20b0*/  FADD.FTZ R134, R134, -R131 ;  /* 0x8000008386867221 */ /* 0x000fe20000010000 */
[----:B------:R-:W-:Y:S01]  /*20c0*/  @P1 SHF.R.U64 R114, R42, 0x10, R43 ;  /* 0x000000102a721819 */ /* 0x000fe2000000122b */
[----:B------:R-:W-:Y:S01]  /*20d0*/  FADD.FTZ R136, R137, -R136 ;  /* 0x8000008889887221 */ /* 0x000fe20000010000 */
[----:B------:R0:W-:Y:S01]  /*20e0*/  F2F.BF16.F32 R140, R32 ;  /* 0x00000020008c7304 */ /* 0x0001e20000202000 */
[----:B------:R-:W-:Y:S01]  /*20f0*/  @P1 FADD.FTZ R48, R48, R35 ;  /* 0x0000002330301221 */ /* 0x000fe20000010000 */
[----:B------:R-:W-:Y:S01]  /*2100*/  @P1 PRMT R35, RZ, 0x5410, R39 ;  /* 0x00005410ff231816 */ /* 0x000fe20000000027 */
[----:B------:R-:W-:Y:S01]  /*2110*/  @P1 FADD.FTZ R115, R115, R38 ;  /* 0x0000002673731221 */ /* 0x000fe20000010000 */
[----:B------:R-:W-:Y:S01]  /*2120*/  @P1 PRMT R114, RZ, 0x5410, R114 ;  /* 0x00005410ff721816 */ /* 0x000fe20000000072 */
[C---:B------:R-:W-:Y:S01]  /*2130*/  FMUL.FTZ R38, R109.reuse, R134 ;  /* 0x000000866d267220 */ /* 0x040fe20000410000 */
[----:B------:R-:W-:Y:S01]  /*2140*/  @P2 F2FP.BF16.PACK_AB R29, RZ, R29 ;  /* 0x0000001dff1d223e */ /* 0x000fe200000010ff */
[----:B------:R-:W-:Y:S01]  /*2150*/  FMUL.FTZ R39, R109, R136 ;  /* 0x000000886d277220 */ /* 0x000fe20000410000 */
[----:B------:R-:W-:Y:S01]  /*2160*/  F2F.BF16.F32 R31, R31 ;  /* 0x0000001f001f7304 */ /* 0x000fe20000202000 */
[----:B------:R-:W-:Y:S01]  /*2170*/  FMUL.FTZ R113, R115, c[0x0][0x1e8] ;  /* 0x00007a0073717a20 */ /* 0x000fe20000410000 */
[----:B------:R-:W-:Y:S01]  /*2180*/  @P2 PRMT R70, R29, 0x7610, R70 ;  /* 0x000076101d462816 */ /* 0x000fe20000000046 */
[----:B------:R-:W-:Y:S01]  /*2190*/  @P1 FADD.FTZ R38, R38, R35 ;  /* 0x0000002326261221 */ /* 0x000fe20000010000 */
[----:B------:R-:W-:Y:S01]  /*21a0*/  @P2 F2FP.BF16.PACK_AB R25, RZ, R25 ;  /* 0x00000019ff19223e */ /* 0x000fe200000010ff */
[----:B------:R-:W-:Y:S01]  /*21b0*/  @P1 FADD.FTZ R39, R39, R114 ;  /* 0x0000007227271221 */ /* 0x000fe20000010000 */
[----:B------:R-:W-:Y:S01]  /*21c0*/  FSEL R126, R113, RZ, P0 ;  /* 0x000000ff717e7208 */ /* 0x000fe20000000000 */
[----:B------:R-:W-:Y:S01]  /*21d0*/  FMUL.FTZ R114, R48, c[0x0][0x1e8] ;  /* 0x00007a0030727a20 */ /* 0x000fe20000410000 */
[----:B------:R-:W-:Y:S01]  /*21e0*/  LOP3.LUT P0, RZ, R112, 0xff00, RZ, 0xc0, !PT ;  /* 0x0000ff0070ff7812 */ /* 0x000fe2000780c0ff */
[----:B------:R-:W-:Y:S01]  /*21f0*/  FMUL.FTZ R49, R38, c[0x0][0x1e8] ;  /* 0x00007a0026317a20 */ /* 0x000fe20000410000 */
[----:B------:R-:W-:Y:S01]  /*2200*/  @P2 F2FP.BF16.PACK_AB R30, RZ, R30 ;  /* 0x0000001eff1e223e */ /* 0x000fe200000010ff */
[----:B------:R-:W-:Y:S01]  /*2210*/  FMUL.FTZ R35, R39, c[0x0][0x1e8] ;  /* 0x00007a0027237a20 */ /* 0x000fe20000410000 */
[----:B------:R-:W-:Y:S01]  /*2220*/  FSEL R121, R114, RZ, P5 ;  /* 0x000000ff72797208 */ /* 0x000fe20002800000 */
[-CC-:B------:R-:W-:Y:S01]  /*2230*/  FFMA.FTZ R128, R128, R160.reuse, R161.reuse ;  /* 0x000000a080807223 */ /* 0x180fe200000100a1 */
[----:B------:R-:W-:Y:S01]  /*2240*/  FSEL R127, R49, RZ, P6 ;  /* 0x000000ff317f7208 */ /* 0x000fe20003000000 */
[-C--:B------:R-:W-:Y:S01]  /*2250*/  FFMA.FTZ R124, R124, R160.reuse, R161 ;  /* 0x000000a07c7c7223 */ /* 0x080fe200000100a1 */
[----:B------:R-:W-:Y:S01]  /*2260*/  FSEL R130, R35, RZ, P0 ;  /* 0x000000ff23827208 */ /* 0x000fe20000000000 */
[----:B0-----:R-:W-:Y:S01]  /*2270*/  @P1 IMAD.MOV.U32 R32, RZ, RZ, R42 ;  /* 0x000000ffff201224 */ /* 0x001fe200078e002a */
[C---:B------:R-:W-:Y:S01]  /*2280*/  LOP3.LUT P5, RZ, R112.reuse, 0xff0000, RZ, 0xc0, !PT ;  /* 0x00ff000070ff7812 */ /* 0x040fe200078ac0ff */
[----:B------:R-:W-:Y:S01]  /*2290*/  FADD.FTZ R128, R129, -R128 ;  /* 0x8000008081807221 */ /* 0x000fe20000010000 */
[C---:B------:R-:W-:Y:S01]  /*22a0*/  LOP3.LUT P6, RZ, R112.reuse, 0xff, RZ, 0xc0, !PT ;  /* 0x000000ff70ff7812 */ /* 0x040fe200078cc0ff */
[----:B------:R-:W-:Y:S01]  /*22b0*/  FADD.FTZ R124, R125, -R124 ;  /* 0x8000007c7d7c7221 */ /* 0x000fe20000010000 */
[----:B------:R-:W-:Y:S01]  /*22c0*/  LOP3.LUT P0, RZ, R112, 0xff000000, RZ, 0xc0, !PT ;  /* 0xff00000070ff7812 */ /* 0x000fe2000780c0ff */
[----:B------:R-:W-:Y:S01]  /*22d0*/  @P1 IMAD.MOV.U32 R112, RZ, RZ, R43 ;  /* 0x000000ffff701224 */ /* 0x000fe200078e002b */
[----:B------:R-:W-:Y:S01]  /*22e0*/  @P2 PRMT R71, R25, 0x7610, R71 ;  /* 0x0000761019472816 */ /* 0x000fe20000000047 */
[----:B------:R-:W-:Y:S01]  /*22f0*/  FFMA.FTZ R131, R146, R160, R161 ;  /* 0x000000a092837223 */ /* 0x000fe200000100a1 */
[----:B------:R-:W-:Y:S01]  /*2300*/  @P2 PRMT R101, R30, 0x7610, R101 ;  /* 0x000076101e652816 */ /* 0x000fe20000000065 */
[----:B------:R0:W-:Y:S01]  /*2310*/  F2F.BF16.F32 R146, R33 ;  /* 0x0000002100927304 */ /* 0x0001e20000202000 */
[----:B------:R-:W-:Y:S01]  /*2320*/  @P1 PRMT R112, RZ, 0x5410, R112 ;  /* 0x00005410ff701816 */ /* 0x000fe20000000070 */
[----:B------:R-:W-:-:S02]  /*2330*/  FMUL.FTZ R123, R109, R128 ;  /* 0x000000806d7b7220 */ /* 0x000fc40000410000 */
[----:B------:R-:W-:Y:S02]  /*2340*/  FMUL.FTZ R116, R109, R124 ;  /* 0x0000007c6d747220 */ /* 0x000fe40000410000 */
[-CC-:B------:R-:W-:Y:S02]  /*2350*/  FFMA.FTZ R133, R133, R160.reuse, R161.reuse ;  /* 0x000000a085857223 */ /* 0x180fe400000100a1 */
[----:B------:R-:W-:Y:S01]  /*2360*/  FFMA.FTZ R141, R141, R160, R161 ;  /* 0x000000a08d8d7223 */ /* 0x000fe200000100a1 */
[----:B0-----:R-:W-:Y:S01]  /*2370*/  @P1 PRMT R33, RZ, 0x5410, R32 ;  /* 0x00005410ff211816 */ /* 0x001fe20000000020 */
[----:B------:R-:W-:Y:S01]  /*2380*/  @P1 FADD.FTZ R123, R123, R112 ;  /* 0x000000707b7b1221 */ /* 0x000fe20000010000 */
[----:B------:R-:W-:Y:S01]  /*2390*/  @P1 SHF.R.U32.HI R112, RZ, 0x10, R43 ;  /* 0x00000010ff701819 */ /* 0x000fe2000001162b */
[----:B------:R-:W-:Y:S02]  /*23a0*/  FADD.FTZ R138, R138, -R133 ;  /* 0x800000858a8a7221 */ /* 0x000fe40000010000 */
[----:B------:R-:W-:Y:S01]  /*23b0*/  @P1 FADD.FTZ R116, R116, R33 ;  /* 0x0000002174741221 */ /* 0x000fe20000010000 */
[----:B------:R-:W-:Y:S01]  /*23c0*/  @P1 SHF.R.U64 R33, R40, 0x10, R41 ;  /* 0x0000001028211819 */ /* 0x000fe20000001229 */
[----:B------:R-:W-:Y:S01]  /*23d0*/  FADD.FTZ R144, R144, -R141 ;  /* 0x8000008d90907221 */ /* 0x000fe20000010000 */
[----:B------:R-:W-:Y:S01]  /*23e0*/  @P1 PRMT R32, RZ, 0x5410, R112 ;  /* 0x00005410ff201816 */ /* 0x000fe20000000070 */
[----:B------:R0:W-:Y:S01]  /*23f0*/  F2F.BF16.F32 R141, R118 ;  /* 0x00000076008d7304 */ /* 0x0001e20000202000 */
[----:B------:R-:W-:Y:S01]  /*2400*/  @P1 PRMT R33, RZ, 0x5410, R33 ;  /* 0x00005410ff211816 */ /* 0x000fe20000000021 */
[----:B------:R-:W-:-:S02]  /*2410*/  FMUL.FTZ R117, R109, R138 ;  /* 0x0000008a6d757220 */ /* 0x000fc40000410000 */
[----:B------:R-:W-:Y:S02]  /*2420*/  FMUL.FTZ R119, R123, c[0x0][0x1e8] ;  /* 0x00007a007b777a20 */ /* 0x000fe40000410000 */
[----:B------:R-:W-:Y:S02]  /*2430*/  @P1 FADD.FTZ R117, R117, R32 ;  /* 0x0000002075751221 */ /* 0x000fe40000010000 */
[----:B------:R1:W-:Y:S01]  /*2440*/  F2F.BF16.F32 R138, R120 ;  /* 0x00000078008a7304 */ /* 0x0003e20000202000 */
[----:B0-----:R-:W-:Y:S02]  /*2450*/  FMUL.FTZ R118, R109, R144 ;  /* 0x000000906d767220 */ /* 0x001fe40000410000 */
[----:B------:R-:W-:Y:S02]  /*2460*/  FMUL.FTZ R122, R116, c[0x0][0x1e8] ;  /* 0x00007a00747a7a20 */ /* 0x000fe40000410000 */
[----:B------:R-:W-:Y:S01]  /*2470*/  @P1 FADD.FTZ R118, R118, R33 ;  /* 0x0000002176761221 */ /* 0x000fe20000010000 */
[----:B------:R-:W-:Y:S01]  /*2480*/  FSEL R33, R119, RZ, P5 ;  /* 0x000000ff77217208 */ /* 0x000fe20002800000 */
[-C--:B------:R-:W-:Y:S01]  /*2490*/  FFMA.FTZ R139, R139, R160.reuse, R161 ;  /* 0x000000a08b8b7223 */ /* 0x080fe200000100a1 */
[----:B------:R-:W-:Y:S01]  /*24a0*/  LOP3.LUT P5, RZ, R111, 0xff00, RZ, 0xc0, !PT ;  /* 0x0000ff006fff7812 */ /* 0x000fe200078ac0ff */
[----:B-1----:R-:W-:Y:S01]  /*24b0*/  FMUL.FTZ R120, R117, c[0x0][0x1e8] ;  /* 0x00007a0075787a20 */ /* 0x002fe20000410000 */
[----:B------:R-:W-:Y:S01]  /*24c0*/  FSEL R32, R122, RZ, P6 ;  /* 0x000000ff7a207208 */ /* 0x000fe20003000000 */
[----:B------:R-:W-:Y:S01]  /*24d0*/  FMUL.FTZ R112, R118, c[0x0][0x1e8] ;  /* 0x00007a0076707a20 */ /* 0x000fe20000410000 */
[----:B------:R-:W-:Y:S01]  /*24e0*/  LOP3.LUT P6, RZ, R111, 0xff0000, RZ, 0xc0, !PT ;  /* 0x00ff00006fff7812 */ /* 0x000fe200078cc0ff */
[----:B------:R-:W-:Y:S01]  /*24f0*/  @P1 IMAD.MOV.U32 R124, RZ, RZ, R41 ;  /* 0x000000ffff7c1224 */ /* 0x000fe200078e0029 */
[----:B------:R-:W-:Y:S01]  /*2500*/  FSEL R134, R120, RZ, P0 ;  /* 0x000000ff78867208 */ /* 0x000fe20000000000 */
[-CC-:B------:R-:W-:Y:S01]  /*2510*/  FFMA.FTZ R136, R147, R160.reuse, R161.reuse ;  /* 0x000000a093887223 */ /* 0x180fe200000100a1 */
[----:B------:R-:W-:Y:S01]  /*2520*/  FSEL R135, R112, RZ, P5 ;  /* 0x000000ff70877208 */ /* 0x000fe20002800000 */
[----:B------:R-:W-:Y:S01]  /*2530*/  FFMA.FTZ R151, R151, R160, R161 ;  /* 0x000000a097977223 */ /* 0x000fe200000100a1 */
[C---:B------:R-:W-:Y:S01]  /*2540*/  LOP3.LUT P0, RZ, R111.reuse, 0xff, RZ, 0xc0, !PT ;  /* 0x000000ff6fff7812 */ /* 0x040fe2000780c0ff */
[----:B------:R-:W-:Y:S01]  /*2550*/  FADD.FTZ R132, R132, -R139 ;  /* 0x8000008b84847221 */ /* 0x000fe20000010000 */
[----:B------:R-:W-:Y:S01]  /*2560*/  LOP3.LUT P5, RZ, R111, 0xff000000, RZ, 0xc0, !PT ;  /* 0xff0000006fff7812 */ /* 0x000fe200078ac0ff */
[----:B------:R-:W-:Y:S01]  /*2570*/  @P1 IMAD.MOV.U32 R111, RZ, RZ, R40 ;  /* 0x000000ffff6f1224 */ /* 0x000fe200078e0028 */
[----:B------:R0:W-:Y:S01]  /*2580*/  F2F.BF16.F32 R147, R121 ;  /* 0x0000007900937304 */ /* 0x0001e20000202000 */
[----:B------:R-:W-:-:S02]  /*2590*/  FADD.FTZ R128, R142, -R131 ;  /* 0x800000838e807221 */ /* 0x000fc40000010000 */
[----:B------:R-:W-:Y:S02]  /*25a0*/  FADD.FTZ R150, R150, -R151 ;  /* 0x8000009796967221 */ /* 0x000fe40000010000 */
[C---:B------:R-:W-:Y:S02]  /*25b0*/  FMUL.FTZ R131, R109.reuse, R132 ;  /* 0x000000846d837220 */ /* 0x040fe40000410000 */
[----:B------:R-:W-:Y:S01]  /*25c0*/  FMUL.FTZ R128, R109, R128 ;  /* 0x000000806d807220 */ /* 0x000fe20000410000 */
[----:B------:R1:W-:Y:S01]  /*25d0*/  F2F.BF16.F32 R144, R126 ;  /* 0x0000007e00907304 */ /* 0x0003e20000202000 */
[----:B0-----:R-:W-:Y:S01]  /*25e0*/  @P1 PRMT R121, RZ, 0x5410, R124 ;  /* 0x00005410ff791816 */ /* 0x001fe2000000007c */
[----:B------:R-:W-:Y:S01]  /*25f0*/  FADD.FTZ R136, R145, -R136 ;  /* 0x8000008891887221 */ /* 0x000fe20000010000 */
[----:B------:R-:W-:Y:S01]  /*2600*/  @P1 PRMT R124, RZ, 0x5410, R111 ;  /* 0x00005410ff7c1816 */ /* 0x000fe2000000006f */
[----:B------:R-:W-:Y:S01]  /*2610*/  FFMA.FTZ R153, R153, R160, R161 ;  /* 0x000000a099997223 */ /* 0x000fe200000100a1 */
[----:B------:R-:W-:Y:S01]  /*2620*/  @P1 SHF.R.U64 R111, R2, 0x10, R3 ;  /* 0x00000010026f1819 */ /* 0x000fe20000001203 */
[----:B------:R-:W-:-:S02]  /*2630*/  @P1 FADD.FTZ R128, R128, R121 ;  /* 0x0000007980801221 */ /* 0x000fc40000010000 */
[----:B------:R-:W-:Y:S01]  /*2640*/  @P1 FADD.FTZ R131, R131, R124 ;  /* 0x0000007c83831221 */ /* 0x000fe20000010000 */
[----:B-1----:R-:W-:Y:S01]  /*2650*/  @P1 SHF.R.U32.HI R126, RZ, 0x10, R41 ;  /* 0x00000010ff7e1819 */ /* 0x002fe20000011629 */
[C---:B------:R-:W-:Y:S01]  /*2660*/  FMUL.FTZ R124, R109.reuse, R150 ;  /* 0x000000966d7c7220 */ /* 0x040fe20000410000 */
[----:B------:R0:W-:Y:S01]  /*2670*/  F2F.BF16.F32 R139, R127 ;  /* 0x0000007f008b7304 */ /* 0x0001e20000202000 */
[----:B------:R-:W-:Y:S01]  /*2680*/  FMUL.FTZ R121, R109, R136 ;  /* 0x000000886d797220 */ /* 0x000fe20000410000 */
[----:B------:R-:W-:Y:S01]  /*2690*/  @P1 PRMT R126, RZ, 0x5410, R126 ;  /* 0x00005410ff7e1816 */ /* 0x000fe2000000007e */
[----:B------:R-:W-:Y:S02]  /*26a0*/  FMUL.FTZ R125, R128, c[0x0][0x1e8] ;  /* 0x00007a00807d7a20 */ /* 0x000fe40000410000 */
[----:B------:R-:W-:Y:S02]  /*26b0*/  FMUL.FTZ R129, R131, c[0x0][0x1e8] ;  /* 0x00007a0083817a20 */ /* 0x000fe40000410000 */
[----:B------:R-:W-:Y:S01]  /*26c0*/  @P1 FADD.FTZ R121, R121, R126 ;  /* 0x0000007e79791221 */ /* 0x000fe20000010000 */
[----:B------:R1:W-:Y:S01]  /*26d0*/  F2F.BF16.F32 R150, R33 ;  /* 0x0000002100967304 */ /* 0x0003e20000202000 */
[----:B------:R-:W-:Y:S01]  /*26e0*/  FSEL R136, R125, RZ, P6 ;  /* 0x000000ff7d887208 */ /* 0x000fe20003000000 */
[----:B------:R-:W-:Y:S01]  /*26f0*/  FADD.FTZ R126, R148, -R153 ;  /* 0x80000099947e7221 */ /* 0x000fe20000010000 */
[C---:B------:R-:W-:Y:S01]  /*2700*/  LOP3.LUT P6, RZ, R110.reuse, 0xff00, RZ, 0xc0, !PT ;  /* 0x0000ff006eff7812 */ /* 0x040fe200078cc0ff */
[----:B0-----:R-:W-:Y:S01]  /*2710*/  FMUL.FTZ R127, R121, c[0x0][0x1e8] ;  /* 0x00007a00797f7a20 */ /* 0x001fe20000410000 */
[----:B------:R-:W-:Y:S01]  /*2720*/  FSEL R132, R129, RZ, P0 ;  /* 0x000000ff81847208 */ /* 0x000fe20000000000 */
[----:B------:R-:W-:Y:S01]  /*2730*/  FMUL.FTZ R126, R109, R126 ;  /* 0x0000007e6d7e7220 */ /* 0x000fe20000410000 */
[----:B------:R-:W-:Y:S01]  /*2740*/  LOP3.LUT P0, RZ, R110, 0xff0000, RZ, 0xc0, !PT ;  /* 0x00ff00006eff7812 */ /* 0x000fe2000780c0ff */
[-C--:B------:R-:W-:Y:S01]  /*2750*/  FFMA.FTZ R154, R154, R160.reuse, R161 ;  /* 0x000000a09a9a7223 */ /* 0x080fe200000100a1 */
[----:B-1----:R-:W-:Y:S01]  /*2760*/  @P1 PRMT R33, RZ, 0x5410, R111 ;  /* 0x00005410ff211816 */ /* 0x002fe2000000006f */
[----:B------:R0:W-:Y:S01]  /*2770*/  F2F.BF16.F32 R145, R32 ;  /* 0x0000002000917304 */ /* 0x0001e20000202000 */
[----:B------:R-:W-:-:S02]  /*2780*/  FFMA.FTZ R152, R152, R160, R161 ;  /* 0x000000a098987223 */ /* 0x000fc400000100a1 */
[----:B------:R-:W-:Y:S02]  /*2790*/  FADD.FTZ R154, R149, -R154 ;  /* 0x8000009a959a7221 */ /* 0x000fe40000010000 */
[----:B------:R-:W-:Y:S01]  /*27a0*/  @P1 FADD.FTZ R124, R124, R33 ;  /* 0x000000217c7c1221 */ /* 0x000fe20000010000 */
[----:B------:R-:W-:Y:S01]  /*27b0*/  FSEL R33, R127, RZ, P5 ;  /* 0x000000ff7f217208 */ /* 0x000fe20002800000 */
[----:B------:R-:W-:Y:S01]  /*27c0*/  FADD.FTZ R152, R143, -R152 ;  /* 0x800000988f987221 */ /* 0x000fe20000010000 */
[----:B------:R-:W-:Y:S01]  /*27d0*/  LOP3.LUT P5, RZ, R110, 0xff, RZ, 0xc0, !PT ;  /* 0x000000ff6eff7812 */ /* 0x000fe200078ac0ff */
[----:B------:R-:W-:Y:S01]  /*27e0*/  FMUL.FTZ R111, R124, c[0x0][0x1e8] ;  /* 0x00007a007c6f7a20 */ /* 0x000fe20000410000 */
[----:B0-----:R-:W-:Y:S01]  /*27f0*/  @P1 SHF.R.U32.HI R32, RZ, 0x10, R3 ;  /* 0x00000010ff201819 */ /* 0x001fe20000011603 */
[----:B------:R0:W1:Y:S03]  /*2800*/  F2F.BF16.F32 R148, R134 ;  /* 0x0000008600947304 */ /* 0x0000660000202000 */
[----:B------:R-:W-:-:S02]  /*2810*/  FSEL R137, R111, RZ, P6 ;  /* 0x000000ff6f897208 */ /* 0x000fc40003000000 */
[----:B------:R-:W-:Y:S01]  /*2820*/  LOP3.LUT P6, RZ, R110, 0xff000000, RZ, 0xc0, !PT ;  /* 0xff0000006eff7812 */ /* 0x000fe200078cc0ff */
[----:B------:R-:W-:Y:S01]  /*2830*/  @P1 IMAD.MOV.U32 R110, RZ, RZ, R3 ;  /* 0x000000ffff6e1224 */ /* 0x000fe200078e0003 */
[----:B------:R-:W-:Y:S01]  /*2840*/  @P1 PRMT R32, RZ, 0x5410, R32 ;  /* 0x00005410ff201816 */ /* 0x000fe20000000020 */
[----:B------:R2:W3:Y:S03]  /*2850*/  F2F.BF16.F32 R142, R130 ;  /* 0x00000082008e7304 */ /* 0x0004e60000202000 */
[----:B------:R-:W-:-:S05]  /*2860*/  @P1 PRMT R133, RZ, 0x5410, R110 ;  /* 0x00005410ff851816 */ /* 0x000fca000000006e */
[----:B------:R-:W-:Y:S01]  /*2870*/  @P1 FADD.FTZ R126, R126, R133 ;  /* 0x000000857e7e1221 */ /* 0x000fe20000010000 */
[----:B------:R4:W-:Y:S01]  /*2880*/  F2F.BF16.F32 R149, R33 ;  /* 0x0000002100957304 */ /* 0x0009e20000202000 */
[----:B------:R-:W-:Y:S02]  /*2890*/  FMUL.FTZ R133, R109, R154 ;  /* 0x0000009a6d857220 */ /* 0x000fe40000410000 */
[----:B------:R-:W-:Y:S02]  /*28a0*/  FMUL.FTZ R110, R126, c[0x0][0x1e8] ;  /* 0x00007a007e6e7a20 */ /* 0x000fe40000410000 */
[----:B------:R-:W-:Y:S02]  /*28b0*/  @P1 FADD.FTZ R133, R133, R32 ;  /* 0x0000002085851221 */ /* 0x000fe40000010000 */
[----:B------:R-:W-:Y:S01]  /*28c0*/  @P1 IMAD.MOV.U32 R32, RZ, RZ, R2 ;  /* 0x000000ffff201224 */ /* 0x000fe200078e0002 */
[----:B0-----:R-:W-:Y:S01]  /*28d0*/  FSEL R134, R110, RZ, P0 ;  /* 0x000000ff6e867208 */ /* 0x001fe20000000000 */
[----:B--2---:R-:W-:Y:S01]  /*28e0*/  FMUL.FTZ R130, R109, R152 ;  /* 0x000000986d827220 */ /* 0x004fe20000410000 */
[----:B------:R-:W-:Y:S01]  /*28f0*/  ISETP.NE.U32.AND P0, PT, RZ, c[0x0][0x258], PT ;  /* 0x00009600ff007a0c */ /* 0x000fe20003f05070 */
[----:B------:R-:W-:Y:S01]  /*2900*/  FMUL.FTZ R109, R133, c[0x0][0x1e8] ;  /* 0x00007a00856d7a20 */ /* 0x000fe20000410000 */
[----:B----4-:R-:W-:Y:S01]  /*2910*/  @P1 PRMT R33, RZ, 0x5410, R32 ;  /* 0x00005410ff211816 */ /* 0x010fe20000000020 */
[----:B------:R-:W-:Y:S01]  /*2920*/  F2F.BF16.F32 R137, R137 ;  /* 0x0000008900897304 */ /* 0x000fe20000202000 */
[----:B------:R-:W-:-:S02]  /*2930*/  ISETP.NE.AND.EX P0, PT, RZ, c[0x0][0x25c], PT, P0 ;  /* 0x00009700ff007a0c */ /* 0x000fc40003f05300 */
[----:B------:R-:W-:Y:S01]  /*2940*/  FSEL R29, R109, RZ, P6 ;  /* 0x000000ff6d1d7208 */ /* 0x000fe20003000000 */
[----:B------:R-:W-:Y:S01]  /*2950*/  @P1 FADD.FTZ R130, R130, R33 ;  /* 0x0000002182821221 */ /* 0x000fe20000010000 */
[----:B------:R-:W-:Y:S01]  /*2960*/  @P2 LOP3.LUT P1, RZ, R89, 0xff000000, RZ, 0xc0, !PT ;  /* 0xff00000059ff2812 */ /* 0x000fe2000782c0ff */
[----:B-1----:R-:W-:Y:S02]  /*2970*/  IMAD.U32 R33, R148, 0x10000, RZ ;  /* 0x0001000094217824 */ /* 0x002fe400078e00ff */
[----:B------:R0:W-:Y:S01]  /*2980*/  F2F.BF16.F32 R143, R132 ;  /* 0x00000084008f7304 */ /* 0x0001e20000202000 */
[----:B------:R-:W-:-:S04]  /*2990*/  @P2 FSEL R28, R28, RZ, P1 ;  /* 0x000000ff1c1c2208 */ /* 0x000fc80000800000 */
[----:B------:R-:W-:Y:S02]  /*29a0*/  @P2 F2FP.BF16.PACK_AB R30, RZ, R28 ;  /* 0x0000001cff1e223e */ /* 0x000fe400000010ff */
[----:B------:R-:W-:Y:S01]  /*29b0*/  @P0 F2FP.BF16.PACK_AB R24, RZ, R24 ;  /* 0x00000018ff18023e */ /* 0x000fe200000010ff */
[----:B------:R3:W-:Y:S01]  /*29c0*/  F2F.BF16.F32 R151, R29 ;  /* 0x0000001d00977304 */ /* 0x0007e20000202000 */
[----:B0-----:R-:W-:Y:S01]  /*29d0*/  FMUL.FTZ R132, R130, c[0x0][0x1e8] ;  /* 0x00007a0082847a20 */ /* 0x001fe20000410000 */
[----:B------:R-:W-:Y:S02]  /*29e0*/  @P0 F2FP.BF16.PACK_AB R27, RZ, R27 ;  /* 0x0000001bff1b023e */ /* 0x000fe400000010ff */
[----:B------:R-:W-:Y:S01]  /*29f0*/  @P0 PRMT R73, R24, 0x7610, R73 ;  /* 0x0000761018490816 */ /* 0x000fe20000000049 */
[----:B------:R-:W-:Y:S01]  /*2a00*/  IMAD.WIDE.U32 R24, R140, 0x10000, RZ ;  /* 0x000100008c187825 */ /* 0x000fe200078e00ff */
[----:B------:R-:W-:Y:S02]  /*2a10*/  FSEL R32, R132, RZ, P5 ;  /* 0x000000ff84207208 */ /* 0x000fe40002800000 */
[----:B------:R-:W0:Y:S01]  /*2a20*/  F2F.BF16.F32 R135, R135 ;  /* 0x0000008700877304 */ /* 0x000e220000202000 */
[----:B------:R-:W-:Y:S01]  /*2a30*/  @P0 PRMT R51, R27, 0x7610, R51 ;  /* 0x000076101b330816 */ /* 0x000fe20000000033 */
[----:B---3--:R-:W-:Y:S01]  /*2a40*/  IMAD.WIDE.U32 R28, R142, 0x10000, RZ ;  /* 0x000100008e1c7825 */ /* 0x008fe200078e00ff */
[----:B------:R-:W-:-:S02]  /*2a50*/  @P0 F2FP.BF16.PACK_AB R26, RZ, R26 ;  /* 0x0000001aff1a023e */ /* 0x000fc400000010ff */
[----:B------:R-:W-:Y:S02]  /*2a60*/  SHF.L.U32 R27, R141, 0x10, RZ ;  /* 0x000000108d1b7819 */ /* 0x000fe400000006ff */
[----:B------:R-:W-:Y:S01]  /*2a70*/  @P0 PRMT R72, R26, 0x7610, R72 ;  /* 0x000076101a480816 */ /* 0x000fe20000000048 */
[----:B------:R-:W-:Y:S01]  /*2a80*/  F2F.BF16.F32 R134, R134 ;  /* 0x0000008600867304 */ /* 0x000fe20000202000 */
[----:B------:R-:W-:Y:S01]  /*2a90*/  LOP3.LUT R25, R25, R27, R146, 0xfe, !PT ;  /* 0x0000001b19197212 */ /* 0x000fe200078efe92 */
[----:B------:R-:W-:Y:S01]  /*2aa0*/  IMAD.WIDE.U32 R26, R138, 0x10000, RZ ;  /* 0x000100008a1a7825 */ /* 0x000fe200078e00ff */
[----:B------:R-:W-:Y:S02]  /*2ab0*/  LOP3.LUT R24, R24, R31, RZ, 0xfc, !PT ;  /* 0x0000001f18187212 */ /* 0x000fe400078efcff */
[----:B------:R-:W-:Y:S01]  /*2ac0*/  LOP3.LUT R29, R29, R33, R150, 0xfe, !PT ;  /* 0x000000211d1d7212 */ /* 0x000fe200078efe96 */
[----:B------:R-:W-:Y:S01]  /*2ad0*/  IMAD.U32 R31, R139, 0x10000, RZ ;  /* 0x000100008b1f7824 */ /* 0x000fe200078e00ff */
[----:B------:R-:W-:Y:S01]  /*2ae0*/  @P2 PRMT R60, R30, 0x7610, R60 ;  /* 0x000076101e3c2816 */ /* 0x000fe2000000003c */
[----:B------:R-:W1:Y:S01]  /*2af0*/  F2F.BF16.F32 R136, R136 ;  /* 0x0000008800887304 */ /* 0x000e620000202000 */
[----:B------:R-:W-:-:S02]  /*2b00*/  @P0 F2FP.BF16.PACK_AB R36, RZ, R36 ;  /* 0x00000024ff24023e */ /* 0x000fc400000010ff */
[----:B------:R-:W-:Y:S01]  /*2b10*/  LOP3.LUT R27, R27, R31, R144, 0xfe, !PT ;  /* 0x0000001f1b1b7212 */ /* 0x000fe200078efe90 */
[----:B0-----:R-:W-:Y:S01]  /*2b20*/  IMAD.WIDE.U32 R30, R135, 0x10000, RZ ;  /* 0x00010000871e7825 */ /* 0x001fe200078e00ff */
[----:B------:R-:W-:Y:S02]  /*2b30*/  LOP3.LUT R26, R26, R147, RZ, 0xfc, !PT ;  /* 0x000000931a1a7212 */ /* 0x000fe400078efcff */
[----:B------:R-:W-:Y:S01]  /*2b40*/  LOP3.LUT R28, R28, R145, RZ, 0xfc, !PT ;  /* 0x000000911c1c7212 */ /* 0x000fe200078efcff */
[----:B------:R0:W2:Y:S01]  /*2b50*/  F2F.BF16.F32 R141, R32 ;  /* 0x00000020008d7304 */ /* 0x0000a20000202000 */
[----:B------:R-:W-:Y:S01]  /*2b60*/  IMAD.U32 R135, R149, 0x10000, RZ ;  /* 0x0001000095877824 */ /* 0x000fe200078e00ff */
[----:B------:R-:W-:Y:S02]  /*2b70*/  LOP3.LUT R30, R30, R143, RZ, 0xfc, !PT ;  /* 0x0000008f1e1e7212 */ /* 0x000fe400078efcff */
[----:B------:R-:W-:Y:S02]  /*2b80*/  @P0 F2FP.BF16.PACK_AB R138, RZ, R37 ;  /* 0x00000025ff8a023e */ /* 0x000fe400000010ff */
[----:B------:R-:W-:-:S02]  /*2b90*/  @P0 F2FP.BF16.PACK_AB R139, RZ, R115 ;  /* 0x00000073ff8b023e */ /* 0x000fc400000010ff */
[----:B-1----:R-:W-:Y:S01]  /*2ba0*/  LOP3.LUT R31, R31, R135, R136, 0xfe, !PT ;  /* 0x000000871f1f7212 */ /* 0x002fe200078efe88 */
[----:B0-----:R-:W-:Y:S01]  /*2bb0*/  IMAD.WIDE.U32 R32, R137, 0x10000, RZ ;  /* 0x0001000089207825 */ /* 0x001fe200078e00ff */
[----:B------:R-:W-:-:S03]  /*2bc0*/  @P0 PRMT R74, R36, 0x7610, R74 ;  /* 0x00007610244a0816 */ /* 0x000fc6000000004a */
[----:B------:R-:W-:Y:S01]  /*2bd0*/  IMAD.U32 R137, R151, 0x10000, RZ ;  /* 0x0001000097897824 */ /* 0x000fe200078e00ff */
[----:B--2---:R-:W-:-:S04]  /*2be0*/  LOP3.LUT R32, R32, R141, RZ, 0xfc, !PT ;  /* 0x0000008d20207212 */ /* 0x004fc800078efcff */
[----:B------:R-:W-:Y:S02]  /*2bf0*/  LOP3.LUT R33, R33, R137, R134, 0xfe, !PT ;  /* 0x0000008921217212 */ /* 0x000fe400078efe86 */
[----:B------:R-:W-:-:S04]  /*2c00*/  IADD3 R134, P1, R83, c[0x0][0x248], RZ ;  /* 0x0000920053867a10 */ /* 0x000fc80007f3e0ff */
[----:B------:R-:W-:Y:S01]  /*2c10*/  IADD3.X R135, R155, c[0x0][0x24c], RZ, P1, !PT ;  /* 0x000093009b877a10 */ /* 0x000fe20000ffe4ff */
        /* <DEDUP_REMOVED lines=9> */
.L_x_895:
[----:B------:R1:W-:Y:S01]  /*2cb0*/  STG.E.64 [R134.64], R24 ;  /* 0x0000001886007986 */ /* 0x0003e2000c101b04 */
        /* <DEDUP_REMOVED lines=11> */
.L_x_896:
        /* <DEDUP_REMOVED lines=13> */
[----:B0-----:R-:W-:Y:S02]  /*2e40*/  IADD3 R36, P1, R84, c[0x0][0x248], RZ ;  /* 0x0000920054247a10 */ /* 0x001fe40007f3e0ff */
        /* <DEDUP_REMOVED lines=12> */
[----:B-1----:R-:W-:-:S02]  /*2f10*/  IADD3 R24, P1, R84, c[0x0][0x258], RZ ;  /* 0x0000960054187a10 */ /* 0x002fc40007f3e0ff */
[----:B------:R-:W-:Y:S01]  /*2f20*/  PRMT R49, R51, 0x5410, R74 ;  /* 0x0000541033317816 */ /* 0x000fe2000000004a */
[----:B------:R-:W-:Y:S01]  /*2f30*/  IMAD.WIDE.U32 R38, R38, 0x10000, RZ ;  /* 0x0001000026267825 */ /* 0x000fe200078e00ff */
[----:B------:R-:W-:-:S04]  /*2f40*/  IADD3.X R25, R156, c[0x0][0x25c], RZ, P1, !PT ;  /* 0x000097009c197a10 */ /* 0x000fc80000ffe4ff */
[----:B------:R-:W-:Y:S02]  /*2f50*/  LOP3.LUT R39, R49, R39, RZ, 0xfc, !PT ;  /* 0x0000002731277212 */ /* 0x000fe400078efcff */
[----:B------:R-:W-:-:S05]  /*2f60*/  LOP3.LUT R38, R38, 0xffff, R73, 0xf8, !PT ;  /* 0x0000ffff26267812 */ /* 0x000fca00078ef849 */
[----:B------:R0:W-:Y:S02]  /*2f70*/  STG.E.64 [R24.64], R38 ;  /* 0x0000002618007986 */ /* 0x0001e4000c101b04 */
.L_x_897:
[----:B------:R2:W-:Y:S01]  /*2f80*/  STG.E.64 [R36.64], R26 ;  /* 0x0000001a24007986 */ /* 0x0005e2000c101b04 */
[----:B------:R-:W-:Y:S02]  /*2f90*/  @P0 PRMT R72, R34, 0x7610, R72 ;  /* 0x0000761022480816 */ /* 0x000fe40000000048 */
[----:B------:R-:W-:Y:S01]  /*2fa0*/  @P0 PRMT R51, R123, 0x7610, R51 ;  /* 0x000076107b330816 */ /* 0x000fe20000000033 */
[----:B------:R-:W-:Y:S05]  /*2fb0*/  @!P2 BRA `(.L_x_898) ;  /* 0x000000800000a947 */ /* 0x000fea0003800000 */
[----:B--2---:R-:W-:Y:S02]  /*2fc0*/  LOP3.LUT R26, R70, 0xffff, RZ, 0xc0, !PT ;  /* 0x0000ffff461a7812 */ /* 0x004fe400078ec0ff */
[----:B01----:R-:W-:Y:S02]  /*2fd0*/  IADD3 R24, P1, R84, c[0x0][0x250], RZ ;  /* 0x0000940054187a10 */ /* 0x003fe40007f3e0ff */
[----:B------:R-:W-:Y:S01]  /*2fe0*/  PRMT R37, R101, 0x5410, R60 ;  /* 0x0000541065257816 */ /* 0x000fe2000000003c */
[----:B------:R-:W-:Y:S01]  /*2ff0*/  IMAD.WIDE.U32 R26, R26, 0x10000, RZ ;  /* 0x000100001a1a7825 */ /* 0x000fe200078e00ff */
[----:B------:R-:W-:-:S04]  /*3000*/  IADD3.X R25, R156, c[0x0][0x254], RZ, P1, !PT ;  /* 0x000095009c197a10 */ /* 0x000fc80000ffe4ff */
[----:B------:R-:W-:Y:S02]  /*3010*/  LOP3.LUT R27, R37, R27, RZ, 0xfc, !PT ;  /* 0x0000001b251b7212 */ /* 0x000fe400078efcff */
[----:B------:R-:W-:-:S05]  /*3020*/  LOP3.LUT R26, R26, 0xffff, R71, 0xf8, !PT ;  /* 0x0000ffff1a1a7812 */ /* 0x000fca00078ef847 */
[----:B------:R0:W-:Y:S02]  /*3030*/  STG.E.64 [R24.64], R26 ;  /* 0x0000001a18007986 */ /* 0x0001e4000c101b04 */
.L_x_898:
        /* <DEDUP_REMOVED lines=14> */
[----:B0-2---:R-:W-:Y:S02]  /*3120*/  IADD3 R26, P1, R85, c[0x0][0x248], RZ ;  /* 0x00009200551a7a10 */ /* 0x005fe40007f3e0ff */
        /* <DEDUP_REMOVED lines=13> */
[----:B-1----:R-:W-:Y:S02]  /*3200*/  IADD3 R24, P1, R85, c[0x0][0x258], RZ ;  /* 0x0000960055187a10 */ /* 0x002fe40007f3e0ff */
[----:B------:R-:W-:Y:S01]  /*3210*/  PRMT R37, R51, 0x5410, R74 ;  /* 0x0000541033257816 */ /* 0x000fe2000000004a */
[----:B------:R-:W-:Y:S01]  /*3220*/  IMAD.WIDE.U32 R34, R34, 0x10000, RZ ;  /* 0x0001000022227825 */ /* 0x000fe200078e00ff */
[----:B------:R-:W-:-:S04]  /*3230*/  IADD3.X R25, R157, c[0x0][0x25c], RZ, P1, !PT ;  /* 0x000097009d197a10 */ /* 0x000fc80000ffe4ff */
[----:B------:R-:W-:Y:S02]  /*3240*/  LOP3.LUT R35, R37, R35, RZ, 0xfc, !PT ;  /* 0x0000002325237212 */ /* 0x000fe400078efcff */
[----:B------:R-:W-:-:S05]  /*3250*/  LOP3.LUT R34, R34, 0xffff, R73, 0xf8, !PT ;  /* 0x0000ffff22227812 */ /* 0x000fca00078ef849 */
[----:B------:R0:W-:Y:S02]  /*3260*/  STG.E.64 [R24.64], R34 ;  /* 0x0000002218007986 */ /* 0x0001e4000c101b04 */
.L_x_899:
[----:B------:R2:W-:Y:S01]  /*3270*/  STG.E.64 [R26.64], R28 ;  /* 0x0000001c1a007986 */ /* 0x0005e2000c101b04 */
[----:B------:R-:W-:Y:S02]  /*3280*/  @P0 PRMT R72, R118, 0x7610, R72 ;  /* 0x0000761076480816 */ /* 0x000fe40000000048 */
        /* <DEDUP_REMOVED lines=11> */
.L_x_900:
        /* <DEDUP_REMOVED lines=19> */
[----:B0-2---:R-:W-:Y:S02]  /*3470*/  LOP3.LUT R26, R72, 0xffff, RZ, 0xc0, !PT ;  /* 0x0000ffff481a7812 */ /* 0x005fe400078ec0ff */
[----:B-1----:R-:W-:-:S02]  /*3480*/  IADD3 R24, P1, R86, c[0x0][0x258], RZ ;  /* 0x0000960056187a10 */ /* 0x002fc40007f3e0ff */
[----:B------:R-:W-:Y:S01]  /*3490*/  PRMT R29, R51, 0x5410, R74 ;  /* 0x00005410331d7816 */ /* 0x000fe2000000004a */
[----:B------:R-:W-:Y:S01]  /*34a0*/  IMAD.WIDE.U32 R26, R26, 0x10000, RZ ;  /* 0x000100001a1a7825 */ /* 0x000fe200078e00ff */
[----:B------:R-:W-:-:S04]  /*34b0*/  IADD3.X R25, R158, c[0x0][0x25c], RZ, P1, !PT ;  /* 0x000097009e197a10 */ /* 0x000fc80000ffe4ff */
[----:B------:R-:W-:Y:S02]  /*34c0*/  LOP3.LUT R27, R29, R27, RZ, 0xfc, !PT ;  /* 0x0000001b1d1b7212 */ /* 0x000fe400078efcff */
[----:B------:R-:W-:-:S05]  /*34d0*/  LOP3.LUT R26, R26, 0xffff, R73, 0xf8, !PT ;  /* 0x0000ffff1a1a7812 */ /* 0x000fca00078ef849 */
[----:B------:R0:W-:Y:S02]  /*34e0*/  STG.E.64 [R24.64], R26 ;  /* 0x0000001a18007986 */ /* 0x0001e4000c101b04 */
.L_x_901:
[----:B01----:R-:W-:Y:S02]  /*34f0*/  IADD3 R24, P1, R86, c[0x0][0x248], RZ ;  /* 0x0000920056187a10 */ /* 0x003fe40007f3e0ff */
[----:B------:R-:W-:Y:S02]  /*3500*/  @P0 F2FP.BF16.PACK_AB R126, RZ, R126 ;  /* 0x0000007eff7e023e */ /* 0x000fe400000010ff */
[----:B------:R-:W-:Y:S02]  /*3510*/  IADD3.X R25, R158, c[0x0][0x24c], RZ, P1, !PT ;  /* 0x000093009e197a10 */ /* 0x000fe40000ffe4ff */
[----:B------:R-:W-:Y:S02]  /*3520*/  @P0 F2FP.BF16.PACK_AB R130, RZ, R130 ;  /* 0x00000082ff82023e */ /* 0x000fe400000010ff */
[----:B------:R-:W-:Y:S01]  /*3530*/  @P0 F2FP.BF16.PACK_AB R133, RZ, R133 ;  /* 0x00000085ff85023e */ /* 0x000fe200000010ff */
[----:B------:R0:W-:Y:S01]  /*3540*/  STG.E.64 [R24.64], R30 ;  /* 0x0000001e18007986 */ /* 0x0001e2000c101b04 */
[----:B--2---:R-:W-:-:S02]  /*3550*/  IADD3 R26, P5, R87, c[0x0][0x248], RZ ;  /* 0x00009200571a7a10 */ /* 0x004fc40007fbe0ff */
        /* <DEDUP_REMOVED lines=14> */
.L_x_902:
        /* <DEDUP_REMOVED lines=9> */
.L_x_903:
        /* <DEDUP_REMOVED lines=26> */
.L_x_904:
[----:B-1----:R-:W-:Y:S01]  /*3870*/  SEL R34, RZ, 0x1, P4 ;  /* 0x00000001ff227807 */ /* 0x002fe20002000000 */
[----:B0-----:R-:W-:Y:S01]  /*3880*/  @P3 CALL.REL.NOINC `(.L_x_905) ;  /* 0x0000001000003944 */ /* 0x001fe20003c00000 */
[----:B------:R-:W-:Y:S05]  /*3890*/  BRA `(.L_x_906) ;  /* 0xffffcb3000007947 */ /* 0x000fea000383ffff */
.L_x_905:
[----:B------:R-:W-:Y:S01]  /*38a0*/  IMAD.MOV.U32 R13, RZ, RZ, R95 ;  /* 0x000000ffff0d7224 */ /* 0x000fe200078e005f */
[----:B------:R-:W-:Y:S01]  /*38b0*/  MOV R16, R102 ;  /* 0x0000006600107202 */ /* 0x000fe20000000f00 */
[----:B------:R-:W-:Y:S01]  /*38c0*/  IMAD.MOV.U32 R8, RZ, RZ, R94 ;  /* 0x000000ffff087224 */ /* 0x000fe200078e005e */
[----:B------:R-:W-:Y:S01]  /*38d0*/  MOV R27, R58 ;  /* 0x0000003a001b7202 */ /* 0x000fe20000000f00 */
[----:B------:R-:W-:Y:S01]  /*38e0*/  IMAD.MOV.U32 R11, RZ, RZ, R67 ;  /* 0x000000ffff0b7224 */ /* 0x000fe200078e0043 */
[----:B------:R-:W-:Y:S01]  /*38f0*/  MOV R34, R77 ;  /* 0x0000004d00227202 */ /* 0x000fe20000000f00 */
        /* <DEDUP_REMOVED lines=31> */
.L_x_892:
        /* <DEDUP_REMOVED lines=19> */
.L_x_893:
[----:B------:R-:W-:Y:S01]  /*3c20*/  IMAD.MOV.U32 R27, RZ, RZ, R29 ;  /* 0x000000ffff1b7224 */ /* 0x000fe200078e001d */
[----:B------:R-:W-:Y:S01]  /*3c30*/  MOV R24, 0x3c80 ;  /* 0x00003c8000187802 */ /* 0x000fe20000000f00 */
[----:B------:R-:W-:-:S02]  /*3c40*/  IMAD.MOV.U32 R28, RZ, RZ, 0x10 ;  /* 0x00000010ff1c7424 */ /* 0x000fc400078e00ff */
[----:B------:R-:W-:Y:S02]  /*3c50*/  IMAD.MOV.U32 R30, RZ, RZ, 0x1f ;  /* 0x0000001fff1e7424 */ /* 0x000fe400078e00ff */
[----:B------:R-:W-:Y:S02]  /*3c60*/  IMAD.MOV.U32 R33, RZ, RZ, -0x1 ;  /* 0xffffffffff217424 */ /* 0x000fe400078e00ff */
[----:B-----5:R-:W-:Y:S05]  /*3c70*/  CALL.REL.NOINC `($__internal_35_$__cuda_sm70_shflsync_down_p) ;  /* 0x0000046000007944 */ /* 0x020fea0003c00000 */
[----:B-1----:R-:W-:Y:S01]  /*3c80*/  IMAD.MOV.U32 R26, RZ, RZ, R27 ;  /* 0x000000ffff1a7224 */ /* 0x002fe200078e001b */
[----:B0-----:R-:W-:Y:S05]  /*3c90*/  BRA `(.L_x_907) ;  /* 0xffffdc4000007947 */ /* 0x001fea000383ffff */
.L_x_894:
[----:B------:R-:W-:Y:S01]  /*3ca0*/  IMAD.MOV.U32 R27, RZ, RZ, R31 ;  /* 0x000000ffff1b7224 */ /* 0x000fe200078e001f */
[----:B------:R-:W-:Y:S01]  /*3cb0*/  MOV R24, 0x3d00 ;  /* 0x00003d0000187802 */ /* 0x000fe20000000f00 */
[----:B------:R-:W-:Y:S02]  /*3cc0*/  IMAD.MOV.U32 R28, RZ, RZ, 0x10 ;  /* 0x00000010ff1c7424 */ /* 0x000fe400078e00ff */
[----:B------:R-:W-:Y:S02]  /*3cd0*/  IMAD.MOV.U32 R30, RZ, RZ, 0x1f ;  /* 0x0000001fff1e7424 */ /* 0x000fe400078e00ff */
[----:B------:R-:W-:Y:S02]  /*3ce0*/  IMAD.MOV.U32 R33, RZ, RZ, -0x1 ;  /* 0xffffffffff217424 */ /* 0x000fe400078e00ff */
[----:B01---5:R-:W-:Y:S05]  /*3cf0*/  CALL.REL.NOINC `($__internal_35_$__cuda_sm70_shflsync_down_p) ;  /* 0x000003e000007944 */ /* 0x023fea0003c00000 */
[----:B------:R-:W-:Y:S01]  /*3d00*/  FADD.FTZ R29, R29, R26 ;  /* 0x0000001a1d1d7221 */ /* 0x000fe20000010000 */
[----:B0-----:R-:W-:Y:S01]  /*3d10*/  HFMA2.MMA R28, -RZ, RZ, 0, 4.76837158203125e-07 ;  /* 0x00000008ff1c7435 */ /* 0x001fe200000001ff */
[----:B-1----:R-:W-:Y:S01]  /*3d20*/  FADD.FTZ R32, R31, R27 ;  /* 0x0000001b1f207221 */ /* 0x002fe20000010000 */
[----:B------:R-:W-:Y:S01]  /*3d30*/  MOV R24, 0x3d80 ;  /* 0x00003d8000187802 */ /* 0x000fe20000000f00 */
[----:B------:R-:W-:-:S02]  /*3d40*/  IMAD.MOV.U32 R30, RZ, RZ, 0x1f ;  /* 0x0000001fff1e7424 */ /* 0x000fc400078e00ff */
[----:B------:R-:W-:Y:S02]  /*3d50*/  IMAD.MOV.U32 R33, RZ, RZ, -0x1 ;  /* 0xffffffffff217424 */ /* 0x000fe400078e00ff */
[----:B------:R-:W-:Y:S02]  /*3d60*/  IMAD.MOV.U32 R27, RZ, RZ, R29 ;  /* 0x000000ffff1b7224 */ /* 0x000fe400078e001d */
[----:B------:R-:W-:Y:S05]  /*3d70*/  CALL.REL.NOINC `($__internal_35_$__cuda_sm70_shflsync_down_p) ;  /* 0x0000036000007944 */ /* 0x000fea0003c00000 */
[----:B-1----:R-:W-:Y:S01]  /*3d80*/  IMAD.MOV.U32 R26, RZ, RZ, R27 ;  /* 0x000000ffff1a7224 */ /* 0x002fe200078e001b */
[----:B------:R-:W-:Y:S01]  /*3d90*/  MOV R24, 0x3df0 ;  /* 0x00003df000187802 */ /* 0x000fe20000000f00 */
[----:B------:R-:W-:Y:S02]  /*3da0*/  IMAD.MOV.U32 R27, RZ, RZ, R32 ;  /* 0x000000ffff1b7224 */ /* 0x000fe400078e0020 */
[----:B0-----:R-:W-:Y:S02]  /*3db0*/  IMAD.MOV.U32 R28, RZ, RZ, 0x8 ;  /* 0x00000008ff1c7424 */ /* 0x001fe400078e00ff */
[----:B------:R-:W-:Y:S02]  /*3dc0*/  IMAD.MOV.U32 R30, RZ, RZ, 0x1f ;  /* 0x0000001fff1e7424 */ /* 0x000fe400078e00ff */
[----:B------:R-:W-:-:S02]  /*3dd0*/  IMAD.MOV.U32 R33, RZ, RZ, -0x1 ;  /* 0xffffffffff217424 */ /* 0x000fc400078e00ff */
[----:B------:R-:W-:Y:S05]  /*3de0*/  CALL.REL.NOINC `($__internal_35_$__cuda_sm70_shflsync_down_p) ;  /* 0x000002f000007944 */ /* 0x000fea0003c00000 */
[----:B------:R-:W-:Y:S01]  /*3df0*/  FADD.FTZ R29, R26, R29 ;  /* 0x0000001d1a1d7221 */ /* 0x000fe20000010000 */
[----:B------:R-:W-:Y:S01]  /*3e00*/  MOV R24, 0x3e70 ;  /* 0x00003e7000187802 */ /* 0x000fe20000000f00 */
[----:B-1----:R-:W-:-:S02]  /*3e10*/  FADD.FTZ R32, R32, R27 ;  /* 0x0000001b20207221 */ /* 0x002fc40000010000 */
[----:B0-----:R-:W-:Y:S02]  /*3e20*/  IMAD.MOV.U32 R28, RZ, RZ, 0x4 ;  /* 0x00000004ff1c7424 */ /* 0x001fe400078e00ff */
[----:B------:R-:W-:Y:S02]  /*3e30*/  IMAD.MOV.U32 R30, RZ, RZ, 0x1f ;  /* 0x0000001fff1e7424 */ /* 0x000fe400078e00ff */
[----:B------:R-:W-:Y:S02]  /*3e40*/  IMAD.MOV.U32 R33, RZ, RZ, -0x1 ;  /* 0xffffffffff217424 */ /* 0x000fe400078e00ff */
[----:B------:R-:W-:Y:S02]  /*3e50*/  IMAD.MOV.U32 R27, RZ, RZ, R29 ;  /* 0x000000ffff1b7224 */ /* 0x000fe400078e001d */
[----:B------:R-:W-:Y:S05]  /*3e60*/  CALL.REL.NOINC `($__internal_35_$__cuda_sm70_shflsync_down_p) ;  /* 0x0000027000007944 */ /* 0x000fea0003c00000 */
[----:B-1----:R-:W-:Y:S01]  /*3e70*/  MOV R26, R27 ;  /* 0x0000001b001a7202 */ /* 0x002fe20000000f00 */
[----:B------:R-:W-:Y:S01]  /*3e80*/  IMAD.MOV.U32 R27, RZ, RZ, R32 ;  /* 0x000000ffff1b7224 */ /* 0x000fe200078e0020 */
[----:B------:R-:W-:Y:S01]  /*3e90*/  MOV R24, 0x3ee0 ;  /* 0x00003ee000187802 */ /* 0x000fe20000000f00 */
[----:B0-----:R-:W-:Y:S02]  /*3ea0*/  IMAD.MOV.U32 R28, RZ, RZ, 0x4 ;  /* 0x00000004ff1c7424 */ /* 0x001fe400078e00ff */
[----:B------:R-:W-:-:S02]  /*3eb0*/  IMAD.MOV.U32 R30, RZ, RZ, 0x1f ;  /* 0x0000001fff1e7424 */ /* 0x000fc400078e00ff */
[----:B------:R-:W-:Y:S02]  /*3ec0*/  IMAD.MOV.U32 R33, RZ, RZ, -0x1 ;  /* 0xffffffffff217424 */ /* 0x000fe400078e00ff */
[----:B------:R-:W-:Y:S05]  /*3ed0*/  CALL.REL.NOINC `($__internal_35_$__cuda_sm70_shflsync_down_p) ;  /* 0x0000020000007944 */ /* 0x000fea0003c00000 */
[----:B------:R-:W-:Y:S01]  /*3ee0*/  FADD.FTZ R29, R26, R29 ;  /* 0x0000001d1a1d7221 */ /* 0x000fe20000010000 */
[----:B------:R-:W-:Y:S01]  /*3ef0*/  MOV R24, 0x3f60 ;  /* 0x00003f6000187802 */ /* 0x000fe20000000f00 */
[----:B-1----:R-:W-:Y:S02]  /*3f00*/  FADD.FTZ R32, R32, R27 ;  /* 0x0000001b20207221 */ /* 0x002fe40000010000 */
[----:B0-----:R-:W-:Y:S02]  /*3f10*/  IMAD.MOV.U32 R28, RZ, RZ, 0x2 ;  /* 0x00000002ff1c7424 */ /* 0x001fe400078e00ff */
[----:B------:R-:W-:Y:S02]  /*3f20*/  IMAD.MOV.U32 R30, RZ, RZ, 0x1f ;  /* 0x0000001fff1e7424 */ /* 0x000fe400078e00ff */
[----:B------:R-:W-:Y:S02]  /*3f30*/  IMAD.MOV.U32 R33, RZ, RZ, -0x1 ;  /* 0xffffffffff217424 */ /* 0x000fe400078e00ff */
[----:B------:R-:W-:-:S02]  /*3f40*/  IMAD.MOV.U32 R27, RZ, RZ, R29 ;  /* 0x000000ffff1b7224 */ /* 0x000fc400078e001d */
[----:B------:R-:W-:Y:S05]  /*3f50*/  CALL.REL.NOINC `($__internal_35_$__cuda_sm70_shflsync_down_p) ;  /* 0x0000018000007944 */ /* 0x000fea0003c00000 */
[----:B-1----:R-:W-:Y:S01]  /*3f60*/  IMAD.MOV.U32 R26, RZ, RZ, R27 ;  /* 0x000000ffff1a7224 */ /* 0x002fe200078e001b */
[----:B0-----:R-:W-:Y:S01]  /*3f70*/  MOV R33, 0xffffffff ;  /* 0xffffffff00217802 */ /* 0x001fe20000000f00 */
[----:B------:R-:W-:Y:S01]  /*3f80*/  IMAD.MOV.U32 R27, RZ, RZ, R32 ;  /* 0x000000ffff1b7224 */ /* 0x000fe200078e0020 */
[----:B------:R-:W-:Y:S01]  /*3f90*/  MOV R24, 0x3fd0 ;  /* 0x00003fd000187802 */ /* 0x000fe20000000f00 */
[----:B------:R-:W-:-:S02]  /*3fa0*/  IMAD.MOV.U32 R28, RZ, RZ, 0x2 ;  /* 0x00000002ff1c7424 */ /* 0x000fc400078e00ff */
[----:B------:R-:W-:Y:S02]  /*3fb0*/  IMAD.MOV.U32 R30, RZ, RZ, 0x1f ;  /* 0x0000001fff1e7424 */ /* 0x000fe400078e00ff */
        /* <DEDUP_REMOVED lines=10> */
[----:B------:R-:W-:Y:S01]  /*4060*/  MOV R24, 0x40c0 ;  /* 0x000040c000187802 */ /* 0x000fe20000000f00 */
[----:B------:R-:W-:-:S02]  /*4070*/  IMAD.MOV.U32 R27, RZ, RZ, R31 ;  /* 0x000000ffff1b7224 */ /* 0x000fc400078e001f */
[----:B0-----:R-:W-:Y:S02]  /*4080*/  IMAD.MOV.U32 R28, RZ, RZ, 0x1 ;  /* 0x00000001ff1c7424 */ /* 0x001fe400078e00ff */
[----:B------:R-:W-:Y:S02]  /*4090*/  IMAD.MOV.U32 R30, RZ, RZ, 0x1f ;  /* 0x0000001fff1e7424 */ /* 0x000fe400078e00ff */
[----:B------:R-:W-:Y:S02]  /*40a0*/  IMAD.MOV.U32 R33, RZ, RZ, -0x1 ;  /* 0xffffffffff217424 */ /* 0x000fe400078e00ff */
[----:B------:R-:W-:Y:S05]  /*40b0*/  CALL.REL.NOINC `($__internal_35_$__cuda_sm70_shflsync_down_p) ;  /* 0x0000002000007944 */ /* 0x000fea0003c00000 */
[----:B-1----:R-:W-:Y:S01]  /*40c0*/  IMAD.MOV.U32 R24, RZ, RZ, R27 ;  /* 0x000000ffff187224 */ /* 0x002fe200078e001b */
[----:B0-----:R-:W-:Y:S05]  /*40d0*/  BRA `(.L_x_908) ;  /* 0xffffd92000007947 */ /* 0x001fea000383ffff */
        .weak           $__internal_35_$__cuda_sm70_shflsync_down_p
        .type           $__internal_35_$__cuda_sm70_shflsync_down_p,@function
        .size           $__internal_35_$__cuda_sm70_shflsync_down_p,(.L_x_2782 - $__internal_35_$__cuda_sm70_shflsync_down_p)
$__internal_35_$__cuda_sm70_shflsync_down_p:
[----:B------:R-:W-:Y:S01]  /*40e0*/  IMAD.MOV.U32 R25, RZ, RZ, 0x0 ;  /* 0x00000000ff197424 */ /* 0x000fe200078e00ff */
[----:B------:R-:W-:Y:S04]  /*40f0*/  WARPSYNC R33 ;  /* 0x0000002100007348 */ /* 0x000fe80003800000 */
[----:B------:R0:W1:Y:S01]  /*4100*/  SHFL.DOWN PT, R27, R27, R28, R30 ;  /* 0x0800001c1b1b7389 */ /* 0x00006200000e001e */
[----:B------:R-:W-:Y:S05]  /*4110*/  RET.REL.NODEC R24 `(_ZN10layer_norm31ln_parallel_residual_bwd_kernelINS_13Kernel_traitsIf13__nv_bfloat16S2_S2_fjLj5120ELj1ELj1ELj8ELj8ENS_18Kernel_traits_baseILj5120EfS2_S2_S2_fjLj256EEEEELb1ELb1ELb1EEEvNS_9BwdParamsE) ;  /* 0xffffbee018007950 */ /* 0x000fea0003c3ffff */
.L_x_909:
        /* <DEDUP_REMOVED lines=14> */
.L_x_2782:


//--------------------- .text._ZN10layer_norm31ln_parallel_residual_bwd_kernelINS_13Kernel_traitsI13__nv_bfloat16S2_fS2_fjLj5120ELj1ELj1ELj8ELj8ENS_18Kernel_traits_baseILj5120ES2_S2_fS2_fjLj256EEEEELb0ELb0ELb0EEEvNS_9BwdParamsE --------------------------
	.section	.text._ZN10layer_norm31ln_parallel_residual_bwd_kernelINS_13Kernel_traitsI13__nv_bfloat16S2_fS2_fjLj5120ELj1ELj1ELj8ELj8ENS_18Kernel_traits_baseILj5120ES2_S2_fS2_fjLj256EEEEELb0ELb0ELb0EEEvNS_9BwdParamsE,"ax",@progbits
	.sectioninfo	@"SHI_REGISTERS=218"
	.align	128
        .global         _ZN10layer_norm31ln_parallel_residual_bwd_kernelINS_13Kernel_traitsI13__nv_bfloat16S2_fS2_fjLj5120ELj1ELj1ELj8ELj8ENS_18Kernel_traits_baseILj5120ES2_S2_fS2_fjLj256EEEEELb0ELb0ELb0EEEvNS_9BwdParamsE
        .type           _ZN10layer_norm31ln_parallel_residual_bwd_kernelINS_13Kernel_traitsI13__nv_bfloat16S2_fS2_fjLj5120ELj1ELj1ELj8ELj8ENS_18Kernel_traits_baseILj5120ES2_S2_fS2_fjLj256EEEEELb0ELb0ELb0EEEvNS_9BwdParamsE,@function
        .size           _ZN10layer_norm31ln_parallel_residual_bwd_kernelINS_13Kernel_traitsI13__nv_bfloat16S2_fS2_fjLj5120ELj1ELj1ELj8ELj8ENS_18Kernel_traits_baseILj5120ES2_S2_fS2_fjLj256EEEEELb0ELb0ELb0EEEvNS_9BwdParamsE,(.L_x_2783 - _ZN10layer_norm31ln_parallel_residual_bwd_kernelINS_13Kernel_traitsI13__nv_bfloat16S2_fS2_fjLj5120ELj1ELj1ELj8ELj8ENS_18Kernel_traits_baseILj5120ES2_S2_fS2_fjLj256EEEEELb0ELb0ELb0EEEvNS_9BwdParamsE)
        .other          _ZN10layer_norm31ln_parallel_residual_bwd_kernelINS_13Kernel_traitsI13__nv_bfloat16S2_fS2_fjLj5120ELj1ELj1ELj8ELj8ENS_18Kernel_traits_baseILj5120ES2_S2_fS2_fjLj256EEEEELb0ELb0ELb0EEEvNS_9BwdParamsE,@"STO_CUDA_ENTRY STV_DEFAULT"
_ZN10layer_norm31ln_parallel_residual_bwd_kernelINS_13Kernel_traitsI13__nv_bfloat16S2_fS2_fjLj5120ELj1ELj1ELj8ELj8ENS_18Kernel_traits_baseILj5120ES2_S2_fS2_fjLj256EEEEELb0ELb0ELb0EEEvNS_9BwdParamsE:
.text._ZN10layer_norm31ln_parallel_residual_bwd_kernelINS_13Kernel_traitsI13__nv_bfloat16S2_fS2_fjLj5120ELj1ELj1ELj8ELj8ENS_18Kernel_traits_baseILj5120ES2_S2_fS2_fjLj256EEEEELb0ELb0ELb0EEEvNS_9BwdParamsE:
        /* <DEDUP_REMOVED lines=36> */
[C---:B------:R-:W-:Y:S01]  /*0240*/  @P5 IMAD.WIDE.U32 R40, R26.reuse, R41, c[0x0][0x1b8] ;  /* 0x00006e001a285625 */ /* 0x040fe200078e0029 */
[----:B------:R-:W-:Y:S01]  /*0250*/  @P5 IADD3 R26, R26, 0x100, RZ ;  /* 0x000001001a1a5810 */ /* 0x000fe20007ffe0ff */
[----:B------:R3:W5:Y:S04]  /*0260*/  @P5 LDG.E.64 R18, [R38.64] ;  /* 0x0000000426125981 */ /* 0x000768000c1e1b00 */
[CC--:B------:R-:W-:Y:S01]  /*0270*/  @P6 IMAD.WIDE.U32 R22, R26.reuse, R27.reuse, c[0x0][0x1b0] ;  /* 0x00006c001a166625 */ /* 0x0c0fe200078e001b */
[----:B------:R4:W5:Y:S03]  /*0280*/  @P5 LDG.E.64 R20, [R40.64] ;  /* 0x0000000428145981 */ /* 0x000966000c1e1b00 */
        /* <DEDUP_REMOVED lines=41> */
[----:B----4-:R-:W-:Y:S01]  /*0520*/  CS2R R40, SRZ ;  /* 0x0000000000287805 */ /* 0x010fe2000001ff00 */
[----:B------:R-:W-:Y:S01]  /*0530*/  CS2R R42, SRZ ;  /* 0x00000000002a7805 */ /* 0x000fe2000001ff00 */
[----:B--2---:R-:W-:Y:S01]  /*0540*/  CS2R R36, SRZ ;  /* 0x0000000000247805 */ /* 0x004fe2000001ff00 */
[----:B---3--:R-:W-:Y:S01]  /*0550*/  CS2R R38, SRZ ;  /* 0x0000000000267805 */ /* 0x008fe2000001ff00 */
[----:B------:R-:W-:Y:S05]  /*0560*/  @P0 BRA `(.L_x_910) ;  /* 0x0000331000000947 */ /* 0x000fea0003800000 */
[----:B0-----:R-:W0:Y:S01]  /*0570*/  LDC.U8 R164, c[0x0][0x1f0] ;  /* 0x00007c00ffa47b82 */ /* 0x001e220000000000 */
[----:B------:R-:W-:Y:S01]  /*0580*/  HFMA2.MMA R120, -RZ, RZ, 0, 5.9604644775390625e-08 ;  /* 0x00000001ff787435 */ /* 0x000fe200000001ff */
[----:B-----5:R-:W-:Y:S01]  /*0590*/  IMAD.MOV.U32 R35, RZ, RZ, R10 ;  /* 0x000000ffff237224 */ /* 0x020fe200078e000a */
[----:B------:R-:W-:Y:S01]  /*05a0*/  SHF.R.U64 R34, R10, 0x10, R11 ;  /* 0x000000100a227819 */ /* 0x000fe2000000120b */
[----:B------:R-:W-:Y:S01]  /*05b0*/  IMAD.MOV.U32 R161, RZ, RZ, R5 ;  /* 0x000000ffffa17224 */ /* 0x000fe200078e0005 */
[----:B------:R-:W-:Y:S01]  /*05c0*/  MOV R163, R4 ;  /* 0x0000000400a37202 */ /* 0x000fe20000000f00 */
[----:B------:R-:W-:Y:S01]  /*05d0*/  IMAD.MOV.U32 R0, RZ, RZ, R13 ;  /* 0x000000ffff007224 */ /* 0x000fe200078e000d */
[----:B------:R-:W-:Y:S01]  /*05e0*/  SHF.R.U64 R162, R4, 0x10, R5 ;  /* 0x0000001004a27819 */ /* 0x000fe20000001205 */
[----:B------:R-:W-:Y:S01]  /*05f0*/  IMAD.MOV.U32 R23, RZ, RZ, R16 ;  /* 0x000000ffff177224 */ /* 0x000fe200078e0010 */
[----:B------:R-:W-:Y:S01]  /*0600*/  MOV R33, R11 ;  /* 0x0000000b00217202 */ /* 0x000fe20000000f00 */
[----:B------:R-:W-:Y:S01]  /*0610*/  IMAD.MOV.U32 R116, RZ, RZ, R29 ;  /* 0x000000ffff747224 */ /* 0x000fe200078e001d */
[----:B------:R-:W-:Y:S01]  /*0620*/  SHF.R.U32.HI R32, RZ, 0x10, R11 ;  /* 0x00000010ff207819 */ /* 0x000fe2000001160b */
[----:B------:R-:W-:Y:S01]  /*0630*/  IMAD.MOV.U32 R11, RZ, RZ, R24 ;  /* 0x000000ffff0b7224 */ /* 0x000fe200078e0018 */
[----:B------:R-:W-:Y:S01]  /*0640*/  SHF.R.U64 R118, R16, 0x10, R17 ;  /* 0x0000001010767819 */ /* 0x000fe20000001211 */
[----:B------:R-:W-:Y:S01]  /*0650*/  HFMA2.MMA R113, -RZ, RZ, 0, 0 ;  /* 0x00000000ff717435 */ /* 0x000fe200000001ff */
[----:B------:R-:W-:-:S02]  /*0660*/  MOV R3, R17 ;  /* 0x0000001100037202 */ /* 0x000fc40000000f00 */
[----:B------:R-:W-:Y:S01]  /*0670*/  SHF.R.U32.HI R10, RZ, 0x10, R17 ;  /* 0x00000010ff0a7819 */ /* 0x000fe20000011611 */
[----:B------:R-:W-:Y:S01]  /*0680*/  IMAD.MOV.U32 R17, RZ, RZ, R19 ;  /* 0x000000ffff117224 */ /* 0x000fe200078e0013 */
[----:B------:R-:W-:Y:S02]  /*0690*/  SHF.R.U32.HI R160, RZ, 0x10, R5 ;  /* 0x00000010ffa07819 */ /* 0x000fe40000011605 */
[----:B------:R-:W-:Y:S02]  /*06a0*/  MOV R159, R8 ;  /* 0x00000008009f7202 */ /* 0x000fe40000000f00 */
[--C-:B------:R-:W-:Y:S02]  /*06b0*/  SHF.R.U64 R158, R8, 0x10, R9.reuse ;  /* 0x00000010089e7819 */ /* 0x100fe40000001209 */
[----:B------:R-:W-:Y:S02]  /*06c0*/  MOV R157, R9 ;  /* 0x00000009009d7202 */ /* 0x000fe40000000f00 */
[----:B------:R-:W-:-:S02]  /*06d0*/  SHF.R.U32.HI R156, RZ, 0x10, R9 ;  /* 0x00000010ff9c7819 */ /* 0x000fc40000011609 */
[----:B------:R-:W-:Y:S02]  /*06e0*/  MOV R31, R12 ;  /* 0x0000000c001f7202 */ /* 0x000fe40000000f00 */
[--C-:B------:R-:W-:Y:S02]  /*06f0*/  SHF.R.U64 R30, R12, 0x10, R13.reuse ;  /* 0x000000100c1e7819 */ /* 0x100fe4000000120d */
[----:B------:R-:W-:Y:S02]  /*0700*/  SHF.R.U32.HI R119, RZ, 0x10, R13 ;  /* 0x00000010ff777819 */ /* 0x000fe4000001160d */
[----:B------:R-:W-:Y:S02]  /*0710*/  MOV R27, R14 ;  /* 0x0000000e001b7202 */ /* 0x000fe40000000f00 */
[----:B------:R-:W-:Y:S02]  /*0720*/  SHF.R.U64 R26, R14, 0x10, R15 ;  /* 0x000000100e1a7819 */ /* 0x000fe4000000120f */
[----:B------:R-:W-:-:S02]  /*0730*/  MOV R2, R15 ;  /* 0x0000000f00027202 */ /* 0x000fc40000000f00 */
[----:B------:R-:W-:Y:S02]  /*0740*/  SHF.R.U32.HI R22, RZ, 0x10, R15 ;  /* 0x00000010ff167819 */ /* 0x000fe4000001160f */
[----:B------:R-:W-:Y:S02]  /*0750*/  MOV R4, R18 ;  /* 0x0000001200047202 */ /* 0x000fe40000000f00 */
[--C-:B------:R-:W-:Y:S02]  /*0760*/  SHF.R.U64 R18, R18, 0x10, R19.reuse ;  /* 0x0000001012127819 */ /* 0x100fe40000001213 */
[----:B------:R-:W-:Y:S02]  /*0770*/  SHF.R.U32.HI R16, RZ, 0x10, R19 ;  /* 0x00000010ff107819 */ /* 0x000fe40000011613 */
[----:B------:R-:W-:Y:S02]  /*0780*/  MOV R15, R20 ;  /* 0x00000014000f7202 */ /* 0x000fe40000000f00 */
[----:B------:R-:W-:-:S02]  /*0790*/  SHF.R.U64 R14, R20, 0x10, R21 ;  /* 0x00000010140e7819 */ /* 0x000fc40000001215 */
[----:B------:R-:W-:Y:S02]  /*07a0*/  MOV R13, R21 ;  /* 0x00000015000d7202 */ /* 0x000fe40000000f00 */
[----:B------:R-:W-:Y:S02]  /*07b0*/  SHF.R.U32.HI R12, RZ, 0x10, R21 ;  /* 0x00000010ff0c7819 */ /* 0x000fe40000011615 */
[--C-:B------:R-:W-:Y:S02]  /*07c0*/  SHF.R.U64 R9, R24, 0x10, R25.reuse ;  /* 0x0000001018097819 */ /* 0x100fe40000001219 */
[----:B------:R-:W-:Y:S02]  /*07d0*/  MOV R8, R25 ;  /* 0x0000001900087202 */ /* 0x000fe40000000f00 */
[----:B------:R-:W-:Y:S02]  /*07e0*/  SHF.R.U32.HI R7, RZ, 0x10, R25 ;  /* 0x00000010ff077819 */ /* 0x000fe40000011619 */
[----:B------:R-:W-:-:S02]  /*07f0*/  MOV R6, R28 ;  /* 0x0000001c00067202 */ /* 0x000fc40000000f00 */
        /* <DEDUP_REMOVED lines=43> */
.L_x_937:
[----:B------:R-:W-:-:S04]  /*0ab0*/  IMAD.MOV.U32 R140, RZ, RZ, 0x4 ;  /* 0x00000004ff8c7424 */ /* 0x000fc800078e00ff */
[----:B------:R-:W-:-:S04]  /*0ac0*/  IMAD.WIDE R142, R165, R140, c[0x0][0x1a0] ;  /* 0x00006800a58e7625 */ /* 0x000fc800078e028c */
[C---:B------:R-:W-:Y:S01]  /*0ad0*/  IMAD.WIDE R140, R165.reuse, R140, c[0x0][0x1a8] ;  /* 0x00006a00a58c7625 */ /* 0x040fe200078e028c */
[----:B------:R0:W5:Y:S04]  /*0ae0*/  LDG.E R150, [R142.64] ;  /* 0x000000048e967981 */ /* 0x000168000c1e1900 */
[----:B------:R0:W5:Y:S01]  /*0af0*/  LDG.E R2, [R140.64] ;  /* 0x000000048c027981 */ /* 0x000162000c1e1900 */
[----:B------:R-:W-:Y:S01]  /*0b00*/  IMAD R0, R165, c[0x0][0x168], RZ ;  /* 0x00005a00a5007a24 */ /* 0x000fe200078e02ff */
[----:B------:R-:W-:Y:S01]  /*0b10*/  BSSY B0, `(.L_x_911) ;  /* 0x0000051000007945 */ /* 0x000fe20003800000 */
[----:B------:R-:W-:Y:S02]  /*0b20*/  MOV R151, RZ ;  /* 0x000000ff00977202 */ /* 0x000fe40000000f00 */
[----:B------:R-:W-:-:S02]  /*0b30*/  MOV R152, RZ ;  /* 0x000000ff00987202 */ /* 0x000fc40000000f00 */
[----:B------:R-:W-:-:S04]  /*0b40*/  SHF.R.S32.HI R145, RZ, 0x1f, R0 ;  /* 0x0000001fff917819 */ /* 0x000fc80000011400 */
[----:B------:R-:W-:Y:S02]  /*0b50*/  LEA.HI R0, R145, R0, RZ, 0x2 ;  /* 0x0000000091007211 */ /* 0x000fe400078f10ff */
[----:B------:R-:W-:-:S04]  /*0b60*/  LOP3.LUT R145, R166, 0xff, RZ, 0xc0, !PT ;  /* 0x000000ffa6917812 */ /* 0x000fc800078ec0ff */
[----:B------:R-:W-:-:S05]  /*0b70*/  LEA.HI.SX32 R0, R0, R145, 0x1e ;  /* 0x0000009100007211 */ /* 0x000fca00078ff2ff */
[----:B------:R-:W-:Y:S01]  /*0b80*/  IMAD.MOV.U32 R153, RZ, RZ, R0 ;  /* 0x000000ffff997224 */ /* 0x000fe200078e0000 */
[----:B------:R-:W-:Y:S05]  /*0b90*/  @!P2 BRA `(.L_x_912) ;  /* 0x000004800000a947 */ /* 0x000fea0003800000 */
[----:B0-----:R-:W-:Y:S02]  /*0ba0*/  MOV R145, 0x8 ;  /* 0x0000000800917802 */ /* 0x001fe40000000f00 */
[----:B------:R-:W-:-:S03]  /*0bb0*/  LEA R140, P0, R0, c[0x0][0x188], 0x4 ;  /* 0x00006200008c7a11 */ /* 0x000fc600078020ff */
[C---:B------:R-:W-:Y:S01]  /*0bc0*/  IMAD.WIDE.U32 R146, R0.reuse, R145, c[0x0][0x208] ;  /* 0x0000820000927625 */ /* 0x040fe200078e0091 */
[----:B------:R-:W-:-:S03]  /*0bd0*/  LEA.HI.X R141, R0, c[0x0][0x18c], RZ, 0x4, P0 ;  /* 0x00006300008d7a11 */ /* 0x000fc600000f24ff */
[----:B------:R-:W-:Y:S02]  /*0be0*/  IMAD.WIDE.U32 R144, R0, R145, c[0x0][0x210] ;  /* 0x0000840000907625 */ /* 0x000fe400078e0091 */
[----:B------:R-:W2:Y:S04]  /*0bf0*/  LDG.E.64 R146, [R146.64] ;  /* 0x0000000492927981 */ /* 0x000ea8000c1e1b00 */
[----:B------:R-:W3:Y:S04]  /*0c00*/  LDG.E.128 R140, [R140.64] ;  /* 0x000000048c8c7981 */ /* 0x000ee8000c1e1d00 */
[----:B------:R-:W4:Y:S01]  /*0c10*/  LDG.E.64 R144, [R144.64] ;  /* 0x0000000490907981 */ /* 0x000f22000c1e1b00 */
[----:B------:R-:W-:-:S04]  /*0c20*/  ISETP.NE.U32.AND P0, PT, RZ, c[0x0][0x218], PT ;  /* 0x00008600ff007a0c */ /* 0x000fc80003f05070 */
[----:B------:R-:W-:-:S13]  /*0c30*/  ISETP.NE.AND.EX P0, PT, RZ, c[0x0][0x21c], PT, P0 ;  /* 0x00008700ff007a0c */ /* 0x000fda0003f05300 */
[----:B------:R-:W-:-:S04]  /*0c40*/  @P0 LEA R148, P1, R0, c[0x0][0x218], 0x4 ;  /* 0x0000860000940a11 */ /* 0x000fc800078220ff */
[----:B------:R-:W-:-:S05]  /*0c50*/  @P0 LEA.HI.X R149, R0, c[0x0][0x21c], RZ, 0x4, P1 ;  /* 0x0000870000950a11 */ /* 0x000fca00008f24ff */
[----:B------:R0:W5:Y:S01]  /*0c60*/  @P0 LDG.E.128 R116, [R148.64] ;  /* 0x0000000494740981 */ /* 0x000162000c1e1d00 */
[----:B------:R-:W-:-:S04]  /*0c70*/  ISETP.NE.AND P0, PT, R164, RZ, PT ;  /* 0x000000ffa400720c */ /* 0x000fc80003f05270 */
[----:B-----5:R-:W-:-:S05]  /*0c80*/  FSEL R151, R150, RZ, !P0 ;  /* 0x000000ff96977208 */ /* 0x020fca0004000000 */
[C---:B---3--:R-:W-:Y:S01]  /*0c90*/  FADD.FTZ R175, -R151.reuse, R142 ;  /* 0x0000008e97af7221 */ /* 0x048fe20000010100 */
[----:B----4-:R-:W-:Y:S01]  /*0ca0*/  MOV R142, R144 ;  /* 0x00000090008e7202 */ /* 0x010fe20000000f00 */
[----:B------:R-:W-:Y:S01]  /*0cb0*/  FADD.FTZ R171, -R151, R140 ;  /* 0x0000008c97ab7221 */ /* 0x000fe20000010100 */
[----:B--2---:R-:W-:Y:S02]  /*0cc0*/  MOV R140, R146 ;  /* 0x00000092008c7202 */ /* 0x004fe40000000f00 */
[----:B------:R-:W-:Y:S02]  /*0cd0*/  PRMT R142, RZ, 0x5410, R142 ;  /* 0x00005410ff8e7816 */ /* 0x000fe4000000008e */
[----:B------:R-:W-:Y:S01]  /*0ce0*/  SHF.R.U64 R144, R144, 0x10, R145 ;  /* 0x0000001090907819 */ /* 0x000fe20000001291 */
[----:B------:R-:W-:Y:S01]  /*0cf0*/  FMUL.FTZ R171, R2, R171 ;  /* 0x000000ab02ab7220 */ /* 0x000fe20000410000 */
[----:B------:R-:W-:Y:S01]  /*0d00*/  PRMT R140, RZ, 0x5410, R140 ;  /* 0x00005410ff8c7816 */ /* 0x000fe2000000008c */
[----:B------:R-:W-:Y:S01]  /*0d10*/  FMUL.FTZ R172, R159, R142 ;  /* 0x0000008e9fac7220 */ /* 0x000fe20000410000 */
[----:B------:R-:W-:Y:S01]  /*0d20*/  SHF.R.U64 R152, R146, 0x10, R147 ;  /* 0x0000001092987819 */ /* 0x000fe20000001293 */
[C---:B------:R-:W-:Y:S01]  /*0d30*/  FADD.FTZ R153, -R151.reuse, R141 ;  /* 0x0000008d97997221 */ /* 0x040fe20000010100 */
[----:B------:R-:W-:Y:S01]  /*0d40*/  PRMT R144, RZ, 0x5410, R144 ;  /* 0x00005410ff907816 */ /* 0x000fe20000000090 */
[----:B------:R-:W-:Y:S01]  /*0d50*/  FADD.FTZ R151, -R151, R143 ;  /* 0x0000008f97977221 */ /* 0x000fe20000010100 */
[----:B------:R-:W-:Y:S01]  /*0d60*/  MOV R143, R145 ;  /* 0x00000091008f7202 */ /* 0x000fe20000000f00 */
[----:B------:R-:W-:Y:S01]  /*0d70*/  FADD.FTZ R92, R92, R140 ;  /* 0x0000008c5c5c7221 */ /* 0x000fe20000010000 */
[----:B------:R-:W-:Y:S01]  /*0d80*/  SHF.R.U32.HI R146, RZ, 0x10, R145 ;  /* 0x00000010ff927819 */ /* 0x000fe20000011691 */
[----:B------:R-:W-:-:S02]  /*0d90*/  FFMA.FTZ R172, R163, R140, R172 ;  /* 0x0000008ca3ac7223 */ /* 0x000fc400000100ac */
[----:B------:R-:W-:Y:S01]  /*0da0*/  FFMA.FTZ R112, R171, R140, R112 ;  /* 0x0000008cab707223 */ /* 0x000fe20000010070 */
[----:B------:R-:W-:Y:S01]  /*0db0*/  PRMT R140, RZ, 0x5410, R152 ;  /* 0x00005410ff8c7816 */ /* 0x000fe20000000098 */
[--C-:B------:R-:W-:Y:S01]  /*0dc0*/  IMAD.MOV.U32 R141, RZ, RZ, R147.reuse ;  /* 0x000000ffff8d7224 */ /* 0x100fe200078e0093 */
[----:B------:R-:W-:Y:S01]  /*0dd0*/  SHF.R.U32.HI R147, RZ, 0x10, R147 ;  /* 0x00000010ff937819 */ /* 0x000fe20000011693 */
        /* <DEDUP_REMOVED lines=10> */
[----:B------:R-:W-:Y:S02]  /*0e80*/  FMUL.FTZ R175, R2, R175 ;  /* 0x000000af02af7220 */ /* 0x000fe40000410000 */
[----:B------:R-:W-:Y:S02]  /*0e90*/  FMUL.FTZ R177, R156, R146 ;  /* 0x000000929cb17220 */ /* 0x000fe40000410000 */
[----:B------:R-:W-:Y:S02]  /*0ea0*/  FMUL.FTZ R178, R2, R151 ;  /* 0x0000009702b27220 */ /* 0x000fe40000410000 */
[----:B------:R-:W-:-:S02]  /*0eb0*/  FADD.FTZ R94, R94, R141 ;  /* 0x0000008d5e5e7221 */ /* 0x000fc40000010000 */
[-C--:B------:R-:W-:Y:S02]  /*0ec0*/  FFMA.FTZ R176, R161, R141.reuse, R176 ;  /* 0x0000008da1b07223 */ /* 0x080fe400000100b0 */
[----:B------:R-:W-:Y:S02]  /*0ed0*/  FFMA.FTZ R114, R175, R141, R114 ;  /* 0x0000008daf727223 */ /* 0x000fe40000010072 */
[----:B------:R-:W-:Y:S02]  /*0ee0*/  FADD.FTZ R95, R95, R140 ;  /* 0x0000008c5f5f7221 */ /* 0x000fe40000010000 */
[-C--:B------:R-:W-:Y:S02]  /*0ef0*/  FFMA.FTZ R177, R160, R140.reuse, R177 ;  /* 0x0000008ca0b17223 */ /* 0x080fe400000100b1 */
[----:B------:R-:W-:Y:S02]  /*0f00*/  FFMA.FTZ R115, R178, R140, R115 ;  /* 0x0000008cb2737223 */ /* 0x000fe40000010073 */
[----:B------:R-:W-:-:S02]  /*0f10*/  FADD.FTZ R140, RZ, R172 ;  /* 0x000000acff8c7221 */ /* 0x000fc40000010000 */
[----:B------:R-:W-:Y:S02]  /*0f20*/  FFMA.FTZ R141, R171, R172, RZ ;  /* 0x000000acab8d7223 */ /* 0x000fe400000100ff */
[----:B------:R-:W-:Y:S02]  /*0f30*/  FADD.FTZ R143, R140, R173 ;  /* 0x000000ad8c8f7221 */ /* 0x000fe40000010000 */
[----:B------:R-:W-:Y:S02]  /*0f40*/  FFMA.FTZ R141, R174, R173, R141 ;  /* 0x000000adae8d7223 */ /* 0x000fe4000001008d */
        /* <DEDUP_REMOVED lines=13> */
.L_x_912:
[----:B0-----:R-:W-:Y:S05]  /*1020*/  BSYNC B0 ;  /* 0x0000000000007941 */ /* 0x001fea0003800000 */
.L_x_911:
[----:B------:R-:W-:Y:S01]  /*1030*/  BSSY B0, `(.L_x_913) ;  /* 0x000004a000007945 */ /* 0x000fe20003800000 */
[----:B------:R-:W-:Y:S05]  /*1040*/  @!P3 BRA `(.L_x_914) ;  /* 0x000004800000b947 */ /* 0x000fea0003800000 */
[----:B------:R-:W-:Y:S01]  /*1050*/  LEA R140, P0, R153, c[0x0][0x188], 0x4 ;  /* 0x00006200998c7a11 */ /* 0x000fe200078020ff */
[----:B------:R-:W-:-:S03]  /*1060*/  IMAD.MOV.U32 R144, RZ, RZ, 0x8 ;  /* 0x00000008ff907424 */ /* 0x000fc600078e00ff */
[C---:B------:R-:W-:Y:S01]  /*1070*/  LEA.HI.X R141, R153.reuse, c[0x0][0x18c], RZ, 0x4, P0 ;  /* 0x00006300998d7a11 */ /* 0x040fe200000f24ff */
[----:B------:R-:W-:-:S04]  /*1080*/  IMAD.WIDE.U32 R146, R153, R144, c[0x0][0x208] ;  /* 0x0000820099927625 */ /* 0x000fc800078e0090 */
[----:B------:R-:W-:Y:S01]  /*1090*/  IMAD.WIDE.U32 R144, R153, R144, c[0x0][0x210] ;  /* 0x0000840099907625 */ /* 0x000fe200078e0090 */
[----:B------:R-:W2:Y:S04]  /*10a0*/  LDG.E.128 R140, [R140.64] ;  /* 0x000000048c8c7981 */ /* 0x000ea8000c1e1d00 */
[----:B------:R-:W3:Y:S04]  /*10b0*/  LDG.E.64 R146, [R146.64] ;  /* 0x0000000492927981 */ /* 0x000ee8000c1e1b00 */
[----:B------:R-:W4:Y:S01]  /*10c0*/  LDG.E.64 R144, [R144.64] ;  /* 0x0000000490907981 */ /* 0x000f22000c1e1b00 */
[----:B------:R-:W-:-:S04]  /*10d0*/  ISETP.NE.U32.AND P0, PT, RZ, c[0x0][0x218], PT ;  /* 0x00008600ff007a0c */ /* 0x000fc80003f05070 */
[----:B------:R-:W-:-:S13]  /*10e0*/  ISETP.NE.AND.EX P0, PT, RZ, c[0x0][0x21c], PT, P0 ;  /* 0x00008700ff007a0c */ /* 0x000fda0003f05300 */
[----:B------:R-:W-:-:S04]  /*10f0*/  @P0 LEA R148, P1, R153, c[0x0][0x218], 0x4 ;  /* 0x0000860099940a11 */ /* 0x000fc800078220ff */
[----:B------:R-:W-:-:S05]  /*1100*/  @P0 LEA.HI.X R149, R153, c[0x0][0x21c], RZ, 0x4, P1 ;  /* 0x0000870099950a11 */ /* 0x000fca00008f24ff */
[----:B------:R0:W5:Y:S01]  /*1110*/  @P0 LDG.E.128 R120, [R148.64] ;  /* 0x0000000494780981 */ /* 0x000162000c1e1d00 */
[----:B------:R-:W-:Y:S02]  /*1120*/  ISETP.NE.AND P0, PT, R164, RZ, PT ;  /* 0x000000ffa400720c */ /* 0x000fe40003f05270 */
[----:B------:R-:W-:Y:S02]  /*1130*/  IADD3 R153, R153, 0x100, RZ ;  /* 0x0000010099997810 */ /* 0x000fe40007ffe0ff */
[----:B-----5:R-:W-:-:S05]  /*1140*/  FSEL R185, R150, RZ, !P0 ;  /* 0x000000ff96b97208 */ /* 0x020fca0004000000 */
[C---:B--2---:R-:W-:Y:S02]  /*1150*/  FADD.FTZ R183, -R185.reuse, R142 ;  /* 0x0000008eb9b77221 */ /* 0x044fe40000010100 */
[C---:B------:R-:W-:Y:S01]  /*1160*/  FADD.FTZ R179, -R185.reuse, R140 ;  /* 0x0000008cb9b37221 */ /* 0x040fe20000010100 */
[----:B---3--:R-:W-:Y:S01]  /*1170*/  MOV R140, R146 ;  /* 0x00000092008c7202 */ /* 0x008fe20000000f00 */
[C---:B------:R-:W-:Y:S01]  /*1180*/  FADD.FTZ R155, -R185.reuse, R141 ;  /* 0x0000008db99b7221 */ /* 0x040fe20000010100 */
[----:B------:R-:W-:Y:S01]  /*1190*/  SHF.R.U64 R154, R146, 0x10, R147 ;  /* 0x00000010929a7819 */ /* 0x000fe20000001293 */
[----:B------:R-:W-:Y:S01]  /*11a0*/  FADD.FTZ R185, -R185, R143 ;  /* 0x0000008fb9b97221 */ /* 0x000fe20000010100 */
[----:B----4-:R-:W-:Y:S01]  /*11b0*/  MOV R143, R145 ;  /* 0x00000091008f7202 */ /* 0x010fe20000000f00 */
[----:B------:R-:W-:Y:S01]  /*11c0*/  IMAD.MOV.U32 R142, RZ, RZ, R144 ;  /* 0x000000ffff8e7224 */ /* 0x000fe200078e0090 */
[----:B------:R-:W-:Y:S01]  /*11d0*/  SHF.R.U64 R144, R144, 0x10, R145 ;  /* 0x0000001090907819 */ /* 0x000fe20000001291 */
[C---:B------:R-:W-:Y:S01]  /*11e0*/  FMUL.FTZ R179, R2.reuse, R179 ;  /* 0x000000b302b37220 */ /* 0x040fe20000410000 */
[----:B------:R-:W-:Y:S01]  /*11f0*/  PRMT R140, RZ, 0x5410, R140 ;  /* 0x00005410ff8c7816 */ /* 0x000fe2000000008c */
[C---:B------:R-:W-:Y:S01]  /*1200*/  FMUL.FTZ R182, R2.reuse, R155 ;  /* 0x0000009b02b67220 */ /* 0x040fe20000410000 */
[----:B------:R-:W-:Y:S01]  /*1210*/  PRMT R142, RZ, 0x5410, R142 ;  /* 0x00005410ff8e7816 */ /* 0x000fe2000000008e */
[----:B------:R-:W-:Y:S01]  /*1220*/  FMUL.FTZ R183, R2, R183 ;  /* 0x000000b702b77220 */ /* 0x000fe20000410000 */
[----:B------:R-:W-:Y:S01]  /*1230*/  PRMT R144, RZ, 0x5410, R144 ;  /* 0x00005410ff907816 */ /* 0x000fe20000000090 */
[----:B------:R-:W-:Y:S01]  /*1240*/  FADD.FTZ R88, R88, R140 ;  /* 0x0000008c58587221 */ /* 0x000fe20000010000 */
[----:B------:R-:W-:Y:S01]  /*1250*/  MOV R141, R147 ;  /* 0x00000093008d7202 */ /* 0x000fe20000000f00 */
[----:B------:R-:W-:Y:S01]  /*1260*/  FMUL.FTZ R180, R31, R142 ;  /* 0x0000008e1fb47220 */ /* 0x000fe20000410000 */
[----:B------:R-:W-:Y:S01]  /*1270*/  PRMT R143, RZ, 0x5410, R143 ;  /* 0x00005410ff8f7816 */ /* 0x000fe2000000008f */
[-C--:B------:R-:W-:Y:S01]  /*1280*/  FFMA.FTZ R108, R179, R140.reuse, R108 ;  /* 0x0000008cb36c7223 */ /* 0x080fe2000001006c */
[----:B------:R-:W-:Y:S01]  /*1290*/  SHF.R.U32.HI R145, RZ, 0x10, R145 ;  /* 0x00000010ff917819 */ /* 0x000fe20000011691 */
[----:B------:R-:W-:Y:S01]  /*12a0*/  FFMA.FTZ R180, R35, R140, R180 ;  /* 0x0000008c23b47223 */ /* 0x000fe200000100b4 */
[----:B------:R-:W-:Y:S01]  /*12b0*/  PRMT R140, RZ, 0x5410, R154 ;  /* 0x00005410ff8c7816 */ /* 0x000fe2000000009a */
[----:B------:R-:W-:Y:S01]  /*12c0*/  FMUL.FTZ R181, R30, R144 ;  /* 0x000000901eb57220 */ /* 0x000fe20000410000 */
[----:B------:R-:W-:Y:S01]  /*12d0*/  PRMT R141, RZ, 0x5410, R141 ;  /* 0x00005410ff8d7816 */ /* 0x000fe2000000008d */
[----:B------:R-:W-:Y:S01]  /*12e0*/  FMUL.FTZ R184, R29, R143 ;  /* 0x0000008f1db87220 */ /* 0x000fe20000410000 */
[----:B------:R-:W-:Y:S01]  /*12f0*/  SHF.R.U32.HI R146, RZ, 0x10, R147 ;  /* 0x00000010ff927819 */ /* 0x000fe20000011693 */
[----:B------:R-:W-:Y:S01]  /*1300*/  FADD.FTZ R89, R89, R140 ;  /* 0x0000008c59597221 */ /* 0x000fe20000010000 */
[----:B------:R-:W-:Y:S01]  /*1310*/  PRMT R145, RZ, 0x5410, R145 ;  /* 0x00005410ff917816 */ /* 0x000fe20000000091 */
[----:B------:R-:W-:-:S02]  /*1320*/  FFMA.FTZ R181, R34, R140, R181 ;  /* 0x0000008c22b57223 */ /* 0x000fc400000100b5 */
[----:B------:R-:W-:Y:S01]  /*1330*/  FFMA.FTZ R109, R182, R140, R109 ;  /* 0x0000008cb66d7223 */ /* 0x000fe2000001006d */
[----:B------:R-:W-:Y:S01]  /*1340*/  PRMT R140, RZ, 0x5410, R146 ;  /* 0x00005410ff8c7816 */ /* 0x000fe20000000092 */
[----:B------:R-:W-:Y:S02]  /*1350*/  FADD.FTZ R90, R90, R141 ;  /* 0x0000008d5a5a7221 */ /* 0x000fe40000010000 */
[-C--:B------:R-:W-:Y:S02]  /*1360*/  FFMA.FTZ R184, R33, R141.reuse, R184 ;  /* 0x0000008d21b87223 */ /* 0x080fe400000100b8 */
[----:B------:R-:W-:Y:S02]  /*1370*/  FFMA.FTZ R110, R183, R141, R110 ;  /* 0x0000008db76e7223 */ /* 0x000fe4000001006e */
[----:B------:R-:W-:Y:S02]  /*1380*/  FMUL.FTZ R141, R28, R145 ;  /* 0x000000911c8d7220 */ /* 0x000fe40000410000 */
[----:B------:R-:W-:-:S02]  /*1390*/  FMUL.FTZ R186, R2, R185 ;  /* 0x000000b902ba7220 */ /* 0x000fc40000410000 */
[----:B------:R-:W-:Y:S02]  /*13a0*/  FADD.FTZ R91, R91, R140 ;  /* 0x0000008c5b5b7221 */ /* 0x000fe40000010000 */
[-C--:B------:R-:W-:Y:S02]  /*13b0*/  FFMA.FTZ R185, R32, R140.reuse, R141 ;  /* 0x0000008c20b97223 */ /* 0x080fe4000001008d */
        /* <DEDUP_REMOVED lines=17> */
.L_x_914:
[----:B0-----:R-:W-:Y:S05]  /*14d0*/  BSYNC B0 ;  /* 0x0000000000007941 */ /* 0x001fea0003800000 */
.L_x_913:
[----:B------:R-:W-:Y:S01]  /*14e0*/  BSSY B0, `(.L_x_915) ;  /* 0x000004a000007945 */ /* 0x000fe20003800000 */
[----:B------:R-:W-:Y:S05]  /*14f0*/  @!P4 BRA `(.L_x_916) ;  /* 0x000004800000c947 */ /* 0x000fea0003800000 */
[----:B------:R-:W-:Y:S01]  /*1500*/  HFMA2.MMA R144, -RZ, RZ, 0, 4.76837158203125e-07 ;  /* 0x00000008ff907435 */ /* 0x000fe200000001ff */
[----:B------:R-:W-:-:S04]  /*1510*/  LEA R140, P0, R153, c[0x0][0x188], 0x4 ;  /* 0x00006200998c7a11 */ /* 0x000fc800078020ff */
[----:B------:R-:W-:-:S05]  /*1520*/  LEA.HI.X R141, R153, c[0x0][0x18c], RZ, 0x4, P0 ;  /* 0x00006300998d7a11 */ /* 0x000fca00000f24ff */
[CC--:B------:R-:W-:Y:S01]  /*1530*/  IMAD.WIDE.U32 R146, R153.reuse, R144.reuse, c[0x0][0x208] ;  /* 0x0000820099927625 */ /* 0x0c0fe200078e0090 */
[----:B------:R-:W2:Y:S03]  /*1540*/  LDG.E.128 R140, [R140.64] ;  /* 0x000000048c8c7981 */ /* 0x000ea6000c1e1d00 */
[----:B------:R-:W-:Y:S02]  /*1550*/  IMAD.WIDE.U32 R144, R153, R144, c[0x0][0x210] ;  /* 0x0000840099907625 */ /* 0x000fe400078e0090 */
        /* <DEDUP_REMOVED lines=11> */
[C---:B------:R-:W-:Y:S02]  /*1610*/  FADD.FTZ R187, -R193.reuse, R140 ;  /* 0x0000008cc1bb7221 */ /* 0x040fe40000010100 */
[C---:B------:R-:W-:Y:S01]  /*1620*/  FADD.FTZ R155, -R193.reuse, R141 ;  /* 0x0000008dc19b7221 */ /* 0x040fe20000010100 */
[----:B---3--:R-:W-:Y:S01]  /*1630*/  SHF.R.U64 R154, R146, 0x10, R147 ;  /* 0x00000010929a7819 */ /* 0x008fe20000001293 */
[----:B------:R-:W-:Y:S01]  /*1640*/  IMAD.MOV.U32 R140, RZ, RZ, R146 ;  /* 0x000000ffff8c7224 */ /* 0x000fe200078e0092 */
[----:B------:R-:W-:Y:S01]  /*1650*/  MOV R141, R147 ;  /* 0x00000093008d7202 */ /* 0x000fe20000000f00 */
[----:B------:R-:W-:Y:S01]  /*1660*/  FADD.FTZ R193, -R193, R143 ;  /* 0x0000008fc1c17221 */ /* 0x000fe20000010100 */
[----:B----4-:R-:W-:Y:S01]  /*1670*/  MOV R142, R144 ;  /* 0x00000090008e7202 */ /* 0x010fe20000000f00 */
[--C-:B------:R-:W-:Y:S01]  /*1680*/  IMAD.MOV.U32 R143, RZ, RZ, R145.reuse ;  /* 0x000000ffff8f7224 */ /* 0x100fe200078e0091 */
[----:B------:R-:W-:Y:S01]  /*1690*/  SHF.R.U64 R144, R144, 0x10, R145 ;  /* 0x0000001090907819 */ /* 0x000fe20000001291 */
[C---:B------:R-:W-:Y:S01]  /*16a0*/  FMUL.FTZ R187, R2.reuse, R187 ;  /* 0x000000bb02bb7220 */ /* 0x040fe20000410000 */
        /* <DEDUP_REMOVED lines=8> */
[----:B------:R-:W-:Y:S01]  /*1730*/  SHF.R.U32.HI R145, RZ, 0x10, R145 ;  /* 0x00000010ff917819 */ /* 0x000fe20000011691 */
[-C--:B------:R-:W-:Y:S01]  /*1740*/  FFMA.FTZ R188, R27, R140.reuse, R188 ;  /* 0x0000008c1bbc7223 */ /* 0x080fe200000100bc */
[----:B------:R-:W-:Y:S01]  /*1750*/  PRMT R141, RZ, 0x5410, R141 ;  /* 0x00005410ff8d7816 */ /* 0x000fe2000000008d */
[----:B------:R-:W-:Y:S01]  /*1760*/  FFMA.FTZ R104, R187, R140, R104 ;  /* 0x0000008cbb687223 */ /* 0x000fe20000010068 */
[----:B------:R-:W-:Y:S01]  /*1770*/  PRMT R140, RZ, 0x5410, R154 ;  /* 0x00005410ff8c7816 */ /* 0x000fe2000000009a */
[----:B------:R-:W-:Y:S01]  /*1780*/  FMUL.FTZ R189, R22, R144 ;  /* 0x0000009016bd7220 */ /* 0x000fe20000410000 */
[----:B------:R-:W-:Y:S01]  /*1790*/  SHF.R.U32.HI R146, RZ, 0x10, R147 ;  /* 0x00000010ff927819 */ /* 0x000fe20000011693 */
[----:B------:R-:W-:Y:S01]  /*17a0*/  FMUL.FTZ R192, R21, R143 ;  /* 0x0000008f15c07220 */ /* 0x000fe20000410000 */
[----:B------:R-:W-:Y:S01]  /*17b0*/  PRMT R145, RZ, 0x5410, R145 ;  /* 0x00005410ff917816 */ /* 0x000fe20000000091 */
[----:B------:R-:W-:-:S02]  /*17c0*/  FADD.FTZ R85, R85, R140 ;  /* 0x0000008c55557221 */ /* 0x000fc40000010000 */
[-C--:B------:R-:W-:Y:S02]  /*17d0*/  FFMA.FTZ R189, R26, R140.reuse, R189 ;  /* 0x0000008c1abd7223 */ /* 0x080fe400000100bd */
[----:B------:R-:W-:Y:S01]  /*17e0*/  FFMA.FTZ R105, R190, R140, R105 ;  /* 0x0000008cbe697223 */ /* 0x000fe20000010069 */
[----:B------:R-:W-:Y:S01]  /*17f0*/  PRMT R140, RZ, 0x5410, R146 ;  /* 0x00005410ff8c7816 */ /* 0x000fe20000000092 */
[----:B------:R-:W-:Y:S02]  /*1800*/  FADD.FTZ R86, R86, R141 ;  /* 0x0000008d56567221 */ /* 0x000fe40000010000 */
[-C--:B------:R-:W-:Y:S02]  /*1810*/  FFMA.FTZ R192, R25, R141.reuse, R192 ;  /* 0x0000008d19c07223 */ /* 0x080fe400000100c0 */
[----:B------:R-:W-:Y:S02]  /*1820*/  FFMA.FTZ R106, R191, R141, R106 ;  /* 0x0000008dbf6a7223 */ /* 0x000fe4000001006a */
        /* <DEDUP_REMOVED lines=21> */
.L_x_916:
[----:B0-----:R-:W-:Y:S05]  /*1980*/  BSYNC B0 ;  /* 0x0000000000007941 */ /* 0x001fea0003800000 */
.L_x_915:
        /* <DEDUP_REMOVED lines=21> */
[----:B---3--:R-:W-:Y:S01]  /*1ae0*/  MOV R140, R146 ;  /* 0x00000092008c7202 */ /* 0x008fe20000000f00 */
[----:B------:R-:W-:Y:S01]  /*1af0*/  FMUL.FTZ R197, R2, R197 ;  /* 0x000000c502c57220 */ /* 0x000fe20000410000 */
[----:B------:R-:W-:Y:S01]  /*1b00*/  SHF.R.U64 R154, R146, 0x10, R147 ;  /* 0x00000010929a7819 */ /* 0x000fe20000001293 */
[----:B------:R-:W-:Y:S01]  /*1b10*/  FADD.FTZ R195, -R195, R143 ;  /* 0x0000008fc3c37221 */ /* 0x000fe20000010100 */
[----:B----4-:R-:W-:Y:S01]  /*1b20*/  MOV R142, R144 ;  /* 0x00000090008e7202 */ /* 0x010fe20000000f00 */
[----:B------:R-:W-:Y:S01]  /*1b30*/  FMUL.FTZ R200, R2, R155 ;  /* 0x0000009b02c87220 */ /* 0x000fe20000410000 */
[----:B------:R-:W-:Y:S01]  /*1b40*/  SHF.R.U64 R144, R144, 0x10, R145 ;  /* 0x0000001090907819 */ /* 0x000fe20000001291 */
[----:B------:R-:W-:Y:S01]  /*1b50*/  IMAD.MOV.U32 R141, RZ, RZ, R147 ;  /* 0x000000ffff8d7224 */ /* 0x000fe200078e0093 */
[----:B------:R-:W-:Y:S01]  /*1b60*/  PRMT R142, RZ, 0x5410, R142 ;  /* 0x00005410ff8e7816 */ /* 0x000fe2000000008e */
[C---:B------:R-:W-:Y:S01]  /*1b70*/  FMUL.FTZ R204, R2.reuse, R195 ;  /* 0x000000c302cc7220 */ /* 0x040fe20000410000 */
[----:B------:R-:W-:Y:S01]  /*1b80*/  PRMT R140, RZ, 0x5410, R140 ;  /* 0x00005410ff8c7816 */ /* 0x000fe2000000008c */
[----:B------:R-:W-:Y:S01]  /*1b90*/  FMUL.FTZ R201, R2, R201 ;  /* 0x000000c902c97220 */ /* 0x000fe20000410000 */
[----:B------:R-:W-:Y:S01]  /*1ba0*/  PRMT R144, RZ, 0x5410, R144 ;  /* 0x00005410ff907816 */ /* 0x000fe20000000090 */
[----:B------:R-:W-:Y:S01]  /*1bb0*/  FMUL.FTZ R198, R15, R142 ;  /* 0x0000008e0fc67220 */ /* 0x000fe20000410000 */
[----:B------:R-:W-:Y:S01]  /*1bc0*/  MOV R143, R145 ;  /* 0x00000091008f7202 */ /* 0x000fe20000000f00 */
[----:B------:R-:W-:Y:S01]  /*1bd0*/  FADD.FTZ R80, R80, R140 ;  /* 0x0000008c50507221 */ /* 0x000fe20000010000 */
[----:B------:R-:W-:Y:S01]  /*1be0*/  SHF.R.U32.HI R145, RZ, 0x10, R145 ;  /* 0x00000010ff917819 */ /* 0x000fe20000011691 */
[-C--:B------:R-:W-:Y:S01]  /*1bf0*/  FFMA.FTZ R198, R19, R140.reuse, R198 ;  /* 0x0000008c13c67223 */ /* 0x080fe200000100c6 */
[----:B------:R-:W-:Y:S01]  /*1c00*/  SHF.R.U32.HI R146, RZ, 0x10, R147 ;  /* 0x00000010ff927819 */ /* 0x000fe20000011693 */
[C---:B------:R-:W-:Y:S01]  /*1c10*/  FFMA.FTZ R100, R197.reuse, R140, R100 ;  /* 0x0000008cc5647223 */ /* 0x040fe20000010064 */
[----:B------:R-:W-:Y:S01]  /*1c20*/  PRMT R140, RZ, 0x5410, R154 ;  /* 0x00005410ff8c7816 */ /* 0x000fe2000000009a */
[----:B------:R-:W-:Y:S01]  /*1c30*/  FMUL.FTZ R199, R14, R144 ;  /* 0x000000900ec77220 */ /* 0x000fe20000410000 */
[----:B------:R-:W-:Y:S01]  /*1c40*/  PRMT R145, RZ, 0x5410, R145 ;  /* 0x00005410ff917816 */ /* 0x000fe20000000091 */
[----:B------:R-:W-:Y:S01]  /*1c50*/  FFMA.FTZ R152, R197, R198, R152 ;  /* 0x000000c6c5987223 */ /* 0x000fe20000010098 */
        /* <DEDUP_REMOVED lines=8> */
[----:B------:R-:W-:Y:S02]  /*1ce0*/  FADD.FTZ R83, R83, R140 ;  /* 0x0000008c53537221 */ /* 0x000fe40000010000 */
[-C--:B------:R-:W-:Y:S02]  /*1cf0*/  FFMA.FTZ R203, R16, R140.reuse, R203 ;  /* 0x0000008c10cb7223 */ /* 0x080fe400000100cb */
[----:B------:R-:W-:-:S02]  /*1d00*/  FFMA.FTZ R103, R204, R140, R103 ;  /* 0x0000008ccc677223 */ /* 0x000fc40000010067 */
[----:B------:R-:W-:Y:S02]  /*1d10*/  FADD.FTZ R140, R151, R198 ;  /* 0x000000c6978c7221 */ /* 0x000fe40000010000 */
        /* <DEDUP_REMOVED lines=17> */
.L_x_918:
[----:B0-----:R-:W-:Y:S05]  /*1e30*/  BSYNC B0 ;  /* 0x0000000000007941 */ /* 0x001fea0003800000 */
.L_x_917:
[----:B------:R-:W-:Y:S01]  /*1e40*/  BSSY B0, `(.L_x_919) ;  /* 0x0000049000007945 */ /* 0x000fe20003800000 */
[----:B------:R-:W-:Y:S05]  /*1e50*/  @!P6 BRA `(.L_x_920) ;  /* 0x000004700000e947 */ /* 0x000fea0003800000 */
[----:B------:R-:W-:Y:S01]  /*1e60*/  IMAD.MOV.U32 R144, RZ, RZ, 0x8 ;  /* 0x00000008ff907424 */ /* 0x000fe200078e00ff */
[----:B------:R-:W-:-:S03]  /*1e70*/  LEA R140, P0, R153, c[0x0][0x188], 0x4 ;  /* 0x00006200998c7a11 */ /* 0x000fc600078020ff */
[----:B------:R-:W-:-:S04]  /*1e80*/  IMAD.WIDE.U32 R146, R153, R144, c[0x0][0x208] ;  /* 0x0000820099927625 */ /* 0x000fc800078e0090 */
[C---:B------:R-:W-:Y:S01]  /*1e90*/  IMAD.WIDE.U32 R144, R153.reuse, R144, c[0x0][0x210] ;  /* 0x0000840099907625 */ /* 0x040fe200078e0090 */
[----:B------:R-:W-:Y:S01]  /*1ea0*/  LEA.HI.X R141, R153, c[0x0][0x18c], RZ, 0x4, P0 ;  /* 0x00006300998d7a11 */ /* 0x000fe200000f24ff */
[----:B------:R-:W2:Y:S04]  /*1eb0*/  LDG.E.64 R146, [R146.64] ;  /* 0x0000000492927981 */ /* 0x000ea8000c1e1b00 */
[----:B------:R-:W3:Y:S04]  /*1ec0*/  LDG.E.64 R144, [R144.64] ;  /* 0x0000000490907981 */ /* 0x000ee8000c1e1b00 */
[----:B------:R-:W4:Y:S01]  /*1ed0*/  LDG.E.128 R140, [R140.64] ;  /* 0x000000048c8c7981 */ /* 0x000f22000c1e1d00 */
[----:B------:R-:W-:-:S04]  /*1ee0*/  ISETP.NE.U32.AND P0, PT, RZ, c[0x0][0x218], PT ;  /* 0x00008600ff007a0c */ /* 0x000fc80003f05070 */
[----:B------:R-:W-:-:S13]  /*1ef0*/  ISETP.NE.AND.EX P0, PT, RZ, c[0x0][0x21c], PT, P0 ;  /* 0x00008700ff007a0c */ /* 0x000fda0003f05300 */
[----:B------:R-:W-:-:S04]  /*1f00*/  @P0 LEA R148, P1, R153, c[0x0][0x218], 0x4 ;  /* 0x0000860099940a11 */ /* 0x000fc800078220ff */
[----:B------:R-:W-:-:S05]  /*1f10*/  @P0 LEA.HI.X R149, R153, c[0x0][0x21c], RZ, 0x4, P1 ;  /* 0x0000870099950a11 */ /* 0x000fca00008f24ff */
[----:B------:R0:W5:Y:S01]  /*1f20*/  @P0 LDG.E.128 R132, [R148.64] ;  /* 0x0000000494840981 */ /* 0x000162000c1e1d00 */
[----:B------:R-:W-:-:S04]  /*1f30*/  ISETP.NE.AND P0, PT, R164, RZ, PT ;  /* 0x000000ffa400720c */ /* 0x000fc80003f05270 */
[----:B-----5:R-:W-:Y:S02]  /*1f40*/  FSEL R195, R150, RZ, !P0 ;  /* 0x000000ff96c37208 */ /* 0x020fe40004000000 */
[----:B--2---:R-:W-:Y:S02]  /*1f50*/  MOV R153, R146 ;  /* 0x0000009200997202 */ /* 0x004fe40000000f00 */
[--C-:B------:R-:W-:Y:S01]  /*1f60*/  SHF.R.U64 R194, R146, 0x10, R147.reuse ;  /* 0x0000001092c27819 */ /* 0x100fe20000001293 */
[----:B---3--:R-:W-:Y:S01]  /*1f70*/  IMAD.MOV.U32 R146, RZ, RZ, R144 ;  /* 0x000000ffff927224 */ /* 0x008fe200078e0090 */
[----:B------:R-:W-:Y:S02]  /*1f80*/  MOV R154, R147 ;  /* 0x00000093009a7202 */ /* 0x000fe40000000f00 */
[----:B------:R-:W-:Y:S01]  /*1f90*/  SHF.R.U32.HI R155, RZ, 0x10, R147 ;  /* 0x00000010ff9b7819 */ /* 0x000fe20000011693 */
[C---:B----4-:R-:W-:Y:S01]  /*1fa0*/  FADD.FTZ R205, -R195.reuse, R140 ;  /* 0x0000008cc3cd7221 */ /* 0x050fe20000010100 */
[--C-:B------:R-:W-:Y:S01]  /*1fb0*/  SHF.R.U64 R150, R144, 0x10, R145.reuse ;  /* 0x0000001090967819 */ /* 0x100fe20000001291 */
[C---:B------:R-:W-:Y:S01]  /*1fc0*/  FADD.FTZ R209, -R195.reuse, R142 ;  /* 0x0000008ec3d17221 */ /* 0x040fe20000010100 */
[----:B------:R-:W-:Y:S01]  /*1fd0*/  MOV R147, R145 ;  /* 0x0000009100937202 */ /* 0x000fe20000000f00 */
[C---:B------:R-:W-:Y:S01]  /*1fe0*/  FMUL.FTZ R205, R2.reuse, R205 ;  /* 0x000000cd02cd7220 */ /* 0x040fe20000410000 */
[----:B------:R-:W-:Y:S01]  /*1ff0*/  SHF.R.U32.HI R144, RZ, 0x10, R145 ;  /* 0x00000010ff907819 */ /* 0x000fe20000011691 */
[----:B------:R-:W-:Y:S01]  /*2000*/  FADD.FTZ R145, -R195, R141 ;  /* 0x0000008dc3917221 */ /* 0x000fe20000010100 */
        /* <DEDUP_REMOVED lines=9> */
[----:B------:R-:W-:Y:S01]  /*20a0*/  FFMA.FTZ R206, R11, R153, R206 ;  /* 0x000000990bce7223 */ /* 0x000fe200000100ce */
[----:B------:R-:W-:Y:S01]  /*20b0*/  PRMT R144, RZ, 0x5410, R144 ;  /* 0x00005410ff907816 */ /* 0x000fe20000000090 */
[----:B------:R-:W-:-:S02]  /*20c0*/  FADD.FTZ R36, R36, R141 ;  /* 0x0000008d24247221 */ /* 0x000fc40000010000 */
[----:B------:R-:W-:Y:S01]  /*20d0*/  FFMA.FTZ R56, R205, R141, R56 ;  /* 0x0000008dcd387223 */ /* 0x000fe20000010038 */
[----:B------:R-:W-:Y:S01]  /*20e0*/  PRMT R141, RZ, 0x5410, R154 ;  /* 0x00005410ff8d7816 */ /* 0x000fe2000000009a */
[----:B------:R-:W-:Y:S02]  /*20f0*/  FADD.FTZ R77, R77, R140 ;  /* 0x0000008c4d4d7221 */ /* 0x000fe40000010000 */
[-C--:B------:R-:W-:Y:S02]  /*2100*/  FFMA.FTZ R207, R9, R140.reuse, R207 ;  /* 0x0000008c09cf7223 */ /* 0x080fe400000100cf */
[----:B------:R-:W-:Y:S02]  /*2110*/  FFMA.FTZ R97, R208, R140, R97 ;  /* 0x0000008cd0617223 */ /* 0x000fe40000010061 */
[----:B------:R-:W-:Y:S02]  /*2120*/  FMUL.FTZ R210, R4, R147 ;  /* 0x0000009304d27220 */ /* 0x000fe40000410000 */
[----:B------:R-:W-:-:S02]  /*2130*/  FADD.FTZ R140, R151, R206 ;  /* 0x000000ce978c7221 */ /* 0x000fc40000010000 */
[----:B------:R-:W-:Y:S02]  /*2140*/  FFMA.FTZ R152, R205, R206, R152 ;  /* 0x000000cecd987223 */ /* 0x000fe40000010098 */
[----:B------:R-:W-:Y:S02]  /*2150*/  FADD.FTZ R37, R37, R142 ;  /* 0x0000008e25257221 */ /* 0x000fe40000010000 */
[----:B------:R-:W-:Y:S01]  /*2160*/  FFMA.FTZ R57, R208, R142, R57 ;  /* 0x0000008ed0397223 */ /* 0x000fe20000010039 */
[----:B------:R-:W-:Y:S01]  /*2170*/  PRMT R142, RZ, 0x5410, R155 ;  /* 0x00005410ff8e7816 */ /* 0x000fe2000000009b */
[----:B------:R-:W-:Y:S02]  /*2180*/  FADD.FTZ R78, R78, R141 ;  /* 0x0000008d4e4e7221 */ /* 0x000fe40000010000 */
[-C--:B------:R-:W-:Y:S02]  /*2190*/  FFMA.FTZ R210, R8, R141.reuse, R210 ;  /* 0x0000008d08d27223 */ /* 0x080fe400000100d2 */
[----:B------:R-:W-:-:S02]  /*21a0*/  FFMA.FTZ R98, R209, R141, R98 ;  /* 0x0000008dd1627223 */ /* 0x000fc40000010062 */
[----:B------:R-:W-:Y:S02]  /*21b0*/  FADD.FTZ R143, -R195, R143 ;  /* 0x0000008fc38f7221 */ /* 0x000fe40000010100 */
        /* <DEDUP_REMOVED lines=17> */
.L_x_920:
[----:B0-----:R-:W-:Y:S05]  /*22d0*/  BSYNC B0 ;  /* 0x0000000000007941 */ /* 0x001fea0003800000 */
.L_x_919:
[----:B------:R-:W-:Y:S02]  /*22e0*/  LOP3.LUT P1, RZ, R10, 0xff, RZ, 0xc0, !PT ;  /* 0x000000ff0aff7812 */ /* 0x000fe4000782c0ff */
[----:B------:R-:W-:-:S02]  /*22f0*/  SHF.R.U32.HI R142, RZ, 0x5, R166 ;  /* 0x00000005ff8e7819 */ /* 0x000fc400000116a6 */
[----:B------:R-:W-:Y:S02]  /*2300*/  LOP3.LUT P0, RZ, R166, 0x1f, RZ, 0xc0, !PT ;  /* 0x0000001fa6ff7812 */ /* 0x000fe4000780c0ff */
[----:B------:R-:W-:-:S07]  /*2310*/  LOP3.LUT R213, R142, 0x7fffff8, RZ, 0xc0, !PT ;  /* 0x07fffff88ed57812 */ /* 0x000fce00078ec0ff */
[----:B------:R-:W-:Y:S01]  /*2320*/  @!P1 IADD3 R213, R213, 0x8, RZ ;  /* 0x00000008d5d59810 */ /* 0x000fe20007ffe0ff */
[----:B------:R-:W-:Y:S05]  /*2330*/  BRA.DIV ~URZ, `(.L_x_921) ;  /* 0x000019927f007947 */ /* 0x000fea000b800000 */
[----:B------:R0:W1:Y:S02]  /*2340*/  SHFL.DOWN PT, R144, R151, 0x10, 0x1f ;  /* 0x0a001f0097907f89 */ /* 0x00006400000e0000 */
.L_x_946:
        /* <DEDUP_REMOVED lines=18> */
.L_x_947:
        /* <DEDUP_REMOVED lines=11> */
[----:B-----5:R-:W2:Y:S04]  /*2520*/  LDS.128 R148, [R213.X8+0x5020] ;  /* 0x00502000d5947984 */ /* 0x020ea80000008c00 */
        /* <DEDUP_REMOVED lines=24> */
[-CC-:B------:R-:W-:Y:S01]  /*26b0*/  FFMA.FTZ R142, R178, R146.reuse, R147.reuse ;  /* 0x00000092b28e7223 */ /* 0x180fe20000010093 */
[----:B------:R-:W-:Y:S01]  /*26c0*/  ISETP.NE.AND.EX P1, PT, RZ, c[0x0][0x21c], PT, P1 ;  /* 0x00008700ff007a0c */ /* 0x000fe20003f25310 */
[----:B------:R-:W-:Y:S01]  /*26d0*/  FADD.FTZ R141, R173, -R140 ;  /* 0x8000008cad8d7221 */ /* 0x000fe20000010000 */
[----:B------:R-:W-:Y:S01]  /*26e0*/  ISETP.NE.AND.EX P0, PT, RZ, c[0x0][0x25c], PT, P0 ;  /* 0x00009700ff007a0c */ /* 0x000fe20003f05300 */
[----:B------:R-:W-:Y:S01]  /*26f0*/  FFMA.FTZ R143, R175, R146, R147 ;  /* 0x00000092af8f7223 */ /* 0x000fe20000010093 */
[----:B------:R-:W-:Y:S01]  /*2700*/  HFMA2.MMA R153, -RZ, RZ, 0, 4.76837158203125e-07 ;  /* 0x00000008ff997435 */ /* 0x000fe200000001ff */
[----:B------:R-:W-:-:S02]  /*2710*/  FMUL.FTZ R140, R2, R141 ;  /* 0x0000008d028c7220 */ /* 0x000fc40000410000 */
[----:B------:R-:W-:Y:S02]  /*2720*/  FADD.FTZ R145, R177, -R142 ;  /* 0x8000008eb1917221 */ /* 0x000fe40000010000 */
[----:B------:R-:W-:Y:S02]  /*2730*/  FFMA.FTZ R141, R171, R146, R147 ;  /* 0x00000092ab8d7223 */ /* 0x000fe40000010093 */
[----:B------:R-:W-:Y:S02]  /*2740*/  FADD.FTZ R143, R176, -R143 ;  /* 0x8000008fb08f7221 */ /* 0x000fe40000010000 */
[----:B------:R-:W-:Y:S02]  /*2750*/  FMUL.FTZ R144, R2, R145 ;  /* 0x0000009102907220 */ /* 0x000fe40000410000 */
[----:B------:R-:W-:Y:S02]  /*2760*/  FADD.FTZ R141, R172, -R141 ;  /* 0x8000008dac8d7221 */ /* 0x000fe40000010000 */
[----:B------:R-:W-:-:S02]  /*2770*/  @P1 FADD.FTZ R140, R117, R140 ;  /* 0x0000008c758c1221 */ /* 0x000fc40000010000 */
[C---:B------:R-:W-:Y:S02]  /*2780*/  FMUL.FTZ R143, R2.reuse, R143 ;  /* 0x0000008f028f7220 */ /* 0x040fe40000410000 */
[----:B------:R-:W-:Y:S01]  /*2790*/  @P1 FADD.FTZ R144, R119, R144 ;  /* 0x0000009077901221 */ /* 0x000fe20000010000 */
[----:B------:R-:W0:Y:S01]  /*27a0*/  F2F.BF16.F32 R152, R140 ;  /* 0x0000008c00987304 */ /* 0x000e220000202000 */
[----:B------:R-:W-:Y:S01]  /*27b0*/  FMUL.FTZ R141, R2, R141 ;  /* 0x0000008d028d7220 */ /* 0x000fe20000410000 */
[----:B------:R-:W-:Y:S01]  /*27c0*/  SEL R137, R140, R137, P0 ;  /* 0x000000898c897207 */ /* 0x000fe20000000000 */
[----:B------:R-:W-:Y:S01]  /*27d0*/  @P1 FADD.FTZ R143, R118, R143 ;  /* 0x0000008f768f1221 */ /* 0x000fe20000010000 */
[----:B------:R-:W-:Y:S01]  /*27e0*/  SEL R139, R144, R139, P0 ;  /* 0x0000008b908b7207 */ /* 0x000fe20000000000 */
[----:B------:R-:W-:Y:S01]  /*27f0*/  @P1 FADD.FTZ R141, R116, R141 ;  /* 0x0000008d748d1221 */ /* 0x000fe20000010000 */
[----:B------:R-:W-:Y:S01]  /*2800*/  ISETP.NE.U32.AND P1, PT, RZ, c[0x0][0x250], PT ;  /* 0x00009400ff007a0c */ /* 0x000fe20003f25070 */
[----:B------:R-:W-:Y:S01]  /*2810*/  @P0 IMAD.MOV.U32 R149, RZ, RZ, 0x10 ;  /* 0x00000010ff950424 */ /* 0x000fe200078e00ff */
[----:B------:R-:W1:Y:S01]  /*2820*/  F2F.BF16.F32 R150, R144 ;  /* 0x0000009000967304 */ /* 0x000e620000202000 */
[----:B------:R-:W-:-:S02]  /*2830*/  SEL R138, R143, R138, P0 ;  /* 0x0000008a8f8a7207 */ /* 0x000fc40000000000 */
[----:B------:R-:W-:Y:S02]  /*2840*/  SEL R136, R141, R136, P0 ;  /* 0x000000888d887207 */ /* 0x000fe40000000000 */
[----:B------:R-:W-:-:S03]  /*2850*/  ISETP.NE.AND.EX P1, PT, RZ, c[0x0][0x254], PT, P1 ;  /* 0x00009500ff007a0c */ /* 0x000fc60003f25310 */
[----:B------:R0:W2:Y:S08]  /*2860*/  F2F.BF16.F32 R148, R143 ;  /* 0x0000008f00947304 */ /* 0x0000b00000202000 */
[----:B------:R3:W4:Y:S01]  /*2870*/  F2F.BF16.F32 R151, R141 ;  /* 0x0000008d00977304 */ /* 0x0007220000202000 */
[----:B0-----:R-:W-:Y:S01]  /*2880*/  IMAD.WIDE.U32 R142, R152, 0x10000, RZ ;  /* 0x00010000988e7825 */ /* 0x001fe200078e00ff */
[----:B-1----:R-:W-:-:S02]  /*2890*/  SHF.L.U32 R145, R150, 0x10, RZ ;  /* 0x0000001096917819 */ /* 0x002fc400000006ff */
[----:B------:R-:W-:Y:S02]  /*28a0*/  @P1 PRMT R168, R152, 0x7610, R168 ;  /* 0x0000761098a81816 */ /* 0x000fe400000000a8 */
[----:B------:R-:W-:Y:S02]  /*28b0*/  @P1 PRMT R170, R150, 0x7610, R170 ;  /* 0x0000761096aa1816 */ /* 0x000fe400000000aa */
[----:B--2---:R-:W-:Y:S01]  /*28c0*/  LOP3.LUT R143, R143, R145, R148, 0xfe, !PT ;  /* 0x000000918f8f7212 */ /* 0x004fe200078efe94 */
[----:B---3--:R-:W-:Y:S01]  /*28d0*/  @P0 IMAD.WIDE.U32 R140, R0, R149, c[0x0][0x258] ;  /* 0x00009600008c0625 */ /* 0x008fe200078e0095 */
[----:B------:R-:W-:-:S03]  /*28e0*/  @P1 PRMT R169, R148, 0x7610, R169 ;  /* 0x0000761094a91816 */ /* 0x000fc600000000a9 */
[----:B------:R-:W-:Y:S01]  /*28f0*/  IMAD.WIDE.U32 R144, R0, R153, c[0x0][0x248] ;  /* 0x0000920000907625 */ /* 0x000fe200078e0099 */
[----:B------:R0:W-:Y:S01]  /*2900*/  @P0 STG.E.128 [R140.64], R136 ;  /* 0x000000888c000986 */ /* 0x0001e2000c101d04 */
[----:B----4-:R-:W-:Y:S02]  /*2910*/  LOP3.LUT R142, R142, R151, RZ, 0xfc, !PT ;  /* 0x000000978e8e7212 */ /* 0x010fe400078efcff */
[----:B------:R-:W-:-:S03]  /*2920*/  @P1 PRMT R167, R151, 0x7610, R167 ;  /* 0x0000761097a71816 */ /* 0x000fc600000000a7 */
[----:B------:R0:W-:Y:S01]  /*2930*/  STG.E.64 [R144.64], R142 ;  /* 0x0000008e90007986 */ /* 0x0001e2000c101b04 */
[----:B------:R-:W-:Y:S05]  /*2940*/  @!P1 BRA `(.L_x_925) ;  /* 0x0000008000009947 */ /* 0x000fea0003800000 */
[----:B0-----:R-:W-:Y:S02]  /*2950*/  LOP3.LUT R142, R168, 0xffff, RZ, 0xc0, !PT ;  /* 0x0000ffffa88e7812 */ /* 0x001fe400078ec0ff */
[----:B------:R-:W-:Y:S02]  /*2960*/  LEA R140, P0, R0, c[0x0][0x250], 0x3 ;  /* 0x00009400008c7a11 */ /* 0x000fe400078018ff */
[----:B------:R-:W-:Y:S01]  /*2970*/  PRMT R145, R169, 0x5410, R170 ;  /* 0x00005410a9917816 */ /* 0x000fe200000000aa */
[----:B------:R-:W-:Y:S01]  /*2980*/  IMAD.WIDE.U32 R142, R142, 0x10000, RZ ;  /* 0x000100008e8e7825 */ /* 0x000fe200078e00ff */
[----:B------:R-:W-:-:S04]  /*2990*/  LEA.HI.X R141, R0, c[0x0][0x254], RZ, 0x3, P0 ;  /* 0x00009500008d7a11 */ /* 0x000fc800000f1cff */
[----:B------:R-:W-:Y:S02]  /*29a0*/  LOP3.LUT R143, R145, R143, RZ, 0xfc, !PT ;  /* 0x0000008f918f7212 */ /* 0x000fe400078efcff */
[----:B------:R-:W-:-:S05]  /*29b0*/  LOP3.LUT R142, R142, 0xffff, R167, 0xf8, !PT ;  /* 0x0000ffff8e8e7812 */ /* 0x000fca00078ef8a7 */
[----:B------:R0:W-:Y:S02]  /*29c0*/  STG.E.64 [R140.64], R142 ;  /* 0x0000008e8c007986 */ /* 0x0001e4000c101b04 */
.L_x_925:
[----:B------:R-:W-:Y:S02]  /*29d0*/  IADD3 R0, R0, 0x100, RZ ;  /* 0x0000010000007810 */ /* 0x000fe40007ffe0ff */
.L_x_924:
[----:B------:R-:W-:Y:S05]  /*29e0*/  BSYNC B0 ;  /* 0x0000000000007941 */ /* 0x000fea0003800000 */
.L_x_923:
[----:B------:R-:W-:Y:S01]  /*29f0*/  BSSY B0, `(.L_x_926) ;  /* 0x0000038000007945 */ /* 0x000fe20003800000 */
[----:B------:R-:W-:Y:S05]  /*2a00*/  @!P3 BRA `(.L_x_927) ;  /* 0x000003600000b947 */ /* 0x000fea0003800000 */
[----:B------:R-:W-:Y:S01]  /*2a10*/  ISETP.NE.U32.AND P0, PT, RZ, c[0x0][0x218], PT ;  /* 0x00008600ff007a0c */ /* 0x000fe20003f05070 */
[-CC-:B0-----:R-:W-:Y:S01]  /*2a20*/  FFMA.FTZ R140, R182, R146.reuse, R147.reuse ;  /* 0x00000092b68c7223 */ /* 0x181fe20000010093 */
[----:B------:R-:W-:Y:S01]  /*2a30*/  ISETP.NE.U32.AND P1, PT, RZ, c[0x0][0x258], PT ;  /* 0x00009600ff007a0c */ /* 0x000fe20003f25070 */
[-CC-:B------:R-:W-:Y:S01]  /*2a40*/  FFMA.FTZ R142, R186, R146.reuse, R147.reuse ;  /* 0x00000092ba8e7223 */ /* 0x180fe20000010093 */
[----:B------:R-:W-:Y:S01]  /*2a50*/  ISETP.NE.AND.EX P0, PT, RZ, c[0x0][0x21c], PT, P0 ;  /* 0x00008700ff007a0c */ /* 0x000fe20003f05300 */
[----:B------:R-:W-:Y:S01]  /*2a60*/  FADD.FTZ R141, R181, -R140 ;  /* 0x8000008cb58d7221 */ /* 0x000fe20000010000 */
[----:B------:R-:W-:Y:S01]  /*2a70*/  ISETP.NE.AND.EX P1, PT, RZ, c[0x0][0x25c], PT, P1 ;  /* 0x00009700ff007a0c */ /* 0x000fe20003f25310 */
[----:B------:R-:W-:Y:S01]  /*2a80*/  FFMA.FTZ R143, R183, R146, R147 ;  /* 0x00000092b78f7223 */ /* 0x000fe20000010093 */
[----:B------:R-:W-:Y:S01]  /*2a90*/  MOV R153, 0x8 ;  /* 0x0000000800997802 */ /* 0x000fe20000000f00 */
        /* <DEDUP_REMOVED lines=44> */
.L_x_928:
[----:B------:R-:W-:Y:S02]  /*2d60*/  IADD3 R0, R0, 0x100, RZ ;  /* 0x0000010000007810 */ /* 0x000fe40007ffe0ff */
.L_x_927:
[----:B------:R-:W-:Y:S05]  /*2d70*/  BSYNC B0 ;  /* 0x0000000000007941 */ /* 0x000fea0003800000 */
.L_x_926:
        /* <DEDUP_REMOVED lines=55> */
.L_x_931:
[----:B------:R-:W-:Y:S02]  /*30f0*/  IADD3 R0, R0, 0x100, RZ ;  /* 0x0000010000007810 */ /* 0x000fe40007ffe0ff */
.L_x_930:
[----:B------:R-:W-:Y:S05]  /*3100*/  BSYNC B0 ;  /* 0x0000000000007941 */ /* 0x000fea0003800000 */
.L_x_929:
        /* <DEDUP_REMOVED lines=9> */
[----:B------:R-:W-:Y:S01]  /*31a0*/  FADD.FTZ R145, R203, -R142 ;  /* 0x8000008ecb917221 */ /* 0x000fe20000010000 */
[----:B------:R-:W-:Y:S01]  /*31b0*/  HFMA2.MMA R153, -RZ, RZ, 0, 4.76837158203125e-07 ;  /* 0x00000008ff997435 */ /* 0x000fe200000001ff */
[----:B------:R-:W-:-:S02]  /*31c0*/  FFMA.FTZ R143, R201, R146, R147 ;  /* 0x00000092c98f7223 */ /* 0x000fc40000010093 */
[C---:B------:R-:W-:Y:S02]  /*31d0*/  FMUL.FTZ R140, R2.reuse, R141 ;  /* 0x0000008d028c7220 */ /* 0x040fe40000410000 */
[----:B------:R-:W-:Y:S02]  /*31e0*/  FFMA.FTZ R141, R197, R146, R147 ;  /* 0x00000092c58d7223 */ /* 0x000fe40000010093 */
[----:B------:R-:W-:Y:S02]  /*31f0*/  FMUL.FTZ R144, R2, R145 ;  /* 0x0000009102907220 */ /* 0x000fe40000410000 */
[----:B------:R-:W-:Y:S02]  /*3200*/  FADD.FTZ R143, R202, -R143 ;  /* 0x8000008fca8f7221 */ /* 0x000fe40000010000 */
[----:B------:R-:W-:Y:S01]  /*3210*/  FADD.FTZ R141, R198, -R141 ;  /* 0x8000008dc68d7221 */ /* 0x000fe20000010000 */
[----:B------:R-:W-:Y:S01]  /*3220*/  @P1 MOV R151, 0x10 ;  /* 0x0000001000971802 */ /* 0x000fe20000000f00 */
[----:B------:R-:W-:-:S02]  /*3230*/  @P0 FADD.FTZ R140, R129, R140 ;  /* 0x0000008c818c0221 */ /* 0x000fc40000010000 */
[----:B------:R-:W-:Y:S02]  /*3240*/  @P0 FADD.FTZ R144, R131, R144 ;  /* 0x0000009083900221 */ /* 0x000fe40000010000 */
[C---:B------:R-:W-:Y:S01]  /*3250*/  FMUL.FTZ R143, R2.reuse, R143 ;  /* 0x0000008f028f7220 */ /* 0x040fe20000410000 */
[----:B------:R-:W0:Y:S01]  /*3260*/  F2F.BF16.F32 R152, R140 ;  /* 0x0000008c00987304 */ /* 0x000e220000202000 */
[----:B------:R-:W-:Y:S01]  /*3270*/  FMUL.FTZ R141, R2, R141 ;  /* 0x0000008d028d7220 */ /* 0x000fe20000410000 */
[----:B------:R-:W-:Y:S01]  /*3280*/  SEL R137, R140, R137, P1 ;  /* 0x000000898c897207 */ /* 0x000fe20000800000 */
[----:B------:R-:W-:Y:S01]  /*3290*/  @P0 FADD.FTZ R143, R130, R143 ;  /* 0x0000008f828f0221 */ /* 0x000fe20000010000 */
[----:B------:R-:W-:Y:S01]  /*32a0*/  SEL R139, R144, R139, P1 ;  /* 0x0000008b908b7207 */ /* 0x000fe20000800000 */
[----:B------:R-:W-:Y:S01]  /*32b0*/  @P0 FADD.FTZ R141, R128, R141 ;  /* 0x0000008d808d0221 */ /* 0x000fe20000010000 */
[----:B------:R-:W-:Y:S02]  /*32c0*/  ISETP.NE.U32.AND P0, PT, RZ, c[0x0][0x250], PT ;  /* 0x00009400ff007a0c */ /* 0x000fe40003f05070 */
[----:B------:R-:W1:Y:S01]  /*32d0*/  F2F.BF16.F32 R150, R144 ;  /* 0x0000009000967304 */ /* 0x000e620000202000 */
[----:B------:R-:W-:-:S02]  /*32e0*/  SEL R138, R143, R138, P1 ;  /* 0x0000008a8f8a7207 */ /* 0x000fc40000800000 */
[----:B------:R-:W-:Y:S02]  /*32f0*/  SEL R136, R141, R136, P1 ;  /* 0x000000888d887207 */ /* 0x000fe40000800000 */
[----:B------:R-:W-:-:S03]  /*3300*/  ISETP.NE.AND.EX P0, PT, RZ, c[0x0][0x254], PT, P0 ;  /* 0x00009500ff007a0c */ /* 0x000fc60003f05300 */
[----:B------:R0:W2:Y:S08]  /*3310*/  F2F.BF16.F32 R148, R143 ;  /* 0x0000008f00947304 */ /* 0x0000b00000202000 */
[----:B------:R3:W4:Y:S01]  /*3320*/  F2F.BF16.F32 R149, R141 ;  /* 0x0000008d00957304 */ /* 0x0007220000202000 */
[C---:B0-----:R-:W-:Y:S01]  /*3330*/  IMAD.WIDE.U32 R142, R152.reuse, 0x10000, RZ ;  /* 0x00010000988e7825 */ /* 0x041fe200078e00ff */
[----:B------:R-:W-:-:S02]  /*3340*/  @P0 PRMT R168, R152, 0x7610, R168 ;  /* 0x0000761098a80816 */ /* 0x000fc400000000a8 */
[C---:B-1----:R-:W-:Y:S01]  /*3350*/  @P0 PRMT R170, R150.reuse, 0x7610, R170 ;  /* 0x0000761096aa0816 */ /* 0x042fe200000000aa */
[----:B------:R-:W-:Y:S01]  /*3360*/  IMAD.U32 R145, R150, 0x10000, RZ ;  /* 0x0001000096917824 */ /* 0x000fe200078e00ff */
[----:B--2---:R-:W-:Y:S01]  /*3370*/  @P0 PRMT R169, R148, 0x7610, R169 ;  /* 0x0000761094a90816 */ /* 0x004fe200000000a9 */
[----:B---3--:R-:W-:-:S03]  /*3380*/  @P1 IMAD.WIDE.U32 R140, R0, R151, c[0x0][0x258] ;  /* 0x00009600008c1625 */ /* 0x008fc600078e0097 */
[----:B------:R-:W-:Y:S01]  /*3390*/  LOP3.LUT R143, R143, R145, R148, 0xfe, !PT ;  /* 0x000000918f8f7212 */ /* 0x000fe200078efe94 */
        /* <DEDUP_REMOVED lines=14> */
.L_x_934:
[----:B------:R-:W-:Y:S02]  /*3480*/  IADD3 R0, R0, 0x100, RZ ;  /* 0x0000010000007810 */ /* 0x000fe40007ffe0ff */
.L_x_933:
[----:B------:R-:W-:Y:S05]  /*3490*/  BSYNC B0 ;  /* 0x0000000000007941 */ /* 0x000fea0003800000 */
.L_x_932:
        /* <DEDUP_REMOVED lines=9> */
[----:B------:R-:W-:Y:S02]  /*3530*/  FFMA.FTZ R143, R209, R146, R147 ;  /* 0x00000092d18f7223 */ /* 0x000fe40000010093 */
[----:B------:R-:W-:-:S02]  /*3540*/  FMUL.FTZ R140, R2, R141 ;  /* 0x0000008d028c7220 */ /* 0x000fc40000410000 */
[----:B------:R-:W-:Y:S02]  /*3550*/  FADD.FTZ R141, R211, -R142 ;  /* 0x8000008ed38d7221 */ /* 0x000fe40000010000 */
[----:B------:R-:W-:Y:S02]  /*3560*/  FFMA.FTZ R147, R205, R146, R147 ;  /* 0x00000092cd937223 */ /* 0x000fe40000010093 */
[----:B------:R-:W-:Y:S02]  /*3570*/  FADD.FTZ R143, R210, -R143 ;  /* 0x8000008fd28f7221 */ /* 0x000fe40000010000 */
[----:B------:R-:W-:Y:S02]  /*3580*/  FMUL.FTZ R142, R2, R141 ;  /* 0x0000008d028e7220 */ /* 0x000fe40000410000 */
[----:B------:R-:W-:Y:S01]  /*3590*/  FADD.FTZ R147, R206, -R147 ;  /* 0x80000093ce937221 */ /* 0x000fe20000010000 */
[----:B------:R-:W-:Y:S01]  /*35a0*/  @P1 MOV R145, 0x10 ;  /* 0x0000001000911802 */ /* 0x000fe20000000f00 */
        /* <DEDUP_REMOVED lines=10> */
[----:B------:R-:W-:Y:S01]  /*3650*/  IMAD.MOV.U32 R151, RZ, RZ, 0x8 ;  /* 0x00000008ff977424 */ /* 0x000fe200078e00ff */
[----:B------:R-:W1:Y:S01]  /*3660*/  F2F.BF16.F32 R2, R142 ;  /* 0x0000008e00027304 */ /* 0x000e620000202000 */
[----:B------:R-:W-:Y:S01]  /*3670*/  SEL R138, R143, R138, P1 ;  /* 0x0000008a8f8a7207 */ /* 0x000fe20000800000 */
[----:B------:R-:W-:Y:S01]  /*3680*/  @P1 IMAD.WIDE.U32 R144, R0, R145, c[0x0][0x258] ;  /* 0x0000960000901625 */ /* 0x000fe200078e0091 */
[----:B------:R-:W-:-:S02]  /*3690*/  SEL R136, R147, R136, P1 ;  /* 0x0000008893887207 */ /* 0x000fc40000800000 */
[----:B------:R-:W-:-:S03]  /*36a0*/  ISETP.NE.AND.EX P0, PT, RZ, c[0x0][0x254], PT, P0 ;  /* 0x00009500ff007a0c */ /* 0x000fc60003f05300 */
[----:B------:R1:W2:Y:S01]  /*36b0*/  F2F.BF16.F32 R146, R143 ;  /* 0x0000008f00927304 */ /* 0x0002a20000202000 */
[----:B0-----:R-:W-:Y:S01]  /*36c0*/  IMAD.WIDE.U32 R140, R148, 0x10000, RZ ;  /* 0x00010000948c7825 */ /* 0x001fe200078e00ff */
[----:B------:R0:W-:Y:S06]  /*36d0*/  @P1 STG.E.128 [R144.64], R136 ;  /* 0x0000008890001986 */ /* 0x0001ec000c101d04 */
[----:B------:R-:W3:Y:S01]  /*36e0*/  F2F.BF16.F32 R149, R147 ;  /* 0x0000009300957304 */ /* 0x000ee20000202000 */
[----:B-1----:R-:W-:Y:S02]  /*36f0*/  SHF.L.U32 R143, R2, 0x10, RZ ;  /* 0x00000010028f7819 */ /* 0x002fe400000006ff */
[----:B------:R-:W-:-:S02]  /*3700*/  @P0 PRMT R168, R148, 0x7610, R168 ;  /* 0x0000761094a80816 */ /* 0x000fc400000000a8 */
[----:B------:R-:W-:Y:S02]  /*3710*/  @P0 PRMT R170, R2, 0x7610, R170 ;  /* 0x0000761002aa0816 */ /* 0x000fe400000000aa */
[----:B--2---:R-:W-:Y:S01]  /*3720*/  LOP3.LUT R141, R141, R143, R146, 0xfe, !PT ;  /* 0x0000008f8d8d7212 */ /* 0x004fe200078efe92 */
[----:B------:R-:W-:Y:S01]  /*3730*/  IMAD.WIDE.U32 R142, R0, R151, c[0x0][0x248] ;  /* 0x00009200008e7625 */ /* 0x000fe200078e0097 */
[----:B------:R-:W-:Y:S02]  /*3740*/  @P0 PRMT R169, R146, 0x7610, R169 ;  /* 0x0000761092a90816 */ /* 0x000fe400000000a9 */
[----:B---3--:R-:W-:Y:S02]  /*3750*/  LOP3.LUT R140, R140, R149, RZ, 0xfc, !PT ;  /* 0x000000958c8c7212 */ /* 0x008fe400078efcff */
        /* <DEDUP_REMOVED lines=11> */
.L_x_936:
[----:B------:R-:W-:Y:S05]  /*3810*/  BSYNC B0 ;  /* 0x0000000000007941 */ /* 0x000fea0003800000 */
.L_x_935:
[----:B------:R-:W-:Y:S02]  /*3820*/  IADD3 R165, R165, c[0x0][0x160], RZ ;  /* 0x00005800a5a57a10 */ /* 0x000fe40007ffe0ff */
[----:B------:R-:W-:Y:S02]  /*3830*/  LOP3.LUT P1, RZ, R10, 0xff, RZ, 0xc0, !PT ;  /* 0x000000ff0aff7812 */ /* 0x000fe4000782c0ff */
[----:B------:R-:W-:Y:S02]  /*3840*/  ISETP.GE.AND P0, PT, R165, c[0x0][0x164], PT ;  /* 0x00005900a5007a0c */ /* 0x000fe40003f06270 */
[----:B------:R-:W-:-:S11]  /*3850*/  SEL R10, RZ, 0x1, P1 ;  /* 0x00000001ff0a7807 */ /* 0x000fd60000800000 */
[----:B0-----:R-:W-:Y:S01]  /*3860*/  @P0 CALL.REL.NOINC `(.L_x_910) ;  /* 0x0000001000000944 */ /* 0x001fe20003c00000 */
[----:B------:R-:W-:Y:S05]  /*3870*/  BRA `(.L_x_937) ;  /* 0xffffd23000007947 */ /* 0x000fea000383ffff */
.L_x_910:
        /* <DEDUP_REMOVED lines=8> */
[----:B-----5:R-:W-:-:S10]  /*3900*/  HFMA2.MMA R9, -RZ, RZ, 0, 9.5367431640625e-07 ;  /* 0x00000010ff097435 */ /* 0x020fd400000001ff */
        /* <DEDUP_REMOVED lines=9> */
.L_x_939:
[----:B------:R-:W-:Y:S05]  /*39a0*/  BSYNC B0 ;  /* 0x0000000000007941 */ /* 0x000fea0003800000 */
.L_x_938:
        /* <DEDUP_REMOVED lines=12> */
.L_x_941:
[----:B------:R-:W-:Y:S05]  /*3a70*/  BSYNC B0 ;  /* 0x0000000000007941 */ /* 0x000fea0003800000 */
.L_x_940:
        /* <DEDUP_REMOVED lines=12> */
.L_x_943:
[----:B------:R-:W-:Y:S05]  /*3b40*/  BSYNC B0 ;  /* 0x0000000000007941 */ /* 0x000fea0003800000 */
.L_x_942:
        /* <DEDUP_REMOVED lines=12> */
.L_x_945:
[----:B------:R-:W-:Y:S05]  /*3c10*/  BSYNC B0 ;  /* 0x0000000000007941 */ /* 0x000fea0003800000 */
.L_x_944:
[----:B------:R-:W-:Y:S05]  /*3c20*/  @!P6 EXIT ;  /* 0x000000000000e94d */ /* 0x000fea0003800000 */
[----:B0----5:R-:W-:-:S05]  /*3c30*/  MOV R9, 0x10 ;  /* 0x0000001000097802 */ /* 0x021fca0000000f00 */
        /* <DEDUP_REMOVED lines=9> */
.L_x_921:
[----:B-----5:R-:W-:Y:S01]  /*3cd0*/  HFMA2.MMA R150, -RZ, RZ, 0, 9.5367431640625e-07 ;  /* 0x00000010ff967435 */ /* 0x020fe200000001ff */
[----:B------:R-:W-:Y:S01]  /*3ce0*/  MOV R145, R151 ;  /* 0x0000009700917202 */ /* 0x000fe20000000f00 */
[----:B------:R-:W-:Y:S01]  /*3cf0*/  IMAD.MOV.U32 R195, RZ, RZ, 0x1f ;  /* 0x0000001fffc37424 */ /* 0x000fe200078e00ff */
[----:B------:R-:W-:-:S02]  /*3d00*/  MOV R154, 0xffffffff ;  /* 0xffffffff009a7802 */ /* 0x000fc40000000f00 */
[----:B------:R-:W-:Y:S02]  /*3d10*/  MOV R140, 0x3d30 ;  /* 0x00003d30008c7802 */ /* 0x000fe40000000f00 */
[----:B------:R-:W-:Y:S05]  /*3d20*/  CALL.REL.NOINC `($__internal_36_$__cuda_sm70_shflsync_down_p) ;  /* 0x0000045000007944 */ /* 0x000fea0003c00000 */
[----:B-1----:R-:W-:Y:S01]  /*3d30*/  MOV R144, R195 ;  /* 0x000000c300907202 */ /* 0x002fe20000000f00 */
[----:B0-----:R-:W-:Y:S05]  /*3d40*/  BRA `(.L_x_946) ;  /* 0xffffe60000007947 */ /* 0x001fea000383ffff */
.L_x_922:
[----:B------:R-:W-:Y:S01]  /*3d50*/  HFMA2.MMA R195, -RZ, RZ, 0, 1.847743988037109375e-06 ;  /* 0x0000001fffc37435 */ /* 0x000fe200000001ff */
[----:B------:R-:W-:Y:S01]  /*3d60*/  MOV R145, R152 ;  /* 0x0000009800917202 */ /* 0x000fe20000000f00 */
[----:B-----5:R-:W-:Y:S01]  /*3d70*/  IMAD.MOV.U32 R150, RZ, RZ, 0x10 ;  /* 0x00000010ff967424 */ /* 0x020fe200078e00ff */
[----:B------:R-:W-:Y:S02]  /*3d80*/  MOV R154, 0xffffffff ;  /* 0xffffffff009a7802 */ /* 0x000fe40000000f00 */
[----:B------:R-:W-:Y:S02]  /*3d90*/  MOV R140, 0x3db0 ;  /* 0x00003db0008c7802 */ /* 0x000fe40000000f00 */
[----:B01----:R-:W-:Y:S05]  /*3da0*/  CALL.REL.NOINC `($__internal_36_$__cuda_sm70_shflsync_down_p) ;  /* 0x000003d000007944 */ /* 0x003fea0003c00000 */
[----:B------:R-:W-:Y:S01]  /*3db0*/  FADD.FTZ R144, R144, R151 ;  /* 0x0000009790907221 */ /* 0x000fe20000010000 */
[----:B0-----:R-:W-:Y:S01]  /*3dc0*/  HFMA2.MMA R150, -RZ, RZ, 0, 4.76837158203125e-07 ;  /* 0x00000008ff967435 */ /* 0x001fe200000001ff */
[----:B-1----:R-:W-:Y:S01]  /*3dd0*/  FADD.FTZ R152, R152, R195 ;  /* 0x000000c398987221 */ /* 0x002fe20000010000 */
[----:B------:R-:W-:Y:S01]  /*3de0*/  MOV R154, 0xffffffff ;  /* 0xffffffff009a7802 */ /* 0x000fe20000000f00 */
[----:B------:R-:W-:Y:S01]  /*3df0*/  IMAD.MOV.U32 R195, RZ, RZ, 0x1f ;  /* 0x0000001fffc37424 */ /* 0x000fe200078e00ff */
[----:B------:R-:W-:-:S02]  /*3e00*/  MOV R145, R144 ;  /* 0x0000009000917202 */ /* 0x000fc40000000f00 */
[----:B------:R-:W-:Y:S02]  /*3e10*/  MOV R140, 0x3e30 ;  /* 0x00003e30008c7802 */ /* 0x000fe40000000f00 */
[----:B------:R-:W-:Y:S05]  /*3e20*/  CALL.REL.NOINC `($__internal_36_$__cuda_sm70_shflsync_down_p) ;  /* 0x0000035000007944 */ /* 0x000fea0003c00000 */
[----:B0-----:R-:W-:Y:S01]  /*3e30*/  HFMA2.MMA R150, -RZ, RZ, 0, 4.76837158203125e-07 ;  /* 0x00000008ff967435 */ /* 0x001fe200000001ff */
[----:B-1----:R-:W-:Y:S01]  /*3e40*/  MOV R143, R195 ;  /* 0x000000c3008f7202 */ /* 0x002fe20000000f00 */
[----:B------:R-:W-:Y:S01]  /*3e50*/  IMAD.MOV.U32 R145, RZ, RZ, R152 ;  /* 0x000000ffff917224 */ /* 0x000fe200078e0098 */
[----:B------:R-:W-:Y:S02]  /*3e60*/  MOV R195, 0x1f ;  /* 0x0000001f00c37802 */ /* 0x000fe40000000f00 */
[----:B------:R-:W-:Y:S02]  /*3e70*/  MOV R154, 0xffffffff ;  /* 0xffffffff009a7802 */ /* 0x000fe40000000f00 */
[----:B------:R-:W-:Y:S02]  /*3e80*/  MOV R140, 0x3ea0 ;  /* 0x00003ea0008c7802 */ /* 0x000fe40000000f00 */
[----:B------:R-:W-:Y:S05]  /*3e90*/  CALL.REL.NOINC `($__internal_36_$__cuda_sm70_shflsync_down_p) ;  /* 0x000002e000007944 */ /* 0x000fea0003c00000 */
[----:B------:R-:W-:Y:S01]  /*3ea0*/  FADD.FTZ R144, R143, R144 ;  /* 0x000000908f907221 */ /* 0x000fe20000010000 */
[----:B0-----:R-:W-:Y:S01]  /*3eb0*/  MOV R154, 0xffffffff ;  /* 0xffffffff009a7802 */ /* 0x001fe20000000f00 */
[----:B-1----:R-:W-:Y:S01]  /*3ec0*/  FADD.FTZ R152, R152, R195 ;  /* 0x000000c398987221 */ /* 0x002fe20000010000 */
[----:B------:R-:W-:Y:S01]  /*3ed0*/  HFMA2.MMA R195, -RZ, RZ, 0, 1.847743988037109375e-06 ;  /* 0x0000001fffc37435 */ /* 0x000fe200000001ff */
[----:B------:R-:W-:Y:S01]  /*3ee0*/  IMAD.MOV.U32 R150, RZ, RZ, 0x4 ;  /* 0x00000004ff967424 */ /* 0x000fe200078e00ff */
[----:B------:R-:W-:-:S02]  /*3ef0*/  MOV R145, R144 ;  /* 0x0000009000917202 */ /* 0x000fc40000000f00 */
[----:B------:R-:W-:Y:S02]  /*3f00*/  MOV R140, 0x3f20 ;  /* 0x00003f20008c7802 */ /* 0x000fe40000000f00 */
[----:B------:R-:W-:Y:S05]  /*3f10*/  CALL.REL.NOINC `($__internal_36_$__cuda_sm70_shflsync_down_p) ;  /* 0x0000026000007944 */ /* 0x000fea0003c00000 */
[----:B0-----:R-:W-:Y:S01]  /*3f20*/  HFMA2.MMA R150, -RZ, RZ, 0, 2.384185791015625e-07 ;  /* 0x00000004ff967435 */ /* 0x001fe200000001ff */
[----:B-1----:R-:W-:Y:S01]  /*3f30*/  IMAD.MOV.U32 R143, RZ, RZ, R195 ;  /* 0x000000ffff8f7224 */ /* 0x002fe200078e00c3 */
[----:B------:R-:W-:Y:S01]  /*3f40*/  MOV R145, R152 ;  /* 0x0000009800917202 */ /* 0x000fe20000000f00 */
[----:B------:R-:W-:Y:S01]  /*3f50*/  IMAD.MOV.U32 R154, RZ, RZ, -0x1 ;  /* 0xffffffffff9a7424 */ /* 0x000fe200078e00ff */
[----:B------:R-:W-:Y:S02]  /*3f60*/  MOV R195, 0x1f ;  /* 0x0000001f00c37802 */ /* 0x000fe40000000f00 */
[----:B------:R-:W-:Y:S02]  /*3f70*/  MOV R140, 0x3f90 ;  /* 0x00003f90008c7802 */ /* 0x000fe40000000f00 */
[----:B------:R-:W-:Y:S05]  /*3f80*/  CALL.REL.NOINC `($__internal_36_$__cuda_sm70_shflsync_down_p) ;  /* 0x000001f000007944 */ /* 0x000fea0003c00000 */
[----:B------:R-:W-:Y:S01]  /*3f90*/  FADD.FTZ R144, R143, R144 ;  /* 0x000000908f907221 */ /* 0x000fe20000010000 */
[----:B0-----:R-:W-:Y:S01]  /*3fa0*/  HFMA2.MMA R150, -RZ, RZ, 0, 1.1920928955078125e-07 ;  /* 0x00000002ff967435 */ /* 0x001fe200000001ff */
[----:B-1----:R-:W-:Y:S01]  /*3fb0*/  FADD.FTZ R148, R152, R195 ;  /* 0x000000c398947221 */ /* 0x002fe20000010000 */
[----:B------:R-:W-:Y:S01]  /*3fc0*/  MOV R195, 0x1f ;  /* 0x0000001f00c37802 */ /* 0x000fe20000000f00 */
[----:B------:R-:W-:Y:S01]  /*3fd0*/  IMAD.MOV.U32 R145, RZ, RZ, R144 ;  /* 0x000000ffff917224 */ /* 0x000fe200078e0090 */
[----:B------:R-:W-:-:S02]  /*3fe0*/  MOV R154, 0xffffffff ;  /* 0xffffffff009a7802 */ /* 0x000fc40000000f00 */
[----:B------:R-:W-:Y:S02]  /*3ff0*/  MOV R140, 0x4010 ;  /* 0x00004010008c7802 */ /* 0x000fe40000000f00 */
[----:B------:R-:W-:Y:S05]  /*4000*/  CALL.REL.NOINC `($__internal_36_$__cuda_sm70_shflsync_down_p) ;  /* 0x0000017000007944 */ /* 0x000fea0003c00000 */
[----:B0-----:R-:W-:Y:S01]  /*4010*/  HFMA2.MMA R150, -RZ, RZ, 0, 1.1920928955078125e-07 ;  /* 0x00000002ff967435 */ /* 0x001fe200000001ff */
[----:B-1----:R-:W-:Y:S01]  /*4020*/  MOV R143, R195 ;  /* 0x000000c3008f7202 */ /* 0x002fe20000000f00 */
[----:B------:R-:W-:Y:S01]  /*4030*/  IMAD.MOV.U32 R195, RZ, RZ, 0x1f ;  /* 0x0000001fffc37424 */ /* 0x000fe200078e00ff */
[----:B------:R-:W-:Y:S02]  /*4040*/  MOV R145, R148 ;  /* 0x0000009400917202 */ /* 0x000fe40000000f00 */
[----:B------:R-:W-:Y:S02]  /*4050*/  MOV R154, 0xffffffff ;  /* 0xffffffff009a7802 */ /* 0x000fe40000000f00 */
[----:B------:R-:W-:Y:S02]  /*4060*/  MOV R140, 0x4080 ;  /* 0x00004080008c7802 */ /* 0x000fe40000000f00 */
[----:B------:R-:W-:Y:S05]  /*4070*/  CALL.REL.NOINC `($__internal_36_$__cuda_sm70_shflsync_down_p) ;  /* 0x0000010000007944 */ /* 0x000fea0003c00000 */
[----:B------:R-:W-:Y:S01]  /*4080*/  FADD.FTZ R146, R143, R144 ;  /* 0x000000908f927221 */ /* 0x000fe20000010000 */
[----:B0-----:R-:W-:Y:S01]  /*4090*/  HFMA2.MMA R150, -RZ, RZ, 0, 5.9604644775390625e-08 ;  /* 0x00000001ff967435 */ /* 0x001fe200000001ff */
[----:B-1----:R-:W-:Y:S01]  /*40a0*/  FADD.FTZ R148, R148, R195 ;  /* 0x000000c394947221 */ /* 0x002fe20000010000 */
[----:B------:R-:W-:Y:S01]  /*40b0*/  MOV R195, 0x1f ;  /* 0x0000001f00c37802 */ /* 0x000fe20000000f00 */
[----:B------:R-:W-:Y:S01]  /*40c0*/  IMAD.MOV.U32 R154, RZ, RZ, -0x1 ;  /* 0xffffffffff9a7424 */ /* 0x000fe200078e00ff */
[----:B------:R-:W-:-:S02]  /*40d0*/  MOV R145, R146 ;  /* 0x0000009200917202 */ /* 0x000fc40000000f00 */
[----:B------:R-:W-:Y:S02]  /*40e0*/  MOV R140, 0x4100 ;  /* 0x00004100008c7802 */ /* 0x000fe40000000f00 */
[----:B------:R-:W-:Y:S05]  /*40f0*/  CALL.REL.NOINC `($__internal_36_$__cuda_sm70_shflsync_down_p) ;  /* 0x0000008000007944 */ /* 0x000fea0003c00000 */
[----:B-1----:R-:W-:Y:S01]  /*4100*/  MOV R147, R195 ;  /* 0x000000c300937202 */ /* 0x002fe20000000f00 */
[----:B------:R-:W-:Y:S01]  /*4110*/  HFMA2.MMA R195, -RZ, RZ, 0, 1.847743988037109375e-06 ;  /* 0x0000001fffc37435 */ /* 0x000fe200000001ff */
[----:B0-----:R-:W-:Y:S01]  /*4120*/  MOV R145, R148 ;  /* 0x0000009400917202 */ /* 0x001fe20000000f00 */
[----:B------:R-:W-:Y:S01]  /*4130*/  IMAD.MOV.U32 R150, RZ, RZ, 0x1 ;  /* 0x00000001ff967424 */ /* 0x000fe200078e00ff */
[----:B------:R-:W-:Y:S02]  /*4140*/  MOV R154, 0xffffffff ;  /* 0xffffffff009a7802 */ /* 0x000fe40000000f00 */
[----:B------:R-:W-:Y:S02]  /*4150*/  MOV R140, 0x4170 ;  /* 0x00004170008c7802 */ /* 0x000fe40000000f00 */
[----:B------:R-:W-:Y:S05]  /*4160*/  CALL.REL.NOINC `($__internal_36_$__cuda_sm70_shflsync_down_p) ;  /* 0x0000001000007944 */ /* 0x000fea0003c00000 */
[----:B01----:R-:W-:Y:S05]  /*4170*/  BRA `(.L_x_947) ;  /* 0xffffe2f000007947 */ /* 0x003fea000383ffff */
        .weak           $__internal_36_$__cuda_sm70_shflsync_down_p
        .type           $__internal_36_$__cuda_sm70_shflsync_down_p,@function
        .size           $__internal_36_$__cuda_sm70_shflsync_down_p,(.L_x_2783 - $__internal_36_$__cuda_sm70_shflsync_down_p)
$__internal_36_$__cuda_sm70_shflsync_down_p:
[----:B------:R-:W-:Y:S01]  /*4180*/  HFMA2.MMA R141, -RZ, RZ, 0, 0 ;  /* 0x00000000ff8d7435 */ /* 0x000fe200000001ff */
[----:B------:R-:W-:Y:S04]  /*4190*/  WARPSYNC R154 ;  /* 0x0000009a00007348 */ /* 0x000fe80003800000 */
[----:B------:R0:W1:Y:S01]  /*41a0*/  SHFL.DOWN PT, R195, R145, R150, R195 ;  /* 0x0800009691c37389 */ /* 0x00006200000e00c3 */
[----:B------:R-:W-:Y:S05]  /*41b0*/  RET.REL.NODEC R140 `(_ZN10layer_norm31ln_parallel_residual_bwd_kernelINS_13Kernel_traitsI13__nv_bfloat16S2_fS2_fjLj5120ELj1ELj1ELj8ELj8ENS_18Kernel_traits_baseILj5120ES2_S2_fS2_fjLj256EEEEELb0ELb0ELb0EEEvNS_9BwdParamsE) ;  /* 0xffffbe408c007950 */ /* 0x000fea0003c3ffff */
.L_x_948:
        /* <DEDUP_REMOVED lines=12> */
.L_x_2783:


//--------------------- .text._ZN10layer_norm31ln_parallel_residual_bwd_kernelINS_13Kernel_traitsI13__nv_bfloat16S2_fS2_fjLj5120ELj1ELj1ELj8ELj8ENS_18Kernel_traits_baseILj5120ES2_S2_fS2_fjLj256EEEEELb0ELb0ELb1EEEvNS_9BwdParamsE --------------------------
	.section	.text._ZN10layer_norm31ln_parallel_residual_bwd_kernelINS_13Kernel_traitsI13__nv_bfloat16S2_fS2_fjLj5120ELj1ELj1ELj8ELj8ENS_18Kernel_traits_baseILj5120ES2_S2_fS2_fjLj256EEEEELb0ELb0ELb1EEEvNS_9BwdParamsE,"ax",@progbits
	.sectioninfo	@"SHI_REGISTERS=227"
	.align	128
        .global         _ZN10layer_norm31ln_parallel_residual_bwd_kernelINS_13Kernel_traitsI13__nv_bfloat16S2_fS2_fjLj5120ELj1ELj1ELj8ELj8ENS_18Kernel_traits_baseILj5120ES2_S2_fS2_fjLj256EEEEELb0ELb0ELb1EEEvNS_9BwdParamsE
        .type           _ZN10layer_norm31ln_parallel_residual_bwd_kernelINS_13Kernel_traitsI13__nv_bfloat16S2_fS2_fjLj5120ELj1ELj1ELj8ELj8ENS_18Kernel_traits_baseILj5120ES2_S2_fS2_fjLj256EEEEELb0ELb0ELb1EEEvNS_9BwdParamsE,@function
        .size           _ZN10layer_norm31ln_parallel_residual_bwd_kernelINS_13Kernel_traitsI13__nv_bfloat16S2_fS2_fjLj5120ELj1ELj1ELj8ELj8ENS_18Kernel_traits_baseILj5120ES2_S2_fS2_fjLj256EEEEELb0ELb0ELb1EEEvNS_9BwdParamsE,(.L_x_2784 - _ZN10layer_norm31ln_parallel_residual_bwd_kernelINS_13Kernel_traitsI13__nv_bfloat16S2_fS2_fjLj5120ELj1ELj1ELj8ELj8ENS_18Kernel_traits_baseILj5120ES2_S2_fS2_fjLj256EEEEELb0ELb0ELb1EEEvNS_9BwdParamsE)
        .other          _ZN10layer_norm31ln_parallel_residual_bwd_kernelINS_13Kernel_traitsI13__nv_bfloat16S2_fS2_fjLj5120ELj1ELj1ELj8ELj8ENS_18Kernel_traits_baseILj5120ES2_S2_fS2_fjLj256EEEEELb0ELb0ELb1EEEvNS_9BwdParamsE,@"STO_CUDA_ENTRY STV_DEFAULT"
_ZN10layer_norm31ln_parallel_residual_bwd_kernelINS_13Kernel_traitsI13__nv_bfloat16S2_fS2_fjLj5120ELj1ELj1ELj8ELj8ENS_18Kernel_traits_baseILj5120ES2_S2_fS2_fjLj256EEEEELb0ELb0ELb1EEEvNS_9BwdParamsE:
.text._ZN10layer_norm31ln_parallel_residual_bwd_kernelINS_13Kernel_traitsI13__nv_bfloat16S2_fS2_fjLj5120ELj1ELj1ELj8ELj8ENS_18Kernel_traits_baseILj5120ES2_S2_fS2_fjLj256EEEEELb0ELb0ELb1EEEvNS_9BwdParamsE:
        /* <DEDUP_REMOVED lines=48> */
.L_x_949:
        /* <DEDUP_REMOVED lines=16> */
[----:B------:R-:W-:Y:S01]  /*0400*/  ULDC.U8 UR6, c[0x0][0x1f0] ;  /* 0x00007c0000067ab9 */ /* 0x000fe20000000000 */
[----:B------:R-:W-:Y:S01]  /*0410*/  HFMA2.MMA R208, -RZ, RZ, 0, 5.9604644775390625e-08 ;  /* 0x00000001ffd07435 */ /* 0x000fe200000001ff */
        /* <DEDUP_REMOVED lines=30> */
[----:B------:R-:W-:Y:S01]  /*0600*/  IMAD.MOV.U32 R181, RZ, RZ, RZ ;  /* 0x000000ffffb57224 */ /* 0x000fe200078e00ff */
[----:B------:R-:W-:-:S02]  /*0610*/  MOV R180, UR6 ;  /* 0x0000000600b47c02 */ /* 0x000fc40008000f00 */
        /* <DEDUP_REMOVED lines=49> */
[----:B------:R-:W-:Y:S01]  /*0930*/  CS2R R24, SRZ ;  /* 0x0000000000187805 */ /* 0x000fe2000001ff00 */
        /* <DEDUP_REMOVED lines=20> */
.L_x_959:
[----:B------:R-:W-:Y:S01]  /*0a80*/  IMAD R76, R202, c[0x0][0x168], RZ ;  /* 0x00005a00ca4c7a24 */ /* 0x000fe200078e02ff */
[----:B------:R-:W-:-:S02]  /*0a90*/  MOV R87, 0x4 ;  /* 0x0000000400577802 */ /* 0x000fc40000000f00 */
[----:B------:R-:W-:Y:S02]  /*0aa0*/  LOP3.LUT R78, R0, 0xff, RZ, 0xc0, !PT ;  /* 0x000000ff004e7812 */ /* 0x000fe400078ec0ff */
[----:B------:R-:W-:Y:S01]  /*0ab0*/  SHF.R.S32.HI R77, RZ, 0x1f, R76 ;  /* 0x0000001fff4d7819 */ /* 0x000fe2000001144c */
[----:B------:R-:W-:Y:S01]  /*0ac0*/  IMAD.WIDE R80, R202, R87, c[0x0][0x1a0] ;  /* 0x00006800ca507625 */ /* 0x000fe200078e0257 */
[----:B------:R-:W-:Y:S02]  /*0ad0*/  MOV R162, 0x10 ;  /* 0x0000001000a27802 */ /* 0x000fe40000000f00 */
[----:B------:R-:W-:Y:S02]  /*0ae0*/  LEA.HI R77, R77, R76, RZ, 0x2 ;  /* 0x0000004c4d4d7211 */ /* 0x000fe400078f10ff */
[----:B------:R-:W-:Y:S01]  /*0af0*/  MOV R152, 0x8 ;  /* 0x0000000800987802 */ /* 0x000fe20000000f00 */
[----:B------:R0:W2:Y:S01]  /*0b00*/  LDG.E R209, [R80.64] ;  /* 0x0000000450d17981 */ /* 0x0000a2000c1e1900 */
[----:B------:R-:W-:-:S05]  /*0b10*/  LEA.HI.SX32 R129, R77, R78, 0x1e ;  /* 0x0000004e4d817211 */ /* 0x000fca00078ff2ff */
[----:B------:R-:W-:-:S04]  /*0b20*/  IMAD.WIDE.U32 R76, R129, R162, c[0x0][0x188] ;  /* 0x00006200814c7625 */ /* 0x000fc800078e00a2 */
[CC--:B------:R-:W-:Y:S02]  /*0b30*/  IMAD.WIDE.U32 R136, R129.reuse, R152.reuse, c[0x0][0x210] ;  /* 0x0000840081887625 */ /* 0x0c0fe400078e0098 */
[----:B------:R-:W3:Y:S02]  /*0b40*/  LDG.E.128 R76, [R76.64] ;  /* 0x000000044c4c7981 */ /* 0x000ee4000c1e1d00 */
[C---:B------:R-:W-:Y:S02]  /*0b50*/  IMAD.WIDE.U32 R134, R129.reuse, R152, c[0x0][0x208] ;  /* 0x0000820081867625 */ /* 0x040fe400078e0098 */
[----:B------:R-:W4:Y:S02]  /*0b60*/  LDG.E.64 R136, [R136.64] ;  /* 0x0000000488887981 */ /* 0x000f24000c1e1b00 */
[----:B------:R-:W-:Y:S02]  /*0b70*/  IMAD.WIDE R86, R202, R87, c[0x0][0x1a8] ;  /* 0x00006a00ca567625 */ /* 0x000fe400078e0257 */
[----:B------:R-:W4:Y:S01]  /*0b80*/  LDG.E.64 R134, [R134.64] ;  /* 0x0000000486867981 */ /* 0x000f22000c1e1b00 */
[----:B------:R-:W-:-:S03]  /*0b90*/  IADD3 R206, R129, 0x100, RZ ;  /* 0x0000010081ce7810 */ /* 0x000fc60007ffe0ff */
[----:B------:R1:W4:Y:S02]  /*0ba0*/  LDG.E R207, [R86.64] ;  /* 0x0000000456cf7981 */ /* 0x000324000c1e1900 */
[----:B------:R-:W-:-:S04]  /*0bb0*/  IMAD.WIDE.U32 R140, R206, R152, c[0x0][0x210] ;  /* 0x00008400ce8c7625 */ /* 0x000fc800078e0098 */
[C---:B------:R-:W-:Y:S02]  /*0bc0*/  IMAD.WIDE.U32 R138, R206.reuse, R152, c[0x0][0x208] ;  /* 0x00008200ce8a7625 */ /* 0x040fe400078e0098 */
[----:B------:R-:W4:Y:S02]  /*0bd0*/  LDG.E.64 R140, [R140.64] ;  /* 0x000000048c8c7981 */ /* 0x000f24000c1e1b00 */
[----:B0-----:R-:W-:Y:S02]  /*0be0*/  IMAD.WIDE.U32 R80, R206, R162, c[0x0][0x188] ;  /* 0x00006200ce507625 */ /* 0x001fe400078e00a2 */
[----:B------:R-:W4:Y:S04]  /*0bf0*/  LDG.E.64 R138, [R138.64] ;  /* 0x000000048a8a7981 */ /* 0x000f28000c1e1b00 */
[----:B------:R-:W4:Y:S01]  /*0c00*/  LDG.E.128 R80, [R80.64] ;  /* 0x0000000450507981 */ /* 0x000f22000c1e1d00 */
[----:B------:R-:W-:-:S05]  /*0c10*/  IADD3 R204, R129, 0x200, RZ ;  /* 0x0000020081cc7810 */ /* 0x000fca0007ffe0ff */
[----:B------:R-:W-:-:S04]  /*0c20*/  IMAD.WIDE.U32 R144, R204, R152, c[0x0][0x210] ;  /* 0x00008400cc907625 */ /* 0x000fc800078e0098 */
[C---:B------:R-:W-:Y:S02]  /*0c30*/  IMAD.WIDE.U32 R142, R204.reuse, R152, c[0x0][0x208] ;  /* 0x00008200cc8e7625 */ /* 0x040fe400078e0098 */
[----:B------:R-:W4:Y:S02]  /*0c40*/  LDG.E.64 R144, [R144.64] ;  /* 0x0000000490907981 */ /* 0x000f24000c1e1b00 */
[----:B------:R-:W-:Y:S02]  /*0c50*/  IMAD.WIDE.U32 R84, R204, R162, c[0x0][0x188] ;  /* 0x00006200cc547625 */ /* 0x000fe400078e00a2 */
[----:B------:R-:W4:Y:S04]  /*0c60*/  LDG.E.64 R142, [R142.64] ;  /* 0x000000048e8e7981 */ /* 0x000f28000c1e1b00 */
[----:B-1----:R-:W4:Y:S01]  /*0c70*/  LDG.E.128 R84, [R84.64] ;  /* 0x0000000454547981 */ /* 0x002f22000c1e1d00 */
[----:B------:R-:W-:-:S05]  /*0c80*/  IADD3 R203, R129, 0x300, RZ ;  /* 0x0000030081cb7810 */ /* 0x000fca0007ffe0ff */
[----:B------:R-:W-:-:S04]  /*0c90*/  IMAD.WIDE.U32 R148, R203, R152, c[0x0][0x210] ;  /* 0x00008400cb947625 */ /* 0x000fc800078e0098 */
[C---:B------:R-:W-:Y:S02]  /*0ca0*/  IMAD.WIDE.U32 R146, R203.reuse, R152, c[0x0][0x208] ;  /* 0x00008200cb927625 */ /* 0x040fe400078e0098 */
[----:B------:R-:W4:Y:S02]  /*0cb0*/  LDG.E.64 R148, [R148.64] ;  /* 0x0000000494947981 */ /* 0x000f24000c1e1b00 */
[----:B------:R-:W-:Y:S02]  /*0cc0*/  IMAD.WIDE.U32 R88, R203, R162, c[0x0][0x188] ;  /* 0x00006200cb587625 */ /* 0x000fe400078e00a2 */
[----:B------:R-:W4:Y:S04]  /*0cd0*/  LDG.E.64 R146, [R146.64] ;  /* 0x0000000492927981 */ /* 0x000f28000c1e1b00 */
[----:B------:R-:W4:Y:S01]  /*0ce0*/  LDG.E.128 R88, [R88.64] ;  /* 0x0000000458587981 */ /* 0x000f22000c1e1d00 */
[----:B------:R-:W-:-:S05]  /*0cf0*/  IADD3 R205, R129, 0x400, RZ ;  /* 0x0000040081cd7810 */ /* 0x000fca0007ffe0ff */
[----:B------:R-:W-:-:S06]  /*0d00*/  IMAD.WIDE.U32 R150, R205, R152, c[0x0][0x208] ;  /* 0x00008200cd967625 */ /* 0x000fcc00078e0098 */
[----:B------:R-:W4:Y:S01]  /*0d10*/  LDG.E.64 R150, [R150.64] ;  /* 0x0000000496967981 */ /* 0x000f22000c1e1b00 */
[----:B------:R-:W-:-:S04]  /*0d20*/  IMAD.WIDE.U32 R152, R205, R152, c[0x0][0x210] ;  /* 0x00008400cd987625 */ /* 0x000fc800078e0098 */
[----:B------:R-:W-:Y:S02]  /*0d30*/  IMAD.WIDE.U32 R92, R205, R162, c[0x0][0x188] ;  /* 0x00006200cd5c7625 */ /* 0x000fe400078e00a2 */
[----:B------:R-:W4:Y:S04]  /*0d40*/  LDG.E.64 R152, [R152.64] ;  /* 0x0000000498987981 */ /* 0x000f28000c1e1b00 */
[----:B------:R-:W4:Y:S01]  /*0d50*/  LDG.E.128 R92, [R92.64] ;  /* 0x000000045c5c7981 */ /* 0x000f22000c1e1d00 */
[----:B------:R-:W-:-:S04]  /*0d60*/  ISETP.NE.U32.AND P0, PT, RZ, c[0x0][0x218], PT ;  /* 0x00008600ff007a0c */ /* 0x000fc80003f05070 */
[----:B------:R-:W-:-:S13]  /*0d70*/  ISETP.NE.AND.EX P0, PT, RZ, c[0x0][0x21c], PT, P0 ;  /* 0x00008700ff007a0c */ /* 0x000fda0003f05300 */
[----:B------:R-:W-:-:S04]  /*0d80*/  @P0 IMAD.WIDE.U32 R154, R129, R162, c[0x0][0x218] ;  /* 0x00008600819a0625 */ /* 0x000fc800078e00a2 */
[-C--:B------:R-:W-:Y:S01]  /*0d90*/  @P0 IMAD.WIDE.U32 R156, R206, R162.reuse, c[0x0][0x218] ;  /* 0x00008600ce9c0625 */ /* 0x080fe200078e00a2 */
[----:B------:R0:W5:Y:S03]  /*0da0*/  @P0 LDG.E.128 R52, [R154.64] ;  /* 0x000000049a340981 */ /* 0x000166000c1e1d00 */
[-C--:B------:R-:W-:Y:S01]  /*0db0*/  @P0 IMAD.WIDE.U32 R158, R204, R162.reuse, c[0x0][0x218] ;  /* 0x00008600cc9e0625 */ /* 0x080fe200078e00a2 */
[----:B------:R1:W5:Y:S03]  /*0dc0*/  @P0 LDG.E.128 R56, [R156.64] ;  /* 0x000000049c380981 */ /* 0x000366000c1e1d00 */
[-C--:B------:R-:W-:Y:S01]  /*0dd0*/  @P0 IMAD.WIDE.U32 R160, R203, R162.reuse, c[0x0][0x218] ;  /* 0x00008600cba00625 */ /* 0x080fe200078e00a2 */
[----:B------:R0:W5:Y:S03]  /*0de0*/  @P0 LDG.E.128 R60, [R158.64] ;  /* 0x000000049e3c0981 */ /* 0x000166000c1e1d00 */
[----:B------:R-:W-:Y:S01]  /*0df0*/  @P0 IMAD.WIDE.U32 R162, R205, R162, c[0x0][0x218] ;  /* 0x00008600cda20625 */ /* 0x000fe200078e00a2 */
[----:B------:R0:W5:Y:S04]  /*0e00*/  @P0 LDG.E.128 R64, [R160.64] ;  /* 0x00000004a0400981 */ /* 0x000168000c1e1d00 */
[----:B------:R0:W5:Y:S01]  /*0e10*/  @P0 LDG.E.128 R68, [R162.64] ;  /* 0x00000004a2440981 */ /* 0x000162000c1e1d00 */
[----:B------:R-:W-:-:S04]  /*0e20*/  ISETP.NE.AND P0, PT, R180, RZ, PT ;  /* 0x000000ffb400720c */ /* 0x000fc80003f05270 */
[----:B--2---:R-:W-:-:S05]  /*0e30*/  FSEL R180, R209, RZ, !P0 ;  /* 0x000000ffd1b47208 */ /* 0x004fca0004000000 */
[C---:B---3--:R-:W-:Y:S01]  /*0e40*/  FADD.FTZ R214, -R180.reuse, R78 ;  /* 0x0000004eb4d67221 */ /* 0x048fe20000010100 */
[----:B----4-:R-:W-:Y:S01]  /*0e50*/  MOV R78, R136 ;  /* 0x00000088004e7202 */ /* 0x010fe20000000f00 */
[----:B------:R-:W-:Y:S01]  /*0e60*/  FADD.FTZ R210, -R180, R76 ;  /* 0x0000004cb4d27221 */ /* 0x000fe20000010100 */
[----:B------:R-:W-:Y:S02]  /*0e70*/  MOV R76, R134 ;  /* 0x00000086004c7202 */ /* 0x000fe40000000f00 */
[----:B------:R-:W-:Y:S02]  /*0e80*/  PRMT R78, RZ, 0x5410, R78 ;  /* 0x00005410ff4e7816 */ /* 0x000fe4000000004e */
[----:B0-----:R-:W-:Y:S01]  /*0e90*/  SHF.R.U64 R154, R134, 0x10, R135 ;  /* 0x00000010869a7819 */ /* 0x001fe20000001287 */
[----:B------:R-:W-:Y:S01]  /*0ea0*/  FMUL.FTZ R134, R207, R210 ;  /* 0x000000d2cf867220 */ /* 0x000fe20000410000 */
[----:B------:R-:W-:Y:S01]  /*0eb0*/  PRMT R76, RZ, 0x5410, R76 ;  /* 0x00005410ff4c7816 */ /* 0x000fe2000000004c */
[----:B------:R-:W-:Y:S01]  /*0ec0*/  FMUL.FTZ R155, R191, R78 ;  /* 0x0000004ebf9b7220 */ /* 0x000fe20000410000 */
[----:B------:R-:W-:Y:S01]  /*0ed0*/  SHF.R.U64 R136, R136, 0x10, R137 ;  /* 0x0000001088887819 */ /* 0x000fe20000001289 */
[----:B------:R-:W-:-:S02]  /*0ee0*/  FADD.FTZ R212, -R180, R77 ;  /* 0x0000004db4d47221 */ /* 0x000fc40000010100 */
[-C--:B------:R-:W-:Y:S02]  /*0ef0*/  FFMA.FTZ R181, R134, R76.reuse, R181 ;  /* 0x0000004c86b57223 */ /* 0x080fe400000100b5 */
[----:B------:R-:W-:Y:S02]  /*0f00*/  FADD.FTZ R124, R76, R124 ;  /* 0x0000007c4c7c7221 */ /* 0x000fe40000010000 */
[----:B------:R-:W-:Y:S01]  /*0f10*/  FFMA.FTZ R155, R201, R76, R155 ;  /* 0x0000004cc99b7223 */ /* 0x000fe2000001009b */
[----:B------:R-:W-:Y:S01]  /*0f20*/  PRMT R76, RZ, 0x5410, R136 ;  /* 0x00005410ff4c7816 */ /* 0x000fe20000000088 */
[----:B------:R-:W-:Y:S01]  /*0f30*/  FMUL.FTZ R158, R207, R212 ;  /* 0x000000d4cf9e7220 */ /* 0x000fe20000410000 */
[----:B-1----:R-:W-:Y:S01]  /*0f40*/  SHF.R.U32.HI R157, RZ, 0x10, R135 ;  /* 0x00000010ff9d7819 */ /* 0x002fe20000011687 */
[----:B------:R-:W-:Y:S01]  /*0f50*/  FADD.FTZ R216, -R180, R79 ;  /* 0x0000004fb4d87221 */ /* 0x000fe20000010100 */
[----:B------:R-:W-:Y:S01]  /*0f60*/  MOV R79, R137 ;  /* 0x00000089004f7202 */ /* 0x000fe20000000f00 */
[----:B------:R-:W-:Y:S01]  /*0f70*/  IMAD.MOV.U32 R77, RZ, RZ, R135 ;  /* 0x000000ffff4d7224 */ /* 0x000fe200078e0087 */
[----:B------:R-:W-:Y:S01]  /*0f80*/  SHF.R.U32.HI R135, RZ, 0x10, R137 ;  /* 0x00000010ff877819 */ /* 0x000fe20000011689 */
[----:B------:R-:W-:Y:S01]  /*0f90*/  FFMA.FTZ R119, R158, R76, R119 ;  /* 0x0000004c9e777223 */ /* 0x000fe20000010077 */
[----:B------:R-:W-:Y:S01]  /*0fa0*/  PRMT R137, RZ, 0x5410, R154 ;  /* 0x00005410ff897816 */ /* 0x000fe2000000009a */
[----:B------:R-:W-:Y:S01]  /*0fb0*/  FADD.FTZ R118, R76, R118 ;  /* 0x000000764c767221 */ /* 0x000fe20000010000 */
[----:B------:R-:W-:Y:S01]  /*0fc0*/  PRMT R79, RZ, 0x5410, R79 ;  /* 0x00005410ff4f7816 */ /* 0x000fe2000000004f */
[----:B------:R-:W-:-:S02]  /*0fd0*/  FFMA.FTZ R123, R134, R78, R123 ;  /* 0x0000004e867b7223 */ /* 0x000fc4000001007b */
[----:B------:R-:W-:Y:S01]  /*0fe0*/  FADD.FTZ R122, R78, R122 ;  /* 0x0000007a4e7a7221 */ /* 0x000fe20000010000 */
[----:B------:R-:W-:Y:S01]  /*0ff0*/  MOV R78, R140 ;  /* 0x0000008c004e7202 */ /* 0x000fe20000000f00 */
[----:B------:R-:W-:Y:S02]  /*1000*/  FMUL.FTZ R76, R169, R76 ;  /* 0x0000004ca94c7220 */ /* 0x000fe40000410000 */
[-C--:B------:R-:W-:Y:S02]  /*1010*/  FFMA.FTZ R121, R158, R137.reuse, R121 ;  /* 0x000000899e797223 */ /* 0x080fe40000010079 */
[----:B------:R-:W-:Y:S01]  /*1020*/  FADD.FTZ R120, R137, R120 ;  /* 0x0000007889787221 */ /* 0x000fe20000010000 */
[----:B------:R-:W-:Y:S01]  /*1030*/  PRMT R77, RZ, 0x5410, R77 ;  /* 0x00005410ff4d7816 */ /* 0x000fe2000000004d */
[----:B------:R-:W-:Y:S01]  /*1040*/  FFMA.FTZ R137, R179, R137, R76 ;  /* 0x00000089b3897223 */ /* 0x000fe2000001004c */
[----:B------:R-:W-:Y:S01]  /*1050*/  MOV R76, R138 ;  /* 0x0000008a004c7202 */ /* 0x000fe20000000f00 */
[----:B------:R-:W-:Y:S01]  /*1060*/  FMUL.FTZ R156, R207, R214 ;  /* 0x000000d6cf9c7220 */ /* 0x000fe20000410000 */
[----:B------:R-:W-:Y:S01]  /*1070*/  PRMT R78, RZ, 0x5410, R78 ;  /* 0x00005410ff4e7816 */ /* 0x000fe2000000004e */
[----:B------:R-:W-:-:S02]  /*1080*/  FMUL.FTZ R136, R190, R79 ;  /* 0x0000004fbe887220 */ /* 0x000fc40000410000 */
[----:B------:R-:W-:Y:S01]  /*1090*/  FADD.FTZ R80, -R180, R80 ;  /* 0x00000050b4507221 */ /* 0x000fe20000010100 */
[----:B------:R-:W-:Y:S01]  /*10a0*/  PRMT R76, RZ, 0x5410, R76 ;  /* 0x00005410ff4c7816 */ /* 0x000fe2000000004c */
[-C--:B------:R-:W-:Y:S02]  /*10b0*/  FFMA.FTZ R117, R156, R77.reuse, R117 ;  /* 0x0000004d9c757223 */ /* 0x080fe40000010075 */
[----:B------:R-:W-:Y:S02]  /*10c0*/  FADD.FTZ R116, R77, R116 ;  /* 0x000000744d747221 */ /* 0x000fe40000010000 */
[----:B------:R-:W-:Y:S01]  /*10d0*/  FFMA.FTZ R136, R200, R77, R136 ;  /* 0x0000004dc8887223 */ /* 0x000fe20000010088 */
[----:B------:R-:W-:Y:S01]  /*10e0*/  PRMT R77, RZ, 0x5410, R135 ;  /* 0x00005410ff4d7816 */ /* 0x000fe20000000087 */
[----:B------:R-:W-:Y:S01]  /*10f0*/  FADD.FTZ R214, -R180, R81 ;  /* 0x00000051b4d67221 */ /* 0x000fe20000010100 */
[----:B------:R-:W-:Y:S01]  /*1100*/  SHF.R.U64 R81, R140, 0x10, R141 ;  /* 0x000000108c517819 */ /* 0x000fe2000000128d */
[----:B------:R-:W-:-:S02]  /*1110*/  FMUL.FTZ R162, R207, R80 ;  /* 0x00000050cfa27220 */ /* 0x000fc40000410000 */
[----:B------:R-:W-:Y:S02]  /*1120*/  FMUL.FTZ R161, R189, R78 ;  /* 0x0000004ebda17220 */ /* 0x000fe40000410000 */
[----:B------:R-:W-:Y:S01]  /*1130*/  FMUL.FTZ R154, R207, R216 ;  /* 0x000000d8cf9a7220 */ /* 0x000fe20000410000 */
[----:B------:R-:W-:Y:S01]  /*1140*/  PRMT R135, RZ, 0x5410, R157 ;  /* 0x00005410ff877816 */ /* 0x000fe2000000009d */
[-C--:B------:R-:W-:Y:S01]  /*1150*/  FFMA.FTZ R109, R162, R76.reuse, R109 ;  /* 0x0000004ca26d7223 */ /* 0x080fe2000001006d */
[----:B------:R-:W-:Y:S01]  /*1160*/  SHF.R.U64 R159, R138, 0x10, R139 ;  /* 0x000000108a9f7819 */ /* 0x000fe2000000128b */
[----:B------:R-:W-:Y:S02]  /*1170*/  FADD.FTZ R108, R76, R108 ;  /* 0x0000006c4c6c7221 */ /* 0x000fe40000010000 */
[----:B------:R-:W-:Y:S01]  /*1180*/  FFMA.FTZ R161, R199, R76, R161 ;  /* 0x0000004cc7a17223 */ /* 0x000fe200000100a1 */
[----:B------:R-:W-:Y:S01]  /*1190*/  PRMT R76, RZ, 0x5410, R81 ;  /* 0x00005410ff4c7816 */ /* 0x000fe20000000051 */
[----:B------:R-:W-:-:S02]  /*11a0*/  FFMA.FTZ R115, R156, R79, R115 ;  /* 0x0000004f9c737223 */ /* 0x000fc40000010073 */
[----:B------:R-:W-:Y:S02]  /*11b0*/  FADD.FTZ R114, R79, R114 ;  /* 0x000000724f727221 */ /* 0x000fe40000010000 */
[-C--:B------:R-:W-:Y:S02]  /*11c0*/  FFMA.FTZ R111, R154, R77.reuse, R111 ;  /* 0x0000004d9a6f7223 */ /* 0x080fe4000001006f */
[----:B------:R-:W-:Y:S02]  /*11d0*/  FADD.FTZ R110, R77, R110 ;  /* 0x0000006e4d6e7221 */ /* 0x000fe40000010000 */
[----:B------:R-:W-:Y:S02]  /*11e0*/  FMUL.FTZ R214, R207, R214 ;  /* 0x000000d6cfd67220 */ /* 0x000fe40000410000 */
[----:B------:R-:W-:Y:S02]  /*11f0*/  FMUL.FTZ R77, R168, R77 ;  /* 0x0000004da84d7220 */ /* 0x000fe40000410000 */
[----:B------:R-:W-:Y:S01]  /*1200*/  IMAD.MOV.U32 R79, RZ, RZ, R141 ;  /* 0x000000ffff4f7224 */ /* 0x000fe200078e008d */
[----:B------:R-:W-:Y:S01]  /*1210*/  PRMT R159, RZ, 0x5410, R159 ;  /* 0x00005410ff9f7816 */ /* 0x000fe2000000009f */
[----:B------:R-:W-:-:S02]  /*1220*/  FFMA.FTZ R113, R154, R135, R113 ;  /* 0x000000879a717223 */ /* 0x000fc40000010071 */
[----:B------:R-:W-:Y:S02]  /*1230*/  FADD.FTZ R112, R135, R112 ;  /* 0x0000007087707221 */ /* 0x000fe40000010000 */
[----:B------:R-:W-:Y:S02]  /*1240*/  FFMA.FTZ R103, R214, R76, R103 ;  /* 0x0000004cd6677223 */ /* 0x000fe40000010067 */
[----:B------:R-:W-:Y:S01]  /*1250*/  FADD.FTZ R102, R76, R102 ;  /* 0x000000664c667221 */ /* 0x000fe20000010000 */
[----:B------:R-:W-:Y:S01]  /*1260*/  PRMT R79, RZ, 0x5410, R79 ;  /* 0x00005410ff4f7816 */ /* 0x000fe2000000004f */
[----:B------:R-:W-:Y:S01]  /*1270*/  FFMA.FTZ R135, R178, R135, R77 ;  /* 0x00000087b2877223 */ /* 0x000fe2000001004d */
[----:B------:R-:W-:Y:S01]  /*1280*/  MOV R77, R139 ;  /* 0x0000008b004d7202 */ /* 0x000fe20000000f00 */
[----:B------:R-:W-:Y:S02]  /*1290*/  FFMA.FTZ R107, R162, R78, R107 ;  /* 0x0000004ea26b7223 */ /* 0x000fe4000001006b */
[----:B------:R-:W-:Y:S01]  /*12a0*/  FADD.FTZ R106, R78, R106 ;  /* 0x0000006a4e6a7221 */ /* 0x000fe20000010000 */
[----:B------:R-:W-:Y:S01]  /*12b0*/  MOV R78, R144 ;  /* 0x00000090004e7202 */ /* 0x000fe20000000f00 */
[----:B------:R-:W-:-:S02]  /*12c0*/  FMUL.FTZ R76, R167, R76 ;  /* 0x0000004ca74c7220 */ /* 0x000fc40000410000 */
[----:B------:R-:W-:Y:S02]  /*12d0*/  FADD.FTZ R82, -R180, R82 ;  /* 0x00000052b4527221 */ /* 0x000fe40000010100 */
[-C--:B------:R-:W-:Y:S02]  /*12e0*/  FFMA.FTZ R105, R214, R159.reuse, R105 ;  /* 0x0000009fd6697223 */ /* 0x080fe40000010069 */
[----:B------:R-:W-:Y:S01]  /*12f0*/  FADD.FTZ R104, R159, R104 ;  /* 0x000000689f687221 */ /* 0x000fe20000010000 */
[----:B------:R-:W-:Y:S01]  /*1300*/  PRMT R77, RZ, 0x5410, R77 ;  /* 0x00005410ff4d7816 */ /* 0x000fe2000000004d */
[----:B------:R-:W-:Y:S01]  /*1310*/  FFMA.FTZ R159, R177, R159, R76 ;  /* 0x0000009fb19f7223 */ /* 0x000fe2000001004c */
[----:B------:R-:W-:Y:S01]  /*1320*/  MOV R76, R142 ;  /* 0x0000008e004c7202 */ /* 0x000fe20000000f00 */
[----:B------:R-:W-:Y:S01]  /*1330*/  FMUL.FTZ R210, R207, R82 ;  /* 0x00000052cfd27220 */ /* 0x000fe20000410000 */
[----:B------:R-:W-:Y:S01]  /*1340*/  PRMT R78, RZ, 0x5410, R78 ;  /* 0x00005410ff4e7816 */ /* 0x000fe2000000004e */
[----:B------:R-:W-:Y:S01]  /*1350*/  FMUL.FTZ R157, R188, R79 ;  /* 0x0000004fbc9d7220 */ /* 0x000fe20000410000 */
[----:B------:R-:W-:Y:S01]  /*1360*/  SHF.R.U32.HI R80, RZ, 0x10, R141 ;  /* 0x00000010ff507819 */ /* 0x000fe2000001168d */
[C---:B------:R-:W-:Y:S01]  /*1370*/  FADD.FTZ R84, -R180.reuse, R84 ;  /* 0x00000054b4547221 */ /* 0x040fe20000010100 */
[----:B------:R-:W-:Y:S01]  /*1380*/  PRMT R76, RZ, 0x5410, R76 ;  /* 0x00005410ff4c7816 */ /* 0x000fe2000000004c */
[----:B------:R-:W-:Y:S01]  /*1390*/  FADD.FTZ R160, -R180, R83 ;  /* 0x00000053b4a07221 */ /* 0x000fe20000010100 */
[----:B------:R-:W-:Y:S01]  /*13a0*/  SHF.R.U64 R83, R144, 0x10, R145 ;  /* 0x0000001090537819 */ /* 0x000fe20000001291 */
[----:B------:R-:W-:-:S02]  /*13b0*/  FFMA.FTZ R101, R210, R77, R101 ;  /* 0x0000004dd2657223 */ /* 0x000fc40000010065 */
[----:B------:R-:W-:Y:S02]  /*13c0*/  FADD.FTZ R100, R77, R100 ;  /* 0x000000644d647221 */ /* 0x000fe40000010000 */
[----:B------:R-:W-:Y:S01]  /*13d0*/  FFMA.FTZ R157, R198, R77, R157 ;  /* 0x0000004dc69d7223 */ /* 0x000fe2000001009d */
[----:B------:R-:W-:Y:S01]  /*13e0*/  PRMT R77, RZ, 0x5410, R80 ;  /* 0x00005410ff4d7816 */ /* 0x000fe20000000050 */
[----:B------:R-:W-:Y:S02]  /*13f0*/  FMUL.FTZ R216, R207, R84 ;  /* 0x00000054cfd87220 */ /* 0x000fe40000410000 */
[----:B------:R-:W-:Y:S02]  /*1400*/  FMUL.FTZ R219, R187, R78 ;  /* 0x0000004ebbdb7220 */ /* 0x000fe40000410000 */
[C---:B------:R-:W-:Y:S01]  /*1410*/  FADD.FTZ R80, -R180.reuse, R85 ;  /* 0x00000055b4507221 */ /* 0x040fe20000010100 */
[----:B------:R-:W-:Y:S01]  /*1420*/  SHF.R.U32.HI R139, RZ, 0x10, R139 ;  /* 0x00000010ff8b7819 */ /* 0x000fe2000001168b */
[----:B------:R-:W-:Y:S01]  /*1430*/  FADD.FTZ R82, -R180, R87 ;  /* 0x00000057b4527221 */ /* 0x000fe20000010100 */
[----:B------:R-:W-:Y:S01]  /*1440*/  SHF.R.U64 R87, R142, 0x10, R143 ;  /* 0x000000108e577819 */ /* 0x000fe2000000128f */
[----:B------:R-:W-:-:S02]  /*1450*/  FFMA.FTZ R47, R216, R76, R47 ;  /* 0x0000004cd82f7223 */ /* 0x000fc4000001002f */
[----:B------:R-:W-:Y:S02]  /*1460*/  FADD.FTZ R41, R76, R41 ;  /* 0x000000294c297221 */ /* 0x000fe40000010000 */
[----:B------:R-:W-:Y:S01]  /*1470*/  FFMA.FTZ R219, R197, R76, R219 ;  /* 0x0000004cc5db7223 */ /* 0x000fe200000100db */
[----:B------:R-:W-:Y:S01]  /*1480*/  PRMT R76, RZ, 0x5410, R83 ;  /* 0x00005410ff4c7816 */ /* 0x000fe20000000053 */
[C---:B------:R-:W-:Y:S02]  /*1490*/  FMUL.FTZ R160, R207.reuse, R160 ;  /* 0x000000a0cfa07220 */ /* 0x040fe40000410000 */
[----:B------:R-:W-:Y:S01]  /*14a0*/  FMUL.FTZ R215, R207, R80 ;  /* 0x00000050cfd77220 */ /* 0x000fe20000410000 */
[----:B------:R-:W-:Y:S01]  /*14b0*/  PRMT R139, RZ, 0x5410, R139 ;  /* 0x00005410ff8b7816 */ /* 0x000fe2000000008b */
[----:B------:R-:W-:Y:S01]  /*14c0*/  FFMA.FTZ R50, R160, R77, R50 ;  /* 0x0000004da0327223 */ /* 0x000fe20000010032 */
[----:B------:R-:W-:Y:S01]  /*14d0*/  PRMT R144, RZ, 0x5410, R87 ;  /* 0x00005410ff907816 */ /* 0x000fe20000000057 */
[----:B------:R-:W-:-:S02]  /*14e0*/  FADD.FTZ R51, R77, R51 ;  /* 0x000000334d337221 */ /* 0x000fc40000010000 */
[-C--:B------:R-:W-:Y:S02]  /*14f0*/  FFMA.FTZ R12, R215, R76.reuse, R12 ;  /* 0x0000004cd70c7223 */ /* 0x080fe4000001000c */
[----:B------:R-:W-:Y:S01]  /*1500*/  FADD.FTZ R24, R76, R24 ;  /* 0x000000184c187221 */ /* 0x000fe20000010000 */
[----:B------:R-:W-:Y:S01]  /*1510*/  SHF.R.U32.HI R81, RZ, 0x10, R145 ;  /* 0x00000010ff517819 */ /* 0x000fe20000011691 */
[----:B------:R-:W-:Y:S02]  /*1520*/  FMUL.FTZ R77, R166, R77 ;  /* 0x0000004da64d7220 */ /* 0x000fe40000410000 */
[----:B------:R-:W-:Y:S02]  /*1530*/  FMUL.FTZ R76, R165, R76 ;  /* 0x0000004ca54c7220 */ /* 0x000fe40000410000 */
[----:B------:R-:W-:Y:S02]  /*1540*/  FFMA.FTZ R97, R160, R139, R97 ;  /* 0x0000008ba0617223 */ /* 0x000fe40000010061 */
[----:B------:R-:W-:-:S02]  /*1550*/  FADD.FTZ R96, R139, R96 ;  /* 0x000000608b607221 */ /* 0x000fc40000010000 */
[-C--:B------:R-:W-:Y:S02]  /*1560*/  FFMA.FTZ R46, R215, R144.reuse, R46 ;  /* 0x00000090d72e7223 */ /* 0x080fe4000001002e */
[----:B------:R-:W-:Y:S01]  /*1570*/  FADD.FTZ R42, R144, R42 ;  /* 0x0000002a902a7221 */ /* 0x000fe20000010000 */
[----:B------:R-:W-:Y:S01]  /*1580*/  SHF.R.U32.HI R85, RZ, 0x10, R143 ;  /* 0x00000010ff557819 */ /* 0x000fe2000001168f */
[----:B------:R-:W-:Y:S02]  /*1590*/  FFMA.FTZ R99, R210, R79, R99 ;  /* 0x0000004fd2637223 */ /* 0x000fe40000010063 */
[----:B------:R-:W-:Y:S01]  /*15a0*/  FADD.FTZ R98, R79, R98 ;  /* 0x000000624f627221 */ /* 0x000fe20000010000 */
[----:B------:R-:W-:Y:S01]  /*15b0*/  MOV R79, R145 ;  /* 0x00000091004f7202 */ /* 0x000fe20000000f00 */
[----:B------:R-:W-:Y:S01]  /*15c0*/  FFMA.FTZ R139, R176, R139, R77 ;  /* 0x0000008bb08b7223 */ /* 0x000fe2000001004d */
[----:B------:R-:W-:Y:S01]  /*15d0*/  MOV R77, R143 ;  /* 0x0000008f004d7202 */ /* 0x000fe20000000f00 */
[----:B------:R-:W-:Y:S01]  /*15e0*/  FFMA.FTZ R144, R175, R144, R76 ;  /* 0x00000090af907223 */ /* 0x000fe2000001004c */
[----:B------:R-:W-:Y:S01]  /*15f0*/  PRMT R76, RZ, 0x5410, R81 ;  /* 0x00005410ff4c7816 */ /* 0x000fe20000000051 */
[----:B------:R-:W-:-:S02]  /*1600*/  FADD.FTZ R86, -R180, R86 ;  /* 0x00000056b4567221 */ /* 0x000fc40000010100 */
[----:B------:R-:W-:Y:S02]  /*1610*/  FFMA.FTZ R13, R216, R78, R13 ;  /* 0x0000004ed80d7223 */ /* 0x000fe4000001000d */
[----:B------:R-:W-:Y:S01]  /*1620*/  FADD.FTZ R23, R78, R23 ;  /* 0x000000174e177221 */ /* 0x000fe20000010000 */
[----:B------:R-:W-:Y:S01]  /*1630*/  MOV R78, R148 ;  /* 0x00000094004e7202 */ /* 0x000fe20000000f00 */
[C---:B------:R-:W-:Y:S01]  /*1640*/  FMUL.FTZ R143, R207.reuse, R82 ;  /* 0x00000052cf8f7220 */ /* 0x040fe20000410000 */
[----:B------:R-:W-:Y:S01]  /*1650*/  PRMT R79, RZ, 0x5410, R79 ;  /* 0x00005410ff4f7816 */ /* 0x000fe2000000004f */
[----:B------:R-:W-:Y:S01]  /*1660*/  FMUL.FTZ R212, R207, R86 ;  /* 0x00000056cfd47220 */ /* 0x000fe20000410000 */
[----:B------:R-:W-:Y:S01]  /*1670*/  PRMT R78, RZ, 0x5410, R78 ;  /* 0x00005410ff4e7816 */ /* 0x000fe2000000004e */
[----:B------:R-:W-:Y:S02]  /*1680*/  FFMA.FTZ R14, R143, R76, R14 ;  /* 0x0000004c8f0e7223 */ /* 0x000fe4000001000e */
[----:B------:R-:W-:-:S02]  /*1690*/  FADD.FTZ R3, R76, R3 ;  /* 0x000000034c037221 */ /* 0x000fc40000010000 */
[----:B------:R-:W-:Y:S01]  /*16a0*/  FMUL.FTZ R138, R164, R76 ;  /* 0x0000004ca48a7220 */ /* 0x000fe20000410000 */
[----:B------:R-:W-:Y:S01]  /*16b0*/  MOV R76, R146 ;  /* 0x00000092004c7202 */ /* 0x000fe20000000f00 */
[----:B------:R-:W-:Y:S01]  /*16c0*/  FADD.FTZ R88, -R180, R88 ;  /* 0x00000058b4587221 */ /* 0x000fe20000010100 */
[----:B------:R-:W-:Y:S01]  /*16d0*/  PRMT R77, RZ, 0x5410, R77 ;  /* 0x00005410ff4d7816 */ /* 0x000fe2000000004d */
[-C--:B------:R-:W-:Y:S01]  /*16e0*/  FFMA.FTZ R15, R212, R79.reuse, R15 ;  /* 0x0000004fd40f7223 */ /* 0x080fe2000001000f */
[--C-:B------:R-:W-:Y:S01]  /*16f0*/  SHF.R.U64 R83, R148, 0x10, R149.reuse ;  /* 0x0000001094537819 */ /* 0x100fe20000001295 */
[----:B------:R-:W-:Y:S01]  /*1700*/  FADD.FTZ R4, R79, R4 ;  /* 0x000000044f047221 */ /* 0x000fe20000010000 */
[----:B------:R-:W-:Y:S01]  /*1710*/  SHF.R.U32.HI R81, RZ, 0x10, R149 ;  /* 0x00000010ff517819 */ /* 0x000fe20000011695 */
[----:B------:R-:W-:Y:S01]  /*1720*/  FMUL.FTZ R141, R186, R79 ;  /* 0x0000004fba8d7220 */ /* 0x000fe20000410000 */
[----:B------:R-:W-:Y:S01]  /*1730*/  MOV R79, R149 ;  /* 0x00000095004f7202 */ /* 0x000fe20000000f00 */
[----:B------:R-:W-:Y:S01]  /*1740*/  FMUL.FTZ R218, R207, R88 ;  /* 0x00000058cfda7220 */ /* 0x000fe20000410000 */
[----:B------:R-:W-:Y:S01]  /*1750*/  PRMT R76, RZ, 0x5410, R76 ;  /* 0x00005410ff4c7816 */ /* 0x000fe2000000004c */
[----:B------:R-:W-:-:S02]  /*1760*/  FMUL.FTZ R149, R185, R78 ;  /* 0x0000004eb9957220 */ /* 0x000fc40000410000 */
[-C--:B------:R-:W-:Y:S02]  /*1770*/  FFMA.FTZ R31, R212, R77.reuse, R31 ;  /* 0x0000004dd41f7223 */ /* 0x080fe4000001001f */
[----:B------:R-:W-:Y:S02]  /*1780*/  FADD.FTZ R39, R77, R39 ;  /* 0x000000274d277221 */ /* 0x000fe40000010000 */
[----:B------:R-:W-:Y:S01]  /*1790*/  FFMA.FTZ R141, R196, R77, R141 ;  /* 0x0000004dc48d7223 */ /* 0x000fe2000001008d */
[----:B------:R-:W-:Y:S01]  /*17a0*/  PRMT R77, RZ, 0x5410, R85 ;  /* 0x00005410ff4d7816 */ /* 0x000fe20000000055 */
[----:B------:R-:W-:Y:S01]  /*17b0*/  FADD.FTZ R80, -R180, R89 ;  /* 0x00000059b4507221 */ /* 0x000fe20000010100 */
[----:B------:R-:W-:Y:S01]  /*17c0*/  SHF.R.U64 R146, R146, 0x10, R147 ;  /* 0x0000001092927819 */ /* 0x000fe20000001293 */
[----:B------:R-:W-:Y:S02]  /*17d0*/  FFMA.FTZ R45, R218, R76, R45 ;  /* 0x0000004cda2d7223 */ /* 0x000fe4000001002d */
[----:B------:R-:W-:-:S02]  /*17e0*/  FADD.FTZ R37, R76, R37 ;  /* 0x000000254c257221 */ /* 0x000fc40000010000 */
[----:B------:R-:W-:Y:S01]  /*17f0*/  FFMA.FTZ R149, R195, R76, R149 ;  /* 0x0000004cc3957223 */ /* 0x000fe20000010095 */
[----:B------:R-:W-:Y:S01]  /*1800*/  PRMT R76, RZ, 0x5410, R83 ;  /* 0x00005410ff4c7816 */ /* 0x000fe20000000053 */
[----:B------:R-:W-:Y:S01]  /*1810*/  FMUL.FTZ R217, R207, R80 ;  /* 0x00000050cfd97220 */ /* 0x000fe20000410000 */
[----:B------:R-:W-:Y:S01]  /*1820*/  PRMT R146, RZ, 0x5410, R146 ;  /* 0x00005410ff927816 */ /* 0x000fe20000000092 */
[-C--:B------:R-:W-:Y:S02]  /*1830*/  FFMA.FTZ R32, R143, R77.reuse, R32 ;  /* 0x0000004d8f207223 */ /* 0x080fe40000010020 */
[----:B------:R-:W-:Y:S02]  /*1840*/  FADD.FTZ R40, R77, R40 ;  /* 0x000000284d287221 */ /* 0x000fe40000010000 */
[----:B------:R-:W-:Y:S01]  /*1850*/  FFMA.FTZ R138, R174, R77, R138 ;  /* 0x0000004dae8a7223 */ /* 0x000fe2000001008a */
[----:B------:R-:W-:Y:S01]  /*1860*/  PRMT R79, RZ, 0x5410, R79 ;  /* 0x00005410ff4f7816 */ /* 0x000fe2000000004f */
[----:B------:R-:W-:-:S02]  /*1870*/  IMAD.MOV.U32 R77, RZ, RZ, R147 ;  /* 0x000000ffff4d7224 */ /* 0x000fc400078e0093 */
[-C--:B------:R-:W-:Y:S02]  /*1880*/  FFMA.FTZ R16, R217, R76.reuse, R16 ;  /* 0x0000004cd9107223 */ /* 0x080fe40000010010 */
[----:B------:R-:W-:Y:S02]  /*1890*/  FADD.FTZ R5, R76, R5 ;  /* 0x000000054c057221 */ /* 0x000fe40000010000 */
[----:B------:R-:W-:Y:S02]  /*18a0*/  FADD.FTZ R90, -R180, R90 ;  /* 0x0000005ab45a7221 */ /* 0x000fe40000010100 */
[----:B------:R-:W-:Y:S01]  /*18b0*/  FMUL.FTZ R76, R133, R76 ;  /* 0x0000004c854c7220 */ /* 0x000fe20000410000 */
[----:B------:R-:W-:Y:S01]  /*18c0*/  PRMT R77, RZ, 0x5410, R77 ;  /* 0x00005410ff4d7816 */ /* 0x000fe2000000004d */
[----:B------:R-:W-:Y:S02]  /*18d0*/  FFMA.FTZ R49, R217, R146, R49 ;  /* 0x00000092d9317223 */ /* 0x000fe40000010031 */
[----:B------:R-:W-:Y:S01]  /*18e0*/  FADD.FTZ R38, R146, R38 ;  /* 0x0000002692267221 */ /* 0x000fe20000010000 */
[----:B------:R-:W-:Y:S01]  /*18f0*/  SHF.R.U32.HI R84, RZ, 0x10, R147 ;  /* 0x00000010ff547819 */ /* 0x000fe20000011693 */
[----:B------:R-:W-:-:S02]  /*1900*/  FMUL.FTZ R148, R207, R90 ;  /* 0x0000005acf947220 */ /* 0x000fc40000410000 */
[----:B------:R-:W-:Y:S01]  /*1910*/  FFMA.FTZ R146, R173, R146, R76 ;  /* 0x00000092ad927223 */ /* 0x000fe2000001004c */
[----:B------:R-:W-:Y:S01]  /*1920*/  PRMT R76, RZ, 0x5410, R81 ;  /* 0x00005410ff4c7816 */ /* 0x000fe20000000051 */
[----:B------:R-:W-:Y:S02]  /*1930*/  FMUL.FTZ R142, R184, R79 ;  /* 0x0000004fb88e7220 */ /* 0x000fe40000410000 */
[----:B------:R-:W-:Y:S02]  /*1940*/  FADD.FTZ R82, -R180, R91 ;  /* 0x0000005bb4527221 */ /* 0x000fe40000010100 */
[-C--:B------:R-:W-:Y:S02]  /*1950*/  FFMA.FTZ R29, R148, R77.reuse, R29 ;  /* 0x0000004d941d7223 */ /* 0x080fe4000001001d */
[----:B------:R-:W-:Y:S02]  /*1960*/  FADD.FTZ R35, R77, R35 ;  /* 0x000000234d237221 */ /* 0x000fe40000010000 */
[----:B------:R-:W-:Y:S01]  /*1970*/  FFMA.FTZ R142, R194, R77, R142 ;  /* 0x0000004dc28e7223 */ /* 0x000fe2000001008e */
[----:B------:R-:W-:Y:S01]  /*1980*/  PRMT R77, RZ, 0x5410, R84 ;  /* 0x00005410ff4d7816 */ /* 0x000fe20000000054 */
[----:B------:R-:W-:-:S02]  /*1990*/  FMUL.FTZ R145, R207, R82 ;  /* 0x00000052cf917220 */ /* 0x000fc40000410000 */
[----:B------:R-:W-:Y:S02]  /*19a0*/  FMUL.FTZ R140, R132, R76 ;  /* 0x0000004c848c7220 */ /* 0x000fe40000410000 */
[-C--:B------:R-:W-:Y:S02]  /*19b0*/  FFMA.FTZ R30, R145, R77.reuse, R30 ;  /* 0x0000004d911e7223 */ /* 0x080fe4000001001e */
[----:B------:R-:W-:Y:S02]  /*19c0*/  FADD.FTZ R36, R77, R36 ;  /* 0x000000244d247221 */ /* 0x000fe40000010000 */
[----:B------:R-:W-:Y:S01]  /*19d0*/  FFMA.FTZ R140, R172, R77, R140 ;  /* 0x0000004dac8c7223 */ /* 0x000fe2000001008c */
[----:B------:R-:W-:Y:S01]  /*19e0*/  MOV R77, R150 ;  /* 0x00000096004d7202 */ /* 0x000fe20000000f00 */
[----:B------:R-:W-:Y:S02]  /*19f0*/  FFMA.FTZ R18, R145, R76, R18 ;  /* 0x0000004c91127223 */ /* 0x000fe40000010012 */
[----:B------:R-:W-:-:S02]  /*1a00*/  FADD.FTZ R7, R76, R7 ;  /* 0x000000074c077221 */ /* 0x000fc40000010000 */
[----:B------:R-:W-:Y:S02]  /*1a10*/  FFMA.FTZ R76, R134, R155, RZ ;  /* 0x0000009b864c7223 */ /* 0x000fe400000100ff */
[----:B------:R-:W-:Y:S01]  /*1a20*/  FADD.FTZ R82, RZ, R155 ;  /* 0x0000009bff527221 */ /* 0x000fe20000010000 */
[----:B------:R-:W-:Y:S01]  /*1a30*/  PRMT R220, RZ, 0x5410, R77 ;  /* 0x00005410ffdc7816 */ /* 0x000fe2000000004d */
        /* <DEDUP_REMOVED lines=15> */
[----:B------:R-:W-:Y:S01]  /*1b30*/  FADD.FTZ R8, R79, R8 ;  /* 0x000000084f087221 */ /* 0x000fe20000010000 */
[----:B------:R-:W-:Y:S01]  /*1b40*/  MOV R79, R152 ;  /* 0x00000098004f7202 */ /* 0x000fe20000000f00 */
[----:B------:R-:W-:-:S02]  /*1b50*/  FFMA.FTZ R76, R216, R219, R76 ;  /* 0x000000dbd84c7223 */ /* 0x000fc4000001004c */
[----:B------:R-:W-:Y:S02]  /*1b60*/  FADD.FTZ R77, R219, R82 ;  /* 0x00000052db4d7221 */ /* 0x000fe40000010000 */
[----:B------:R-:W-:Y:S01]  /*1b70*/  FADD.FTZ R92, -R180, R92 ;  /* 0x0000005cb45c7221 */ /* 0x000fe20000010100 */
[----:B------:R-:W-:Y:S01]  /*1b80*/  PRMT R79, RZ, 0x5410, R79 ;  /* 0x00005410ff4f7816 */ /* 0x000fe2000000004f */
[----:B------:R-:W-:Y:S02]  /*1b90*/  FFMA.FTZ R76, R215, R144, R76 ;  /* 0x00000090d74c7223 */ /* 0x000fe4000001004c */
[----:B------:R-:W-:Y:S02]  /*1ba0*/  FADD.FTZ R82, R144, R77 ;  /* 0x0000004d90527221 */ /* 0x000fe40000010000 */
[----:B------:R-:W-:Y:S02]  /*1bb0*/  FFMA.FTZ R17, R218, R78, R17 ;  /* 0x0000004eda117223 */ /* 0x000fe40000010011 */
[----:B------:R-:W-:Y:S01]  /*1bc0*/  FADD.FTZ R6, R78, R6 ;  /* 0x000000064e067221 */ /* 0x000fe20000010000 */
[----:B------:R-:W-:Y:S01]  /*1bd0*/  MOV R78, R151 ;  /* 0x00000097004e7202 */ /* 0x000fe20000000f00 */
[----:B------:R-:W-:-:S02]  /*1be0*/  FMUL.FTZ R221, R207, R92 ;  /* 0x0000005ccfdd7220 */ /* 0x000fc40000410000 */
[----:B------:R-:W-:Y:S02]  /*1bf0*/  FFMA.FTZ R76, R212, R141, R76 ;  /* 0x0000008dd44c7223 */ /* 0x000fe4000001004c */
[----:B------:R-:W-:Y:S01]  /*1c00*/  FADD.FTZ R77, R141, R82 ;  /* 0x000000528d4d7221 */ /* 0x000fe20000010000 */
[----:B------:R-:W-:Y:S01]  /*1c10*/  PRMT R209, RZ, 0x5410, R78 ;  /* 0x00005410ffd17816 */ /* 0x000fe2000000004e */
[-C--:B------:R-:W-:Y:S02]  /*1c20*/  FFMA.FTZ R34, R221, R79.reuse, R34 ;  /* 0x0000004fdd227223 */ /* 0x080fe40000010022 */
[----:B------:R-:W-:Y:S02]  /*1c30*/  FADD.FTZ R48, R79, R48 ;  /* 0x000000304f307221 */ /* 0x000fe40000010000 */
[----:B------:R-:W-:Y:S02]  /*1c40*/  FMUL.FTZ R79, R183, R79 ;  /* 0x0000004fb74f7220 */ /* 0x000fe40000410000 */
[----:B------:R-:W-:-:S02]  /*1c50*/  FFMA.FTZ R76, R143, R138, R76 ;  /* 0x0000008a8f4c7223 */ /* 0x000fc4000001004c */
[----:B------:R-:W-:Y:S02]  /*1c60*/  FADD.FTZ R78, R138, R77 ;  /* 0x0000004d8a4e7221 */ /* 0x000fe40000010000 */
[-C--:B------:R-:W-:Y:S02]  /*1c70*/  FFMA.FTZ R26, R221, R220.reuse, R26 ;  /* 0x000000dcdd1a7223 */ /* 0x080fe4000001001a */
[----:B------:R-:W-:Y:S02]  /*1c80*/  FADD.FTZ R28, R220, R28 ;  /* 0x0000001cdc1c7221 */ /* 0x000fe40000010000 */
[----:B------:R-:W-:Y:S02]  /*1c90*/  FFMA.FTZ R220, R193, R220, R79 ;  /* 0x000000dcc1dc7223 */ /* 0x000fe4000001004f */
[----:B------:R-:W-:Y:S02]  /*1ca0*/  FFMA.FTZ R76, R218, R149, R76 ;  /* 0x00000095da4c7223 */ /* 0x000fe4000001004c */
[----:B------:R-:W-:Y:S01]  /*1cb0*/  FADD.FTZ R79, R149, R78 ;  /* 0x0000004e954f7221 */ /* 0x000fe20000010000 */
[----:B------:R-:W-:Y:S01]  /*1cc0*/  SHF.R.U64 R84, R152, 0x10, R153 ;  /* 0x0000001098547819 */ /* 0x000fe20000001299 */
[----:B------:R-:W-:-:S02]  /*1cd0*/  FADD.FTZ R222, -R180, R93 ;  /* 0x0000005db4de7221 */ /* 0x000fc40000010100 */
[----:B------:R-:W-:Y:S02]  /*1ce0*/  FFMA.FTZ R77, R217, R146, R76 ;  /* 0x00000092d94d7223 */ /* 0x000fe4000001004c */
[----:B------:R-:W-:Y:S01]  /*1cf0*/  FADD.FTZ R79, R146, R79 ;  /* 0x0000004f924f7221 */ /* 0x000fe20000010000 */
[----:B------:R-:W-:Y:S01]  /*1d00*/  SHF.R.U64 R211, R150, 0x10, R151 ;  /* 0x0000001096d37819 */ /* 0x000fe20000001297 */
[----:B------:R-:W-:Y:S01]  /*1d10*/  IMAD.MOV.U32 R80, RZ, RZ, R153 ;  /* 0x000000ffff507224 */ /* 0x000fe200078e0099 */
[----:B------:R-:W-:Y:S01]  /*1d20*/  PRMT R84, RZ, 0x5410, R84 ;  /* 0x00005410ff547816 */ /* 0x000fe20000000054 */
[----:B------:R-:W-:Y:S02]  /*1d30*/  FADD.FTZ R94, -R180, R94 ;  /* 0x0000005eb45e7221 */ /* 0x000fe40000010100 */
[----:B------:R-:W-:Y:S02]  /*1d40*/  FMUL.FTZ R222, R207, R222 ;  /* 0x000000decfde7220 */ /* 0x000fe40000410000 */
[----:B------:R-:W-:-:S02]  /*1d50*/  FFMA.FTZ R77, R148, R142, R77 ;  /* 0x0000008e944d7223 */ /* 0x000fc4000001004d */
[----:B------:R-:W-:Y:S01]  /*1d60*/  FADD.FTZ R79, R142, R79 ;  /* 0x0000004f8e4f7221 */ /* 0x000fe20000010000 */
[----:B------:R-:W-:Y:S01]  /*1d70*/  SHF.R.U32.HI R83, RZ, 0x10, R153 ;  /* 0x00000010ff537819 */ /* 0x000fe20000011699 */
[----:B------:R-:W-:Y:S01]  /*1d80*/  FFMA.FTZ R27, R222, R84, R27 ;  /* 0x00000054de1b7223 */ /* 0x000fe2000001001b */
[----:B------:R-:W-:Y:S01]  /*1d90*/  PRMT R211, RZ, 0x5410, R211 ;  /* 0x00005410ffd37816 */ /* 0x000fe200000000d3 */
[----:B------:R-:W-:Y:S01]  /*1da0*/  FADD.FTZ R9, R84, R9 ;  /* 0x0000000954097221 */ /* 0x000fe20000010000 */
[----:B------:R-:W-:Y:S01]  /*1db0*/  PRMT R80, RZ, 0x5410, R80 ;  /* 0x00005410ff507816 */ /* 0x000fe20000000050 */
[----:B------:R-:W-:Y:S01]  /*1dc0*/  FMUL.FTZ R224, R207, R94 ;  /* 0x0000005ecfe07220 */ /* 0x000fe20000410000 */
[----:B------:R-:W-:Y:S01]  /*1dd0*/  SHF.R.U32.HI R147, RZ, 0x10, R151 ;  /* 0x00000010ff937819 */ /* 0x000fe20000011697 */
[----:B------:R-:W-:Y:S02]  /*1de0*/  FMUL.FTZ R84, R131, R84 ;  /* 0x0000005483547220 */ /* 0x000fe40000410000 */
[----:B------:R-:W-:-:S02]  /*1df0*/  FFMA.FTZ R77, R145, R140, R77 ;  /* 0x0000008c914d7223 */ /* 0x000fc4000001004d */
[----:B------:R-:W-:Y:S01]  /*1e00*/  FADD.FTZ R79, R140, R79 ;  /* 0x0000004f8c4f7221 */ /* 0x000fe20000010000 */
[----:B------:R-:W-:Y:S01]  /*1e10*/  PRMT R81, RZ, 0x5410, R83 ;  /* 0x00005410ff517816 */ /* 0x000fe20000000053 */
[----:B------:R-:W-:Y:S02]  /*1e20*/  FADD.FTZ R180, -R180, R95 ;  /* 0x0000005fb4b47221 */ /* 0x000fe40000010100 */
[-C--:B------:R-:W-:Y:S02]  /*1e30*/  FFMA.FTZ R11, R222, R211.reuse, R11 ;  /* 0x000000d3de0b7223 */ /* 0x080fe4000001000b */
[----:B------:R-:W-:Y:S02]  /*1e40*/  FADD.FTZ R22, R211, R22 ;  /* 0x00000016d3167221 */ /* 0x000fe40000010000 */
[----:B------:R-:W-:Y:S02]  /*1e50*/  FFMA.FTZ R33, R224, R80, R33 ;  /* 0x00000050e0217223 */ /* 0x000fe40000010021 */
[----:B------:R-:W-:Y:S01]  /*1e60*/  FADD.FTZ R43, R80, R43 ;  /* 0x0000002b502b7221 */ /* 0x000fe20000010000 */
[----:B------:R-:W-:Y:S01]  /*1e70*/  PRMT R147, RZ, 0x5410, R147 ;  /* 0x00005410ff937816 */ /* 0x000fe20000000093 */
[----:B------:R-:W-:-:S02]  /*1e80*/  FFMA.FTZ R211, R171, R211, R84 ;  /* 0x000000d3abd37223 */ /* 0x000fc40000010054 */
[----:B------:R-:W-:Y:S02]  /*1e90*/  FMUL.FTZ R80, R182, R80 ;  /* 0x00000050b6507220 */ /* 0x000fe40000410000 */
[----:B------:R-:W-:Y:S02]  /*1ea0*/  FFMA.FTZ R77, R221, R220, R77 ;  /* 0x000000dcdd4d7223 */ /* 0x000fe4000001004d */
[----:B------:R-:W-:Y:S02]  /*1eb0*/  FADD.FTZ R76, R220, R79 ;  /* 0x0000004fdc4c7221 */ /* 0x000fe40000010000 */
[----:B------:R-:W-:Y:S02]  /*1ec0*/  FMUL.FTZ R213, R207, R180 ;  /* 0x000000b4cfd57220 */ /* 0x000fe40000410000 */
[----:B------:R-:W-:Y:S02]  /*1ed0*/  FFMA.FTZ R25, R224, R209, R25 ;  /* 0x000000d1e0197223 */ /* 0x000fe40000010019 */
[----:B------:R-:W-:-:S02]  /*1ee0*/  FADD.FTZ R2, R209, R2 ;  /* 0x00000002d1027221 */ /* 0x000fc40000010000 */
[----:B------:R-:W-:Y:S02]  /*1ef0*/  FMUL.FTZ R78, R130, R81 ;  /* 0x00000051824e7220 */ /* 0x000fe40000410000 */
[----:B------:R-:W-:Y:S02]  /*1f00*/  FFMA.FTZ R209, R192, R209, R80 ;  /* 0x000000d1c0d17223 */ /* 0x000fe40000010050 */
[----:B------:R-:W-:Y:S02]  /*1f10*/  FFMA.FTZ R77, R222, R211, R77 ;  /* 0x000000d3de4d7223 */ /* 0x000fe4000001004d */
[----:B------:R-:W-:Y:S02]  /*1f20*/  FADD.FTZ R76, R76, R211 ;  /* 0x000000d34c4c7221 */ /* 0x000fe40000010000 */
[-C--:B------:R-:W-:Y:S02]  /*1f30*/  FFMA.FTZ R20, R213, R147.reuse, R20 ;  /* 0x00000093d5147223 */ /* 0x080fe40000010014 */
[----:B------:R-:W-:Y:S01]  /*1f40*/  FADD.FTZ R21, R147, R21 ;  /* 0x0000001593157221 */ /* 0x000fe20000010000 */
[----:B------:R-:W-:Y:S01]  /*1f50*/  IADD3 R202, R202, c[0x0][0x160], RZ ;  /* 0x00005800caca7a10 */ /* 0x000fe20007ffe0ff */
[----:B------:R-:W-:-:S02]  /*1f60*/  FFMA.FTZ R147, R170, R147, R78 ;  /* 0x00000093aa937223 */ /* 0x000fc4000001004e */
[----:B------:R-:W-:Y:S02]  /*1f70*/  FFMA.FTZ R78, R224, R209, R77 ;  /* 0x000000d1e04e7223 */ /* 0x000fe4000001004d */
[----:B------:R-:W-:Y:S01]  /*1f80*/  FADD.FTZ R76, R76, R209 ;  /* 0x000000d14c4c7221 */ /* 0x000fe20000010000 */
[----:B------:R-:W-:Y:S01]  /*1f90*/  LOP3.LUT P1, RZ, R0, 0x1f, RZ, 0xc0, !PT ;  /* 0x0000001f00ff7812 */ /* 0x000fe2000782c0ff */
[----:B------:R-:W-:Y:S01]  /*1fa0*/  FFMA.FTZ R44, R213, R81, R44 ;  /* 0x00000051d52c7223 */ /* 0x000fe2000001002c */
[----:B------:R-:W-:Y:S01]  /*1fb0*/  ISETP.GE.AND P3, PT, R202, c[0x0][0x164], PT ;  /* 0x00005900ca007a0c */ /* 0x000fe20003f66270 */
[----:B------:R-:W-:Y:S02]  /*1fc0*/  FADD.FTZ R10, R81, R10 ;  /* 0x0000000a510a7221 */ /* 0x000fe40000010000 */
[----:B------:R-:W-:Y:S02]  /*1fd0*/  FFMA.FTZ R83, R213, R147, R78 ;  /* 0x00000093d5537223 */ /* 0x000fe4000001004e */
[----:B------:R-:W-:Y:S01]  /*1fe0*/  FADD.FTZ R81, R76, R147 ;  /* 0x000000934c517221 */ /* 0x000fe20000010000 */
[----:B------:R-:W-:Y:S05]  /*1ff0*/  BRA.DIV ~URZ, `(.L_x_951) ;  /* 0x000019a27f007947 */ /* 0x000fea000b800000 */
[----:B------:R0:W1:Y:S02]  /*2000*/  SHFL.DOWN PT, R78, R81, 0x10, 0x1f ;  /* 0x0a001f00514e7f89 */ /* 0x00006400000e0000 */
.L_x_960:
        /* <DEDUP_REMOVED lines=18> */
.L_x_961:
[----:B------:R-:W-:Y:S01]  /*2130*/  LOP3.LUT P4, RZ, R208, 0xff, RZ, 0xc0, !PT ;  /* 0x000000ffd0ff7812 */ /* 0x000fe2000788c0ff */
[----:B-1----:R-:W-:Y:S01]  /*2140*/  FADD.FTZ R93, R76, R83 ;  /* 0x000000534c5d7221 */ /* 0x002fe20000010000 */
[----:B------:R-:W-:Y:S01]  /*2150*/  PLOP3.LUT P0, PT, PT, PT, PT, 0x80, 0x0 ;  /* 0x000000000000781c */ /* 0x000fe20003f0f070 */
[----:B--2---:R-:W-:Y:S01]  /*2160*/  FADD.FTZ R92, R92, R81 ;  /* 0x000000515c5c7221 */ /* 0x004fe20000010000 */
[----:B------:R-:W-:Y:S01]  /*2170*/  @!P1 PLOP3.LUT P0, PT, P4, PT, PT, 0x80, 0x0 ;  /* 0x000000000000981c */ /* 0x000fe2000270f070 */
[----:B------:R-:W-:Y:S01]  /*2180*/  ULDC.U8 UR6, c[0x0][0x1f0] ;  /* 0x00007c0000067ab9 */ /* 0x000fe20000000000 */
[----:B------:R-:W-:Y:S02]  /*2190*/  SHF.R.U32.HI R77, RZ, 0x5, R0 ;  /* 0x00000005ff4d7819 */ /* 0x000fe40000011600 */
[----:B------:R-:W-:Y:S01]  /*21a0*/  MOV R180, UR6 ;  /* 0x0000000600b47c02 */ /* 0x000fe20008000f00 */
[----:B------:R-:W-:Y:S01]  /*21b0*/  WARPSYNC 0xffffffff ;  /* 0xffffffff00007948 */ /* 0x000fe20003800000 */
[----:B------:R-:W-:-:S02]  /*21c0*/  @!P1 LOP3.LUT R78, R77, 0x7fffff8, RZ, 0xc0, !PT ;  /* 0x07fffff84d4e9812 */ /* 0x000fc400078ec0ff */
[----:B------:R-:W-:Y:S02]  /*21d0*/  LOP3.LUT R95, R77, 0x7fffff8, RZ, 0xc0, !PT ;  /* 0x07fffff84d5f7812 */ /* 0x000fe400078ec0ff */
[----:B------:R-:W-:Y:S02]  /*21e0*/  ISETP.NE.U32.AND P2, PT, RZ, c[0x0][0x218], PT ;  /* 0x00008600ff007a0c */ /* 0x000fe40003f45070 */
[----:B------:R-:W-:Y:S02]  /*21f0*/  @!P4 IADD3 R95, R95, 0x8, RZ ;  /* 0x000000085f5fc810 */ /* 0x000fe40007ffe0ff */
[----:B------:R-:W-:Y:S02]  /*2200*/  @!P0 IADD3 R78, R78, 0x8, RZ ;  /* 0x000000084e4e8810 */ /* 0x000fe40007ffe0ff */
[----:B------:R-:W-:Y:S02]  /*2210*/  SHF.L.U32 R95, R95, 0x3, RZ ;  /* 0x000000035f5f7819 */ /* 0x000fe400000006ff */
[----:B------:R-:W-:-:S02]  /*2220*/  @!P1 LOP3.LUT R94, R78, 0x7, R77, 0xf8, !PT ;  /* 0x000000074e5e9812 */ /* 0x000fc400078ef84d */
[----:B------:R-:W-:Y:S02]  /*2230*/  ISETP.NE.AND P0, PT, R180, RZ, PT ;  /* 0x000000ffb400720c */ /* 0x000fe40003f05270 */
[----:B------:R-:W-:Y:S01]  /*2240*/  ISETP.NE.AND.EX P2, PT, RZ, c[0x0][0x21c], PT, P2 ;  /* 0x00008700ff007a0c */ /* 0x000fe20003f45320 */
[----:B------:R-:W-:Y:S04]  /*2250*/  @!P1 STS.64 [R94.X8+0x5000], R92 ;  /* 0x0050005c5e009388 */ /* 0x000fe80000008a00 */
[----:B------:R-:W-:Y:S01]  /*2260*/  BAR.SYNC.DEFER_BLOCKING 0x0 ;  /* 0x0000000000007b1d */ /* 0x000fe20000010000 */
[----:B------:R-:W-:Y:S02]  /*2270*/  ISETP.NE.U32.AND P1, PT, RZ, c[0x0][0x258], PT ;  /* 0x00009600ff007a0c */ /* 0x000fe40003f25070 */
[----:B------:R-:W-:-:S02]  /*2280*/  ISETP.NE.U32.AND P5, PT, RZ, c[0x0][0x250], PT ;  /* 0x00009400ff007a0c */ /* 0x000fc40003fa5070 */
[----:B------:R-:W-:Y:S02]  /*2290*/  ISETP.NE.AND.EX P1, PT, RZ, c[0x0][0x25c], PT, P1 ;  /* 0x00009700ff007a0c */ /* 0x000fe40003f25310 */
        /* <DEDUP_REMOVED lines=12> */
[----:B------:R-:W-:Y:S01]  /*2360*/  @P1 MOV R82, 0x10 ;  /* 0x0000001000521802 */ /* 0x000fe20000000f00 */
[----:B------:R-:W-:-:S02]  /*2370*/  FADD.FTZ R76, R83, R76 ;  /* 0x0000004c534c7221 */ /* 0x000fc40000010000 */
[----:B--2---:R-:W-:Y:S02]  /*2380*/  FADD.FTZ R151, R151, R84 ;  /* 0x0000005497977221 */ /* 0x004fe40000010000 */
[----:B------:R-:W-:Y:S02]  /*2390*/  FADD.FTZ R76, R76, R85 ;  /* 0x000000554c4c7221 */ /* 0x000fe40000010000 */
[----:B------:R-:W-:Y:S02]  /*23a0*/  FADD.FTZ R151, R86, R151 ;  /* 0x0000009756977221 */ /* 0x000fe40000010000 */
[----:B------:R-:W-:Y:S02]  /*23b0*/  FADD.FTZ R76, R87, R76 ;  /* 0x0000004c574c7221 */ /* 0x000fe40000010000 */
[----:B---3--:R-:W-:Y:S02]  /*23c0*/  FADD.FTZ R151, R151, R88 ;  /* 0x0000005897977221 */ /* 0x008fe40000010000 */
[----:B------:R-:W-:-:S02]  /*23d0*/  FADD.FTZ R76, R76, R89 ;  /* 0x000000594c4c7221 */ /* 0x000fc40000010000 */
        /* <DEDUP_REMOVED lines=8> */
[-CC-:B------:R-:W-:Y:S02]  /*2460*/  FFMA.FTZ R154, R154, R76.reuse, R77.reuse ;  /* 0x0000004c9a9a7223 */ /* 0x180fe4000001004d */
[----:B------:R-:W-:Y:S02]  /*2470*/  FADD.FTZ R158, R137, -R158 ;  /* 0x8000009e899e7221 */ /* 0x000fe40000010000 */
[-CC-:B------:R-:W-:Y:S02]  /*2480*/  FFMA.FTZ R134, R134, R76.reuse, R77.reuse ;  /* 0x0000004c86867223 */ /* 0x180fe4000001004d */
[----:B------:R-:W-:Y:S02]  /*2490*/  FFMA.FTZ R81, R156, R76, R77 ;  /* 0x0000004c9c517223 */ /* 0x000fe4000001004d */
[----:B------:R-:W-:-:S02]  /*24a0*/  FADD.FTZ R154, R135, -R154 ;  /* 0x8000009a879a7221 */ /* 0x000fc40000010000 */
[----:B------:R-:W-:Y:S02]  /*24b0*/  FMUL.FTZ R78, R207, R158 ;  /* 0x0000009ecf4e7220 */ /* 0x000fe40000410000 */
[----:B------:R-:W-:Y:S02]  /*24c0*/  FADD.FTZ R134, R155, -R134 ;  /* 0x800000869b867221 */ /* 0x000fe40000010000 */
[----:B------:R-:W-:Y:S02]  /*24d0*/  FADD.FTZ R136, R136, -R81 ;  /* 0x8000005188887221 */ /* 0x000fe40000010000 */
[----:B------:R-:W-:Y:S02]  /*24e0*/  FMUL.FTZ R86, R207, R154 ;  /* 0x0000009acf567220 */ /* 0x000fe40000410000 */
[----:B-----5:R-:W-:Y:S02]  /*24f0*/  @P2 FADD.FTZ R78, R53, R78 ;  /* 0x0000004e354e2221 */ /* 0x020fe40000010000 */
[----:B------:R-:W-:-:S02]  /*2500*/  FMUL.FTZ R79, R207, R134 ;  /* 0x00000086cf4f7220 */ /* 0x000fc40000410000 */
[----:B------:R-:W-:Y:S01]  /*2510*/  FMUL.FTZ R81, R207, R136 ;  /* 0x00000088cf517220 */ /* 0x000fe20000410000 */
[----:B------:R-:W0:Y:S01]  /*2520*/  F2F.BF16.F32 R80, R78 ;  /* 0x0000004e00507304 */ /* 0x000e220000202000 */
[----:B------:R-:W-:Y:S02]  /*2530*/  @P2 FADD.FTZ R86, R55, R86 ;  /* 0x0000005637562221 */ /* 0x000fe40000010000 */
[-CC-:B------:R-:W-:Y:S02]  /*2540*/  FFMA.FTZ R214, R214, R76.reuse, R77.reuse ;  /* 0x0000004cd6d67223 */ /* 0x180fe4000001004d */
[----:B------:R-:W-:Y:S02]  /*2550*/  FFMA.FTZ R215, R215, R76, R77 ;  /* 0x0000004cd7d77223 */ /* 0x000fe4000001004d */
[----:B------:R-:W-:Y:S01]  /*2560*/  @P2 FADD.FTZ R79, R52, R79 ;  /* 0x0000004f344f2221 */ /* 0x000fe20000010000 */
[----:B------:R-:W1:Y:S01]  /*2570*/  F2F.BF16.F32 R84, R86 ;  /* 0x0000005600547304 */ /* 0x000e620000202000 */
[----:B------:R-:W-:-:S02]  /*2580*/  @P2 FADD.FTZ R81, R54, R81 ;  /* 0x0000005136512221 */ /* 0x000fc40000010000 */
[-CC-:B------:R-:W-:Y:S02]  /*2590*/  FFMA.FTZ R160, R160, R76.reuse, R77.reuse ;  /* 0x0000004ca0a07223 */ /* 0x180fe4000001004d */
[-CC-:B------:R-:W-:Y:S02]  /*25a0*/  FFMA.FTZ R143, R143, R76.reuse, R77.reuse ;  /* 0x0000004c8f8f7223 */ /* 0x180fe4000001004d */
[-CC-:B------:R-:W-:Y:S01]  /*25b0*/  FFMA.FTZ R162, R162, R76.reuse, R77.reuse ;  /* 0x0000004ca2a27223 */ /* 0x180fe2000001004d */
[----:B------:R-:W2:Y:S01]  /*25c0*/  F2F.BF16.F32 R85, R79 ;  /* 0x0000004f00557304 */ /* 0x000ea20000202000 */
[----:B------:R-:W-:Y:S01]  /*25d0*/  FADD.FTZ R214, R159, -R214 ;  /* 0x800000d69fd67221 */ /* 0x000fe20000010000 */
[----:B0-----:R-:W-:Y:S01]  /*25e0*/  @P5 PRMT R128, R80, 0x7610, R128 ;  /* 0x0000761050805816 */ /* 0x001fe20000000080 */
[-CC-:B------:R-:W-:Y:S02]  /*25f0*/  FFMA.FTZ R210, R210, R76.reuse, R77.reuse ;  /* 0x0000004cd2d27223 */ /* 0x180fe4000001004d */
[----:B------:R-:W-:-:S02]  /*2600*/  FFMA.FTZ R216, R216, R76, R77 ;  /* 0x0000004cd8d87223 */ /* 0x000fc4000001004d */
[----:B------:R-:W-:Y:S01]  /*2610*/  FADD.FTZ R144, R144, -R215 ;  /* 0x800000d790907221 */ /* 0x000fe20000010000 */
[----:B------:R-:W0:Y:S01]  /*2620*/  F2F.BF16.F32 R87, R81 ;  /* 0x0000005100577304 */ /* 0x000e220000202000 */
[-C--:B------:R-:W-:Y:S01]  /*2630*/  FFMA.FTZ R212, R212, R76.reuse, R77 ;  /* 0x0000004cd4d47223 */ /* 0x080fe2000001004d */
[----:B-1----:R-:W-:Y:S01]  /*2640*/  @P5 PRMT R127, R84, 0x7610, R127 ;  /* 0x00007610547f5816 */ /* 0x002fe2000000007f */
[-CC-:B------:R-:W-:Y:S02]  /*2650*/  FFMA.FTZ R218, R218, R76.reuse, R77.reuse ;  /* 0x0000004cdada7223 */ /* 0x180fe4000001004d */
[-CC-:B------:R-:W-:Y:S02]  /*2660*/  FFMA.FTZ R217, R217, R76.reuse, R77.reuse ;  /* 0x0000004cd9d97223 */ /* 0x180fe4000001004d */
[-C--:B------:R-:W-:Y:S01]  /*2670*/  FFMA.FTZ R83, R148, R76.reuse, R77 ;  /* 0x0000004c94537223 */ /* 0x080fe2000001004d */
[----:B--2---:R-:W-:Y:S01]  /*2680*/  @P5 PRMT R125, R85, 0x7610, R125 ;  /* 0x00007610557d5816 */ /* 0x004fe2000000007d */
[----:B------:R-:W-:-:S02]  /*2690*/  FFMA.FTZ R145, R145, R76, R77 ;  /* 0x0000004c91917223 */ /* 0x000fc4000001004d */
[-CC-:B------:R-:W-:Y:S02]  /*26a0*/  FFMA.FTZ R221, R221, R76.reuse, R77.reuse ;  /* 0x0000004cdddd7223 */ /* 0x180fe4000001004d */
[-CC-:B------:R-:W-:Y:S02]  /*26b0*/  FFMA.FTZ R222, R222, R76.reuse, R77.reuse ;  /* 0x0000004cdede7223 */ /* 0x180fe4000001004d */
[-C--:B------:R-:W-:Y:S01]  /*26c0*/  FFMA.FTZ R224, R224, R76.reuse, R77 ;  /* 0x0000004ce0e07223 */ /* 0x080fe2000001004d */
[----:B0-----:R-:W-:Y:S01]  /*26d0*/  @P5 PRMT R126, R87, 0x7610, R126 ;  /* 0x00007610577e5816 */ /* 0x001fe2000000007e */
[----:B------:R-:W-:Y:S02]  /*26e0*/  FADD.FTZ R160, R139, -R160 ;  /* 0x800000a08ba07221 */ /* 0x000fe40000010000 */
[----:B------:R-:W-:Y:S02]  /*26f0*/  FADD.FTZ R138, R138, -R143 ;  /* 0x8000008f8a8a7221 */ /* 0x000fe40000010000 */
[----:B------:R-:W-:Y:S01]  /*2700*/  FFMA.FTZ R76, R213, R76, R77 ;  /* 0x0000004cd54c7223 */ /* 0x000fe2000001004d */
[----:B------:R-:W-:Y:S01]  /*2710*/  SEL R77, R78, R73, P0 ;  /* 0x000000494e4d7207 */ /* 0x000fe20000000000 */
[----:B------:R-:W-:Y:S01]  /*2720*/  FMUL.FTZ R158, R207, R214 ;  /* 0x000000d6cf9e7220 */ /* 0x000fe20000410000 */
[----:B------:R-:W-:Y:S01]  /*2730*/  SEL R78, R81, R74, P0 ;  /* 0x0000004a514e7207 */ /* 0x000fe20000000000 */
[----:B------:R-:W-:-:S02]  /*2740*/  FMUL.FTZ R154, R207, R144 ;  /* 0x00000090cf9a7220 */ /* 0x000fc40000410000 */
[----:B------:R-:W-:Y:S02]  /*2750*/  FADD.FTZ R140, R140, -R145 ;  /* 0x800000918c8c7221 */ /* 0x000fe40000010000 */
[----:B------:R-:W-:Y:S02]  /*2760*/  FADD.FTZ R210, R157, -R210 ;  /* 0x800000d29dd27221 */ /* 0x000fe40000010000 */
[----:B------:R-:W-:Y:S02]  /*2770*/  FMUL.FTZ R160, R207, R160 ;  /* 0x000000a0cfa07220 */ /* 0x000fe40000410000 */
[----:B------:R-:W-:Y:S02]  /*2780*/  FADD.FTZ R212, R141, -R212 ;  /* 0x800000d48dd47221 */ /* 0x000fe40000010000 */
[----:B------:R-:W-:Y:S02]  /*2790*/  FMUL.FTZ R156, R207, R138 ;  /* 0x0000008acf9c7220 */ /* 0x000fe40000410000 */
[----:B------:R-:W-:-:S02]  /*27a0*/  FADD.FTZ R76, R147, -R76 ;  /* 0x8000004c934c7221 */ /* 0x000fc40000010000 */
[----:B------:R-:W-:Y:S02]  /*27b0*/  FADD.FTZ R162, R161, -R162 ;  /* 0x800000a2a1a27221 */ /* 0x000fe40000010000 */
[----:B------:R-:W-:Y:S02]  /*27c0*/  FADD.FTZ R216, R219, -R216 ;  /* 0x800000d8dbd87221 */ /* 0x000fe40000010000 */
[----:B------:R-:W-:Y:S02]  /*27d0*/  FADD.FTZ R146, R146, -R217 ;  /* 0x800000d992927221 */ /* 0x000fe40000010000 */
[----:B------:R-:W-:Y:S02]  /*27e0*/  FADD.FTZ R222, R211, -R222 ;  /* 0x800000ded3de7221 */ /* 0x000fe40000010000 */
[----:B------:R-:W-:Y:S02]  /*27f0*/  @P2 FADD.FTZ R158, R57, R158 ;  /* 0x0000009e399e2221 */ /* 0x000fe40000010000 */
[----:B------:R-:W-:-:S02]  /*2800*/  @P2 FADD.FTZ R154, R61, R154 ;  /* 0x0000009a3d9a2221 */ /* 0x000fc40000010000 */
[C---:B------:R-:W-:Y:S01]  /*2810*/  FMUL.FTZ R148, R207.reuse, R140 ;  /* 0x0000008ccf947220 */ /* 0x040fe20000410000 */
[----:B------:R-:W-:Y:S01]  /*2820*/  F2F.BF16.F32 R92, R158 ;  /* 0x0000009e005c7304 */ /* 0x000fe20000202000 */
[----:B------:R-:W-:Y:S02]  /*2830*/  FMUL.FTZ R163, R207, R210 ;  /* 0x000000d2cfa37220 */ /* 0x000fe40000410000 */
[----:B------:R-:W-:Y:S02]  /*2840*/  @P2 FADD.FTZ R160, R59, R160 ;  /* 0x000000a03ba02221 */ /* 0x000fe40000010000 */
[----:B------:R-:W-:Y:S02]  /*2850*/  FMUL.FTZ R159, R207, R212 ;  /* 0x000000d4cf9f7220 */ /* 0x000fe40000410000 */
[----:B------:R-:W-:Y:S01]  /*2860*/  @P2 FADD.FTZ R156, R63, R156 ;  /* 0x0000009c3f9c2221 */ /* 0x000fe20000010000 */
[----:B------:R-:W-:Y:S01]  /*2870*/  F2F.BF16.F32 R150, R154 ;  /* 0x0000009a00967304 */ /* 0x000fe20000202000 */
[----:B------:R-:W-:Y:S01]  /*2880*/  FMUL.FTZ R140, R207, R76 ;  /* 0x0000004ccf8c7220 */ /* 0x000fe20000410000 */
[----:B------:R-:W-:Y:S01]  /*2890*/  SEL R76, R79, R72, P0 ;  /* 0x000000484f4c7207 */ /* 0x000fe20000000000 */
[C---:B------:R-:W-:Y:S01]  /*28a0*/  FMUL.FTZ R161, R207.reuse, R162 ;  /* 0x000000a2cfa17220 */ /* 0x040fe20000410000 */
[----:B------:R-:W-:Y:S01]  /*28b0*/  SEL R79, R86, R75, P0 ;  /* 0x0000004b564f7207 */ /* 0x000fe20000000000 */
[C---:B------:R-:W-:Y:S01]  /*28c0*/  FMUL.FTZ R157, R207.reuse, R216 ;  /* 0x000000d8cf9d7220 */ /* 0x040fe20000410000 */
[----:B------:R-:W-:Y:S01]  /*28d0*/  SHF.L.U32 R86, R84, 0x10, RZ ;  /* 0x0000001054567819 */ /* 0x000fe200000006ff */
[----:B------:R-:W-:Y:S01]  /*28e0*/  FADD.FTZ R142, R142, -R83 ;  /* 0x800000538e8e7221 */ /* 0x000fe20000010000 */
[----:B------:R-:W0:Y:S01]  /*28f0*/  F2F.BF16.F32 R94, R160 ;  /* 0x000000a0005e7304 */ /* 0x000e220000202000 */
[----:B------:R-:W-:-:S02]  /*2900*/  FMUL.FTZ R146, R207, R146 ;  /* 0x00000092cf927220 */ /* 0x000fc40000410000 */
[----:B------:R-:W-:Y:S02]  /*2910*/  FMUL.FTZ R144, R207, R222 ;  /* 0x000000decf907220 */ /* 0x000fe40000410000 */
[----:B------:R-:W-:-:S03]  /*2920*/  @P1 IMAD.WIDE.U32 R82, R129, R82, c[0x0][0x258] ;  /* 0x0000960081521625 */ /* 0x000fc600078e0052 */
[----:B------:R-:W1:Y:S01]  /*2930*/  F2F.BF16.F32 R152, R156 ;  /* 0x0000009c00987304 */ /* 0x000e620000202000 */
[----:B------:R-:W-:Y:S01]  /*2940*/  FADD.FTZ R224, R209, -R224 ;  /* 0x800000e0d1e07221 */ /* 0x000fe20000010000 */
[----:B------:R2:W-:Y:S01]  /*2950*/  @P1 STG.E.128 [R82.64], R76 ;  /* 0x0000004c52001986 */ /* 0x0005e2000c101d04 */
[----:B------:R-:W-:-:S04]  /*2960*/  IMAD.WIDE.U32 R80, R80, 0x10000, RZ ;  /* 0x0001000050507825 */ /* 0x000fc800078e00ff */
[----:B------:R-:W-:Y:S01]  /*2970*/  @P2 FADD.FTZ R163, R58, R163 ;  /* 0x000000a33aa32221 */ /* 0x000fe20000010000 */
[----:B------:R-:W-:Y:S01]  /*2980*/  LOP3.LUT R81, R81, R86, R87, 0xfe, !PT ;  /* 0x0000005651517212 */ /* 0x000fe200078efe57 */
[----:B------:R-:W-:Y:S01]  /*2990*/  @P2 FADD.FTZ R159, R62, R159 ;  /* 0x0000009f3e9f2221 */ /* 0x000fe20000010000 */
[----:B------:R-:W-:Y:S01]  /*29a0*/  LOP3.LUT R80, R80, R85, RZ, 0xfc, !PT ;  /* 0x0000005550507212 */ /* 0x000fe200078efcff */
[----:B------:R-:W-:Y:S01]  /*29b0*/  FADD.FTZ R218, R149, -R218 ;  /* 0x800000da95da7221 */ /* 0x000fe20000010000 */
[----:B------:R-:W3:Y:S01]  /*29c0*/  F2F.BF16.F32 R95, R163 ;  /* 0x000000a3005f7304 */ /* 0x000ee20000202000 */
[----:B------:R-:W-:Y:S01]  /*29d0*/  FADD.FTZ R220, R220, -R221 ;  /* 0x800000dddcdc7221 */ /* 0x000fe20000010000 */
[----:B0-----:R-:W-:Y:S01]  /*29e0*/  SHF.L.U32 R90, R94, 0x10, RZ ;  /* 0x000000105e5a7819 */ /* 0x001fe200000006ff */
[----:B------:R-:W-:Y:S01]  /*29f0*/  IMAD.MOV.U32 R138, RZ, RZ, 0x8 ;  /* 0x00000008ff8a7424 */ /* 0x000fe200078e00ff */
[----:B-1----:R-:W-:Y:S01]  /*2a00*/  SHF.L.U32 R88, R152, 0x10, RZ ;  /* 0x0000001098587819 */ /* 0x002fe200000006ff */
[----:B------:R-:W-:-:S02]  /*2a10*/  @P2 FADD.FTZ R161, R56, R161 ;  /* 0x000000a138a12221 */ /* 0x000fc40000010000 */
[----:B------:R-:W-:Y:S01]  /*2a20*/  @P2 FADD.FTZ R157, R60, R157 ;  /* 0x0000009d3c9d2221 */ /* 0x000fe20000010000 */
[----:B------:R-:W-:Y:S01]  /*2a30*/  F2F.BF16.F32 R155, R159 ;  /* 0x0000009f009b7304 */ /* 0x000fe20000202000 */
[----:B------:R-:W-:Y:S02]  /*2a40*/  @P2 FADD.FTZ R146, R65, R146 ;  /* 0x0000009241922221 */ /* 0x000fe40000010000 */
[----:B------:R-:W-:Y:S02]  /*2a50*/  @P2 FADD.FTZ R144, R69, R144 ;  /* 0x0000009045902221 */ /* 0x000fe40000010000 */
[----:B------:R-:W-:Y:S02]  /*2a60*/  FMUL.FTZ R153, R207, R142 ;  /* 0x0000008ecf997220 */ /* 0x000fe40000410000 */
[----:B------:R-:W-:Y:S01]  /*2a70*/  @P2 FADD.FTZ R148, R67, R148 ;  /* 0x0000009443942221 */ /* 0x000fe20000010000 */
[----:B------:R-:W0:Y:S01]  /*2a80*/  F2F.BF16.F32 R93, R161 ;  /* 0x000000a1005d7304 */ /* 0x000e220000202000 */
[----:B------:R-:W-:-:S02]  /*2a90*/  @P2 FADD.FTZ R140, R71, R140 ;  /* 0x0000008c478c2221 */ /* 0x000fc40000010000 */
[C---:B------:R-:W-:Y:S02]  /*2aa0*/  FMUL.FTZ R147, R207.reuse, R224 ;  /* 0x000000e0cf937220 */ /* 0x040fe40000410000 */
[C---:B------:R-:W-:Y:S02]  /*2ab0*/  FMUL.FTZ R149, R207.reuse, R218 ;  /* 0x000000dacf957220 */ /* 0x040fe40000410000 */
[----:B------:R-:W-:Y:S01]  /*2ac0*/  FMUL.FTZ R145, R207, R220 ;  /* 0x000000dccf917220 */ /* 0x000fe20000410000 */
[----:B------:R-:W1:Y:S01]  /*2ad0*/  F2F.BF16.F32 R151, R157 ;  /* 0x0000009d00977304 */ /* 0x000e620000202000 */
[----:B--2---:R-:W-:Y:S01]  /*2ae0*/  IMAD.WIDE.U32 R82, R129, R138, c[0x0][0x248] ;  /* 0x0000920081527625 */ /* 0x004fe200078e008a */
[----:B------:R-:W-:-:S03]  /*2af0*/  @P1 MOV R207, 0x10 ;  /* 0x0000001000cf1802 */ /* 0x000fc60000000f00 */
[----:B------:R-:W-:Y:S01]  /*2b00*/  @P2 FADD.FTZ R153, R66, R153 ;  /* 0x0000009942992221 */ /* 0x000fe20000010000 */
[----:B------:R2:W-:Y:S01]  /*2b10*/  STG.E.64 [R82.64], R80 ;  /* 0x0000005052007986 */ /* 0x0005e2000c101b04 */
[----:B------:R-:W-:Y:S01]  /*2b20*/  @P2 FADD.FTZ R147, R70, R147 ;  /* 0x0000009346932221 */ /* 0x000fe20000010000 */
[----:B------:R-:W4:Y:S01]  /*2b30*/  F2F.BF16.F32 R141, R146 ;  /* 0x00000092008d7304 */ /* 0x000f220000202000 */
[----:B------:R-:W-:Y:S02]  /*2b40*/  @P2 FADD.FTZ R149, R64, R149 ;  /* 0x0000009540952221 */ /* 0x000fe40000010000 */
[----:B------:R-:W-:Y:S02]  /*2b50*/  @P2 FADD.FTZ R145, R68, R145 ;  /* 0x0000009144912221 */ /* 0x000fe40000010000 */
[----:B------:R-:W-:-:S03]  /*2b60*/  IMAD.WIDE.U32 R78, R92, 0x10000, RZ ;  /* 0x000100005c4e7825 */ /* 0x000fc600078e00ff */
[----:B------:R-:W2:Y:S01]  /*2b70*/  F2F.BF16.F32 R134, R144 ;  /* 0x0000009000867304 */ /* 0x000ea20000202000 */
[----:B------:R-:W-:Y:S01]  /*2b80*/  IMAD.WIDE.U32 R76, R150, 0x10000, RZ ;  /* 0x00010000964c7825 */ /* 0x000fe200078e00ff */
[----:B---3--:R-:W-:Y:S02]  /*2b90*/  LOP3.LUT R91, R79, R90, R95, 0xfe, !PT ;  /* 0x0000005a4f5b7212 */ /* 0x008fe400078efe5f */
[----:B0-----:R-:W-:Y:S01]  /*2ba0*/  LOP3.LUT R90, R78, R93, RZ, 0xfc, !PT ;  /* 0x0000005d4e5a7212 */ /* 0x001fe200078efcff */
[----:B------:R-:W-:Y:S01]  /*2bb0*/  @P1 IMAD.WIDE.U32 R206, R206, R207, c[0x0][0x258] ;  /* 0x00009600cece1625 */ /* 0x000fe200078e00cf */
[----:B------:R-:W-:Y:S02]  /*2bc0*/  LOP3.LUT R89, R77, R88, R155, 0xfe, !PT ;  /* 0x000000584d597212 */ /* 0x000fe400078efe9b */
[----:B------:R-:W0:Y:S01]  /*2bd0*/  F2F.BF16.F32 R142, R148 ;  /* 0x00000094008e7304 */ /* 0x000e220000202000 */
[----:B-1----:R-:W-:Y:S01]  /*2be0*/  LOP3.LUT R88, R76, R151, RZ, 0xfc, !PT ;  /* 0x000000974c587212 */ /* 0x002fe200078efcff */
[----:B----4-:R-:W-:-:S06]  /*2bf0*/  IMAD.WIDE.U32 R78, R141, 0x10000, RZ ;  /* 0x000100008d4e7825 */ /* 0x010fcc00078e00ff */
[----:B------:R-:W1:Y:S01]  /*2c00*/  F2F.BF16.F32 R136, R140 ;  /* 0x0000008c00887304 */ /* 0x000e620000202000 */
[----:B--2---:R-:W-:-:S07]  /*2c10*/  IMAD.WIDE.U32 R76, R134, 0x10000, RZ ;  /* 0x00010000864c7825 */ /* 0x004fce00078e00ff */
[----:B------:R-:W2:Y:S01]  /*2c20*/  F2F.BF16.F32 R143, R153 ;  /* 0x00000099008f7304 */ /* 0x000ea20000202000 */
[----:B0-----:R-:W-:-:S07]  /*2c30*/  SHF.L.U32 R86, R142, 0x10, RZ ;  /* 0x000000108e567819 */ /* 0x001fce00000006ff */
[----:B------:R-:W0:Y:S01]  /*2c40*/  F2F.BF16.F32 R137, R147 ;  /* 0x0000009300897304 */ /* 0x000e220000202000 */
[----:B-1----:R-:W-:-:S07]  /*2c50*/  SHF.L.U32 R84, R136, 0x10, RZ ;  /* 0x0000001088547819 */ /* 0x002fce00000006ff */
[----:B------:R-:W1:Y:S01]  /*2c60*/  F2F.BF16.F32 R139, R149 ;  /* 0x00000095008b7304 */ /* 0x000e620000202000 */
[----:B--2---:R-:W-:Y:S02]  /*2c70*/  LOP3.LUT R87, R79, R86, R143, 0xfe, !PT ;  /* 0x000000564f577212 */ /* 0x004fe400078efe8f */
[----:B------:R-:W-:-:S05]  /*2c80*/  SEL R79, R160, R75, P0 ;  /* 0x0000004ba04f7207 */ /* 0x000fca0000000000 */
[----:B------:R-:W2:Y:S01]  /*2c90*/  F2F.BF16.F32 R135, R145 ;  /* 0x0000009100877304 */ /* 0x000ea20000202000 */
[----:B0-----:R-:W-:Y:S02]  /*2ca0*/  LOP3.LUT R85, R77, R84, R137, 0xfe, !PT ;  /* 0x000000544d557212 */ /* 0x001fe400078efe89 */
[----:B------:R-:W-:Y:S02]  /*2cb0*/  SEL R77, R158, R73, P0 ;  /* 0x000000499e4d7207 */ /* 0x000fe40000000000 */
[----:B-1----:R-:W-:Y:S02]  /*2cc0*/  LOP3.LUT R86, R78, R139, RZ, 0xfc, !PT ;  /* 0x0000008b4e567212 */ /* 0x002fe400078efcff */
[----:B------:R-:W-:Y:S02]  /*2cd0*/  SEL R78, R163, R74, P0 ;  /* 0x0000004aa34e7207 */ /* 0x000fe40000000000 */
[----:B--2---:R-:W-:Y:S02]  /*2ce0*/  LOP3.LUT R84, R76, R135, RZ, 0xfc, !PT ;  /* 0x000000874c547212 */ /* 0x004fe400078efcff */
[----:B------:R-:W-:Y:S01]  /*2cf0*/  SEL R76, R161, R72, P0 ;  /* 0x00000048a14c7207 */ /* 0x000fe20000000000 */
        /* <DEDUP_REMOVED lines=8> */
.L_x_953:
[----:B------:R-:W-:Y:S01]  /*2d80*/  IADD3 R161, R129, 0x100, RZ ;  /* 0x0000010081a17810 */ /* 0x000fe20007ffe0ff */
[----:B------:R1:W-:Y:S01]  /*2d90*/  @P1 STG.E.128 [R206.64], R76 ;  /* 0x0000004cce001986 */ /* 0x0003e2000c101d04 */
[----:B------:R-:W-:Y:S02]  /*2da0*/  @P5 PRMT R125, R93, 0x7610, R125 ;  /* 0x000076105d7d5816 */ /* 0x000fe4000000007d */
[----:B------:R-:W-:Y:S01]  /*2db0*/  @P5 PRMT R128, R92, 0x7610, R128 ;  /* 0x000076105c805816 */ /* 0x000fe20000000080 */
[----:B------:R-:W-:Y:S01]  /*2dc0*/  IMAD.WIDE.U32 R92, R138, R161, c[0x0][0x248] ;  /* 0x000092008a5c7625 */ /* 0x000fe200078e00a1 */
[----:B0-----:R-:W-:Y:S02]  /*2dd0*/  @P1 MOV R81, 0x10 ;  /* 0x0000001000511802 */ /* 0x001fe40000000f00 */
[----:B------:R-:W-:Y:S02]  /*2de0*/  @P5 PRMT R126, R95, 0x7610, R126 ;  /* 0x000076105f7e5816 */ /* 0x000fe4000000007e */
[----:B------:R1:W-:Y:S01]  /*2df0*/  STG.E.64 [R92.64], R90 ;  /* 0x0000005a5c007986 */ /* 0x0003e2000c101b04 */
[----:B------:R-:W-:Y:S01]  /*2e00*/  @P5 PRMT R127, R94, 0x7610, R127 ;  /* 0x000076105e7f5816 */ /* 0x000fe2000000007f */
[----:B------:R-:W-:Y:S01]  /*2e10*/  @P1 IMAD.WIDE.U32 R94, R204, R81, c[0x0][0x258] ;  /* 0x00009600cc5e1625 */ /* 0x000fe200078e0051 */
[----:B------:R-:W-:-:S02]  /*2e20*/  SEL R80, R157, R72, P0 ;  /* 0x000000489d507207 */ /* 0x000fc40000000000 */
[----:B------:R-:W-:Y:S02]  /*2e30*/  SEL R81, R154, R73, P0 ;  /* 0x000000499a517207 */ /* 0x000fe40000000000 */
[----:B------:R-:W-:Y:S02]  /*2e40*/  SEL R82, R159, R74, P0 ;  /* 0x0000004a9f527207 */ /* 0x000fe40000000000 */
[----:B------:R-:W-:Y:S01]  /*2e50*/  SEL R83, R156, R75, P0 ;  /* 0x0000004b9c537207 */ /* 0x000fe20000000000 */
        /* <DEDUP_REMOVED lines=8> */
.L_x_954:
[----:B------:R-:W-:Y:S01]  /*2ee0*/  @P5 PRMT R125, R151, 0x7610, R125 ;  /* 0x00007610977d5816 */ /* 0x000fe2000000007d */
[----:B------:R2:W-:Y:S01]  /*2ef0*/  @P1 STG.E.128 [R94.64], R80 ;  /* 0x000000505e001986 */ /* 0x0005e2000c101d04 */
[----:B------:R-:W-:Y:S02]  /*2f00*/  IADD3 R151, R129, 0x200, RZ ;  /* 0x0000020081977810 */ /* 0x000fe40007ffe0ff */
[----:B-1----:R-:W-:Y:S02]  /*2f10*/  @P1 MOV R92, 0x10 ;  /* 0x00000010005c1802 */ /* 0x002fe40000000f00 */
[----:B------:R-:W-:Y:S01]  /*2f20*/  @P5 PRMT R128, R150, 0x7610, R128 ;  /* 0x0000761096805816 */ /* 0x000fe20000000080 */
[----:B------:R-:W-:Y:S01]  /*2f30*/  IMAD.WIDE.U32 R90, R138, R151, c[0x0][0x248] ;  /* 0x000092008a5a7625 */ /* 0x000fe200078e0097 */
[----:B------:R-:W-:Y:S02]  /*2f40*/  @P5 PRMT R126, R155, 0x7610, R126 ;  /* 0x000076109b7e5816 */ /* 0x000fe4000000007e */
[----:B------:R-:W-:Y:S01]  /*2f50*/  @P5 PRMT R127, R152, 0x7610, R127 ;  /* 0x00007610987f5816 */ /* 0x000fe2000000007f */
[----:B------:R-:W-:Y:S01]  /*2f60*/  @P1 IMAD.WIDE.U32 R92, R203, R92, c[0x0][0x258] ;  /* 0x00009600cb5c1625 */ /* 0x000fe200078e005c */
[----:B------:R2:W-:Y:S01]  /*2f70*/  STG.E.64 [R90.64], R88 ;  /* 0x000000585a007986 */ /* 0x0005e2000c101b04 */
[----:B0-----:R-:W-:-:S02]  /*2f80*/  SEL R76, R149, R72, P0 ;  /* 0x00000048954c7207 */ /* 0x001fc40000000000 */
[----:B------:R-:W-:Y:S02]  /*2f90*/  SEL R77, R146, R73, P0 ;  /* 0x00000049924d7207 */ /* 0x000fe40000000000 */
[----:B------:R-:W-:Y:S02]  /*2fa0*/  SEL R78, R153, R74, P0 ;  /* 0x0000004a994e7207 */ /* 0x000fe40000000000 */
[----:B------:R-:W-:Y:S01]  /*2fb0*/  SEL R79, R148, R75, P0 ;  /* 0x0000004b944f7207 */ /* 0x000fe20000000000 */
[----:B------:R-:W-:Y:S05]  /*2fc0*/  @!P5 BRA `(.L_x_955) ;  /* 0x000000700000d947 */ /* 0x000fea0003800000 */
[----:B--2---:R-:W-:Y:S02]  /*2fd0*/  LOP3.LUT R80, R128, 0xffff, RZ, 0xc0, !PT ;  /* 0x0000ffff80507812 */ /* 0x004fe400078ec0ff */
[----:B------:R-:W-:-:S03]  /*2fe0*/  PRMT R83, R126, 0x5410, R127 ;  /* 0x000054107e537816 */ /* 0x000fc6000000007f */
[----:B------:R-:W-:-:S05]  /*2ff0*/  IMAD.WIDE.U32 R80, R80, 0x10000, RZ ;  /* 0x0001000050507825 */ /* 0x000fca00078e00ff */
[----:B------:R-:W-:Y:S01]  /*3000*/  LOP3.LUT R81, R83, R81, RZ, 0xfc, !PT ;  /* 0x0000005153517212 */ /* 0x000fe200078efcff */
[----:B------:R-:W-:Y:S01]  /*3010*/  IMAD.WIDE.U32 R82, R138, R151, c[0x0][0x250] ;  /* 0x000094008a527625 */ /* 0x000fe200078e0097 */
[----:B------:R-:W-:-:S05]  /*3020*/  LOP3.LUT R80, R80, 0xffff, R125, 0xf8, !PT ;  /* 0x0000ffff50507812 */ /* 0x000fca00078ef87d */
[----:B------:R0:W-:Y:S02]  /*3030*/  STG.E.64 [R82.64], R80 ;  /* 0x0000005052007986 */ /* 0x0001e4000c101b04 */
.L_x_955:
[C---:B0-2---:R-:W-:Y:S01]  /*3040*/  IADD3 R83, R129.reuse, 0x300, RZ ;  /* 0x0000030081537810 */ /* 0x045fe20007ffe0ff */
[----:B------:R0:W-:Y:S01]  /*3050*/  @P1 STG.E.128 [R92.64], R76 ;  /* 0x0000004c5c001986 */ /* 0x0001e2000c101d04 */
[----:B------:R-:W-:Y:S02]  /*3060*/  IADD3 R129, R129, 0x400, RZ ;  /* 0x0000040081817810 */ /* 0x000fe40007ffe0ff */
[----:B------:R-:W-:Y:S02]  /*3070*/  @P1 MOV R80, 0x10 ;  /* 0x0000001000501802 */ /* 0x000fe40000000f00 */
[----:B------:R-:W-:Y:S02]  /*3080*/  @P5 PRMT R125, R139, 0x7610, R125 ;  /* 0x000076108b7d5816 */ /* 0x000fe4000000007d */
[----:B------:R-:W-:Y:S01]  /*3090*/  @P5 PRMT R128, R141, 0x7610, R128 ;  /* 0x000076108d805816 */ /* 0x000fe20000000080 */
[----:B------:R-:W-:Y:S01]  /*30a0*/  @P1 IMAD.WIDE.U32 R80, R205, R80, c[0x0][0x258] ;  /* 0x00009600cd501625 */ /* 0x000fe200078e0050 */
[----:B------:R-:W-:-:S02]  /*30b0*/  @P5 PRMT R126, R143, 0x7610, R126 ;  /* 0x000076108f7e5816 */ /* 0x000fc4000000007e */
[----:B------:R-:W-:Y:S02]  /*30c0*/  @P5 PRMT R127, R142, 0x7610, R127 ;  /* 0x000076108e7f5816 */ /* 0x000fe4000000007f */
[----:B------:R-:W-:Y:S02]  /*30d0*/  SEL R72, R145, R72, P0 ;  /* 0x0000004891487207 */ /* 0x000fe40000000000 */
[----:B------:R-:W-:Y:S02]  /*30e0*/  SEL R73, R144, R73, P0 ;  /* 0x0000004990497207 */ /* 0x000fe40000000000 */
[----:B------:R-:W-:Y:S01]  /*30f0*/  SEL R74, R147, R74, P0 ;  /* 0x0000004a934a7207 */ /* 0x000fe20000000000 */
[----:B0-----:R-:W-:Y:S01]  /*3100*/  IMAD.WIDE.U32 R78, R138, R83, c[0x0][0x248] ;  /* 0x000092008a4e7625 */ /* 0x001fe200078e0053 */
[----:B------:R-:W-:-:S03]  /*3110*/  SEL R75, R140, R75, P0 ;  /* 0x0000004b8c4b7207 */ /* 0x000fc60000000000 */
[----:B------:R-:W-:Y:S01]  /*3120*/  IMAD.WIDE.U32 R76, R138, R129, c[0x0][0x248] ;  /* 0x000092008a4c7625 */ /* 0x000fe200078e0081 */
[----:B------:R0:W-:Y:S01]  /*3130*/  STG.E.64 [R78.64], R86 ;  /* 0x000000564e007986 */ /* 0x0001e2000c101b04 */
[----:B------:R-:W-:Y:S05]  /*3140*/  @!P5 BRA `(.L_x_956) ;  /* 0x000000700000d947 */ /* 0x000fea0003800000 */
[----:B0-----:R-:W-:Y:S01]  /*3150*/  LOP3.LUT R78, R128, 0xffff, RZ, 0xc0, !PT ;  /* 0x0000ffff804e7812 */ /* 0x001fe200078ec0ff */
[----:B------:R-:W-:Y:S01]  /*3160*/  IMAD.WIDE.U32 R82, R138, R83, c[0x0][0x250] ;  /* 0x000094008a527625 */ /* 0x000fe200078e0053 */
[----:B------:R-:W-:-:S03]  /*3170*/  PRMT R87, R126, 0x5410, R127 ;  /* 0x000054107e577816 */ /* 0x000fc6000000007f */
[----:B------:R-:W-:-:S05]  /*3180*/  IMAD.WIDE.U32 R78, R78, 0x10000, RZ ;  /* 0x000100004e4e7825 */ /* 0x000fca00078e00ff */
[----:B------:R-:W-:Y:S02]  /*3190*/  LOP3.LUT R79, R87, R79, RZ, 0xfc, !PT ;  /* 0x0000004f574f7212 */ /* 0x000fe400078efcff */
[----:B------:R-:W-:-:S05]  /*31a0*/  LOP3.LUT R78, R78, 0xffff, R125, 0xf8, !PT ;  /* 0x0000ffff4e4e7812 */ /* 0x000fca00078ef87d */
[----:B------:R0:W-:Y:S02]  /*31b0*/  STG.E.64 [R82.64], R78 ;  /* 0x0000004e52007986 */ /* 0x0001e4000c101b04 */
.L_x_956:
[----:B------:R1:W-:Y:S01]  /*31c0*/  @P1 STG.E.128 [R80.64], R72 ;  /* 0x0000004850001986 */ /* 0x0003e2000c101d04 */
[----:B------:R-:W-:Y:S02]  /*31d0*/  @P5 PRMT R125, R135, 0x7610, R125 ;  /* 0x00007610877d5816 */ /* 0x000fe4000000007d */
[----:B------:R-:W-:Y:S01]  /*31e0*/  @P5 PRMT R128, R134, 0x7610, R128 ;  /* 0x0000761086805816 */ /* 0x000fe20000000080 */
[----:B------:R1:W-:Y:S01]  /*31f0*/  STG.E.64 [R76.64], R84 ;  /* 0x000000544c007986 */ /* 0x0003e2000c101b04 */
[----:B------:R-:W-:Y:S02]  /*3200*/  @P5 PRMT R126, R137, 0x7610, R126 ;  /* 0x00007610897e5816 */ /* 0x000fe4000000007e */
[----:B------:R-:W-:Y:S01]  /*3210*/  @P5 PRMT R127, R136, 0x7610, R127 ;  /* 0x00007610887f5816 */ /* 0x000fe2000000007f */
[----:B------:R-:W-:Y:S05]  /*3220*/  @!P5 BRA `(.L_x_957) ;  /* 0x000000700000d947 */ /* 0x000fea0003800000 */
[----:B-1----:R-:W-:Y:S02]  /*3230*/  LOP3.LUT R76, R128, 0xffff, RZ, 0xc0, !PT ;  /* 0x0000ffff804c7812 */ /* 0x002fe400078ec0ff */
[----:B0-----:R-:W-:-:S03]  /*3240*/  PRMT R79, R126, 0x5410, R127 ;  /* 0x000054107e4f7816 */ /* 0x001fc6000000007f */
[----:B------:R-:W-:-:S05]  /*3250*/  IMAD.WIDE.U32 R76, R76, 0x10000, RZ ;  /* 0x000100004c4c7825 */ /* 0x000fca00078e00ff */
[----:B------:R-:W-:Y:S01]  /*3260*/  LOP3.LUT R77, R79, R77, RZ, 0xfc, !PT ;  /* 0x0000004d4f4d7212 */ /* 0x000fe200078efcff */
[----:B------:R-:W-:Y:S01]  /*3270*/  IMAD.WIDE.U32 R78, R138, R129, c[0x0][0x250] ;  /* 0x000094008a4e7625 */ /* 0x000fe200078e0081 */
[----:B------:R-:W-:-:S05]  /*3280*/  LOP3.LUT R76, R76, 0xffff, R125, 0xf8, !PT ;  /* 0x0000ffff4c4c7812 */ /* 0x000fca00078ef87d */
[----:B------:R0:W-:Y:S02]  /*3290*/  STG.E.64 [R78.64], R76 ;  /* 0x0000004c4e007986 */ /* 0x0001e4000c101b04 */
.L_x_957:
[----:B------:R-:W-:Y:S01]  /*32a0*/  SEL R208, RZ, 0x1, P4 ;  /* 0x00000001ffd07807 */ /* 0x000fe20002000000 */
[----:B01----:R-:W-:Y:S01]  /*32b0*/  @P3 CALL.REL.NOINC `(.L_x_958) ;  /* 0x0000001000003944 */ /* 0x003fe20003c00000 */
[----:B------:R-:W-:Y:S05]  /*32c0*/  BRA `(.L_x_959) ;  /* 0xffffd7b000007947 */ /* 0x000fea000383ffff */
.L_x_958:
        /* <DEDUP_REMOVED lines=23> */
[----:B------:R-:W-:Y:S01]  /*3440*/  MOV R67, R96 ;  /* 0x0000006000437202 */ /* 0x000fe20000000f00 */
[----:B------:R-:W-:Y:S01]  /*3450*/  IMAD.MOV.U32 R96, RZ, RZ, R23 ;  /* 0x000000ffff607224 */ /* 0x000fe200078e0017 */
        /* <DEDUP_REMOVED lines=53> */
.L_x_950:
[----:B------:R-:W0:Y:S01]  /*37b0*/  S2UR UR6, SR_CTAID.X ;  /* 0x00000000000679c3 */ /* 0x000e220000002500 */
[----:B------:R-:W-:Y:S01]  /*37c0*/  HFMA2.MMA R9, -RZ, RZ, 0, 9.5367431640625e-07 ;  /* 0x00000010ff097435 */ /* 0x000fe200000001ff */
[C---:B------:R-:W-:Y:S02]  /*37d0*/  LOP3.LUT R3, R0.reuse, 0xff, RZ, 0xc0, !PT ;  /* 0x000000ff00037812 */ /* 0x040fe400078ec0ff */
        /* <DEDUP_REMOVED lines=28> */
.L_x_951:
[----:B------:R-:W-:Y:S01]  /*39a0*/  HFMA2.MMA R80, -RZ, RZ, 0, 9.5367431640625e-07 ;  /* 0x00000010ff507435 */ /* 0x000fe200000001ff */
[----:B------:R-:W-:-:S02]  /*39b0*/  MOV R79, R81 ;  /* 0x00000051004f7202 */ /* 0x000fc40000000f00 */
[----:B------:R-:W-:Y:S02]  /*39c0*/  MOV R82, 0x1f ;  /* 0x0000001f00527802 */ /* 0x000fe40000000f00 */
[----:B------:R-:W-:Y:S02]  /*39d0*/  MOV R85, 0xffffffff ;  /* 0xffffffff00557802 */ /* 0x000fe40000000f00 */
[----:B------:R-:W-:Y:S02]  /*39e0*/  MOV R76, 0x3a00 ;  /* 0x00003a00004c7802 */ /* 0x000fe40000000f00 */
[----:B-----5:R-:W-:Y:S05]  /*39f0*/  CALL.REL.NOINC `($__internal_37_$__cuda_sm70_shflsync_down_p) ;  /* 0x0000046000007944 */ /* 0x020fea0003c00000 */
[----:B-1----:R-:W-:Y:S01]  /*3a00*/  MOV R78, R79 ;  /* 0x0000004f004e7202 */ /* 0x002fe20000000f00 */
[----:B0-----:R-:W-:Y:S05]  /*3a10*/  BRA `(.L_x_960) ;  /* 0xffffe5f000007947 */ /* 0x001fea000383ffff */
.L_x_952:
[----:B------:R-:W-:Y:S01]  /*3a20*/  HFMA2.MMA R80, -RZ, RZ, 0, 9.5367431640625e-07 ;  /* 0x00000010ff507435 */ /* 0x000fe200000001ff */
[----:B------:R-:W-:Y:S01]  /*3a30*/  IMAD.MOV.U32 R79, RZ, RZ, R83 ;  /* 0x000000ffff4f7224 */ /* 0x000fe200078e0053 */
[----:B------:R-:W-:Y:S02]  /*3a40*/  MOV R82, 0x1f ;  /* 0x0000001f00527802 */ /* 0x000fe40000000f00 */
[----:B------:R-:W-:Y:S02]  /*3a50*/  MOV R85, 0xffffffff ;  /* 0xffffffff00557802 */ /* 0x000fe40000000f00 */
[----:B------:R-:W-:-:S02]  /*3a60*/  MOV R76, 0x3a80 ;  /* 0x00003a80004c7802 */ /* 0x000fc40000000f00 */
[----:B01---5:R-:W-:Y:S05]  /*3a70*/  CALL.REL.NOINC `($__internal_37_$__cuda_sm70_shflsync_down_p) ;  /* 0x000003e000007944 */ /* 0x023fea0003c00000 */
[----:B------:R-:W-:Y:S01]  /*3a80*/  FADD.FTZ R81, R81, R78 ;  /* 0x0000004e51517221 */ /* 0x000fe20000010000 */
[----:B0-----:R-:W-:Y:S01]  /*3a90*/  HFMA2.MMA R80, -RZ, RZ, 0, 4.76837158203125e-07 ;  /* 0x00000008ff507435 */ /* 0x001fe200000001ff */
[----:B-1----:R-:W-:Y:S01]  /*3aa0*/  FADD.FTZ R84, R83, R79 ;  /* 0x0000004f53547221 */ /* 0x002fe20000010000 */
[----:B------:R-:W-:Y:S01]  /*3ab0*/  MOV R82, 0x1f ;  /* 0x0000001f00527802 */ /* 0x000fe20000000f00 */
[----:B------:R-:W-:Y:S01]  /*3ac0*/  IMAD.MOV.U32 R79, RZ, RZ, R81 ;  /* 0x000000ffff4f7224 */ /* 0x000fe200078e0051 */
[----:B------:R-:W-:-:S02]  /*3ad0*/  MOV R85, 0xffffffff ;  /* 0xffffffff00557802 */ /* 0x000fc40000000f00 */
[----:B------:R-:W-:Y:S02]  /*3ae0*/  MOV R76, 0x3b00 ;  /* 0x00003b00004c7802 */ /* 0x000fe40000000f00 */
[----:B------:R-:W-:Y:S05]  /*3af0*/  CALL.REL.NOINC `($__internal_37_$__cuda_sm70_shflsync_down_p) ;  /* 0x0000036000007944 */ /* 0x000fea0003c00000 */
[----:B0-----:R-:W-:Y:S01]  /*3b00*/  HFMA2.MMA R80, -RZ, RZ, 0, 4.76837158203125e-07 ;  /* 0x00000008ff507435 */ /* 0x001fe200000001ff */
[----:B-1----:R-:W-:Y:S02]  /*3b10*/  MOV R78, R79 ;  /* 0x0000004f004e7202 */ /* 0x002fe40000000f00 */
[----:B------:R-:W-:Y:S02]  /*3b20*/  MOV R79, R84 ;  /* 0x00000054004f7202 */ /* 0x000fe40000000f00 */
[----:B------:R-:W-:Y:S02]  /*3b30*/  MOV R82, 0x1f ;  /* 0x0000001f00527802 */ /* 0x000fe40000000f00 */
[----:B------:R-:W-:Y:S02]  /*3b40*/  MOV R85, 0xffffffff ;  /* 0xffffffff00557802 */ /* 0x000fe40000000f00 */
[----:B------:R-:W-:Y:S02]  /*3b50*/  MOV R76, 0x3b70 ;  /* 0x00003b70004c7802 */ /* 0x000fe40000000f00 */
[----:B------:R-:W-:Y:S05]  /*3b60*/  CALL.REL.NOINC `($__internal_37_$__cuda_sm70_shflsync_down_p) ;  /* 0x000002f000007944 */ /* 0x000fea0003c00000 */
[----:B------:R-:W-:Y:S01]  /*3b70*/  FADD.FTZ R81, R78, R81 ;  /* 0x000000514e517221 */ /* 0x000fe20000010000 */
[----:B0-----:R-:W-:Y:S01]  /*3b80*/  HFMA2.MMA R80, -RZ, RZ, 0, 2.384185791015625e-07 ;  /* 0x00000004ff507435 */ /* 0x001fe200000001ff */
[----:B-1----:R-:W-:Y:S01]  /*3b90*/  FADD.FTZ R84, R84, R79 ;  /* 0x0000004f54547221 */ /* 0x002fe20000010000 */
[----:B------:R-:W-:Y:S01]  /*3ba0*/  MOV R85, 0xffffffff ;  /* 0xffffffff00557802 */ /* 0x000fe20000000f00 */
[----:B------:R-:W-:Y:S01]  /*3bb0*/  IMAD.MOV.U32 R82, RZ, RZ, 0x1f ;  /* 0x0000001fff527424 */ /* 0x000fe200078e00ff */
[----:B------:R-:W-:-:S02]  /*3bc0*/  MOV R79, R81 ;  /* 0x00000051004f7202 */ /* 0x000fc40000000f00 */
[----:B------:R-:W-:Y:S02]  /*3bd0*/  MOV R76, 0x3bf0 ;  /* 0x00003bf0004c7802 */ /* 0x000fe40000000f00 */
[----:B------:R-:W-:Y:S05]  /*3be0*/  CALL.REL.NOINC `($__internal_37_$__cuda_sm70_shflsync_down_p) ;  /* 0x0000027000007944 */ /* 0x000fea0003c00000 */
[----:B0-----:R-:W-:Y:S01]  /*3bf0*/  HFMA2.MMA R80, -RZ, RZ, 0, 2.384185791015625e-07 ;  /* 0x00000004ff507435 */ /* 0x001fe200000001ff */
[----:B-1----:R-:W-:Y:S01]  /*3c00*/  MOV R78, R79 ;  /* 0x0000004f004e7202 */ /* 0x002fe20000000f00 */
[----:B------:R-:W-:Y:S01]  /*3c10*/  IMAD.MOV.U32 R85, RZ, RZ, -0x1 ;  /* 0xffffffffff557424 */ /* 0x000fe200078e00ff */
[----:B------:R-:W-:Y:S02]  /*3c20*/  MOV R79, R84 ;  /* 0x00000054004f7202 */ /* 0x000fe40000000f00 */
[----:B------:R-:W-:Y:S02]  /*3c30*/  MOV R82, 0x1f ;  /* 0x0000001f00527802 */ /* 0x000fe40000000f00 */
[----:B------:R-:W-:Y:S02]  /*3c40*/  MOV R76, 0x3c60 ;  /* 0x00003c60004c7802 */ /* 0x000fe40000000f00 */
[----:B------:R-:W-:Y:S05]  /*3c50*/  CALL.REL.NOINC `($__internal_37_$__cuda_sm70_shflsync_down_p) ;  /* 0x0000020000007944 */ /* 0x000fea0003c00000 */
[----:B------:R-:W-:Y:S01]  /*3c60*/  FADD.FTZ R81, R78, R81 ;  /* 0x000000514e517221 */ /* 0x000fe20000010000 */
[----:B0-----:R-:W-:Y:S01]  /*3c70*/  HFMA2.MMA R80, -RZ, RZ, 0, 1.1920928955078125e-07 ;  /* 0x00000002ff507435 */ /* 0x001fe200000001ff */
[----:B-1----:R-:W-:Y:S01]  /*3c80*/  FADD.FTZ R84, R84, R79 ;  /* 0x0000004f54547221 */ /* 0x002fe20000010000 */
[----:B------:R-:W-:-:S02]  /*3c90*/  MOV R82, 0x1f ;  /* 0x0000001f00527802 */ /* 0x000fc40000000f00 */
[----:B------:R-:W-:Y:S02]  /*3ca0*/  MOV R85, 0xffffffff ;  /* 0xffffffff00557802 */ /* 0x000fe40000000f00 */
[----:B------:R-:W-:Y:S02]  /*3cb0*/  MOV R79, R81 ;  /* 0x00000051004f7202 */ /* 0x000fe40000000f00 */
[----:B------:R-:W-:Y:S02]  /*3cc0*/  MOV R76, 0x3ce0 ;  /* 0x00003ce0004c7802 */ /* 0x000fe40000000f00 */
[----:B------:R-:W-:Y:S05]  /*3cd0*/  CALL.REL.NOINC `($__internal_37_$__cuda_sm70_shflsync_down_p) ;  /* 0x0000018000007944 */ /* 0x000fea0003c00000 */
[----:B0-----:R-:W-:Y:S01]  /*3ce0*/  HFMA2.MMA R82, -RZ, RZ, 0, 1.847743988037109375e-06 ;  /* 0x0000001fff527435 */ /* 0x001fe200000001ff */
[----:B-1----:R-:W-:Y:S01]  /*3cf0*/  MOV R78, R79 ;  /* 0x0000004f004e7202 */ /* 0x002fe20000000f00 */
[----:B------:R-:W-:Y:S01]  /*3d00*/  IMAD.MOV.U32 R80, RZ, RZ, 0x2 ;  /* 0x00000002ff507424 */ /* 0x000fe200078e00ff */
[----:B------:R-:W-:Y:S02]  /*3d10*/  MOV R79, R84 ;  /* 0x00000054004f7202 */ /* 0x000fe40000000f00 */
[----:B------:R-:W-:Y:S02]  /*3d20*/  MOV R85, 0xffffffff ;  /* 0xffffffff00557802 */ /* 0x000fe40000000f00 */
[----:B------:R-:W-:-:S02]  /*3d30*/  MOV R76, 0x3d50 ;  /* 0x00003d50004c7802 */ /* 0x000fc40000000f00 */
[----:B------:R-:W-:Y:S05]  /*3d40*/  CALL.REL.NOINC `($__internal_37_$__cuda_sm70_shflsync_down_p) ;  /* 0x0000011000007944 */ /* 0x000fea0003c00000 */
[----:B------:R-:W-:Y:S01]  /*3d50*/  FADD.FTZ R81, R78, R81 ;  /* 0x000000514e517221 */ /* 0x000fe20000010000 */
[----:B0-----:R-:W-:Y:S01]  /*3d60*/  HFMA2.MMA R80, -RZ, RZ, 0, 5.9604644775390625e-08 ;  /* 0x00000001ff507435 */ /* 0x001fe200000001ff */
[----:B-1----:R-:W-:Y:S01]  /*3d70*/  FADD.FTZ R83, R84, R79 ;  /* 0x0000004f54537221 */ /* 0x002fe20000010000 */
[----:B------:R-:W-:-:S02]  /*3d80*/  MOV R82, 0x1f ;  /* 0x0000001f00527802 */ /* 0x000fc40000000f00 */
[----:B------:R-:W-:Y:S02]  /*3d90*/  MOV R85, 0xffffffff ;  /* 0xffffffff00557802 */ /* 0x000fe40000000f00 */
[----:B------:R-:W-:Y:S02]  /*3da0*/  MOV R79, R81 ;  /* 0x00000051004f7202 */ /* 0x000fe40000000f00 */
[----:B------:R-:W-:Y:S02]  /*3db0*/  MOV R76, 0x3dd0 ;  /* 0x00003dd0004c7802 */ /* 0x000fe40000000f00 */
[----:B------:R-:W-:Y:S05]  /*3dc0*/  CALL.REL.NOINC `($__internal_37_$__cuda_sm70_shflsync_down_p) ;  /* 0x0000009000007944 */ /* 0x000fea0003c00000 */
[----:B0-----:R-:W-:Y:S01]  /*3dd0*/  HFMA2.MMA R80, -RZ, RZ, 0, 5.9604644775390625e-08 ;  /* 0x00000001ff507435 */ /* 0x001fe200000001ff */
[----:B-1----:R-:W-:Y:S01]  /*3de0*/  IMAD.MOV.U32 R92, RZ, RZ, R79 ;  /* 0x000000ffff5c7224 */ /* 0x002fe200078e004f */
[----:B------:R-:W-:Y:S02]  /*3df0*/  MOV R79, R83 ;  /* 0x00000053004f7202 */ /* 0x000fe40000000f00 */
[----:B------:R-:W-:Y:S02]  /*3e00*/  MOV R82, 0x1f ;  /* 0x0000001f00527802 */ /* 0x000fe40000000f00 */
[----:B------:R-:W-:-:S02]  /*3e10*/  MOV R85, 0xffffffff ;  /* 0xffffffff00557802 */ /* 0x000fc40000000f00 */
[----:B------:R-:W-:Y:S02]  /*3e20*/  MOV R76, 0x3e40 ;  /* 0x00003e40004c7802 */ /* 0x000fe40000000f00 */
[----:B------:R-:W-:Y:S05]  /*3e30*/  CALL.REL.NOINC `($__internal_37_$__cuda_sm70_shflsync_down_p) ;  /* 0x0000002000007944 */ /* 0x000fea0003c00000 */
[----:B-1----:R-:W-:Y:S01]  /*3e40*/  MOV R76, R79 ;  /* 0x0000004f004c7202 */ /* 0x002fe20000000f00 */
[----:B0-----:R-:W-:Y:S05]  /*3e50*/  BRA `(.L_x_961) ;  /* 0xffffe2d000007947 */ /* 0x001fea000383ffff */
        .weak           $__internal_37_$__cuda_sm70_shflsync_down_p
        .type           $__internal_37_$__cuda_sm70_shflsync_down_p,@function
        .size           $__internal_37_$__cuda_sm70_shflsync_down_p,(.L_x_2784 - $__internal_37_$__cuda_sm70_shflsync_down_p)
$__internal_37_$__cuda_sm70_shflsync_down_p:
[----:B------:R-:W-:Y:S01]  /*3e60*/  HFMA2.MMA R77, -RZ, RZ, 0, 0 ;  /* 0x00000000ff4d7435 */ /* 0x000fe200000001ff */
[----:B------:R-:W-:Y:S04]  /*3e70*/  WARPSYNC R85 ;  /* 0x0000005500007348 */ /* 0x000fe80003800000 */
[----:B------:R0:W1:Y:S01]  /*3e80*/  SHFL.DOWN PT, R79, R79, R80, R82 ;  /* 0x080000504f4f7389 */ /* 0x00006200000e0052 */
[----:B------:R-:W-:Y:S05]  /*3e90*/  RET.REL.NODEC R76 `(_ZN10layer_norm31ln_parallel_residual_bwd_kernelINS_13Kernel_traitsI13__nv_bfloat16S2_fS2_fjLj5120ELj1ELj1ELj8ELj8ENS_18Kernel_traits_baseILj5120ES2_S2_fS2_fjLj256EEEEELb0ELb0ELb1EEEvNS_9BwdParamsE) ;  /* 0xffffc1604c007950 */ /* 0x000fea0003c3ffff */
.L_x_962:
        /* <DEDUP_REMOVED lines=14> */
.L_x_2784:


//--------------------- .text._ZN10layer_norm31ln_parallel_residual_bwd_kernelINS_13Kernel_traitsI13__nv_bfloat16S2_fS2_fjLj5120ELj1ELj1ELj8ELj8ENS_18Kernel_traits_baseILj5120ES2_S2_fS2_fjLj256EEEEELb0ELb1ELb0EEEvNS_9BwdParamsE --------------------------
	.section	.text._ZN10layer_norm31ln_parallel_residual_bwd_kernelINS_13Kernel_traitsI13__nv_bfloat16S2_fS2_fjLj5120ELj1ELj1ELj8ELj8ENS_18Kernel_traits_baseILj5120ES2_S2_fS2_fjLj256EEEEELb0ELb1ELb0EEEvNS_9BwdParamsE,"ax",@progbits
	.sectioninfo	@"SHI_REGISTERS=158"
	.align	128
        .global         _ZN10layer_norm31ln_parallel_residual_bwd_kernelINS_13Kernel_traitsI13__nv_bfloat16S2_fS2_fjLj5120ELj1ELj1ELj8ELj8ENS_18Kernel_traits_baseILj5120ES2_S2_fS2_fjLj256EEEEELb0ELb1ELb0EEEvNS_9BwdParamsE
        .type           _ZN10layer_norm31ln_parallel_residual_bwd_kernelINS_13Kernel_traitsI13__nv_bfloat16S2_fS2_fjLj5120ELj1ELj1ELj8ELj8ENS_18Kernel_traits_baseILj5120ES2_S2_fS2_fjLj256EEEEELb0ELb1ELb0EEEvNS_9BwdParamsE,@function
        .size           _ZN10layer_norm31ln_parallel_residual_bwd_kernelINS_13Kernel_traitsI13__nv_bfloat16S2_fS2_fjLj5120ELj1ELj1ELj8ELj8ENS_18Kernel_traits_baseILj5120ES2_S2_fS2_fjLj256EEEEELb0ELb1ELb0EEEvNS_9BwdParamsE,(.L_x_2785 - _ZN10layer_norm31ln_parallel_residual_bwd_kernelINS_13Kernel_traitsI13__nv_bfloat16S2_fS2_fjLj5120ELj1ELj1ELj8ELj8ENS_18Kernel_traits_baseILj5120ES2_S2_fS2_fjLj256EEEEELb0ELb1ELb0EEEvNS_9BwdParamsE)
        .other          _ZN10layer_norm31ln_parallel_residual_bwd_kernelINS_13Kernel_traitsI13__nv_bfloat16S2_fS2_fjLj5120ELj1ELj1ELj8ELj8ENS_18Kernel_traits_baseILj5120ES2_S2_fS2_fjLj256EEEEELb0ELb1ELb0EEEvNS_9BwdParamsE,@"STO_CUDA_ENTRY STV_DEFAULT"
_ZN10layer_norm31ln_parallel_residual_bwd_kernelINS_13Kernel_traitsI13__nv_bfloat16S2_fS2_fjLj5120ELj1ELj1ELj8ELj8ENS_18Kernel_traits_baseILj5120ES2_S2_fS2_fjLj256EEEEELb0ELb1ELb0EEEvNS_9BwdParamsE:
.text._ZN10layer_norm31ln_parallel_residual_bwd_kernelINS_13Kernel_traitsI13__nv_bfloat16S2_fS2_fjLj5120ELj1ELj1ELj8ELj8ENS_18Kernel_traits_baseILj5120ES2_S2_fS2_fjLj256EEEEELb0ELb1ELb0EEEvNS_9BwdParamsE:
[----:B------:R-:W-:Y:S02]  /*0000*/  MOV R1, c[0x0][0x28] ;  /* 0x00000a0000017a02 */ /* 0x000fe40000000f00 */
[----:B------:R-:W0:Y:S01]  /*0010*/  S2R R150, SR_TID.X ;  /* 0x0000000000967919 */ /* 0x000e220000002100 */
[----:B------:R-:W-:Y:S01]  /*0020*/  MOV R0, c[0x0][0x168] ;  /* 0x00005a0000007a02 */ /* 0x000fe20000000f00 */
[----:B------:R-:W-:-:S03]  /*0030*/  ULDC.64 UR4, c[0x0][0x118] ;  /* 0x0000460000047ab9 */ /* 0x000fc60000000a00 */
[----:B------:R-:W-:-:S04]  /*0040*/  SHF.R.S32.HI R0, RZ, 0x1f, R0 ;  /* 0x0000001fff007819 */ /* 0x000fc80000011400 */
[----:B------:R-:W-:Y:S01]  /*0050*/  LEA.HI R0, R0, c[0x0][0x168], RZ, 0x2 ;  /* 0x00005a0000007a11 */ /* 0x000fe200078f10ff */
[----:B------:R-:W1:Y:S01]  /*0060*/  S2UR UR6, SR_CTAID.X ;  /* 0x00000000000679c3 */ /* 0x000e620000002500 */
        /* <DEDUP_REMOVED lines=10> */
[C---:B------:R-:W-:Y:S01]  /*0110*/  @P2 IMAD.WIDE.U32 R2, R12.reuse, R3, c[0x0][0x1b0] ;  /* 0x00006c000c022625 */ /* 0x040fe200078e0003 */
[----:B------:R-:W-:Y:S02]  /*0120*/  @P2 LOP3.LUT R12, R12, 0x100, RZ, 0xfc, !PT ;  /* 0x000001000c0c2812 */ /* 0x000fe400078efcff */
[----:B------:R-:W-:Y:S01]  /*0130*/  @P4 MOV R17, 0x8 ;  /* 0x0000000800114802 */ /* 0x000fe20000000f00 */
[----:B------:R-:W-:Y:S01]  /*0140*/  @P5 IMAD.MOV.U32 R19, RZ, RZ, 0x8 ;  /* 0x00000008ff135424 */ /* 0x000fe200078e00ff */
[----:B------:R1:W5:Y:S01]  /*0150*/  @P2 LDG.E.64 R4, [R2.64] ;  /* 0x0000000402042981 */ /* 0x000362000c1e1b00 */
[C---:B------:R-:W-:Y:S01]  /*0160*/  @P3 IMAD.WIDE.U32 R14, R12.reuse, R15, c[0x0][0x1b0] ;  /* 0x00006c000c0e3625 */ /* 0x040fe200078e000f */
[----:B------:R-:W-:-:S02]  /*0170*/  @P3 IADD3 R12, R12, 0x100, RZ ;  /* 0x000001000c0c3810 */ /* 0x000fc40007ffe0ff */
[----:B------:R-:W-:Y:S01]  /*0180*/  @P6 MOV R13, 0x8 ;  /* 0x00000008000d6802 */ /* 0x000fe20000000f00 */
[----:B------:R-:W-:Y:S01]  /*0190*/  CS2R R48, SRZ ;  /* 0x0000000000307805 */ /* 0x000fe2000001ff00 */
[----:B------:R0:W5:Y:S01]  /*01a0*/  @P3 LDG.E.64 R6, [R14.64] ;  /* 0x000000040e063981 */ /* 0x000162000c1e1b00 */
[C---:B------:R-:W-:Y:S01]  /*01b0*/  @P4 IMAD.WIDE.U32 R16, R12.reuse, R17, c[0x0][0x1b0] ;  /* 0x00006c000c104625 */ /* 0x040fe200078e0011 */
[----:B------:R-:W-:Y:S02]  /*01c0*/  @P4 IADD3 R12, R12, 0x100, RZ ;  /* 0x000001000c0c4810 */ /* 0x000fe40007ffe0ff */
[----:B-1----:R-:W-:Y:S01]  /*01d0*/  LEA.HI R2, R150, UR6, RZ, 0x18 ;  /* 0x0000000696027c11 */ /* 0x002fe2000f8fc0ff */
[----:B------:R-:W-:Y:S01]  /*01e0*/  CS2R R50, SRZ ;  /* 0x0000000000327805 */ /* 0x000fe2000001ff00 */
[----:B------:R1:W5:Y:S01]  /*01f0*/  @P4 LDG.E.64 R8, [R16.64] ;  /* 0x0000000410084981 */ /* 0x000362000c1e1b00 */
[----:B------:R-:W-:Y:S01]  /*0200*/  @P5 IMAD.WIDE.U32 R18, R12, R19, c[0x0][0x1b0] ;  /* 0x00006c000c125625 */ /* 0x000fe200078e0013 */
[----:B------:R-:W-:-:S02]  /*0210*/  ISETP.GE.AND P0, PT, R2, c[0x0][0x164], PT ;  /* 0x0000590002007a0c */ /* 0x000fc40003f06270 */
[----:B------:R-:W-:Y:S01]  /*0220*/  @P5 IADD3 R12, R12, 0x100, RZ ;  /* 0x000001000c0c5810 */ /* 0x000fe20007ffe0ff */
[----:B------:R-:W-:Y:S01]  /*0230*/  CS2R R44, SRZ ;  /* 0x00000000002c7805 */ /* 0x000fe2000001ff00 */
[----:B------:R2:W5:Y:S03]  /*0240*/  @P5 LDG.E.64 R10, [R18.64] ;  /* 0x00000004120a5981 */ /* 0x000566000c1e1b00 */
        /* <DEDUP_REMOVED lines=16> */
[----:B--2---:R-:W-:Y:S01]  /*0350*/  CS2R R18, SRZ ;  /* 0x0000000000127805 */ /* 0x004fe2000001ff00 */
[----:B---3--:R-:W-:Y:S01]  /*0360*/  CS2R R12, SRZ ;  /* 0x00000000000c7805 */ /* 0x008fe2000001ff00 */
[----:B0-----:R-:W-:Y:S01]  /*0370*/  CS2R R14, SRZ ;  /* 0x00000000000e7805 */ /* 0x001fe2000001ff00 */
[----:B------:R-:W-:Y:S05]  /*0380*/  @P0 BRA `(.L_x_963) ;  /* 0x0000293000000947 */ /* 0x000fea0003800000 */
[--C-:B-----5:R-:W-:Y:S01]  /*0390*/  IMAD.MOV.U32 R85, RZ, RZ, R5.reuse ;  /* 0x000000ffff557224 */ /* 0x120fe200078e0005 */
[----:B------:R-:W-:Y:S01]  /*03a0*/  MOV R3, R4 ;  /* 0x0000000400037202 */ /* 0x000fe20000000f00 */
[----:B------:R-:W-:Y:S01]  /*03b0*/  IMAD.MOV.U32 R91, RZ, RZ, R8 ;  /* 0x000000ffff5b7224 */ /* 0x000fe200078e0008 */
[----:B------:R-:W-:Y:S01]  /*03c0*/  SHF.R.U64 R84, R4, 0x10, R5 ;  /* 0x0000001004547819 */ /* 0x000fe20000001205 */
[----:B------:R-:W-:Y:S01]  /*03d0*/  IMAD.MOV.U32 R98, RZ, RZ, R11 ;  /* 0x000000ffff627224 */ /* 0x000fe200078e000b */
[----:B------:R-:W-:Y:S01]  /*03e0*/  SHF.R.U32.HI R86, RZ, 0x10, R5 ;  /* 0x00000010ff567819 */ /* 0x000fe20000011605 */
[----:B------:R-:W-:Y:S01]  /*03f0*/  HFMA2.MMA R49, -RZ, RZ, 0, 0 ;  /* 0x00000000ff317435 */ /* 0x000fe200000001ff */
[----:B------:R-:W-:Y:S01]  /*0400*/  MOV R87, R6 ;  /* 0x0000000600577202 */ /* 0x000fe20000000f00 */
[----:B------:R-:W-:Y:S01]  /*0410*/  IMAD.MOV.U32 R96, RZ, RZ, 0x1 ;  /* 0x00000001ff607424 */ /* 0x000fe200078e00ff */
        /* <DEDUP_REMOVED lines=9> */
[----:B------:R-:W-:Y:S02]  /*04b0*/  MOV R100, R52 ;  /* 0x0000003400647202 */ /* 0x000fe40000000f00 */
[--C-:B------:R-:W-:Y:S02]  /*04c0*/  SHF.R.U64 R101, R52, 0x10, R53.reuse ;  /* 0x0000001034657819 */ /* 0x100fe40000001235 */
[----:B------:R-:W-:Y:S02]  /*04d0*/  MOV R102, R53 ;  /* 0x0000003500667202 */ /* 0x000fe40000000f00 */
[----:B------:R-:W-:-:S02]  /*04e0*/  SHF.R.U32.HI R103, RZ, 0x10, R53 ;  /* 0x00000010ff677819 */ /* 0x000fc40000011635 */
        /* <DEDUP_REMOVED lines=20> */
.L_x_990:
[----:B------:R-:W-:-:S05]  /*0630*/  MOV R149, 0x4 ;  /* 0x0000000400957802 */ /* 0x000fca0000000f00 */
[----:B------:R-:W-:-:S04]  /*0640*/  IMAD.WIDE R68, R2, R149, c[0x0][0x1a0] ;  /* 0x0000680002447625 */ /* 0x000fc800078e0295 */
[C---:B------:R-:W-:Y:S02]  /*0650*/  IMAD.WIDE R148, R2.reuse, R149, c[0x0][0x1a8] ;  /* 0x00006a0002947625 */ /* 0x040fe400078e0295 */
[----:B------:R-:W2:Y:S04]  /*0660*/  LDG.E R68, [R68.64] ;  /* 0x0000000444447981 */ /* 0x000ea8000c1e1900 */
[----:B------:R0:W5:Y:S01]  /*0670*/  LDG.E R148, [R148.64] ;  /* 0x0000000494947981 */ /* 0x000162000c1e1900 */
[----:B------:R-:W-:Y:S01]  /*0680*/  IMAD R70, R2, c[0x0][0x168], RZ ;  /* 0x00005a0002467a24 */ /* 0x000fe200078e02ff */
[----:B------:R-:W-:Y:S01]  /*0690*/  ULDC.U8 UR6, c[0x0][0x1f0] ;  /* 0x00007c0000067ab9 */ /* 0x000fe20000000000 */
[----:B------:R-:W-:Y:S01]  /*06a0*/  BSSY B0, `(.L_x_964) ;  /* 0x000003b000007945 */ /* 0x000fe20003800000 */
[----:B------:R-:W-:Y:S01]  /*06b0*/  ISETP.NE.AND P0, PT, RZ, UR6, PT ;  /* 0x00000006ff007c0c */ /* 0x000fe2000bf05270 */
[----:B------:R-:W-:Y:S01]  /*06c0*/  IMAD.MOV.U32 R73, RZ, RZ, RZ ;  /* 0x000000ffff497224 */ /* 0x000fe200078e00ff */
[----:B------:R-:W-:-:S02]  /*06d0*/  SHF.R.S32.HI R71, RZ, 0x1f, R70 ;  /* 0x0000001fff477819 */ /* 0x000fc40000011446 */
[----:B------:R-:W-:Y:S02]  /*06e0*/  MOV R74, RZ ;  /* 0x000000ff004a7202 */ /* 0x000fe40000000f00 */
[----:B------:R-:W-:Y:S02]  /*06f0*/  LEA.HI R71, R71, R70, RZ, 0x2 ;  /* 0x0000004647477211 */ /* 0x000fe400078f10ff */
[----:B------:R-:W-:-:S04]  /*0700*/  LOP3.LUT R70, R150, 0xff, RZ, 0xc0, !PT ;  /* 0x000000ff96467812 */ /* 0x000fc800078ec0ff */
[----:B------:R-:W-:-:S04]  /*0710*/  LEA.HI.SX32 R107, R71, R70, 0x1e ;  /* 0x00000046476b7211 */ /* 0x000fc800078ff2ff */
[----:B------:R-:W-:Y:S02]  /*0720*/  MOV R75, R107 ;  /* 0x0000006b004b7202 */ /* 0x000fe40000000f00 */
[----:B--2---:R-:W-:Y:S01]  /*0730*/  FSEL R72, R68, RZ, !P0 ;  /* 0x000000ff44487208 */ /* 0x004fe20004000000 */
[----:B------:R-:W-:Y:S05]  /*0740*/  @!P2 BRA `(.L_x_965) ;  /* 0x000003000000a947 */ /* 0x000fea0003800000 */
[----:B0-----:R-:W-:Y:S01]  /*0750*/  IMAD.MOV.U32 R74, RZ, RZ, 0x8 ;  /* 0x00000008ff4a7424 */ /* 0x001fe200078e00ff */
[----:B------:R-:W-:-:S03]  /*0760*/  LEA R68, P0, R107, c[0x0][0x188], 0x4 ;  /* 0x000062006b447a11 */ /* 0x000fc600078020ff */
[C---:B------:R-:W-:Y:S01]  /*0770*/  IMAD.WIDE.U32 R74, R107.reuse, R74, c[0x0][0x208] ;  /* 0x000082006b4a7625 */ /* 0x040fe200078e004a */
[----:B------:R-:W-:Y:S02]  /*0780*/  LEA.HI.X R69, R107, c[0x0][0x18c], RZ, 0x4, P0 ;  /* 0x000063006b457a11 */ /* 0x000fe400000f24ff */
[----:B------:R-:W-:-:S03]  /*0790*/  ISETP.NE.U32.AND P0, PT, RZ, c[0x0][0x218], PT ;  /* 0x00008600ff007a0c */ /* 0x000fc60003f05070 */
[----:B------:R-:W2:Y:S01]  /*07a0*/  LDG.E.64 R74, [R74.64] ;  /* 0x000000044a4a7981 */ /* 0x000ea2000c1e1b00 */
[----:B------:R-:W-:-:S03]  /*07b0*/  ISETP.NE.AND.EX P0, PT, RZ, c[0x0][0x21c], PT, P0 ;  /* 0x00008700ff007a0c */ /* 0x000fc60003f05300 */
[----:B------:R-:W3:Y:S10]  /*07c0*/  LDG.E.128 R68, [R68.64] ;  /* 0x0000000444447981 */ /* 0x000ef4000c1e1d00 */
[----:B------:R-:W-:-:S04]  /*07d0*/  @P0 LEA R76, P1, R107, c[0x0][0x218], 0x4 ;  /* 0x000086006b4c0a11 */ /* 0x000fc800078220ff */
[----:B------:R-:W-:-:S05]  /*07e0*/  @P0 LEA.HI.X R77, R107, c[0x0][0x21c], RZ, 0x4, P1 ;  /* 0x000087006b4d0a11 */ /* 0x000fca00008f24ff */
[----:B------:R0:W5:Y:S01]  /*07f0*/  @P0 LDG.E.128 R8, [R76.64] ;  /* 0x000000044c080981 */ /* 0x000162000c1e1d00 */
[----:B--2---:R-:W-:Y:S02]  /*0800*/  MOV R73, R74 ;  /* 0x0000004a00497202 */ /* 0x004fe40000000f00 */
[----:B------:R-:W-:Y:S01]  /*0810*/  SHF.R.U64 R111, R74, 0x10, R75 ;  /* 0x000000104a6f7819 */ /* 0x000fe2000000124b */
[C---:B---3--:R-:W-:Y:S01]  /*0820*/  FADD.FTZ R69, -R72.reuse, R69 ;  /* 0x0000004548457221 */ /* 0x048fe20000010100 */
[----:B------:R-:W-:Y:S01]  /*0830*/  PRMT R73, RZ, 0x5410, R73 ;  /* 0x00005410ff497816 */ /* 0x000fe20000000049 */
[----:B------:R-:W-:Y:S01]  /*0840*/  FADD.FTZ R109, -R72, R68 ;  /* 0x00000044486d7221 */ /* 0x000fe20000010100 */
[----:B------:R-:W-:Y:S01]  /*0850*/  PRMT R111, RZ, 0x5410, R111 ;  /* 0x00005410ff6f7816 */ /* 0x000fe2000000006f */
[C---:B-----5:R-:W-:Y:S01]  /*0860*/  FMUL.FTZ R108, R148.reuse, R69 ;  /* 0x00000045946c7220 */ /* 0x060fe20000410000 */
[----:B------:R-:W-:Y:S01]  /*0870*/  MOV R78, R75 ;  /* 0x0000004b004e7202 */ /* 0x000fe20000000f00 */
[----:B------:R-:W-:Y:S01]  /*0880*/  FMUL.FTZ R109, R148, R109 ;  /* 0x0000006d946d7220 */ /* 0x000fe20000410000 */
[----:B------:R-:W-:Y:S01]  /*0890*/  SHF.R.U32.HI R79, RZ, 0x10, R75 ;  /* 0x00000010ff4f7819 */ /* 0x000fe2000001164b */
[----:B------:R-:W-:Y:S01]  /*08a0*/  FMUL.FTZ R110, R3, R73 ;  /* 0x00000049036e7220 */ /* 0x000fe20000410000 */
[----:B------:R-:W-:Y:S01]  /*08b0*/  PRMT R78, RZ, 0x5410, R78 ;  /* 0x00005410ff4e7816 */ /* 0x000fe2000000004e */
[----:B------:R-:W-:Y:S01]  /*08c0*/  FADD.FTZ R29, R29, R111 ;  /* 0x0000006f1d1d7221 */ /* 0x000fe20000010000 */
[----:B------:R-:W-:Y:S01]  /*08d0*/  IADD3 R75, R107, 0x100, RZ ;  /* 0x000001006b4b7810 */ /* 0x000fe20007ffe0ff */
[----:B------:R-:W-:-:S02]  /*08e0*/  FFMA.FTZ R49, R108, R111, R49 ;  /* 0x0000006f6c317223 */ /* 0x000fc40000010031 */
[----:B------:R-:W-:Y:S01]  /*08f0*/  FADD.FTZ R113, -R72, R70 ;  /* 0x0000004648717221 */ /* 0x000fe20000010100 */
[----:B------:R-:W-:Y:S01]  /*0900*/  PRMT R70, RZ, 0x5410, R79 ;  /* 0x00005410ff467816 */ /* 0x000fe2000000004f */
[----:B------:R-:W-:Y:S02]  /*0910*/  FMUL.FTZ R111, R84, R111 ;  /* 0x0000006f546f7220 */ /* 0x000fe40000410000 */
[----:B------:R-:W-:Y:S02]  /*0920*/  FADD.FTZ R68, RZ, R110 ;  /* 0x0000006eff447221 */ /* 0x000fe40000010000 */
[----:B------:R-:W-:Y:S02]  /*0930*/  FFMA.FTZ R69, R109, R110, RZ ;  /* 0x0000006e6d457223 */ /* 0x000fe400000100ff */
[----:B------:R-:W-:Y:S02]  /*0940*/  FADD.FTZ R115, -R72, R71 ;  /* 0x0000004748737221 */ /* 0x000fe40000010100 */
        /* <DEDUP_REMOVED lines=16> */
.L_x_965:
[----:B0-----:R-:W-:Y:S05]  /*0a50*/  BSYNC B0 ;  /* 0x0000000000007941 */ /* 0x001fea0003800000 */
.L_x_964:
[----:B------:R-:W-:Y:S01]  /*0a60*/  BSSY B0, `(.L_x_966) ;  /* 0x0000032000007945 */ /* 0x000fe20003800000 */
[----:B------:R-:W-:Y:S05]  /*0a70*/  @!P3 BRA `(.L_x_967) ;  /* 0x000003000000b947 */ /* 0x000fea0003800000 */
[----:B------:R-:W-:Y:S01]  /*0a80*/  IMAD.MOV.U32 R76, RZ, RZ, 0x8 ;  /* 0x00000008ff4c7424 */ /* 0x000fe200078e00ff */
        /* <DEDUP_REMOVED lines=10> */
[----:B------:R-:W-:Y:S02]  /*0b30*/  IADD3 R75, R75, 0x100, RZ ;  /* 0x000001004b4b7810 */ /* 0x000fe40007ffe0ff */
        /* <DEDUP_REMOVED lines=12> */
[----:B------:R-:W-:-:S02]  /*0c00*/  FADD.FTZ R25, R25, R119 ;  /* 0x0000007719197221 */ /* 0x000fc40000010000 */
[-C--:B------:R-:W-:Y:S02]  /*0c10*/  FFMA.FTZ R45, R116, R119.reuse, R45 ;  /* 0x00000077742d7223 */ /* 0x080fe4000001002d */
[----:B------:R-:W-:Y:S01]  /*0c20*/  FADD.FTZ R121, -R72, R70 ;  /* 0x0000004648797221 */ /* 0x000fe20000010100 */
[----:B------:R-:W-:Y:S01]  /*0c30*/  PRMT R70, RZ, 0x5410, R82 ;  /* 0x00005410ff467816 */ /* 0x000fe20000000052 */
[----:B------:R-:W-:Y:S02]  /*0c40*/  FMUL.FTZ R119, R88, R119 ;  /* 0x0000007758777220 */ /* 0x000fe40000410000 */
[----:B------:R-:W-:Y:S02]  /*0c50*/  FADD.FTZ R68, R73, R118 ;  /* 0x0000007649447221 */ /* 0x000fe40000010000 */
[----:B------:R-:W-:Y:S02]  /*0c60*/  FFMA.FTZ R74, R117, R118, R74 ;  /* 0x00000076754a7223 */ /* 0x000fe4000001004a */
        /* <DEDUP_REMOVED lines=17> */
.L_x_967:
[----:B0-----:R-:W-:Y:S05]  /*0d80*/  BSYNC B0 ;  /* 0x0000000000007941 */ /* 0x001fea0003800000 */
.L_x_966:
        /* <DEDUP_REMOVED lines=50> */
.L_x_969:
[----:B0-----:R-:W-:Y:S05]  /*10b0*/  BSYNC B0 ;  /* 0x0000000000007941 */ /* 0x001fea0003800000 */
.L_x_968:
        /* <DEDUP_REMOVED lines=28> */
[----:B------:R-:W-:Y:S02]  /*1280*/  FMUL.FTZ R135, R97, R68 ;  /* 0x0000004461877220 */ /* 0x000fe40000410000 */
[C---:B------:R-:W-:Y:S01]  /*1290*/  FADD.FTZ R137, -R72.reuse, R70 ;  /* 0x0000004648897221 */ /* 0x040fe20000010100 */
[----:B------:R-:W-:Y:S01]  /*12a0*/  PRMT R70, RZ, 0x5410, R82 ;  /* 0x00005410ff467816 */ /* 0x000fe20000000052 */
        /* <DEDUP_REMOVED lines=19> */
.L_x_971:
[----:B0-----:R-:W-:Y:S05]  /*13e0*/  BSYNC B0 ;  /* 0x0000000000007941 */ /* 0x001fea0003800000 */
.L_x_970:
        /* <DEDUP_REMOVED lines=23> */
[----:B------:R-:W-:-:S02]  /*1560*/  FMUL.FTZ R142, R100, R75 ;  /* 0x0000004b648e7220 */ /* 0x000fc40000410000 */
[----:B------:R-:W-:Y:S01]  /*1570*/  FADD.FTZ R147, -R72, R71 ;  /* 0x0000004748937221 */ /* 0x000fe20000010100 */
[----:B------:R-:W-:Y:S01]  /*1580*/  PRMT R71, RZ, 0x5410, R80 ;  /* 0x00005410ff477816 */ /* 0x000fe20000000050 */
[----:B------:R-:W-:Y:S02]  /*1590*/  FADD.FTZ R13, R13, R68 ;  /* 0x000000440d0d7221 */ /* 0x000fe40000010000 */
[-C--:B------:R-:W-:Y:S02]  /*15a0*/  FFMA.FTZ R33, R140, R68.reuse, R33 ;  /* 0x000000448c217223 */ /* 0x080fe40000010021 */
[----:B------:R-:W-:Y:S02]  /*15b0*/  FMUL.FTZ R143, R101, R68 ;  /* 0x00000044658f7220 */ /* 0x000fe40000410000 */
[----:B------:R-:W-:Y:S01]  /*15c0*/  FADD.FTZ R145, -R72, R70 ;  /* 0x0000004648917221 */ /* 0x000fe20000010100 */
[----:B------:R-:W-:Y:S01]  /*15d0*/  PRMT R70, RZ, 0x5410, R81 ;  /* 0x00005410ff467816 */ /* 0x000fe20000000051 */
        /* <DEDUP_REMOVED lines=18> */
.L_x_973:
[----:B0-----:R-:W-:Y:S05]  /*1700*/  BSYNC B0 ;  /* 0x0000000000007941 */ /* 0x001fea0003800000 */
.L_x_972:
[----:B------:R-:W-:Y:S02]  /*1710*/  LOP3.LUT P1, RZ, R96, 0xff, RZ, 0xc0, !PT ;  /* 0x000000ff60ff7812 */ /* 0x000fe4000782c0ff */
[----:B------:R-:W-:-:S02]  /*1720*/  SHF.R.U32.HI R70, RZ, 0x5, R150 ;  /* 0x00000005ff467819 */ /* 0x000fc40000011696 */
[----:B------:R-:W-:Y:S02]  /*1730*/  LOP3.LUT P0, RZ, R150, 0x1f, RZ, 0xc0, !PT ;  /* 0x0000001f96ff7812 */ /* 0x000fe4000780c0ff */
[----:B------:R-:W-:-:S07]  /*1740*/  LOP3.LUT R149, R70, 0x7fffff8, RZ, 0xc0, !PT ;  /* 0x07fffff846957812 */ /* 0x000fce00078ec0ff */
[----:B------:R-:W-:Y:S01]  /*1750*/  @!P1 IADD3 R149, R149, 0x8, RZ ;  /* 0x0000000895959810 */ /* 0x000fe20007ffe0ff */
[----:B------:R-:W-:Y:S05]  /*1760*/  BRA.DIV ~URZ, `(.L_x_974) ;  /* 0x000017a27f007947 */ /* 0x000fea000b800000 */
[----:B------:R0:W1:Y:S02]  /*1770*/  SHFL.DOWN PT, R72, R73, 0x10, 0x1f ;  /* 0x0a001f0049487f89 */ /* 0x00006400000e0000 */
.L_x_991:
        /* <DEDUP_REMOVED lines=18> */
.L_x_992:
        /* <DEDUP_REMOVED lines=10> */
[----:B------:R-:W0:Y:S04]  /*1940*/  LDS.128 R68, [R149.X8+0x5000] ;  /* 0x0050000095447984 */ /* 0x000e280000008c00 */
[----:B-1----:R-:W1:Y:S04]  /*1950*/  LDS.128 R72, [R149.X8+0x5010] ;  /* 0x0050100095487984 */ /* 0x002e680000008c00 */
        /* <DEDUP_REMOVED lines=22> */
[-CC-:B------:R-:W-:Y:S01]  /*1ac0*/  FFMA.FTZ R70, R108, R68.reuse, R69.reuse ;  /* 0x000000446c467223 */ /* 0x180fe20000010045 */
[----:B------:R-:W-:Y:S01]  /*1ad0*/  ISETP.NE.U32.AND P1, PT, RZ, c[0x0][0x218], PT ;  /* 0x00008600ff007a0c */ /* 0x000fe20003f25070 */
[-C--:B------:R-:W-:Y:S01]  /*1ae0*/  FFMA.FTZ R73, R113, R68.reuse, R69 ;  /* 0x0000004471497223 */ /* 0x080fe20000010045 */
[----:B------:R-:W-:Y:S01]  /*1af0*/  ISETP.NE.U32.AND P0, PT, RZ, c[0x0][0x258], PT ;  /* 0x00009600ff007a0c */ /* 0x000fe20003f05070 */
[----:B------:R-:W-:Y:S01]  /*1b00*/  FADD.FTZ R71, R111, -R70 ;  /* 0x800000466f477221 */ /* 0x000fe20000010000 */
[----:B------:R-:W-:Y:S01]  /*1b10*/  ISETP.NE.AND.EX P1, PT, RZ, c[0x0][0x21c], PT, P1 ;  /* 0x00008700ff007a0c */ /* 0x000fe20003f25310 */
[----:B------:R-:W-:Y:S01]  /*1b20*/  FADD.FTZ R73, R112, -R73 ;  /* 0x8000004970497221 */ /* 0x000fe20000010000 */
[----:B------:R-:W-:Y:S01]  /*1b30*/  ISETP.NE.AND.EX P0, PT, RZ, c[0x0][0x25c], PT, P0 ;  /* 0x00009700ff007a0c */ /* 0x000fe20003f05300 */
[----:B-----5:R-:W-:Y:S02]  /*1b40*/  FMUL.FTZ R70, R148, R71 ;  /* 0x0000004794467220 */ /* 0x020fe40000410000 */
[----:B------:R-:W-:-:S02]  /*1b50*/  FFMA.FTZ R71, R115, R68, R69 ;  /* 0x0000004473477223 */ /* 0x000fc40000010045 */
[----:B------:R-:W-:Y:S02]  /*1b60*/  FMUL.FTZ R73, R148, R73 ;  /* 0x0000004994497220 */ /* 0x000fe40000410000 */
[----:B------:R-:W-:Y:S02]  /*1b70*/  FADD.FTZ R75, R114, -R71 ;  /* 0x80000047724b7221 */ /* 0x000fe40000010000 */
[----:B------:R-:W-:Y:S02]  /*1b80*/  FFMA.FTZ R71, R109, R68, R69 ;  /* 0x000000446d477223 */ /* 0x000fe40000010045 */
[----:B------:R-:W-:Y:S02]  /*1b90*/  FMUL.FTZ R74, R148, R75 ;  /* 0x0000004b944a7220 */ /* 0x000fe40000410000 */
[----:B------:R-:W-:Y:S02]  /*1ba0*/  FADD.FTZ R71, R110, -R71 ;  /* 0x800000476e477221 */ /* 0x000fe40000010000 */
[----:B------:R-:W-:-:S02]  /*1bb0*/  @P1 FADD.FTZ R70, R9, R70 ;  /* 0x0000004609461221 */ /* 0x000fc40000010000 */
[----:B------:R-:W-:Y:S02]  /*1bc0*/  @P1 FADD.FTZ R74, R11, R74 ;  /* 0x0000004a0b4a1221 */ /* 0x000fe40000010000 */
[----:B------:R-:W-:Y:S01]  /*1bd0*/  FMUL.FTZ R71, R148, R71 ;  /* 0x0000004794477220 */ /* 0x000fe20000410000 */
[----:B------:R0:W1:Y:S01]  /*1be0*/  F2F.BF16.F32 R79, R70 ;  /* 0x00000046004f7304 */ /* 0x0000620000202000 */
[----:B------:R-:W-:Y:S01]  /*1bf0*/  @P1 FADD.FTZ R73, R10, R73 ;  /* 0x000000490a491221 */ /* 0x000fe20000010000 */
[----:B------:R-:W-:Y:S01]  /*1c00*/  SEL R65, R70, R65, P0 ;  /* 0x0000004146417207 */ /* 0x000fe20000000000 */
[----:B------:R-:W-:Y:S01]  /*1c10*/  @P1 FADD.FTZ R71, R8, R71 ;  /* 0x0000004708471221 */ /* 0x000fe20000010000 */
[----:B------:R-:W-:Y:S01]  /*1c20*/  SEL R67, R74, R67, P0 ;  /* 0x000000434a437207 */ /* 0x000fe20000000000 */
[----:B------:R-:W-:Y:S01]  /*1c30*/  IMAD.MOV.U32 R80, RZ, RZ, 0x8 ;  /* 0x00000008ff507424 */ /* 0x000fe200078e00ff */
[----:B------:R-:W-:Y:S02]  /*1c40*/  SEL R66, R73, R66, P0 ;  /* 0x0000004249427207 */ /* 0x000fe40000000000 */
[----:B------:R-:W2:Y:S01]  /*1c50*/  F2F.BF16.F32 R78, R74 ;  /* 0x0000004a004e7304 */ /* 0x000ea20000202000 */
[----:B0-----:R-:W-:-:S02]  /*1c60*/  @P0 MOV R70, 0x10 ;  /* 0x0000001000460802 */ /* 0x001fc40000000f00 */
[----:B------:R-:W-:Y:S02]  /*1c70*/  SEL R64, R71, R64, P0 ;  /* 0x0000004047407207 */ /* 0x000fe40000000000 */
[----:B------:R-:W-:-:S03]  /*1c80*/  ISETP.NE.U32.AND P1, PT, RZ, c[0x0][0x250], PT ;  /* 0x00009400ff007a0c */ /* 0x000fc60003f25070 */
[----:B------:R1:W0:Y:S01]  /*1c90*/  F2F.BF16.F32 R76, R73 ;  /* 0x00000049004c7304 */ /* 0x0002220000202000 */
[----:B------:R-:W-:-:S07]  /*1ca0*/  ISETP.NE.AND.EX P1, PT, RZ, c[0x0][0x254], PT, P1 ;  /* 0x00009500ff007a0c */ /* 0x000fce0003f25310 */
[----:B------:R3:W4:Y:S01]  /*1cb0*/  F2F.BF16.F32 R77, R71 ;  /* 0x00000047004d7304 */ /* 0x0007220000202000 */
[----:B-1----:R-:W-:Y:S01]  /*1cc0*/  IMAD.WIDE.U32 R72, R79, 0x10000, RZ ;  /* 0x000100004f487825 */ /* 0x002fe200078e00ff */
[----:B--2---:R-:W-:-:S04]  /*1cd0*/  SHF.L.U32 R75, R78, 0x10, RZ ;  /* 0x000000104e4b7819 */ /* 0x004fc800000006ff */
[----:B------:R-:W-:Y:S02]  /*1ce0*/  @P1 PRMT R104, R79, 0x7610, R104 ;  /* 0x000076104f681816 */ /* 0x000fe40000000068 */
[----:B0-----:R-:W-:Y:S01]  /*1cf0*/  LOP3.LUT R75, R73, R75, R76, 0xfe, !PT ;  /* 0x0000004b494b7212 */ /* 0x001fe200078efe4c */
[C---:B---3--:R-:W-:Y:S01]  /*1d00*/  @P0 IMAD.WIDE.U32 R70, R107.reuse, R70, c[0x0][0x258] ;  /* 0x000096006b460625 */ /* 0x048fe200078e0046 */
[----:B------:R-:W-:Y:S02]  /*1d10*/  @P1 PRMT R0, R76, 0x7610, R0 ;  /* 0x000076104c001816 */ /* 0x000fe40000000000 */
[----:B------:R-:W-:Y:S02]  /*1d20*/  @P1 PRMT R105, R78, 0x7610, R105 ;  /* 0x000076104e691816 */ /* 0x000fe40000000069 */
[----:B------:R0:W-:Y:S01]  /*1d30*/  @P0 STG.E.128 [R70.64], R64 ;  /* 0x0000004046000986 */ /* 0x0001e2000c101d04 */
[----:B----4-:R-:W-:Y:S01]  /*1d40*/  LOP3.LUT R74, R72, R77, RZ, 0xfc, !PT ;  /* 0x0000004d484a7212 */ /* 0x010fe200078efcff */
[----:B------:R-:W-:Y:S01]  /*1d50*/  IMAD.WIDE.U32 R72, R107, R80, c[0x0][0x248] ;  /* 0x000092006b487625 */ /* 0x000fe200078e0050 */
[----:B------:R-:W-:-:S04]  /*1d60*/  @P1 PRMT R106, R77, 0x7610, R106 ;  /* 0x000076104d6a1816 */ /* 0x000fc8000000006a */
[----:B------:R0:W-:Y:S01]  /*1d70*/  STG.E.64 [R72.64], R74 ;  /* 0x0000004a48007986 */ /* 0x0001e2000c101b04 */
[----:B------:R-:W-:Y:S05]  /*1d80*/  @!P1 BRA `(.L_x_978) ;  /* 0x0000008000009947 */ /* 0x000fea0003800000 */
[----:B0-----:R-:W-:Y:S02]  /*1d90*/  LOP3.LUT R70, R104, 0xffff, RZ, 0xc0, !PT ;  /* 0x0000ffff68467812 */ /* 0x001fe400078ec0ff */
[C---:B------:R-:W-:Y:S02]  /*1da0*/  LEA R72, P0, R107.reuse, c[0x0][0x250], 0x3 ;  /* 0x000094006b487a11 */ /* 0x040fe400078018ff */
[----:B------:R-:W-:Y:S01]  /*1db0*/  PRMT R75, R0, 0x5410, R105 ;  /* 0x00005410004b7816 */ /* 0x000fe20000000069 */
[----:B------:R-:W-:Y:S01]  /*1dc0*/  IMAD.WIDE.U32 R70, R70, 0x10000, RZ ;  /* 0x0001000046467825 */ /* 0x000fe200078e00ff */
[----:B------:R-:W-:-:S04]  /*1dd0*/  LEA.HI.X R73, R107, c[0x0][0x254], RZ, 0x3, P0 ;  /* 0x000095006b497a11 */ /* 0x000fc800000f1cff */
[----:B------:R-:W-:Y:S02]  /*1de0*/  LOP3.LUT R71, R75, R71, RZ, 0xfc, !PT ;  /* 0x000000474b477212 */ /* 0x000fe400078efcff */
[----:B------:R-:W-:-:S05]  /*1df0*/  LOP3.LUT R70, R70, 0xffff, R106, 0xf8, !PT ;  /* 0x0000ffff46467812 */ /* 0x000fca00078ef86a */
[----:B------:R0:W-:Y:S02]  /*1e00*/  STG.E.64 [R72.64], R70 ;  /* 0x0000004648007986 */ /* 0x0001e4000c101b04 */
.L_x_978:
[----:B------:R-:W-:Y:S02]  /*1e10*/  IADD3 R107, R107, 0x100, RZ ;  /* 0x000001006b6b7810 */ /* 0x000fe40007ffe0ff */
.L_x_977:
[----:B------:R-:W-:Y:S05]  /*1e20*/  BSYNC B0 ;  /* 0x0000000000007941 */ /* 0x000fea0003800000 */
.L_x_976:
[----:B------:R-:W-:Y:S01]  /*1e30*/  BSSY B0, `(.L_x_979) ;  /* 0x0000038000007945 */ /* 0x000fe20003800000 */
[----:B------:R-:W-:Y:S05]  /*1e40*/  @!P3 BRA `(.L_x_980) ;  /* 0x000003600000b947 */ /* 0x000fea0003800000 */
[-CC-:B0-----:R-:W-:Y:S01]  /*1e50*/  FFMA.FTZ R70, R116, R68.reuse, R69.reuse ;  /* 0x0000004474467223 */ /* 0x181fe20000010045 */
        /* <DEDUP_REMOVED lines=13> */
[----:B------:R-:W-:Y:S01]  /*1f30*/  FADD.FTZ R71, R118, -R71 ;  /* 0x8000004776477221 */ /* 0x000fe20000010000 */
[----:B------:R-:W-:Y:S01]  /*1f40*/  @P1 MOV R74, 0x10 ;  /* 0x00000010004a1802 */ /* 0x000fe20000000f00 */
[----:B------:R-:W-:-:S02]  /*1f50*/  @P0 FADD.FTZ R70, R5, R70 ;  /* 0x0000004605460221 */ /* 0x000fc40000010000 */
[----:B------:R-:W-:Y:S02]  /*1f60*/  @P0 FADD.FTZ R72, R7, R72 ;  /* 0x0000004807480221 */ /* 0x000fe40000010000 */
[----:B------:R-:W-:Y:S01]  /*1f70*/  FMUL.FTZ R73, R148, R71 ;  /* 0x0000004794497220 */ /* 0x000fe20000410000 */
[----:B------:R-:W0:Y:S01]  /*1f80*/  F2F.BF16.F32 R79, R70 ;  /* 0x00000046004f7304 */ /* 0x000e220000202000 */
[----:B------:R-:W-:Y:S01]  /*1f90*/  @P0 FADD.FTZ R75, R6, R75 ;  /* 0x0000004b064b0221 */ /* 0x000fe20000010000 */
[----:B------:R-:W-:Y:S01]  /*1fa0*/  SEL R65, R70, R65, P1 ;  /* 0x0000004146417207 */ /* 0x000fe20000800000 */
[----:B------:R-:W-:Y:S01]  /*1fb0*/  @P0 FADD.FTZ R73, R4, R73 ;  /* 0x0000004904490221 */ /* 0x000fe20000010000 */
[----:B------:R-:W-:Y:S01]  /*1fc0*/  SEL R67, R72, R67, P1 ;  /* 0x0000004348437207 */ /* 0x000fe20000800000 */
[----:B------:R-:W-:Y:S01]  /*1fd0*/  IMAD.MOV.U32 R80, RZ, RZ, 0x8 ;  /* 0x00000008ff507424 */ /* 0x000fe200078e00ff */
[----:B------:R-:W-:Y:S02]  /*1fe0*/  SEL R66, R75, R66, P1 ;  /* 0x000000424b427207 */ /* 0x000fe40000800000 */
[----:B------:R-:W1:Y:S01]  /*1ff0*/  F2F.BF16.F32 R78, R72 ;  /* 0x00000048004e7304 */ /* 0x000e620000202000 */
[----:B------:R-:W-:-:S02]  /*2000*/  SEL R64, R73, R64, P1 ;  /* 0x0000004049407207 */ /* 0x000fc40000800000 */
[----:B------:R-:W-:-:S04]  /*2010*/  ISETP.NE.U32.AND P0, PT, RZ, c[0x0][0x250], PT ;  /* 0x00009400ff007a0c */ /* 0x000fc80003f05070 */
[----:B------:R-:W-:Y:S01]  /*2020*/  ISETP.NE.AND.EX P0, PT, RZ, c[0x0][0x254], PT, P0 ;  /* 0x00009500ff007a0c */ /* 0x000fe20003f05300 */
[----:B------:R1:W2:Y:S01]  /*2030*/  F2F.BF16.F32 R76, R75 ;  /* 0x0000004b004c7304 */ /* 0x0002a20000202000 */
[----:B0-----:R-:W-:-:S07]  /*2040*/  IMAD.WIDE.U32 R70, R79, 0x10000, RZ ;  /* 0x000100004f467825 */ /* 0x001fce00078e00ff */
[----:B------:R0:W3:Y:S01]  /*2050*/  F2F.BF16.F32 R77, R73 ;  /* 0x00000049004d7304 */ /* 0x0000e20000202000 */
[----:B-1----:R-:W-:-:S03]  /*2060*/  SHF.L.U32 R75, R78, 0x10, RZ ;  /* 0x000000104e4b7819 */ /* 0x002fc600000006ff */
[----:B------:R-:W-:Y:S02]  /*2070*/  @P0 PRMT R104, R79, 0x7610, R104 ;  /* 0x000076104f680816 */ /* 0x000fe40000000068 */
[----:B------:R-:W-:Y:S02]  /*2080*/  @P0 PRMT R105, R78, 0x7610, R105 ;  /* 0x000076104e690816 */ /* 0x000fe40000000069 */
[----:B--2---:R-:W-:Y:S01]  /*2090*/  LOP3.LUT R71, R71, R75, R76, 0xfe, !PT ;  /* 0x0000004b47477212 */ /* 0x004fe200078efe4c */
[----:B0-----:R-:W-:Y:S01]  /*20a0*/  @P1 IMAD.WIDE.U32 R72, R107, R74, c[0x0][0x258] ;  /* 0x000096006b481625 */ /* 0x001fe200078e004a */
[----:B------:R-:W-:-:S03]  /*20b0*/  @P0 PRMT R0, R76, 0x7610, R0 ;  /* 0x000076104c000816 */ /* 0x000fc60000000000 */
[----:B------:R-:W-:Y:S01]  /*20c0*/  IMAD.WIDE.U32 R74, R107, R80, c[0x0][0x248] ;  /* 0x000092006b4a7625 */ /* 0x000fe200078e0050 */
[----:B------:R0:W-:Y:S01]  /*20d0*/  @P1 STG.E.128 [R72.64], R64 ;  /* 0x0000004048001986 */ /* 0x0001e2000c101d04 */
[----:B---3--:R-:W-:Y:S02]  /*20e0*/  LOP3.LUT R70, R70, R77, RZ, 0xfc, !PT ;  /* 0x0000004d46467212 */ /* 0x008fe400078efcff */
[----:B------:R-:W-:-:S03]  /*20f0*/  @P0 PRMT R106, R77, 0x7610, R106 ;  /* 0x000076104d6a0816 */ /* 0x000fc6000000006a */
        /* <DEDUP_REMOVED lines=10> */
.L_x_981:
[----:B------:R-:W-:Y:S02]  /*21a0*/  IADD3 R107, R107, 0x100, RZ ;  /* 0x000001006b6b7810 */ /* 0x000fe40007ffe0ff */
.L_x_980:
[----:B------:R-:W-:Y:S05]  /*21b0*/  BSYNC B0 ;  /* 0x0000000000007941 */ /* 0x000fea0003800000 */
.L_x_979:
        /* <DEDUP_REMOVED lines=55> */
.L_x_984:
[----:B------:R-:W-:Y:S02]  /*2530*/  IADD3 R107, R107, 0x100, RZ ;  /* 0x000001006b6b7810 */ /* 0x000fe40007ffe0ff */
.L_x_983:
[----:B------:R-:W-:Y:S05]  /*2540*/  BSYNC B0 ;  /* 0x0000000000007941 */ /* 0x000fea0003800000 */
.L_x_982:
        /* <DEDUP_REMOVED lines=55> */
.L_x_987:
[----:B------:R-:W-:Y:S02]  /*28c0*/  IADD3 R107, R107, 0x100, RZ ;  /* 0x000001006b6b7810 */ /* 0x000fe40007ffe0ff */
.L_x_986:
[----:B------:R-:W-:Y:S05]  /*28d0*/  BSYNC B0 ;  /* 0x0000000000007941 */ /* 0x000fea0003800000 */
.L_x_985:
        /* <DEDUP_REMOVED lines=12> */
[----:B------:R-:W-:Y:S02]  /*29a0*/  FFMA.FTZ R69, R141, R68, R69 ;  /* 0x000000448d457223 */ /* 0x000fe40000010045 */
[----:B------:R-:W-:Y:S02]  /*29b0*/  FADD.FTZ R71, R146, -R71 ;  /* 0x8000004792477221 */ /* 0x000fe40000010000 */
[----:B------:R-:W-:Y:S02]  /*29c0*/  FADD.FTZ R69, R142, -R69 ;  /* 0x800000458e457221 */ /* 0x000fe40000010000 */
[C---:B------:R-:W-:Y:S02]  /*29d0*/  FMUL.FTZ R68, R148.reuse, R71 ;  /* 0x0000004794447220 */ /* 0x040fe40000410000 */
[----:B------:R-:W-:Y:S01]  /*29e0*/  @P0 FADD.FTZ R70, R61, R70 ;  /* 0x000000463d460221 */ /* 0x000fe20000010000 */
[----:B------:R-:W-:Y:S01]  /*29f0*/  @P1 MOV R72, 0x10 ;  /* 0x0000001000481802 */ /* 0x000fe20000000f00 */
[----:B------:R-:W-:-:S02]  /*2a00*/  FMUL.FTZ R73, R148, R73 ;  /* 0x0000004994497220 */ /* 0x000fc40000410000 */
        /* <DEDUP_REMOVED lines=9> */
[----:B------:R1:W2:Y:S01]  /*2aa0*/  F2F.BF16.F32 R76, R68 ;  /* 0x00000044004c7304 */ /* 0x0002a20000202000 */
[----:B------:R-:W-:-:S02]  /*2ab0*/  SEL R66, R73, R66, P1 ;  /* 0x0000004249427207 */ /* 0x000fc40000800000 */
[----:B------:R-:W-:Y:S02]  /*2ac0*/  SEL R64, R75, R64, P1 ;  /* 0x000000404b407207 */ /* 0x000fe40000800000 */
[----:B------:R-:W-:-:S03]  /*2ad0*/  ISETP.NE.AND.EX P0, PT, RZ, c[0x0][0x254], PT, P0 ;  /* 0x00009500ff007a0c */ /* 0x000fc60003f05300 */
[----:B------:R2:W3:Y:S01]  /*2ae0*/  F2F.BF16.F32 R74, R73 ;  /* 0x00000049004a7304 */ /* 0x0004e20000202000 */
[----:B0-----:R-:W-:-:S04]  /*2af0*/  IMAD.WIDE.U32 R70, R79, 0x10000, RZ ;  /* 0x000100004f467825 */ /* 0x001fc800078e00ff */
[----:B-1----:R-:W-:-:S03]  /*2b00*/  @P1 IMAD.WIDE.U32 R68, R107, R72, c[0x0][0x258] ;  /* 0x000096006b441625 */ /* 0x002fc600078e0048 */
[----:B------:R-:W0:Y:S01]  /*2b10*/  F2F.BF16.F32 R77, R75 ;  /* 0x0000004b004d7304 */ /* 0x000e220000202000 */
[C---:B--2---:R-:W-:Y:S01]  /*2b20*/  SHF.L.U32 R73, R76.reuse, 0x10, RZ ;  /* 0x000000104c497819 */ /* 0x044fe200000006ff */
[----:B------:R1:W-:Y:S01]  /*2b30*/  @P1 STG.E.128 [R68.64], R64 ;  /* 0x0000004044001986 */ /* 0x0003e2000c101d04 */
[----:B------:R-:W-:Y:S02]  /*2b40*/  @P0 PRMT R104, R79, 0x7610, R104 ;  /* 0x000076104f680816 */ /* 0x000fe40000000068 */
[----:B------:R-:W-:Y:S02]  /*2b50*/  @P0 PRMT R105, R76, 0x7610, R105 ;  /* 0x000076104c690816 */ /* 0x000fe40000000069 */
[----:B---3--:R-:W-:Y:S02]  /*2b60*/  LOP3.LUT R73, R71, R73, R74, 0xfe, !PT ;  /* 0x0000004947497212 */ /* 0x008fe400078efe4a */
[----:B------:R-:W-:Y:S02]  /*2b70*/  @P0 PRMT R0, R74, 0x7610, R0 ;  /* 0x000076104a000816 */ /* 0x000fe40000000000 */
[----:B0-----:R-:W-:Y:S01]  /*2b80*/  LOP3.LUT R72, R70, R77, RZ, 0xfc, !PT ;  /* 0x0000004d46487212 */ /* 0x001fe200078efcff */
[----:B------:R-:W-:Y:S01]  /*2b90*/  IMAD.WIDE.U32 R70, R107, R78, c[0x0][0x248] ;  /* 0x000092006b467625 */ /* 0x000fe200078e004e */
[----:B------:R-:W-:-:S04]  /*2ba0*/  @P0 PRMT R106, R77, 0x7610, R106 ;  /* 0x000076104d6a0816 */ /* 0x000fc8000000006a */
[----:B------:R1:W-:Y:S01]  /*2bb0*/  STG.E.64 [R70.64], R72 ;  /* 0x0000004846007986 */ /* 0x0003e2000c101b04 */
[----:B------:R-:W-:Y:S05]  /*2bc0*/  @!P0 BRA `(.L_x_989) ;  /* 0x0000008000008947 */ /* 0x000fea0003800000 */
[----:B-1----:R-:W-:Y:S02]  /*2bd0*/  LOP3.LUT R70, R104, 0xffff, RZ, 0xc0, !PT ;  /* 0x0000ffff68467812 */ /* 0x002fe400078ec0ff */
[C---:B------:R-:W-:Y:S02]  /*2be0*/  LEA R68, P0, R107.reuse, c[0x0][0x250], 0x3 ;  /* 0x000094006b447a11 */ /* 0x040fe400078018ff */
[----:B------:R-:W-:Y:S01]  /*2bf0*/  PRMT R73, R0, 0x5410, R105 ;  /* 0x0000541000497816 */ /* 0x000fe20000000069 */
[----:B------:R-:W-:Y:S01]  /*2c00*/  IMAD.WIDE.U32 R70, R70, 0x10000, RZ ;  /* 0x0001000046467825 */ /* 0x000fe200078e00ff */
[----:B------:R-:W-:-:S04]  /*2c10*/  LEA.HI.X R69, R107, c[0x0][0x254], RZ, 0x3, P0 ;  /* 0x000095006b457a11 */ /* 0x000fc800000f1cff */
[----:B------:R-:W-:Y:S02]  /*2c20*/  LOP3.LUT R71, R73, R71, RZ, 0xfc, !PT ;  /* 0x0000004749477212 */ /* 0x000fe400078efcff */
[----:B------:R-:W-:-:S05]  /*2c30*/  LOP3.LUT R70, R70, 0xffff, R106, 0xf8, !PT ;  /* 0x0000ffff46467812 */ /* 0x000fca00078ef86a */
[----:B------:R0:W-:Y:S02]  /*2c40*/  STG.E.64 [R68.64], R70 ;  /* 0x0000004644007986 */ /* 0x0001e4000c101b04 */
.L_x_989:
[----:B------:R-:W-:Y:S05]  /*2c50*/  BSYNC B0 ;  /* 0x0000000000007941 */ /* 0x000fea0003800000 */
.L_x_988:
[----:B------:R-:W-:Y:S02]  /*2c60*/  IADD3 R2, R2, c[0x0][0x160], RZ ;  /* 0x0000580002027a10 */ /* 0x000fe40007ffe0ff */
[----:B------:R-:W-:Y:S02]  /*2c70*/  LOP3.LUT P1, RZ, R96, 0xff, RZ, 0xc0, !PT ;  /* 0x000000ff60ff7812 */ /* 0x000fe4000782c0ff */
[----:B------:R-:W-:Y:S02]  /*2c80*/  ISETP.GE.AND P0, PT, R2, c[0x0][0x164], PT ;  /* 0x0000590002007a0c */ /* 0x000fe40003f06270 */
[----:B------:R-:W-:-:S11]  /*2c90*/  SEL R96, RZ, 0x1, P1 ;  /* 0x00000001ff607807 */ /* 0x000fd60000800000 */
[----:B01---5:R-:W-:Y:S01]  /*2ca0*/  @P0 CALL.REL.NOINC `(.L_x_963) ;  /* 0x0000001000000944 */ /* 0x023fe20003c00000 */
[----:B------:R-:W-:Y:S05]  /*2cb0*/  BRA `(.L_x_990) ;  /* 0xffffd97000007947 */ /* 0x000fea000383ffff */
.L_x_963:
[----:B------:R-:W0:Y:S01]  /*2cc0*/  S2UR UR6, SR_CTAID.X ;  /* 0x00000000000679c3 */ /* 0x000e220000002500 */
[----:B------:R-:W0:Y:S01]  /*2cd0*/  S2R R2, SR_TID.X ;  /* 0x0000000000027919 */ /* 0x000e220000002100 */
[----:B-----5:R-:W-:Y:S01]  /*2ce0*/  @P2 MOV R5, 0x10 ;  /* 0x0000001000052802 */ /* 0x020fe20000000f00 */
[----:B------:R-:W-:Y:S01]  /*2cf0*/  @P4 IMAD.MOV.U32 R53, RZ, RZ, 0x10 ;  /* 0x00000010ff354424 */ /* 0x000fe200078e00ff */
[----:B------:R-:W-:Y:S02]  /*2d00*/  @P3 MOV R9, 0x10 ;  /* 0x0000001000093802 */ /* 0x000fe40000000f00 */
[----:B------:R-:W-:Y:S02]  /*2d10*/  @P5 MOV R57, 0x10 ;  /* 0x0000001000395802 */ /* 0x000fe40000000f00 */
        /* <DEDUP_REMOVED lines=31> */
.L_x_974:
[----:B------:R-:W-:Y:S01]  /*2f10*/  HFMA2.MMA R79, -RZ, RZ, 0, 1.847743988037109375e-06 ;  /* 0x0000001fff4f7435 */ /* 0x000fe200000001ff */
[----:B------:R-:W-:Y:S01]  /*2f20*/  IMAD.MOV.U32 R77, RZ, RZ, R73 ;  /* 0x000000ffff4d7224 */ /* 0x000fe200078e0049 */
[----:B------:R-:W-:Y:S01]  /*2f30*/  MOV R78, 0x10 ;  /* 0x00000010004e7802 */ /* 0x000fe20000000f00 */
[----:B------:R-:W-:Y:S01]  /*2f40*/  IMAD.MOV.U32 R80, RZ, RZ, -0x1 ;  /* 0xffffffffff507424 */ /* 0x000fe200078e00ff */
[----:B------:R-:W-:-:S02]  /*2f50*/  MOV R68, 0x2f70 ;  /* 0x00002f7000447802 */ /* 0x000fc40000000f00 */
[----:B-----5:R-:W-:Y:S05]  /*2f60*/  CALL.REL.NOINC `($__internal_38_$__cuda_sm70_shflsync_down_p) ;  /* 0x0000046000007944 */ /* 0x020fea0003c00000 */
[----:B-1----:R-:W-:Y:S01]  /*2f70*/  MOV R72, R77 ;  /* 0x0000004d00487202 */ /* 0x002fe20000000f00 */
[----:B0-----:R-:W-:Y:S05]  /*2f80*/  BRA `(.L_x_991) ;  /* 0xffffe7f000007947 */ /* 0x001fea000383ffff */
.L_x_975:
[----:B------:R-:W-:Y:S01]  /*2f90*/  HFMA2.MMA R79, -RZ, RZ, 0, 1.847743988037109375e-06 ;  /* 0x0000001fff4f7435 */ /* 0x000fe200000001ff */
[----:B------:R-:W-:Y:S01]  /*2fa0*/  MOV R77, R74 ;  /* 0x0000004a004d7202 */ /* 0x000fe20000000f00 */
[----:B------:R-:W-:Y:S01]  /*2fb0*/  IMAD.MOV.U32 R78, RZ, RZ, 0x10 ;  /* 0x00000010ff4e7424 */ /* 0x000fe200078e00ff */
[----:B------:R-:W-:-:S02]  /*2fc0*/  MOV R80, 0xffffffff ;  /* 0xffffffff00507802 */ /* 0x000fc40000000f00 */
[----:B------:R-:W-:Y:S02]  /*2fd0*/  MOV R68, 0x2ff0 ;  /* 0x00002ff000447802 */ /* 0x000fe40000000f00 */
[----:B01---5:R-:W-:Y:S05]  /*2fe0*/  CALL.REL.NOINC `($__internal_38_$__cuda_sm70_shflsync_down_p) ;  /* 0x000003e000007944 */ /* 0x023fea0003c00000 */
[----:B------:R-:W-:Y:S01]  /*2ff0*/  FADD.FTZ R72, R72, R73 ;  /* 0x0000004948487221 */ /* 0x000fe20000010000 */
[----:B0-----:R-:W-:Y:S01]  /*3000*/  HFMA2.MMA R79, -RZ, RZ, 0, 1.847743988037109375e-06 ;  /* 0x0000001fff4f7435 */ /* 0x001fe200000001ff */
[----:B-1----:R-:W-:Y:S01]  /*3010*/  FADD.FTZ R74, R74, R77 ;  /* 0x0000004d4a4a7221 */ /* 0x002fe20000010000 */
[----:B------:R-:W-:Y:S01]  /*3020*/  MOV R80, 0xffffffff ;  /* 0xffffffff00507802 */ /* 0x000fe20000000f00 */
[----:B------:R-:W-:Y:S01]  /*3030*/  IMAD.MOV.U32 R78, RZ, RZ, 0x8 ;  /* 0x00000008ff4e7424 */ /* 0x000fe200078e00ff */
[----:B------:R-:W-:Y:S01]  /*3040*/  MOV R68, 0x3070 ;  /* 0x0000307000447802 */ /* 0x000fe20000000f00 */
[----:B------:R-:W-:Y:S02]  /*3050*/  IMAD.MOV.U32 R77, RZ, RZ, R72 ;  /* 0x000000ffff4d7224 */ /* 0x000fe400078e0048 */
[----:B------:R-:W-:Y:S05]  /*3060*/  CALL.REL.NOINC `($__internal_38_$__cuda_sm70_shflsync_down_p) ;  /* 0x0000036000007944 */ /* 0x000fea0003c00000 */
[----:B0-----:R-:W-:Y:S01]  /*3070*/  HFMA2.MMA R79, -RZ, RZ, 0, 1.847743988037109375e-06 ;  /* 0x0000001fff4f7435 */ /* 0x001fe200000001ff */
[----:B-1----:R-:W-:Y:S01]  /*3080*/  MOV R71, R77 ;  /* 0x0000004d00477202 */ /* 0x002fe20000000f00 */
[----:B------:R-:W-:Y:S01]  /*3090*/  IMAD.MOV.U32 R78, RZ, RZ, 0x8 ;  /* 0x00000008ff4e7424 */ /* 0x000fe200078e00ff */
[----:B------:R-:W-:Y:S02]  /*30a0*/  MOV R77, R74 ;  /* 0x0000004a004d7202 */ /* 0x000fe40000000f00 */
[----:B------:R-:W-:-:S02]  /*30b0*/  MOV R80, 0xffffffff ;  /* 0xffffffff00507802 */ /* 0x000fc40000000f00 */
[----:B------:R-:W-:Y:S02]  /*30c0*/  MOV R68, 0x30e0 ;  /* 0x000030e000447802 */ /* 0x000fe40000000f00 */
[----:B------:R-:W-:Y:S05]  /*30d0*/  CALL.REL.NOINC `($__internal_38_$__cuda_sm70_shflsync_down_p) ;  /* 0x000002f000007944 */ /* 0x000fea0003c00000 */
[----:B------:R-:W-:Y:S01]  /*30e0*/  FADD.FTZ R72, R71, R72 ;  /* 0x0000004847487221 */ /* 0x000fe20000010000 */
[----:B0-----:R-:W-:Y:S01]  /*30f0*/  HFMA2.MMA R78, -RZ, RZ, 0, 2.384185791015625e-07 ;  /* 0x00000004ff4e7435 */ /* 0x001fe200000001ff */
[----:B-1----:R-:W-:Y:S01]  /*3100*/  FADD.FTZ R74, R74, R77 ;  /* 0x0000004d4a4a7221 */ /* 0x002fe20000010000 */
[----:B------:R-:W-:Y:S01]  /*3110*/  MOV R80, 0xffffffff ;  /* 0xffffffff00507802 */ /* 0x000fe20000000f00 */
[----:B------:R-:W-:Y:S01]  /*3120*/  IMAD.MOV.U32 R79, RZ, RZ, 0x1f ;  /* 0x0000001fff4f7424 */ /* 0x000fe200078e00ff */
[----:B------:R-:W-:Y:S02]  /*3130*/  MOV R77, R72 ;  /* 0x00000048004d7202 */ /* 0x000fe40000000f00 */
[----:B------:R-:W-:Y:S02]  /*3140*/  MOV R68, 0x3160 ;  /* 0x0000316000447802 */ /* 0x000fe40000000f00 */
[----:B------:R-:W-:Y:S05]  /*3150*/  CALL.REL.NOINC `($__internal_38_$__cuda_sm70_shflsync_down_p) ;  /* 0x0000027000007944 */ /* 0x000fea0003c00000 */
[----:B0-----:R-:W-:Y:S01]  /*3160*/  HFMA2.MMA R78, -RZ, RZ, 0, 2.384185791015625e-07 ;  /* 0x00000004ff4e7435 */ /* 0x001fe200000001ff */
[----:B-1----:R-:W-:Y:S01]  /*3170*/  MOV R71, R77 ;  /* 0x0000004d00477202 */ /* 0x002fe20000000f00 */
[----:B------:R-:W-:Y:S01]  /*3180*/  IMAD.MOV.U32 R77, RZ, RZ, R74 ;  /* 0x000000ffff4d7224 */ /* 0x000fe200078e004a */
[----:B------:R-:W-:-:S02]  /*3190*/  MOV R79, 0x1f ;  /* 0x0000001f004f7802 */ /* 0x000fc40000000f00 */
[----:B------:R-:W-:Y:S02]  /*31a0*/  MOV R80, 0xffffffff ;  /* 0xffffffff00507802 */ /* 0x000fe40000000f00 */
[----:B------:R-:W-:Y:S02]  /*31b0*/  MOV R68, 0x31d0 ;  /* 0x000031d000447802 */ /* 0x000fe40000000f00 */
[----:B------:R-:W-:Y:S05]  /*31c0*/  CALL.REL.NOINC `($__internal_38_$__cuda_sm70_shflsync_down_p) ;  /* 0x0000020000007944 */ /* 0x000fea0003c00000 */
[----:B------:R-:W-:Y:S01]  /*31d0*/  FADD.FTZ R72, R71, R72 ;  /* 0x0000004847487221 */ /* 0x000fe20000010000 */
[----:B0-----:R-:W-:Y:S01]  /*31e0*/  HFMA2.MMA R79, -RZ, RZ, 0, 1.847743988037109375e-06 ;  /* 0x0000001fff4f7435 */ /* 0x001fe200000001ff */
[----:B-1----:R-:W-:Y:S01]  /*31f0*/  FADD.FTZ R76, R74, R77 ;  /* 0x0000004d4a4c7221 */ /* 0x002fe20000010000 */
[----:B------:R-:W-:Y:S01]  /*3200*/  MOV R80, 0xffffffff ;  /* 0xffffffff00507802 */ /* 0x000fe20000000f00 */
[----:B------:R-:W-:Y:S01]  /*3210*/  IMAD.MOV.U32 R78, RZ, RZ, 0x2 ;  /* 0x00000002ff4e7424 */ /* 0x000fe200078e00ff */
[----:B------:R-:W-:Y:S02]  /*3220*/  MOV R77, R72 ;  /* 0x00000048004d7202 */ /* 0x000fe40000000f00 */
[----:B------:R-:W-:Y:S02]  /*3230*/  MOV R68, 0x3250 ;  /* 0x0000325000447802 */ /* 0x000fe40000000f00 */
[----:B------:R-:W-:Y:S05]  /*3240*/  CALL.REL.NOINC `($__internal_38_$__cuda_sm70_shflsync_down_p) ;  /* 0x0000018000007944 */ /* 0x000fea0003c00000 */
[----:B0-----:R-:W-:Y:S01]  /*3250*/  HFMA2.MMA R78, -RZ, RZ, 0, 1.1920928955078125e-07 ;  /* 0x00000002ff4e7435 */ /* 0x001fe200000001ff */
[----:B-1----:R-:W-:Y:S01]  /*3260*/  IMAD.MOV.U32 R71, RZ, RZ, R77 ;  /* 0x000000ffff477224 */ /* 0x002fe200078e004d */
[----:B------:R-:W-:Y:S01]  /*3270*/  MOV R77, R76 ;  /* 0x0000004c004d7202 */ /* 0x000fe20000000f00 */
[----:B------:R-:W-:Y:S01]  /*3280*/  IMAD.MOV.U32 R80, RZ, RZ, -0x1 ;  /* 0xffffffffff507424 */ /* 0x000fe200078e00ff */
[----:B------:R-:W-:-:S02]  /*3290*/  MOV R79, 0x1f ;  /* 0x0000001f004f7802 */ /* 0x000fc40000000f00 */
[----:B------:R-:W-:Y:S02]  /*32a0*/  MOV R68, 0x32c0 ;  /* 0x000032c000447802 */ /* 0x000fe40000000f00 */
[----:B------:R-:W-:Y:S05]  /*32b0*/  CALL.REL.NOINC `($__internal_38_$__cuda_sm70_shflsync_down_p) ;  /* 0x0000011000007944 */ /* 0x000fea0003c00000 */
[----:B------:R-:W-:Y:S01]  /*32c0*/  FADD.FTZ R74, R71, R72 ;  /* 0x00000048474a7221 */ /* 0x000fe20000010000 */
[----:B0-----:R-:W-:Y:S01]  /*32d0*/  HFMA2.MMA R78, -RZ, RZ, 0, 5.9604644775390625e-08 ;  /* 0x00000001ff4e7435 */ /* 0x001fe200000001ff */
[----:B-1----:R-:W-:Y:S01]  /*32e0*/  FADD.FTZ R76, R76, R77 ;  /* 0x0000004d4c4c7221 */ /* 0x002fe20000010000 */
[----:B------:R-:W-:Y:S01]  /*32f0*/  MOV R79, 0x1f ;  /* 0x0000001f004f7802 */ /* 0x000fe20000000f00 */
[----:B------:R-:W-:Y:S01]  /*3300*/  IMAD.MOV.U32 R77, RZ, RZ, R74 ;  /* 0x000000ffff4d7224 */ /* 0x000fe200078e004a */
[----:B------:R-:W-:Y:S02]  /*3310*/  MOV R80, 0xffffffff ;  /* 0xffffffff00507802 */ /* 0x000fe40000000f00 */
[----:B------:R-:W-:Y:S02]  /*3320*/  MOV R68, 0x3340 ;  /* 0x0000334000447802 */ /* 0x000fe40000000f00 */
[----:B------:R-:W-:Y:S05]  /*3330*/  CALL.REL.NOINC `($__internal_38_$__cuda_sm70_shflsync_down_p) ;  /* 0x0000009000007944 */ /* 0x000fea0003c00000 */
[----:B0-----:R-:W-:Y:S01]  /*3340*/  HFMA2.MMA R78, -RZ, RZ, 0, 5.9604644775390625e-08 ;  /* 0x00000001ff4e7435 */ /* 0x001fe200000001ff */
[----:B-1----:R-:W-:Y:S01]  /*3350*/  MOV R75, R77 ;  /* 0x0000004d004b7202 */ /* 0x002fe20000000f00 */
[----:B------:R-:W-:Y:S01]  /*3360*/  IMAD.MOV.U32 R79, RZ, RZ, 0x1f ;  /* 0x0000001fff4f7424 */ /* 0x000fe200078e00ff */
[----:B------:R-:W-:-:S02]  /*3370*/  MOV R77, R76 ;  /* 0x0000004c004d7202 */ /* 0x000fc40000000f00 */
[----:B------:R-:W-:Y:S02]  /*3380*/  MOV R80, 0xffffffff ;  /* 0xffffffff00507802 */ /* 0x000fe40000000f00 */
[----:B------:R-:W-:Y:S02]  /*3390*/  MOV R68, 0x33b0 ;  /* 0x000033b000447802 */ /* 0x000fe40000000f00 */
[----:B------:R-:W-:Y:S05]  /*33a0*/  CALL.REL.NOINC `($__internal_38_$__cuda_sm70_shflsync_down_p) ;  /* 0x0000002000007944 */ /* 0x000fea0003c00000 */
[----:B-1----:R-:W-:Y:S01]  /*33b0*/  MOV R69, R77 ;  /* 0x0000004d00457202 */ /* 0x002fe20000000f00 */
[----:B0-----:R-:W-:Y:S05]  /*33c0*/  BRA `(.L_x_992) ;  /* 0xffffe4d000007947 */ /* 0x001fea000383ffff */
        .weak           $__internal_38_$__cuda_sm70_shflsync_down_p
        .type           $__internal_38_$__cuda_sm70_shflsync_down_p,@function
        .size           $__internal_38_$__cuda_sm70_shflsync_down_p,(.L_x_2785 - $__internal_38_$__cuda_sm70_shflsync_down_p)
$__internal_38_$__cuda_sm70_shflsync_down_p:
[----:B------:R-:W-:Y:S01]  /*33d0*/  HFMA2.MMA R69, -RZ, RZ, 0, 0 ;  /* 0x00000000ff457435 */ /* 0x000fe200000001ff */
[----:B------:R-:W-:Y:S04]  /*33e0*/  WARPSYNC R80 ;  /* 0x0000005000007348 */ /* 0x000fe80003800000 */
[----:B------:R0:W1:Y:S01]  /*33f0*/  SHFL.DOWN PT, R77, R77, R78, R79 ;  /* 0x0800004e4d4d7389 */ /* 0x00006200000e004f */
[----:B------:R-:W-:Y:S05]  /*3400*/  RET.REL.NODEC R68 `(_ZN10layer_norm31ln_parallel_residual_bwd_kernelINS_13Kernel_traitsI13__nv_bfloat16S2_fS2_fjLj5120ELj1ELj1ELj8ELj8ENS_18Kernel_traits_baseILj5120ES2_S2_fS2_fjLj256EEEEELb0ELb1ELb0EEEvNS_9BwdParamsE) ;  /* 0xffffcbf044007950 */ /* 0x000fea0003c3ffff */
.L_x_993:
        /* <DEDUP_REMOVED lines=15> */
.L_x_2785:


//--------------------- .text._ZN10layer_norm31ln_parallel_residual_bwd_kernelINS_13Kernel_traitsI13__nv_bfloat16S2_fS2_fjLj5120ELj1ELj1ELj8ELj8ENS_18Kernel_traits_baseILj5120ES2_S2_fS2_fjLj256EEEEELb0ELb1ELb1EEEvNS_9BwdParamsE --------------------------
	.section	.text._ZN10layer_norm31ln_parallel_residual_bwd_kernelINS_13Kernel_traitsI13__nv_bfloat16S2_fS2_fjLj5120ELj1ELj1ELj8ELj8ENS_18Kernel_traits_baseILj5120ES2_S2_fS2_fjLj256EEEEELb0ELb1ELb1EEEvNS_9BwdParamsE,"ax",@progbits
	.sectioninfo	@"SHI_REGISTERS=164"
	.align	128
        .global         _ZN10layer_norm31ln_parallel_residual_bwd_kernelINS_13Kernel_traitsI13__nv_bfloat16S2_fS2_fjLj5120ELj1ELj1ELj8ELj8ENS_18Kernel_traits_baseILj5120ES2_S2_fS2_fjLj256EEEEELb0ELb1ELb1EEEvNS_9BwdParamsE
        .type           _ZN10layer_norm31ln_parallel_residual_bwd_kernelINS_13Kernel_traitsI13__nv_bfloat16S2_fS2_fjLj5120ELj1ELj1ELj8ELj8ENS_18Kernel_traits_baseILj5120ES2_S2_fS2_fjLj256EEEEELb0ELb1ELb1EEEvNS_9BwdParamsE,@function
        .size           _ZN10layer_norm31ln_parallel_residual_bwd_kernelINS_13Kernel_traitsI13__nv_bfloat16S2_fS2_fjLj5120ELj1ELj1ELj8ELj8ENS_18Kernel_traits_baseILj5120ES2_S2_fS2_fjLj256EEEEELb0ELb1ELb1EEEvNS_9BwdParamsE,(.L_x_2786 - _ZN10layer_norm31ln_parallel_residual_bwd_kernelINS_13Kernel_traitsI13__nv_bfloat16S2_fS2_fjLj5120ELj1ELj1ELj8ELj8ENS_18Kernel_traits_baseILj5120ES2_S2_fS2_fjLj256EEEEELb0ELb1ELb1EEEvNS_9BwdParamsE)
        .other          _ZN10layer_norm31ln_parallel_residual_bwd_kernelINS_13Kernel_traitsI13__nv_bfloat16S2_fS2_fjLj5120ELj1ELj1ELj8ELj8ENS_18Kernel_traits_baseILj5120ES2_S2_fS2_fjLj256EEEEELb0ELb1ELb1EEEvNS_9BwdParamsE,@"STO_CUDA_ENTRY STV_DEFAULT"
_ZN10layer_norm31ln_parallel_residual_bwd_kernelINS_13Kernel_traitsI13__nv_bfloat16S2_fS2_fjLj5120ELj1ELj1ELj8ELj8ENS_18Kernel_traits_baseILj5120ES2_S2_fS2_fjLj256EEEEELb0ELb1ELb1EEEvNS_9BwdParamsE:
.text._ZN10layer_norm31ln_parallel_residual_bwd_kernelINS_13Kernel_traitsI13__nv_bfloat16S2_fS2_fjLj5120ELj1ELj1ELj8ELj8ENS_18Kernel_traits_baseILj5120ES2_S2_fS2_fjLj256EEEEELb0ELb1ELb1EEEvNS_9BwdParamsE:
[----:B------:R-:W-:Y:S02]  /*0000*/  MOV R1, c[0x0][0x28] ;  /* 0x00000a0000017a02 */ /* 0x000fe40000000f00 */
[----:B------:R-:W0:Y:S01]  /*0010*/  S2R R0, SR_TID.X ;  /* 0x0000000000007919 */ /* 0x000e220000002100 */
[----:B------:R-:W1:Y:S01]  /*0020*/  S2UR UR4, SR_CTAID.X ;  /* 0x00000000000479c3 */ /* 0x000e620000002500 */
[----:B0-----:R-:W-:-:S04]  /*0030*/  SHF.R.U32.HI R59, RZ, 0x8, R0 ;  /* 0x00000008ff3b7819 */ /* 0x001fc80000011600 */
[----:B-1----:R-:W-:Y:S01]  /*0040*/  IADD3 R48, R59, UR4, RZ ;  /* 0x000000043b307c10 */ /* 0x002fe2000fffe0ff */
        /* <DEDUP_REMOVED lines=24> */
.L_x_994:
[----:B------:R-:W-:-:S04]  /*01d0*/  SHF.L.U32 R2, R0, 0x3, RZ ;  /* 0x0000000300027819 */ /* 0x000fc800000006ff */
        /* <DEDUP_REMOVED lines=8> */
[----:B------:R-:W-:Y:S01]  /*0260*/  HFMA2.MMA R94, -RZ, RZ, 0, 5.9604644775390625e-08 ;  /* 0x00000001ff5e7435 */ /* 0x000fe200000001ff */
[----:B------:R-:W-:Y:S01]  /*0270*/  LEA R59, R59, 0x8, 0x3 ;  /* 0x000000083b3b7811 */ /* 0x000fe200078e18ff */
[----:B------:R-:W-:Y:S01]  /*0280*/  HFMA2.MMA R105, -RZ, RZ, 0, 0 ;  /* 0x00000000ff697435 */ /* 0x000fe200000001ff */
        /* <DEDUP_REMOVED lines=51> */
.L_x_1004:
[----:B------:R-:W-:Y:S01]  /*05c0*/  IMAD R2, R48, c[0x0][0x168], RZ ;  /* 0x00005a0030027a24 */ /* 0x000fe200078e02ff */
[----:B------:R-:W-:Y:S01]  /*05d0*/  LOP3.LUT R28, R0, 0xff, RZ, 0xc0, !PT ;  /* 0x000000ff001c7812 */ /* 0x000fe200078ec0ff */
[----:B------:R-:W-:Y:S01]  /*05e0*/  IMAD.MOV.U32 R125, RZ, RZ, 0x4 ;  /* 0x00000004ff7d7424 */ /* 0x000fe200078e00ff */
[----:B------:R-:W-:-:S02]  /*05f0*/  MOV R122, 0x8 ;  /* 0x00000008007a7802 */ /* 0x000fc40000000f00 */
[----:B------:R-:W-:-:S04]  /*0600*/  SHF.R.S32.HI R3, RZ, 0x1f, R2 ;  /* 0x0000001fff037819 */ /* 0x000fc80000011402 */
[----:B------:R-:W-:-:S04]  /*0610*/  LEA.HI R3, R3, R2, RZ, 0x2 ;  /* 0x0000000203037211 */ /* 0x000fc800078f10ff */
[----:B------:R-:W-:Y:S01]  /*0620*/  LEA.HI.SX32 R119, R3, R28, 0x1e ;  /* 0x0000001c03777211 */ /* 0x000fe200078ff2ff */
[----:B------:R-:W-:-:S03]  /*0630*/  IMAD.WIDE R2, R48, R125, c[0x0][0x1a0] ;  /* 0x0000680030027625 */ /* 0x000fc600078e027d */
[C---:B------:R-:W-:Y:S01]  /*0640*/  LEA R28, P0, R119.reuse, c[0x0][0x188], 0x4 ;  /* 0x00006200771c7a11 */ /* 0x040fe200078020ff */
[C---:B------:R-:W-:Y:S01]  /*0650*/  IMAD.WIDE.U32 R36, R119.reuse, R122, c[0x0][0x208] ;  /* 0x0000820077247625 */ /* 0x040fe200078e007a */
[C---:B------:R-:W-:Y:S01]  /*0660*/  IADD3 R115, R119.reuse, 0x100, RZ ;  /* 0x0000010077737810 */ /* 0x040fe20007ffe0ff */
[----:B------:R0:W2:Y:S01]  /*0670*/  LDG.E R140, [R2.64] ;  /* 0x00000004028c7981 */ /* 0x0000a2000c1e1900 */
[----:B------:R-:W-:Y:S02]  /*0680*/  LEA.HI.X R29, R119, c[0x0][0x18c], RZ, 0x4, P0 ;  /* 0x00006300771d7a11 */ /* 0x000fe400000f24ff */
[----:B------:R-:W-:Y:S02]  /*0690*/  LEA R32, P0, R115, c[0x0][0x188], 0x4 ;  /* 0x0000620073207a11 */ /* 0x000fe400078020ff */
[C---:B------:R-:W-:Y:S02]  /*06a0*/  IADD3 R116, R119.reuse, 0x200, RZ ;  /* 0x0000020077747810 */ /* 0x040fe40007ffe0ff */
[----:B------:R-:W-:-:S02]  /*06b0*/  IADD3 R117, R119, 0x300, RZ ;  /* 0x0000030077757810 */ /* 0x000fc40007ffe0ff */
[----:B------:R-:W-:Y:S01]  /*06c0*/  IADD3 R118, R119, 0x400, RZ ;  /* 0x0000040077767810 */ /* 0x000fe20007ffe0ff */
[----:B------:R-:W-:Y:S01]  /*06d0*/  IMAD.WIDE R124, R48, R125, c[0x0][0x1a8] ;  /* 0x00006a00307c7625 */ /* 0x000fe200078e027d */
[----:B------:R-:W-:Y:S01]  /*06e0*/  LEA.HI.X R33, R115, c[0x0][0x18c], RZ, 0x4, P0 ;  /* 0x0000630073217a11 */ /* 0x000fe200000f24ff */
[----:B------:R1:W3:Y:S01]  /*06f0*/  LDG.E.64 R138, [R36.64] ;  /* 0x00000004248a7981 */ /* 0x0002e2000c1e1b00 */
[C---:B------:R-:W-:Y:S01]  /*0700*/  LEA R38, P0, R116.reuse, c[0x0][0x188], 0x4 ;  /* 0x0000620074267a11 */ /* 0x040fe200078020ff */
[CC--:B------:R-:W-:Y:S02]  /*0710*/  IMAD.WIDE.U32 R44, R116.reuse, R122.reuse, c[0x0][0x208] ;  /* 0x00008200742c7625 */ /* 0x0c0fe400078e007a */
[----:B------:R-:W4:Y:S01]  /*0720*/  LDG.E.128 R28, [R28.64] ;  /* 0x000000041c1c7981 */ /* 0x000f22000c1e1d00 */
[----:B------:R-:W-:Y:S02]  /*0730*/  LEA.HI.X R39, R116, c[0x0][0x18c], RZ, 0x4, P0 ;  /* 0x0000630074277a11 */ /* 0x000fe400000f24ff */
[----:B------:R-:W-:Y:S01]  /*0740*/  LEA R40, P0, R117, c[0x0][0x188], 0x4 ;  /* 0x0000620075287a11 */ /* 0x000fe200078020ff */
[----:B------:R-:W-:Y:S01]  /*0750*/  IMAD.WIDE.U32 R126, R115, R122, c[0x0][0x208] ;  /* 0x00008200737e7625 */ /* 0x000fe200078e007a */
[----:B0-----:R0:W4:Y:S02]  /*0760*/  LDG.E.64 R2, [R44.64] ;  /* 0x000000042c027981 */ /* 0x001124000c1e1b00 */
[----:B------:R-:W-:-:S02]  /*0770*/  LEA.HI.X R41, R117, c[0x0][0x18c], RZ, 0x4, P0 ;  /* 0x0000630075297a11 */ /* 0x000fc400000f24ff */
[C---:B------:R-:W-:Y:S01]  /*0780*/  LEA R46, P0, R118.reuse, c[0x0][0x188], 0x4 ;  /* 0x00006200762e7a11 */ /* 0x040fe200078020ff */
[-C--:B------:R-:W-:Y:S01]  /*0790*/  IMAD.WIDE.U32 R120, R117, R122.reuse, c[0x0][0x208] ;  /* 0x0000820075787625 */ /* 0x080fe200078e007a */
[----:B------:R3:W4:Y:S02]  /*07a0*/  LDG.E R124, [R124.64] ;  /* 0x000000047c7c7981 */ /* 0x000724000c1e1900 */
[C---:B------:R-:W-:Y:S02]  /*07b0*/  LEA.HI.X R47, R118.reuse, c[0x0][0x18c], RZ, 0x4, P0 ;  /* 0x00006300762f7a11 */ /* 0x040fe400000f24ff */
[----:B------:R-:W4:Y:S04]  /*07c0*/  LDG.E.64 R126, [R126.64] ;  /* 0x000000047e7e7981 */ /* 0x000f28000c1e1b00 */
[----:B0-----:R-:W4:Y:S01]  /*07d0*/  LDG.E.128 R44, [R46.64] ;  /* 0x000000042e2c7981 */ /* 0x001f22000c1e1d00 */
[----:B------:R-:W-:-:S03]  /*07e0*/  IMAD.WIDE.U32 R122, R118, R122, c[0x0][0x208] ;  /* 0x00008200767a7625 */ /* 0x000fc600078e007a */
[----:B------:R-:W4:Y:S04]  /*07f0*/  LDG.E.128 R32, [R32.64] ;  /* 0x0000000420207981 */ /* 0x000f28000c1e1d00 */
[----:B-1----:R-:W4:Y:S04]  /*0800*/  LDG.E.128 R36, [R38.64] ;  /* 0x0000000426247981 */ /* 0x002f28000c1e1d00 */
[----:B------:R-:W4:Y:S04]  /*0810*/  LDG.E.128 R40, [R40.64] ;  /* 0x0000000428287981 */ /* 0x000f28000c1e1d00 */
[----:B------:R-:W4:Y:S04]  /*0820*/  LDG.E.64 R120, [R120.64] ;  /* 0x0000000478787981 */ /* 0x000f28000c1e1b00 */
[----:B------:R-:W4:Y:S01]  /*0830*/  LDG.E.64 R122, [R122.64] ;  /* 0x000000047a7a7981 */ /* 0x000f22000c1e1b00 */
[----:B------:R-:W-:-:S04]  /*0840*/  ISETP.NE.U32.AND P0, PT, RZ, c[0x0][0x218], PT ;  /* 0x00008600ff007a0c */ /* 0x000fc80003f05070 */
[----:B------:R-:W-:-:S13]  /*0850*/  ISETP.NE.AND.EX P0, PT, RZ, c[0x0][0x21c], PT, P0 ;  /* 0x00008700ff007a0c */ /* 0x000fda0003f05300 */
[----:B------:R-:W-:-:S04]  /*0860*/  @P0 LEA R128, P1, R119, c[0x0][0x218], 0x4 ;  /* 0x0000860077800a11 */ /* 0x000fc800078220ff */
[----:B------:R-:W-:Y:S02]  /*0870*/  @P0 LEA.HI.X R129, R119, c[0x0][0x21c], RZ, 0x4, P1 ;  /* 0x0000870077810a11 */ /* 0x000fe400008f24ff */
[C---:B------:R-:W-:Y:S02]  /*0880*/  @P0 LEA R130, P1, R115.reuse, c[0x0][0x218], 0x4 ;  /* 0x0000860073820a11 */ /* 0x040fe400078220ff */
[----:B------:R-:W-:Y:S01]  /*0890*/  @P0 LEA R132, P2, R116, c[0x0][0x218], 0x4 ;  /* 0x0000860074840a11 */ /* 0x000fe200078420ff */
[----:B------:R-:W-:Y:S01]  /*08a0*/  ULDC.U8 UR6, c[0x0][0x1f0] ;  /* 0x00007c0000067ab9 */ /* 0x000fe20000000000 */
[----:B------:R-:W-:Y:S01]  /*08b0*/  @P0 LEA.HI.X R131, R115, c[0x0][0x21c], RZ, 0x4, P1 ;  /* 0x0000870073830a11 */ /* 0x000fe200008f24ff */
[----:B------:R4:W5:Y:S01]  /*08c0*/  @P0 LDG.E.128 R4, [R128.64] ;  /* 0x0000000480040981 */ /* 0x000962000c1e1d00 */
[----:B------:R-:W-:Y:S02]  /*08d0*/  @P0 LEA R134, P3, R117, c[0x0][0x218], 0x4 ;  /* 0x0000860075860a11 */ /* 0x000fe400078620ff */
[----:B------:R-:W-:Y:S01]  /*08e0*/  @P0 LEA R136, P1, R118, c[0x0][0x218], 0x4 ;  /* 0x0000860076880a11 */ /* 0x000fe200078220ff */
[----:B------:R0:W5:Y:S01]  /*08f0*/  @P0 LDG.E.128 R8, [R130.64] ;  /* 0x0000000482080981 */ /* 0x000162000c1e1d00 */
[----:B------:R-:W-:-:S02]  /*0900*/  @P0 LEA.HI.X R133, R116, c[0x0][0x21c], RZ, 0x4, P2 ;  /* 0x0000870074850a11 */ /* 0x000fc400010f24ff */
[----:B------:R-:W-:Y:S02]  /*0910*/  @P0 LEA.HI.X R135, R117, c[0x0][0x21c], RZ, 0x4, P3 ;  /* 0x0000870075870a11 */ /* 0x000fe400018f24ff */
[----:B------:R-:W-:Y:S01]  /*0920*/  @P0 LEA.HI.X R137, R118, c[0x0][0x21c], RZ, 0x4, P1 ;  /* 0x0000870076890a11 */ /* 0x000fe200008f24ff */
[----:B------:R1:W5:Y:S04]  /*0930*/  @P0 LDG.E.128 R12, [R132.64] ;  /* 0x00000004840c0981 */ /* 0x000368000c1e1d00 */
[----:B------:R0:W5:Y:S04]  /*0940*/  @P0 LDG.E.128 R16, [R134.64] ;  /* 0x0000000486100981 */ /* 0x000168000c1e1d00 */
[----:B------:R0:W5:Y:S01]  /*0950*/  @P0 LDG.E.128 R20, [R136.64] ;  /* 0x0000000488140981 */ /* 0x000162000c1e1d00 */
[----:B------:R-:W-:-:S02]  /*0960*/  ISETP.NE.AND P0, PT, RZ, UR6, PT ;  /* 0x00000006ff007c0c */ /* 0x000fc4000bf05270 */
[----:B------:R-:W-:Y:S02]  /*0970*/  IADD3 R48, R48, c[0x0][0x160], RZ ;  /* 0x0000580030307a10 */ /* 0x000fe40007ffe0ff */
[----:B------:R-:W-:Y:S02]  /*0980*/  LOP3.LUT P1, RZ, R94, 0xff, RZ, 0xc0, !PT ;  /* 0x000000ff5eff7812 */ /* 0x000fe4000782c0ff */
[----:B------:R-:W-:Y:S02]  /*0990*/  ISETP.GE.AND P4, PT, R48, c[0x0][0x164], PT ;  /* 0x0000590030007a0c */ /* 0x000fe40003f86270 */
[----:B--2---:R-:W-:Y:S02]  /*09a0*/  FSEL R155, R140, RZ, !P0 ;  /* 0x000000ff8c9b7208 */ /* 0x004fe40004000000 */
[----:B---3--:R-:W-:-:S03]  /*09b0*/  MOV R125, R138 ;  /* 0x0000008a007d7202 */ /* 0x008fc60000000f00 */
[C---:B----4-:R-:W-:Y:S01]  /*09c0*/  FADD.FTZ R129, -R155.reuse, R28 ;  /* 0x0000001c9b817221 */ /* 0x050fe20000010100 */
[----:B------:R-:W-:Y:S01]  /*09d0*/  SHF.R.U64 R142, R138, 0x10, R139 ;  /* 0x000000108a8e7819 */ /* 0x000fe2000000128b */
[C---:B------:R-:W-:Y:S02]  /*09e0*/  FADD.FTZ R29, -R155.reuse, R29 ;  /* 0x0000001d9b1d7221 */ /* 0x040fe40000010100 */
[C---:B0-----:R-:W-:Y:S01]  /*09f0*/  FADD.FTZ R131, -R155.reuse, R30 ;  /* 0x0000001e9b837221 */ /* 0x041fe20000010100 */
[----:B------:R-:W-:Y:S01]  /*0a00*/  SHF.R.U64 R136, R2, 0x10, R3 ;  /* 0x0000001002887819 */ /* 0x000fe20000001203 */
[C---:B------:R-:W-:Y:S01]  /*0a10*/  FADD.FTZ R31, -R155.reuse, R31 ;  /* 0x0000001f9b1f7221 */ /* 0x040fe20000010100 */
[----:B------:R-:W-:Y:S01]  /*0a20*/  SHF.R.U32.HI R140, RZ, 0x10, R3 ;  /* 0x00000010ff8c7819 */ /* 0x000fe20000011603 */
[--C-:B------:R-:W-:Y:S01]  /*0a30*/  IMAD.MOV.U32 R128, RZ, RZ, R139.reuse ;  /* 0x000000ffff807224 */ /* 0x100fe200078e008b */
[----:B------:R-:W-:Y:S02]  /*0a40*/  SHF.R.U32.HI R138, RZ, 0x10, R139 ;  /* 0x00000010ff8a7819 */ /* 0x000fe4000001168b */
[----:B------:R-:W-:Y:S01]  /*0a50*/  SHF.R.U64 R130, R126, 0x10, R127 ;  /* 0x000000107e827819 */ /* 0x000fe2000000127f */
[C---:B------:R-:W-:Y:S01]  /*0a60*/  FADD.FTZ R149, -R155.reuse, R44 ;  /* 0x0000002c9b957221 */ /* 0x040fe20000010100 */
[----:B------:R-:W-:Y:S01]  /*0a70*/  PRMT R44, RZ, 0x5410, R125 ;  /* 0x00005410ff2c7816 */ /* 0x000fe2000000007d */
[C---:B------:R-:W-:Y:S01]  /*0a80*/  FADD.FTZ R151, -R155.reuse, R45 ;  /* 0x0000002d9b977221 */ /* 0x040fe20000010100 */
[----:B------:R-:W-:Y:S01]  /*0a90*/  MOV R30, R127 ;  /* 0x0000007f001e7202 */ /* 0x000fe20000000f00 */
[----:B------:R-:W-:Y:S01]  /*0aa0*/  FMUL.FTZ R45, R124, R129 ;  /* 0x000000817c2d7220 */ /* 0x000fe20000410000 */
[----:B-1----:R-:W-:Y:S01]  /*0ab0*/  SHF.R.U32.HI R132, RZ, 0x10, R127 ;  /* 0x00000010ff847819 */ /* 0x002fe2000001167f */
[C---:B------:R-:W-:Y:S01]  /*0ac0*/  FADD.FTZ R133, -R155.reuse, R34 ;  /* 0x000000229b857221 */ /* 0x040fe20000010100 */
[----:B------:R-:W-:Y:S01]  /*0ad0*/  MOV R34, R3 ;  /* 0x0000000300227202 */ /* 0x000fe20000000f00 */
        /* <DEDUP_REMOVED lines=10> */
[C---:B------:R-:W-:Y:S02]  /*0b80*/  FADD.FTZ R43, -R155.reuse, R43 ;  /* 0x0000002b9b2b7221 */ /* 0x040fe40000010100 */
[----:B------:R-:W-:Y:S01]  /*0b90*/  FADD.FTZ R153, -R155, R46 ;  /* 0x0000002e9b997221 */ /* 0x000fe20000010100 */
[----:B------:R-:W-:Y:S01]  /*0ba0*/  PRMT R46, RZ, 0x5410, R142 ;  /* 0x00005410ff2e7816 */ /* 0x000fe2000000008e */
[----:B------:R-:W-:-:S02]  /*0bb0*/  IMAD.MOV.U32 R3, RZ, RZ, R121 ;  /* 0x000000ffff037224 */ /* 0x000fc400078e0079 */
[----:B------:R-:W-:Y:S02]  /*0bc0*/  FADD.FTZ R155, -R155, R47 ;  /* 0x0000002f9b9b7221 */ /* 0x000fe40000010100 */
[----:B------:R-:W-:Y:S01]  /*0bd0*/  IMAD.MOV.U32 R32, RZ, RZ, R2 ;  /* 0x000000ffff207224 */ /* 0x000fe200078e0002 */
[----:B------:R-:W-:Y:S01]  /*0be0*/  MOV R2, R120 ;  /* 0x0000007800027202 */ /* 0x000fe20000000f00 */
[----:B------:R-:W-:Y:S02]  /*0bf0*/  FADD.FTZ R91, R44, R91 ;  /* 0x0000005b2c5b7221 */ /* 0x000fe40000010000 */
[----:B------:R-:W-:Y:S02]  /*0c00*/  FMUL.FTZ R47, R124, R29 ;  /* 0x0000001d7c2f7220 */ /* 0x000fe40000410000 */
[-C--:B------:R-:W-:Y:S02]  /*0c10*/  FFMA.FTZ R108, R45, R44.reuse, R108 ;  /* 0x0000002c2d6c7223 */ /* 0x080fe4000001006c */
[----:B------:R-:W-:Y:S01]  /*0c20*/  FMUL.FTZ R44, R49, R44 ;  /* 0x0000002c312c7220 */ /* 0x000fe20000410000 */
[----:B------:R-:W-:Y:S01]  /*0c30*/  MOV R28, R126 ;  /* 0x0000007e001c7202 */ /* 0x000fe20000000f00 */
[----:B------:R-:W-:Y:S01]  /*0c40*/  FADD.FTZ R109, R46, R109 ;  /* 0x0000006d2e6d7221 */ /* 0x000fe20000010000 */
[----:B------:R-:W-:Y:S01]  /*0c50*/  PRMT R128, RZ, 0x5410, R128 ;  /* 0x00005410ff807816 */ /* 0x000fe20000000080 */
[-C--:B------:R-:W-:Y:S01]  /*0c60*/  FFMA.FTZ R110, R47, R46.reuse, R110 ;  /* 0x0000002e2f6e7223 */ /* 0x080fe2000001006e */
[----:B------:R-:W-:Y:S01]  /*0c70*/  PRMT R29, RZ, 0x5410, R3 ;  /* 0x00005410ff1d7816 */ /* 0x000fe20000000003 */
[----:B------:R-:W-:Y:S01]  /*0c80*/  FMUL.FTZ R46, R95, R46 ;  /* 0x0000002e5f2e7220 */ /* 0x000fe20000410000 */
[----:B------:R-:W-:Y:S01]  /*0c90*/  PRMT R142, RZ, 0x5410, R2 ;  /* 0x00005410ff8e7816 */ /* 0x000fe20000000002 */
[----:B------:R-:W-:Y:S01]  /*0ca0*/  FADD.FTZ R3, RZ, R44 ;  /* 0x0000002cff037221 */ /* 0x000fe20000010000 */
[----:B------:R-:W-:Y:S01]  /*0cb0*/  SHF.R.U64 R42, R122, 0x10, R123 ;  /* 0x000000107a2a7819 */ /* 0x000fe2000000127b */
[----:B------:R-:W-:Y:S01]  /*0cc0*/  FFMA.FTZ R2, R45, R44, RZ ;  /* 0x0000002c2d027223 */ /* 0x000fe200000100ff */
[----:B------:R-:W-:-:S02]  /*0cd0*/  MOV R40, R123 ;  /* 0x0000007b00287202 */ /* 0x000fc40000000f00 */
[----:B------:R-:W-:Y:S01]  /*0ce0*/  SHF.R.U32.HI R157, RZ, 0x10, R123 ;  /* 0x00000010ff9d7819 */ /* 0x000fe2000001167b */
[----:B------:R-:W-:Y:S01]  /*0cf0*/  FMUL.FTZ R125, R124, R127 ;  /* 0x0000007f7c7d7220 */ /* 0x000fe20000410000 */
[--C-:B------:R-:W-:Y:S01]  /*0d00*/  SHF.R.U64 R126, R120, 0x10, R121.reuse ;  /* 0x00000010787e7819 */ /* 0x100fe20000001279 */
[C---:B------:R-:W-:Y:S01]  /*0d10*/  FMUL.FTZ R120, R124.reuse, R31 ;  /* 0x0000001f7c787220 */ /* 0x040fe20000410000 */
[----:B------:R-:W-:Y:S02]  /*0d20*/  PRMT R123, RZ, 0x5410, R138 ;  /* 0x00005410ff7b7816 */ /* 0x000fe4000000008a */
[----:B------:R-:W-:Y:S01]  /*0d30*/  PRMT R28, RZ, 0x5410, R28 ;  /* 0x00005410ff1c7816 */ /* 0x000fe2000000001c */
[----:B------:R-:W-:Y:S01]  /*0d40*/  FADD.FTZ R3, R3, R46 ;  /* 0x0000002e03037221 */ /* 0x000fe20000010000 */
[----:B------:R-:W-:Y:S01]  /*0d50*/  SHF.R.U32.HI R147, RZ, 0x10, R121 ;  /* 0x00000010ff937819 */ /* 0x000fe20000011679 */
[----:B------:R-:W-:Y:S01]  /*0d60*/  FMUL.FTZ R121, R124, R131 ;  /* 0x000000837c797220 */ /* 0x000fe20000410000 */
[----:B------:R-:W-:Y:S01]  /*0d70*/  MOV R38, R122 ;  /* 0x0000007a00267202 */ /* 0x000fe20000000f00 */
[----:B------:R-:W-:Y:S01]  /*0d80*/  FMUL.FTZ R122, R50, R128 ;  /* 0x00000080327a7220 */ /* 0x000fe20000410000 */
[----:B------:R-:W-:Y:S01]  /*0d90*/  PRMT R131, RZ, 0x5410, R30 ;  /* 0x00005410ff837816 */ /* 0x000fe2000000001e */
[----:B------:R-:W-:Y:S01]  /*0da0*/  FFMA.FTZ R2, R47, R46, R2 ;  /* 0x0000002e2f027223 */ /* 0x000fe20000010002 */
[----:B------:R-:W-:Y:S01]  /*0db0*/  PRMT R30, RZ, 0x5410, R126 ;  /* 0x00005410ff1e7816 */ /* 0x000fe2000000007e */
[----:B------:R-:W-:-:S02]  /*0dc0*/  FADD.FTZ R113, R123, R113 ;  /* 0x000000717b717221 */ /* 0x000fc40000010000 */
[-C--:B------:R-:W-:Y:S02]  /*0dd0*/  FFMA.FTZ R75, R120, R123.reuse, R75 ;  /* 0x0000007b784b7223 */ /* 0x080fe4000001004b */
[----:B------:R-:W-:Y:S02]  /*0de0*/  FADD.FTZ R85, R28, R85 ;  /* 0x000000551c557221 */ /* 0x000fe40000010000 */
[-C--:B------:R-:W-:Y:S02]  /*0df0*/  FFMA.FTZ R106, R125, R28.reuse, R106 ;  /* 0x0000001c7d6a7223 */ /* 0x080fe4000001006a */
[----:B------:R-:W-:Y:S02]  /*0e00*/  FMUL.FTZ R126, R51, R28 ;  /* 0x0000001c337e7220 */ /* 0x000fe40000410000 */
[----:B------:R-:W-:Y:S02]  /*0e10*/  FMUL.FTZ R123, R96, R123 ;  /* 0x0000007b607b7220 */ /* 0x000fe40000410000 */
[----:B------:R-:W-:Y:S01]  /*0e20*/  FADD.FTZ R28, R3, R122 ;  /* 0x0000007a031c7221 */ /* 0x000fe20000010000 */
[----:B------:R-:W-:Y:S01]  /*0e30*/  PRMT R130, RZ, 0x5410, R130 ;  /* 0x00005410ff827816 */ /* 0x000fe20000000082 */
[----:B------:R-:W-:-:S02]  /*0e40*/  FFMA.FTZ R2, R121, R122, R2 ;  /* 0x0000007a79027223 */ /* 0x000fc40000010002 */
[----:B------:R-:W-:Y:S02]  /*0e50*/  FMUL.FTZ R127, R124, R33 ;  /* 0x000000217c7f7220 */ /* 0x000fe40000410000 */
[----:B------:R-:W-:Y:S02]  /*0e60*/  FADD.FTZ R3, R28, R123 ;  /* 0x0000007b1c037221 */ /* 0x000fe40000010000 */
[----:B------:R-:W-:Y:S02]  /*0e70*/  FFMA.FTZ R2, R120, R123, R2 ;  /* 0x0000007b78027223 */ /* 0x000fe40000010002 */
[----:B------:R-:W-:Y:S02]  /*0e80*/  FADD.FTZ R111, R128, R111 ;  /* 0x0000006f806f7221 */ /* 0x000fe40000010000 */
[----:B------:R-:W-:Y:S02]  /*0e90*/  FFMA.FTZ R112, R121, R128, R112 ;  /* 0x0000008079707223 */ /* 0x000fe40000010070 */
[----:B------:R-:W-:-:S02]  /*0ea0*/  FADD.FTZ R77, R130, R77 ;  /* 0x0000004d824d7221 */ /* 0x000fc40000010000 */
[----:B------:R-:W-:Y:S02]  /*0eb0*/  FMUL.FTZ R128, R124, R133 ;  /* 0x000000857c807220 */ /* 0x000fe40000410000 */
[-C--:B------:R-:W-:Y:S02]  /*0ec0*/  FFMA.FTZ R76, R127, R130.reuse, R76 ;  /* 0x000000827f4c7223 */ /* 0x080fe4000001004c */
[----:B------:R-:W-:Y:S02]  /*0ed0*/  FMUL.FTZ R130, R97, R130 ;  /* 0x0000008261827220 */ /* 0x000fe40000410000 */
[----:B------:R-:W-:Y:S01]  /*0ee0*/  FADD.FTZ R3, R3, R126 ;  /* 0x0000007e03037221 */ /* 0x000fe20000010000 */
[----:B------:R-:W-:Y:S01]  /*0ef0*/  PRMT R132, RZ, 0x5410, R132 ;  /* 0x00005410ff847816 */ /* 0x000fe20000000084 */
[----:B------:R-:W-:Y:S02]  /*0f00*/  FFMA.FTZ R2, R125, R126, R2 ;  /* 0x0000007e7d027223 */ /* 0x000fe40000010002 */
[----:B------:R-:W-:-:S02]  /*0f10*/  FADD.FTZ R90, R131, R90 ;  /* 0x0000005a835a7221 */ /* 0x000fc40000010000 */
[----:B------:R-:W-:Y:S02]  /*0f20*/  FMUL.FTZ R129, R124, R35 ;  /* 0x000000237c817220 */ /* 0x000fe40000410000 */
        /* <DEDUP_REMOVED lines=11> */
[C---:B------:R-:W-:Y:S02]  /*0fe0*/  FMUL.FTZ R133, R124.reuse, R135 ;  /* 0x000000877c857220 */ /* 0x040fe40000410000 */
[----:B------:R-:W-:-:S02]  /*0ff0*/  FMUL.FTZ R135, R124, R37 ;  /* 0x000000257c877220 */ /* 0x000fc40000410000 */
[----:B------:R-:W-:Y:S02]  /*1000*/  FMUL.FTZ R134, R53, R32 ;  /* 0x0000002035867220 */ /* 0x000fe40000410000 */
[----:B------:R-:W-:Y:S02]  /*1010*/  FADD.FTZ R3, R3, R132 ;  /* 0x0000008403037221 */ /* 0x000fe40000010000 */
[----:B------:R-:W-:Y:S01]  /*1020*/  FFMA.FTZ R2, R129, R132, R2 ;  /* 0x0000008481027223 */ /* 0x000fe20000010002 */
[----:B------:R-:W-:Y:S01]  /*1030*/  PRMT R34, RZ, 0x5410, R34 ;  /* 0x00005410ff227816 */ /* 0x000fe20000000022 */
[----:B------:R-:W-:Y:S02]  /*1040*/  FADD.FTZ R88, R136, R88 ;  /* 0x0000005888587221 */ /* 0x000fe40000010000 */
[-C--:B------:R-:W-:Y:S02]  /*1050*/  FFMA.FTZ R86, R135, R136.reuse, R86 ;  /* 0x0000008887567223 */ /* 0x080fe40000010056 */
[----:B------:R-:W-:-:S02]  /*1060*/  FMUL.FTZ R136, R99, R136 ;  /* 0x0000008863887220 */ /* 0x000fc40000410000 */
[----:B------:R-:W-:Y:S01]  /*1070*/  FADD.FTZ R3, R3, R134 ;  /* 0x0000008603037221 */ /* 0x000fe20000010000 */
[----:B------:R-:W-:Y:S01]  /*1080*/  PRMT R140, RZ, 0x5410, R140 ;  /* 0x00005410ff8c7816 */ /* 0x000fe2000000008c */
[----:B------:R-:W-:Y:S02]  /*1090*/  FFMA.FTZ R2, R133, R134, R2 ;  /* 0x0000008685027223 */ /* 0x000fe40000010002 */
[----:B------:R-:W-:Y:S02]  /*10a0*/  FMUL.FTZ R139, R124, R39 ;  /* 0x000000277c8b7220 */ /* 0x000fe40000410000 */
[----:B------:R-:W-:Y:S02]  /*10b0*/  FMUL.FTZ R138, R54, R34 ;  /* 0x00000022368a7220 */ /* 0x000fe40000410000 */
[----:B------:R-:W-:Y:S02]  /*10c0*/  FADD.FTZ R3, R3, R136 ;  /* 0x0000008803037221 */ /* 0x000fe40000010000 */
[----:B------:R-:W-:-:S02]  /*10d0*/  FMUL.FTZ R137, R124, R137 ;  /* 0x000000897c897220 */ /* 0x000fc40000410000 */
[----:B------:R-:W-:Y:S02]  /*10e0*/  FFMA.FTZ R2, R135, R136, R2 ;  /* 0x0000008887027223 */ /* 0x000fe40000010002 */
[----:B------:R-:W-:Y:S02]  /*10f0*/  FADD.FTZ R83, R140, R83 ;  /* 0x000000538c537221 */ /* 0x000fe40000010000 */
[-C--:B------:R-:W-:Y:S02]  /*1100*/  FFMA.FTZ R70, R139, R140.reuse, R70 ;  /* 0x0000008c8b467223 */ /* 0x080fe40000010046 */
[----:B------:R-:W-:Y:S02]  /*1110*/  FMUL.FTZ R141, R124, R141 ;  /* 0x0000008d7c8d7220 */ /* 0x000fe40000410000 */
[----:B------:R-:W-:Y:S02]  /*1120*/  FMUL.FTZ R140, R100, R140 ;  /* 0x0000008c648c7220 */ /* 0x000fe40000410000 */
[----:B------:R-:W-:-:S02]  /*1130*/  FADD.FTZ R3, R3, R138 ;  /* 0x0000008a03037221 */ /* 0x000fc40000010000 */
[----:B------:R-:W-:Y:S02]  /*1140*/  FFMA.FTZ R2, R137, R138, R2 ;  /* 0x0000008a89027223 */ /* 0x000fe40000010002 */
[----:B------:R-:W-:Y:S02]  /*1150*/  FADD.FTZ R81, R142, R81 ;  /* 0x000000518e517221 */ /* 0x000fe40000010000 */
[-C--:B------:R-:W-:Y:S02]  /*1160*/  FFMA.FTZ R66, R141, R142.reuse, R66 ;  /* 0x0000008e8d427223 */ /* 0x080fe40000010042 */
[----:B------:R-:W-:Y:S02]  /*1170*/  FMUL.FTZ R142, R55, R142 ;  /* 0x0000008e378e7220 */ /* 0x000fe40000410000 */
[----:B------:R-:W-:Y:S02]  /*1180*/  FADD.FTZ R3, R3, R140 ;  /* 0x0000008c03037221 */ /* 0x000fe40000010000 */
[----:B------:R-:W-:-:S02]  /*1190*/  FFMA.FTZ R28, R139, R140, R2 ;  /* 0x0000008c8b1c7223 */ /* 0x000fc40000010002 */
[C---:B------:R-:W-:Y:S02]  /*11a0*/  FMUL.FTZ R145, R124.reuse, R145 ;  /* 0x000000917c917220 */ /* 0x040fe40000410000 */
[----:B------:R-:W-:Y:S02]  /*11b0*/  FADD.FTZ R2, R3, R142 ;  /* 0x0000008e03027221 */ /* 0x000fe40000010000 */
[----:B------:R-:W-:Y:S02]  /*11c0*/  FMUL.FTZ R144, R124, R41 ;  /* 0x000000297c907220 */ /* 0x000fe40000410000 */
[----:B------:R-:W-:Y:S02]  /*11d0*/  FMUL.FTZ R143, R101, R30 ;  /* 0x0000001e658f7220 */ /* 0x000fe40000410000 */
[----:B------:R-:W-:Y:S01]  /*11e0*/  FFMA.FTZ R3, R141, R142, R28 ;  /* 0x0000008e8d037223 */ /* 0x000fe2000001001c */
[----:B------:R-:W-:Y:S01]  /*11f0*/  PRMT R147, RZ, 0x5410, R147 ;  /* 0x00005410ff937816 */ /* 0x000fe20000000093 */
[----:B------:R-:W-:-:S02]  /*1200*/  FADD.FTZ R92, R29, R92 ;  /* 0x0000005c1d5c7221 */ /* 0x000fc40000010000 */
[-C--:B------:R-:W-:Y:S02]  /*1210*/  FFMA.FTZ R64, R145, R29.reuse, R64 ;  /* 0x0000001d91407223 */ /* 0x080fe40000010040 */
[----:B------:R-:W-:Y:S02]  /*1220*/  FMUL.FTZ R146, R56, R29 ;  /* 0x0000001d38927220 */ /* 0x000fe40000410000 */
[----:B------:R-:W-:Y:S02]  /*1230*/  FMUL.FTZ R148, R124, R43 ;  /* 0x0000002b7c947220 */ /* 0x000fe40000410000 */
[----:B------:R-:W-:Y:S02]  /*1240*/  FADD.FTZ R29, R2, R143 ;  /* 0x0000008f021d7221 */ /* 0x000fe40000010000 */
[----:B------:R-:W-:Y:S01]  /*1250*/  FFMA.FTZ R3, R144, R143, R3 ;  /* 0x0000008f90037223 */ /* 0x000fe20000010003 */
[----:B------:R-:W-:Y:S01]  /*1260*/  PRMT R38, RZ, 0x5410, R38 ;  /* 0x00005410ff267816 */ /* 0x000fe20000000026 */
[----:B------:R-:W-:-:S02]  /*1270*/  FADD.FTZ R80, R147, R80 ;  /* 0x0000005093507221 */ /* 0x000fc40000010000 */
[-C--:B------:R-:W-:Y:S02]  /*1280*/  FFMA.FTZ R65, R148, R147.reuse, R65 ;  /* 0x0000009394417223 */ /* 0x080fe40000010041 */
[----:B------:R-:W-:Y:S02]  /*1290*/  FMUL.FTZ R147, R102, R147 ;  /* 0x0000009366937220 */ /* 0x000fe40000410000 */
[----:B------:R-:W-:Y:S02]  /*12a0*/  FADD.FTZ R2, R29, R146 ;  /* 0x000000921d027221 */ /* 0x000fe40000010000 */
[----:B------:R-:W-:Y:S01]  /*12b0*/  FFMA.FTZ R3, R145, R146, R3 ;  /* 0x0000009291037223 */ /* 0x000fe20000010003 */
[----:B------:R-:W-:Y:S01]  /*12c0*/  PRMT R31, RZ, 0x5410, R42 ;  /* 0x00005410ff1f7816 */ /* 0x000fe2000000002a */
[----:B------:R-:W-:Y:S02]  /*12d0*/  FMUL.FTZ R149, R124, R149 ;  /* 0x000000957c957220 */ /* 0x000fe40000410000 */
[----:B------:R-:W-:-:S02]  /*12e0*/  FMUL.FTZ R150, R57, R38 ;  /* 0x0000002639967220 */ /* 0x000fc40000410000 */
[----:B------:R-:W-:Y:S02]  /*12f0*/  FADD.FTZ R29, R2, R147 ;  /* 0x00000093021d7221 */ /* 0x000fe40000010000 */
[----:B------:R-:W-:Y:S01]  /*1300*/  FFMA.FTZ R3, R148, R147, R3 ;  /* 0x0000009394037223 */ /* 0x000fe20000010003 */
[----:B------:R-:W-:Y:S01]  /*1310*/  PRMT R40, RZ, 0x5410, R40 ;  /* 0x00005410ff287816 */ /* 0x000fe20000000028 */
[C---:B------:R-:W-:Y:S02]  /*1320*/  FMUL.FTZ R152, R124.reuse, R151 ;  /* 0x000000977c987220 */ /* 0x040fe40000410000 */
[----:B------:R-:W-:Y:S02]  /*1330*/  FMUL.FTZ R151, R103, R31 ;  /* 0x0000001f67977220 */ /* 0x000fe40000410000 */
[----:B------:R-:W-:Y:S02]  /*1340*/  FADD.FTZ R2, R29, R150 ;  /* 0x000000961d027221 */ /* 0x000fe40000010000 */
[----:B------:R-:W-:Y:S01]  /*1350*/  FFMA.FTZ R3, R149, R150, R3 ;  /* 0x0000009695037223 */ /* 0x000fe20000010003 */
[----:B------:R-:W-:Y:S01]  /*1360*/  SHF.R.U32.HI R36, RZ, 0x8, R0 ;  /* 0x00000008ff247819 */ /* 0x000fe20000011600 */
[----:B------:R-:W-:Y:S01]  /*1370*/  FMUL.FTZ R153, R124, R153 ;  /* 0x000000997c997220 */ /* 0x000fe20000410000 */
[----:B------:R-:W-:Y:S01]  /*1380*/  PRMT R157, RZ, 0x5410, R157 ;  /* 0x00005410ff9d7816 */ /* 0x000fe2000000009d */
[----:B------:R-:W-:-:S02]  /*1390*/  FMUL.FTZ R154, R58, R40 ;  /* 0x000000283a9a7220 */ /* 0x000fc40000410000 */
[----:B------:R-:W-:Y:S02]  /*13a0*/  FADD.FTZ R29, R2, R151 ;  /* 0x00000097021d7221 */ /* 0x000fe40000010000 */
[----:B------:R-:W-:Y:S02]  /*13b0*/  FFMA.FTZ R3, R152, R151, R3 ;  /* 0x0000009798037223 */ /* 0x000fe40000010003 */
[----:B------:R-:W-:Y:S02]  /*13c0*/  IMAD.SHL.U32 R36, R36, 0x8, RZ ;  /* 0x0000000824247824 */ /* 0x000fe400078e00ff */
[----:B------:R-:W-:Y:S02]  /*13d0*/  FMUL.FTZ R156, R124, R155 ;  /* 0x0000009b7c9c7220 */ /* 0x000fe40000410000 */
[----:B------:R-:W-:Y:S02]  /*13e0*/  FMUL.FTZ R155, R104, R157 ;  /* 0x0000009d689b7220 */ /* 0x000fe40000410000 */
[----:B------:R-:W-:-:S02]  /*13f0*/  FADD.FTZ R2, R29, R154 ;  /* 0x0000009a1d027221 */ /* 0x000fc40000010000 */
[----:B------:R-:W-:Y:S01]  /*1400*/  FFMA.FTZ R3, R153, R154, R3 ;  /* 0x0000009a99037223 */ /* 0x000fe20000010003 */
[----:B------:R-:W-:Y:S01]  /*1410*/  LOP3.LUT P0, RZ, R0, 0x1f, RZ, 0xc0, !PT ;  /* 0x0000001f00ff7812 */ /* 0x000fe2000780c0ff */
[----:B------:R-:W-:Y:S01]  /*1420*/  FADD.FTZ R73, R32, R73 ;  /* 0x0000004920497221 */ /* 0x000fe20000010000 */
[----:B------:R-:W-:Y:S01]  /*1430*/  SEL R161, R59, R36, !P1 ;  /* 0x000000243ba17207 */ /* 0x000fe20004800000 */
        /* <DEDUP_REMOVED lines=17> */
.L_x_1005:
        /* <DEDUP_REMOVED lines=18> */
.L_x_1006:
[----:B------:R-:W-:Y:S01]  /*1670*/  @!P0 SHF.R.U32.HI R3, RZ, 0x5, R0 ;  /* 0x00000005ff038819 */ /* 0x000fe20000011600 */
[----:B------:R-:W-:Y:S01]  /*1680*/  ULDC.U8 UR6, c[0x0][0x1f0] ;  /* 0x00007c0000067ab9 */ /* 0x000fe20000000000 */
[----:B------:R-:W-:Y:S02]  /*1690*/  ISETP.NE.U32.AND P2, PT, RZ, c[0x0][0x218], PT ;  /* 0x00008600ff007a0c */ /* 0x000fe40003f45070 */
[----:B------:R-:W-:Y:S01]  /*16a0*/  @!P0 LOP3.LUT R28, R3, 0x7, RZ, 0xc0, !PT ;  /* 0x00000007031c8812 */ /* 0x000fe200078ec0ff */
[----:B-1----:R-:W-:Y:S01]  /*16b0*/  FADD.FTZ R3, R2, R33 ;  /* 0x0000002102037221 */ /* 0x002fe20000010000 */
[----:B------:R-:W-:Y:S01]  /*16c0*/  ISETP.NE.AND P1, PT, RZ, UR6, PT ;  /* 0x00000006ff007c0c */ /* 0x000fe2000bf25270 */
[----:B--2---:R-:W-:Y:S01]  /*16d0*/  FADD.FTZ R2, R32, R31 ;  /* 0x0000001f20027221 */ /* 0x004fe20000010000 */
[----:B------:R-:W-:Y:S01]  /*16e0*/  @!P0 IADD3 R157, R161, R28, RZ ;  /* 0x0000001ca19d8210 */ /* 0x000fe20007ffe0ff */
[----:B------:R-:W-:Y:S01]  /*16f0*/  WARPSYNC 0xffffffff ;  /* 0xffffffff00007948 */ /* 0x000fe20003800000 */
[----:B------:R-:W-:-:S02]  /*1700*/  ISETP.NE.AND.EX P2, PT, RZ, c[0x0][0x21c], PT, P2 ;  /* 0x00008700ff007a0c */ /* 0x000fc40003f45320 */
[----:B------:R-:W-:Y:S01]  /*1710*/  ISETP.NE.U32.AND P3, PT, RZ, c[0x0][0x250], PT ;  /* 0x00009400ff007a0c */ /* 0x000fe20003f65070 */
[----:B------:R-:W-:Y:S04]  /*1720*/  @!P0 STS.64 [R157.X8+0x5000], R2 ;  /* 0x005000029d008388 */ /* 0x000fe80000008a00 */
[----:B------:R-:W-:Y:S01]  /*1730*/  BAR.SYNC.DEFER_BLOCKING 0x0 ;  /* 0x0000000000007b1d */ /* 0x000fe20000010000 */
[----:B------:R-:W-:Y:S02]  /*1740*/  ISETP.NE.AND.EX P3, PT, RZ, c[0x0][0x254], PT, P3 ;  /* 0x00009500ff007a0c */ /* 0x000fe40003f65330 */
[----:B------:R-:W-:-:S04]  /*1750*/  ISETP.NE.U32.AND P0, PT, RZ, c[0x0][0x258], PT ;  /* 0x00009600ff007a0c */ /* 0x000fc80003f05070 */
[----:B------:R-:W-:Y:S01]  /*1760*/  ISETP.NE.AND.EX P0, PT, RZ, c[0x0][0x25c], PT, P0 ;  /* 0x00009700ff007a0c */ /* 0x000fe20003f05300 */
        /* <DEDUP_REMOVED lines=28> */
[-CC-:B------:R-:W-:Y:S02]  /*1930*/  FFMA.FTZ R45, R45, R28.reuse, R3.reuse ;  /* 0x0000001c2d2d7223 */ /* 0x180fe40000010003 */
[----:B------:R-:W-:Y:S02]  /*1940*/  FFMA.FTZ R121, R121, R28, R3 ;  /* 0x0000001c79797223 */ /* 0x000fe40000010003 */
[----:B------:R-:W-:-:S02]  /*1950*/  FADD.FTZ R123, R123, -R120 ;  /* 0x800000787b7b7221 */ /* 0x000fc40000010000 */
[----:B------:R-:W-:Y:S02]  /*1960*/  FMUL.FTZ R30, R124, R47 ;  /* 0x0000002f7c1e7220 */ /* 0x000fe40000410000 */
[----:B------:R-:W-:Y:S01]  /*1970*/  FADD.FTZ R45, R44, -R45 ;  /* 0x8000002d2c2d7221 */ /* 0x000fe20000010000 */
[----:B------:R-:W-:Y:S01]  /*1980*/  @P1 LEA R2, P5, R119, c[0x0][0x258], 0x4 ;  /* 0x0000960077021a11 */ /* 0x000fe200078a20ff */
[----:B------:R-:W-:Y:S02]  /*1990*/  FADD.FTZ R121, R122, -R121 ;  /* 0x800000797a797221 */ /* 0x000fe40000010000 */
[C---:B------:R-:W-:Y:S02]  /*19a0*/  FMUL.FTZ R32, R124.reuse, R123 ;  /* 0x0000007b7c207220 */ /* 0x040fe40000410000 */
[----:B-----5:R-:W-:Y:S02]  /*19b0*/  @P2 FADD.FTZ R30, R5, R30 ;  /* 0x0000001e051e2221 */ /* 0x020fe40000010000 */
[----:B------:R-:W-:-:S02]  /*19c0*/  FMUL.FTZ R45, R124, R45 ;  /* 0x0000002d7c2d7220 */ /* 0x000fc40000410000 */
[----:B------:R-:W-:Y:S01]  /*19d0*/  FMUL.FTZ R121, R124, R121 ;  /* 0x000000797c797220 */ /* 0x000fe20000410000 */
[----:B------:R0:W1:Y:S01]  /*19e0*/  F2F.BF16.F32 R33, R30 ;  /* 0x0000001e00217304 */ /* 0x0000620000202000 */
[----:B------:R-:W-:Y:S01]  /*19f0*/  @P2 FADD.FTZ R32, R7, R32 ;  /* 0x0000002007202221 */ /* 0x000fe20000010000 */
[----:B------:R-:W-:Y:S01]  /*1a00*/  SEL R29, R30, R25, P0 ;  /* 0x000000191e1d7207 */ /* 0x000fe20000000000 */
[----:B------:R-:W-:Y:S02]  /*1a10*/  @P2 FADD.FTZ R45, R4, R45 ;  /* 0x0000002d042d2221 */ /* 0x000fe40000010000 */
[----:B------:R-:W-:Y:S01]  /*1a20*/  @P2 FADD.FTZ R121, R6, R121 ;  /* 0x0000007906792221 */ /* 0x000fe20000010000 */
[----:B------:R-:W-:Y:S01]  /*1a30*/  SEL R31, R32, R27, P0 ;  /* 0x0000001b201f7207 */ /* 0x000fe20000000000 */
[-CC-:B------:R-:W-:Y:S01]  /*1a40*/  FFMA.FTZ R127, R127, R28.reuse, R3.reuse ;  /* 0x0000001c7f7f7223 */ /* 0x180fe20000010003 */
[----:B------:R-:W2:Y:S01]  /*1a50*/  F2F.BF16.F32 R36, R32 ;  /* 0x0000002000247304 */ /* 0x000ea20000202000 */
[--C-:B------:R-:W-:Y:S01]  /*1a60*/  FFMA.FTZ R129, R129, R28, R3.reuse ;  /* 0x0000001c81817223 */ /* 0x100fe20000010003 */
[----:B0-----:R-:W-:Y:S01]  /*1a70*/  SEL R30, R121, R26, P0 ;  /* 0x0000001a791e7207 */ /* 0x001fe20000000000 */
[----:B------:R-:W-:-:S02]  /*1a80*/  FFMA.FTZ R135, R135, R28, R3 ;  /* 0x0000001c87877223 */ /* 0x000fc40000010003 */
[-CC-:B------:R-:W-:Y:S02]  /*1a90*/  FFMA.FTZ R125, R125, R28.reuse, R3.reuse ;  /* 0x0000001c7d7d7223 */ /* 0x180fe40000010003 */
[-CC-:B------:R-:W-:Y:S01]  /*1aa0*/  FFMA.FTZ R128, R128, R28.reuse, R3.reuse ;  /* 0x0000001c80807223 */ /* 0x180fe20000010003 */
[----:B------:R-:W0:Y:S01]  /*1ab0*/  F2F.BF16.F32 R37, R45 ;  /* 0x0000002d00257304 */ /* 0x000e220000202000 */
[-C--:B------:R-:W-:Y:S01]  /*1ac0*/  FFMA.FTZ R133, R133, R28.reuse, R3 ;  /* 0x0000001c85857223 */ /* 0x080fe20000010003 */
[----:B-1----:R-:W-:Y:S01]  /*1ad0*/  @P3 PRMT R87, R33, 0x7610, R87 ;  /* 0x0000761021573816 */ /* 0x002fe20000000057 */
[-CC-:B------:R-:W-:Y:S02]  /*1ae0*/  FFMA.FTZ R137, R137, R28.reuse, R3.reuse ;  /* 0x0000001c89897223 */ /* 0x180fe40000010003 */
[-CC-:B------:R-:W-:Y:S02]  /*1af0*/  FFMA.FTZ R139, R139, R28.reuse, R3.reuse ;  /* 0x0000001c8b8b7223 */ /* 0x180fe40000010003 */
[-CC-:B------:R-:W-:Y:S01]  /*1b00*/  FFMA.FTZ R141, R141, R28.reuse, R3.reuse ;  /* 0x0000001c8d8d7223 */ /* 0x180fe20000010003 */
[----:B------:R1:W3:Y:S01]  /*1b10*/  F2F.BF16.F32 R34, R121 ;  /* 0x0000007900227304 */ /* 0x0002e20000202000 */
[-CC-:B------:R-:W-:Y:S01]  /*1b20*/  FFMA.FTZ R144, R144, R28.reuse, R3.reuse ;  /* 0x0000001c90907223 */ /* 0x180fe20000010003 */
[C---:B--2---:R-:W-:Y:S01]  /*1b30*/  SHF.L.U32 R35, R36.reuse, 0x10, RZ ;  /* 0x0000001024237819 */ /* 0x044fe200000006ff */
[-C--:B------:R-:W-:Y:S01]  /*1b40*/  FFMA.FTZ R145, R145, R28.reuse, R3 ;  /* 0x0000001c91917223 */ /* 0x080fe20000010003 */
[----:B------:R-:W-:Y:S01]  /*1b50*/  @P3 PRMT R93, R36, 0x7610, R93 ;  /* 0x00007610245d3816 */ /* 0x000fe2000000005d */
[----:B------:R-:W-:-:S02]  /*1b60*/  FFMA.FTZ R148, R148, R28, R3 ;  /* 0x0000001c94947223 */ /* 0x000fc40000010003 */
[-C--:B------:R-:W-:Y:S01]  /*1b70*/  FFMA.FTZ R149, R149, R28.reuse, R3 ;  /* 0x0000001c95957223 */ /* 0x080fe20000010003 */
[----:B0-----:R-:W-:Y:S01]  /*1b80*/  @P3 PRMT R69, R37, 0x7610, R69 ;  /* 0x0000761025453816 */ /* 0x001fe20000000045 */
[-CC-:B------:R-:W-:Y:S01]  /*1b90*/  FFMA.FTZ R152, R152, R28.reuse, R3.reuse ;  /* 0x0000001c98987223 */ /* 0x180fe20000010003 */
[----:B-1----:R-:W-:Y:S01]  /*1ba0*/  SHF.L.U32 R121, R115, 0x3, RZ ;  /* 0x0000000373797819 */ /* 0x002fe200000006ff */
[-CC-:B------:R-:W-:Y:S02]  /*1bb0*/  FFMA.FTZ R153, R153, R28.reuse, R3.reuse ;  /* 0x0000001c99997223 */ /* 0x180fe40000010003 */
[----:B------:R-:W-:Y:S01]  /*1bc0*/  FFMA.FTZ R156, R156, R28, R3 ;  /* 0x0000001c9c9c7223 */ /* 0x000fe20000010003 */
[----:B------:R-:W-:Y:S01]  /*1bd0*/  SEL R28, R45, R24, P0 ;  /* 0x000000182d1c7207 */ /* 0x000fe20000000000 */
[----:B------:R-:W-:Y:S01]  /*1be0*/  FADD.FTZ R127, R130, -R127 ;  /* 0x8000007f827f7221 */ /* 0x000fe20000010000 */
[C---:B------:R-:W-:Y:S01]  /*1bf0*/  SHF.L.U32 R45, R119.reuse, 0x3, RZ ;  /* 0x00000003772d7819 */ /* 0x040fe200000006ff */
[----:B------:R-:W-:Y:S01]  /*1c00*/  FADD.FTZ R129, R132, -R129 ;  /* 0x8000008184817221 */ /* 0x000fe20000010000 */
[----:B------:R-:W-:Y:S01]  /*1c10*/  @P1 LEA.HI.X R3, R119, c[0x0][0x25c], RZ, 0x4, P5 ;  /* 0x0000970077031a11 */ /* 0x000fe200028f24ff */
[----:B------:R-:W-:Y:S01]  /*1c20*/  FADD.FTZ R135, R136, -R135 ;  /* 0x8000008788877221 */ /* 0x000fe20000010000 */
[----:B------:R-:W-:Y:S01]  /*1c30*/  SHF.R.U32.HI R119, RZ, 0x1d, R119 ;  /* 0x0000001dff777819 */ /* 0x000fe20000011677 */
[----:B------:R-:W-:Y:S01]  /*1c40*/  FADD.FTZ R125, R126, -R125 ;  /* 0x8000007d7e7d7221 */ /* 0x000fe20000010000 */
[----:B---3--:R-:W-:Y:S01]  /*1c50*/  @P3 PRMT R68, R34, 0x7610, R68 ;  /* 0x0000761022443816 */ /* 0x008fe20000000044 */
[----:B------:R-:W-:Y:S01]  /*1c60*/  FADD.FTZ R131, R131, -R128 ;  /* 0x8000008083837221 */ /* 0x000fe20000010000 */
[----:B------:R0:W-:Y:S01]  /*1c70*/  @P1 STG.E.128 [R2.64], R28 ;  /* 0x0000001c02001986 */ /* 0x0001e2000c101d04 */
[----:B------:R-:W-:-:S02]  /*1c80*/  FADD.FTZ R133, R134, -R133 ;  /* 0x8000008586857221 */ /* 0x000fc40000010000 */
[----:B------:R-:W-:Y:S02]  /*1c90*/  FADD.FTZ R137, R138, -R137 ;  /* 0x800000898a897221 */ /* 0x000fe40000010000 */
[----:B------:R-:W-:Y:S02]  /*1ca0*/  FADD.FTZ R139, R140, -R139 ;  /* 0x8000008b8c8b7221 */ /* 0x000fe40000010000 */
[----:B------:R-:W-:Y:S02]  /*1cb0*/  FADD.FTZ R141, R142, -R141 ;  /* 0x8000008d8e8d7221 */ /* 0x000fe40000010000 */
[----:B------:R-:W-:Y:S02]  /*1cc0*/  FADD.FTZ R143, R143, -R144 ;  /* 0x800000908f8f7221 */ /* 0x000fe40000010000 */
[----:B------:R-:W-:Y:S02]  /*1cd0*/  FADD.FTZ R145, R146, -R145 ;  /* 0x8000009192917221 */ /* 0x000fe40000010000 */
[----:B------:R-:W-:-:S02]  /*1ce0*/  FADD.FTZ R147, R147, -R148 ;  /* 0x8000009493937221 */ /* 0x000fc40000010000 */
[----:B------:R-:W-:Y:S02]  /*1cf0*/  FADD.FTZ R149, R150, -R149 ;  /* 0x8000009596957221 */ /* 0x000fe40000010000 */
[----:B------:R-:W-:Y:S02]  /*1d00*/  FADD.FTZ R151, R151, -R152 ;  /* 0x8000009897977221 */ /* 0x000fe40000010000 */
[----:B------:R-:W-:Y:S02]  /*1d10*/  FADD.FTZ R153, R154, -R153 ;  /* 0x800000999a997221 */ /* 0x000fe40000010000 */
[----:B------:R-:W-:Y:S02]  /*1d20*/  FADD.FTZ R155, R155, -R156 ;  /* 0x8000009c9b9b7221 */ /* 0x000fe40000010000 */
[C---:B------:R-:W-:Y:S02]  /*1d30*/  FMUL.FTZ R44, R124.reuse, R127 ;  /* 0x0000007f7c2c7220 */ /* 0x040fe40000410000 */
[----:B------:R-:W-:-:S02]  /*1d40*/  FMUL.FTZ R46, R124, R129 ;  /* 0x000000817c2e7220 */ /* 0x000fc40000410000 */
[C---:B------:R-:W-:Y:S02]  /*1d50*/  FMUL.FTZ R120, R124.reuse, R135 ;  /* 0x000000877c787220 */ /* 0x040fe40000410000 */
[C---:B------:R-:W-:Y:S02]  /*1d60*/  FMUL.FTZ R125, R124.reuse, R125 ;  /* 0x0000007d7c7d7220 */ /* 0x040fe40000410000 */
[C---:B------:R-:W-:Y:S02]  /*1d70*/  FMUL.FTZ R131, R124.reuse, R131 ;  /* 0x000000837c837220 */ /* 0x040fe40000410000 */
[C---:B------:R-:W-:Y:S02]  /*1d80*/  FMUL.FTZ R133, R124.reuse, R133 ;  /* 0x000000857c857220 */ /* 0x040fe40000410000 */
        /* <DEDUP_REMOVED lines=9> */
[----:B------:R-:W-:Y:S02]  /*1e20*/  FMUL.FTZ R124, R124, R155 ;  /* 0x0000009b7c7c7220 */ /* 0x000fe40000410000 */
[----:B------:R-:W-:Y:S02]  /*1e30*/  @P2 FADD.FTZ R44, R9, R44 ;  /* 0x0000002c092c2221 */ /* 0x000fe40000010000 */
[----:B------:R-:W-:Y:S02]  /*1e40*/  @P2 FADD.FTZ R46, R11, R46 ;  /* 0x0000002e0b2e2221 */ /* 0x000fe40000010000 */
[----:B------:R-:W-:Y:S01]  /*1e50*/  @P2 FADD.FTZ R120, R13, R120 ;  /* 0x000000780d782221 */ /* 0x000fe20000010000 */
[----:B------:R-:W1:Y:S01]  /*1e60*/  F2F.BF16.F32 R123, R44 ;  /* 0x0000002c007b7304 */ /* 0x000e620000202000 */
[----:B------:R-:W-:-:S02]  /*1e70*/  @P2 FADD.FTZ R122, R15, R122 ;  /* 0x0000007a0f7a2221 */ /* 0x000fc40000010000 */
[----:B------:R-:W-:Y:S02]  /*1e80*/  @P2 FADD.FTZ R125, R8, R125 ;  /* 0x0000007d087d2221 */ /* 0x000fe40000010000 */
[----:B------:R-:W-:Y:S02]  /*1e90*/  @P2 FADD.FTZ R131, R10, R131 ;  /* 0x000000830a832221 */ /* 0x000fe40000010000 */
[----:B------:R-:W-:Y:S01]  /*1ea0*/  @P2 FADD.FTZ R133, R12, R133 ;  /* 0x000000850c852221 */ /* 0x000fe20000010000 */
[----:B------:R-:W2:Y:S01]  /*1eb0*/  F2F.BF16.F32 R129, R46 ;  /* 0x0000002e00817304 */ /* 0x000ea20000202000 */
[----:B------:R-:W-:Y:S01]  /*1ec0*/  @P2 FADD.FTZ R137, R14, R137 ;  /* 0x000000890e892221 */ /* 0x000fe20000010000 */
[----:B0-----:R-:W-:Y:S01]  /*1ed0*/  SEL R30, R131, R26, P0 ;  /* 0x0000001a831e7207 */ /* 0x001fe20000000000 */
[----:B------:R-:W-:Y:S02]  /*1ee0*/  @P2 FADD.FTZ R141, R16, R141 ;  /* 0x0000008d108d2221 */ /* 0x000fe40000010000 */
[----:B------:R-:W-:-:S02]  /*1ef0*/  @P2 FADD.FTZ R126, R17, R126 ;  /* 0x0000007e117e2221 */ /* 0x000fc40000010000 */
[----:B------:R-:W-:Y:S01]  /*1f00*/  @P2 FADD.FTZ R145, R18, R145 ;  /* 0x0000009112912221 */ /* 0x000fe20000010000 */
[----:B------:R-:W0:Y:S01]  /*1f10*/  F2F.BF16.F32 R132, R120 ;  /* 0x0000007800847304 */ /* 0x000e220000202000 */
[----:B------:R-:W-:Y:S02]  /*1f20*/  @P2 FADD.FTZ R128, R19, R128 ;  /* 0x0000008013802221 */ /* 0x000fe40000010000 */
[----:B------:R-:W-:Y:S02]  /*1f30*/  @P2 FADD.FTZ R149, R20, R149 ;  /* 0x0000009514952221 */ /* 0x000fe40000010000 */
[----:B------:R-:W-:Y:S02]  /*1f40*/  @P2 FADD.FTZ R130, R21, R130 ;  /* 0x0000008215822221 */ /* 0x000fe40000010000 */
[----:B------:R-:W-:Y:S01]  /*1f50*/  IMAD.WIDE.U32 R32, R33, 0x10000, RZ ;  /* 0x0001000021207825 */ /* 0x000fe200078e00ff */
[----:B------:R-:W3:Y:S03]  /*1f60*/  F2F.BF16.F32 R136, R122 ;  /* 0x0000007a00887304 */ /* 0x000ee60000202000 */
[----:B------:R-:W-:Y:S01]  /*1f70*/  @P2 FADD.FTZ R124, R23, R124 ;  /* 0x0000007c177c2221 */ /* 0x000fe20000010000 */
[----:B------:R-:W-:Y:S01]  /*1f80*/  LOP3.LUT R33, R33, R35, R34, 0xfe, !PT ;  /* 0x0000002321217212 */ /* 0x000fe200078efe22 */
[----:B------:R-:W-:Y:S01]  /*1f90*/  @P2 FADD.FTZ R153, R22, R153 ;  /* 0x0000009916992221 */ /* 0x000fe20000010000 */
[----:B------:R-:W-:Y:S01]  /*1fa0*/  IADD3 R42, P2, R45, c[0x0][0x248], RZ ;  /* 0x000092002d2a7a10 */ /* 0x000fe20007f5e0ff */
[----:B-1----:R-:W-:Y:S01]  /*1fb0*/  IMAD.WIDE.U32 R2, R123, 0x10000, RZ ;  /* 0x000100007b027825 */ /* 0x002fe200078e00ff */
[----:B------:R-:W-:Y:S01]  /*1fc0*/  LOP3.LUT R32, R32, R37, RZ, 0xfc, !PT ;  /* 0x0000002520207212 */ /* 0x000fe200078efcff */
[----:B------:R-:W1:Y:S01]  /*1fd0*/  F2F.BF16.F32 R47, R125 ;  /* 0x0000007d002f7304 */ /* 0x000e620000202000 */
[----:B------:R-:W-:Y:S01]  /*1fe0*/  IADD3.X R43, R119, c[0x0][0x24c], RZ, P2, !PT ;  /* 0x00009300772b7a10 */ /* 0x000fe200017fe4ff */
[----:B--2---:R-:W-:Y:S01]  /*1ff0*/  IMAD.U32 R41, R129, 0x10000, RZ ;  /* 0x0001000081297824 */ /* 0x004fe200078e00ff */
[----:B------:R-:W-:Y:S01]  /*2000*/  @P1 LEA R34, P2, R115, c[0x0][0x258], 0x4 ;  /* 0x0000960073221a11 */ /* 0x000fe200078420ff */
[----:B0-----:R-:W-:-:S02]  /*2010*/  IMAD.WIDE.U32 R28, R132, 0x10000, RZ ;  /* 0x00010000841c7825 */ /* 0x001fc400078e00ff */
[----:B------:R0:W-:Y:S01]  /*2020*/  STG.E.64 [R42.64], R32 ;  /* 0x000000202a007986 */ /* 0x0001e2000c101b04 */
[----:B---3--:R-:W-:Y:S01]  /*2030*/  SHF.L.U32 R39, R136, 0x10, RZ ;  /* 0x0000001088277819 */ /* 0x008fe200000006ff */
[----:B------:R-:W2:Y:S01]  /*2040*/  F2F.BF16.F32 R127, R131 ;  /* 0x00000083007f7304 */ /* 0x000ea20000202000 */
[----:B------:R-:W-:-:S07]  /*2050*/  @P1 LEA.HI.X R35, R115, c[0x0][0x25c], RZ, 0x4, P2 ;  /* 0x0000970073231a11 */ /* 0x000fce00010f24ff */
[----:B------:R-:W3:Y:S01]  /*2060*/  F2F.BF16.F32 R135, R133 ;  /* 0x0000008500877304 */ /* 0x000ee20000202000 */
[----:B-1----:R-:W-:-:S07]  /*2070*/  LOP3.LUT R40, R2, R47, RZ, 0xfc, !PT ;  /* 0x0000002f02287212 */ /* 0x002fce00078efcff */
[----:B------:R-:W1:Y:S01]  /*2080*/  F2F.BF16.F32 R134, R137 ;  /* 0x0000008900867304 */ /* 0x000e620000202000 */
[----:B--2---:R-:W-:-:S07]  /*2090*/  LOP3.LUT R41, R3, R41, R127, 0xfe, !PT ;  /* 0x0000002903297212 */ /* 0x004fce00078efe7f */
[----:B------:R-:W2:Y:S01]  /*20a0*/  F2F.BF16.F32 R138, R126 ;  /* 0x0000007e008a7304 */ /* 0x000ea20000202000 */
[----:B---3--:R-:W-:-:S07]  /*20b0*/  LOP3.LUT R38, R28, R135, RZ, 0xfc, !PT ;  /* 0x000000871c267212 */ /* 0x008fce00078efcff */
[----:B------:R-:W3:Y:S01]  /*20c0*/  F2F.BF16.F32 R142, R128 ;  /* 0x00000080008e7304 */ /* 0x000ee20000202000 */
[----:B-1----:R-:W-:-:S07]  /*20d0*/  LOP3.LUT R39, R29, R39, R134, 0xfe, !PT ;  /* 0x000000271d277212 */ /* 0x002fce00078efe86 */
[----:B------:R-:W1:Y:S01]  /*20e0*/  F2F.BF16.F32 R144, R130 ;  /* 0x0000008200907304 */ /* 0x000e620000202000 */
[----:B--2---:R-:W-:-:S07]  /*20f0*/  IMAD.WIDE.U32 R28, R138, 0x10000, RZ ;  /* 0x000100008a1c7825 */ /* 0x004fce00078e00ff */
[----:B------:R-:W2:Y:S01]  /*2100*/  F2F.BF16.F32 R147, R124 ;  /* 0x0000007c00937304 */ /* 0x000ea20000202000 */
[----:B---3--:R-:W-:-:S07]  /*2110*/  IMAD.U32 R37, R142, 0x10000, RZ ;  /* 0x000100008e257824 */ /* 0x008fce00078e00ff */
[----:B------:R-:W3:Y:S01]  /*2120*/  F2F.BF16.F32 R139, R141 ;  /* 0x0000008d008b7304 */ /* 0x000ee20000202000 */
[----:B-1----:R-:W-:-:S07]  /*2130*/  IMAD.WIDE.U32 R2, R144, 0x10000, RZ ;  /* 0x0001000090027825 */ /* 0x002fce00078e00ff */
[----:B------:R-:W1:Y:S01]  /*2140*/  F2F.BF16.F32 R140, R145 ;  /* 0x00000091008c7304 */ /* 0x000e620000202000 */
[----:B--2---:R-:W-:-:S07]  /*2150*/  SHF.L.U32 R31, R147, 0x10, RZ ;  /* 0x00000010931f7819 */ /* 0x004fce00000006ff */
[----:B------:R-:W2:Y:S01]  /*2160*/  F2F.BF16.F32 R146, R153 ;  /* 0x0000009900927304 */ /* 0x000ea20000202000 */
[----:B---3--:R-:W-:Y:S02]  /*2170*/  LOP3.LUT R36, R28, R139, RZ, 0xfc, !PT ;  /* 0x0000008b1c247212 */ /* 0x008fe400078efcff */
[----:B------:R-:W-:-:S05]  /*2180*/  SEL R28, R125, R24, P0 ;  /* 0x000000187d1c7207 */ /* 0x000fca0000000000 */
[----:B------:R-:W3:Y:S01]  /*2190*/  F2F.BF16.F32 R143, R149 ;  /* 0x00000095008f7304 */ /* 0x000ee20000202000 */
[----:B-1----:R-:W-:Y:S02]  /*21a0*/  LOP3.LUT R37, R29, R37, R140, 0xfe, !PT ;  /* 0x000000251d257212 */ /* 0x002fe400078efe8c */
[----:B------:R-:W-:Y:S02]  /*21b0*/  SEL R29, R44, R25, P0 ;  /* 0x000000192c1d7207 */ /* 0x000fe40000000000 */
[----:B--2---:R-:W-:Y:S02]  /*21c0*/  LOP3.LUT R3, R3, R31, R146, 0xfe, !PT ;  /* 0x0000001f03037212 */ /* 0x004fe400078efe92 */
[----:B------:R-:W-:Y:S02]  /*21d0*/  SEL R31, R46, R27, P0 ;  /* 0x0000001b2e1f7207 */ /* 0x000fe40000000000 */
[----:B---3--:R-:W-:Y:S01]  /*21e0*/  LOP3.LUT R2, R2, R143, RZ, 0xfc, !PT ;  /* 0x0000008f02027212 */ /* 0x008fe200078efcff */
        /* <DEDUP_REMOVED lines=9> */
.L_x_998:
[----:B0-----:R-:W-:Y:S01]  /*2280*/  SHF.R.U32.HI R115, RZ, 0x1d, R115 ;  /* 0x0000001dff737819 */ /* 0x001fe20000011673 */
[----:B------:R0:W-:Y:S01]  /*2290*/  @P1 STG.E.128 [R34.64], R28 ;  /* 0x0000001c22001986 */ /* 0x0001e2000c101d04 */
[----:B------:R-:W-:Y:S01]  /*22a0*/  IADD3 R44, P2, R121, c[0x0][0x248], RZ ;  /* 0x00009200792c7a10 */ /* 0x000fe20007f5e0ff */
[C---:B------:R-:W-:Y:S01]  /*22b0*/  IMAD.SHL.U32 R46, R116.reuse, 0x8, RZ ;  /* 0x00000008742e7824 */ /* 0x040fe200078e00ff */
[----:B------:R-:W-:Y:S02]  /*22c0*/  @P3 PRMT R69, R47, 0x7610, R69 ;  /* 0x000076102f453816 */ /* 0x000fe40000000045 */
[----:B------:R-:W-:Y:S02]  /*22d0*/  IADD3.X R45, R115, c[0x0][0x24c], RZ, P2, !PT ;  /* 0x00009300732d7a10 */ /* 0x000fe400017fe4ff */
[----:B------:R-:W-:Y:S02]  /*22e0*/  @P1 LEA R42, P2, R116, c[0x0][0x258], 0x4 ;  /* 0x00009600742a1a11 */ /* 0x000fe400078420ff */
[----:B------:R-:W-:Y:S01]  /*22f0*/  @P3 PRMT R87, R123, 0x7610, R87 ;  /* 0x000076107b573816 */ /* 0x000fe20000000057 */
[----:B------:R1:W-:Y:S01]  /*2300*/  STG.E.64 [R44.64], R40 ;  /* 0x000000282c007986 */ /* 0x0003e2000c101b04 */
[----:B------:R-:W-:-:S02]  /*2310*/  @P3 PRMT R68, R127, 0x7610, R68 ;  /* 0x000076107f443816 */ /* 0x000fc40000000044 */
[----:B------:R-:W-:Y:S02]  /*2320*/  @P3 PRMT R93, R129, 0x7610, R93 ;  /* 0x00007610815d3816 */ /* 0x000fe4000000005d */
[----:B------:R-:W-:Y:S02]  /*2330*/  @P1 LEA.HI.X R43, R116, c[0x0][0x25c], RZ, 0x4, P2 ;  /* 0x00009700742b1a11 */ /* 0x000fe400010f24ff */
[----:B------:R-:W-:Y:S02]  /*2340*/  SEL R32, R133, R24, P0 ;  /* 0x0000001885207207 */ /* 0x000fe40000000000 */
[----:B------:R-:W-:Y:S02]  /*2350*/  SEL R33, R120, R25, P0 ;  /* 0x0000001978217207 */ /* 0x000fe40000000000 */
[----:B0-----:R-:W-:Y:S02]  /*2360*/  SEL R34, R137, R26, P0 ;  /* 0x0000001a89227207 */ /* 0x001fe40000000000 */
[----:B------:R-:W-:Y:S01]  /*2370*/  SEL R35, R122, R27, P0 ;  /* 0x0000001b7a237207 */ /* 0x000fe20000000000 */
[----:B------:R-:W-:Y:S05]  /*2380*/  @!P3 BRA `(.L_x_999) ;  /* 0x000000800000b947 */ /* 0x000fea0003800000 */
[----:B-1----:R-:W-:Y:S02]  /*2390*/  LOP3.LUT R30, R87, 0xffff, RZ, 0xc0, !PT ;  /* 0x0000ffff571e7812 */ /* 0x002fe400078ec0ff */
[----:B------:R-:W-:-:S02]  /*23a0*/  IADD3 R28, P2, R121, c[0x0][0x250], RZ ;  /* 0x00009400791c7a10 */ /* 0x000fc40007f5e0ff */
[----:B------:R-:W-:Y:S01]  /*23b0*/  PRMT R41, R68, 0x5410, R93 ;  /* 0x0000541044297816 */ /* 0x000fe2000000005d */
[----:B------:R-:W-:Y:S01]  /*23c0*/  IMAD.WIDE.U32 R30, R30, 0x10000, RZ ;  /* 0x000100001e1e7825 */ /* 0x000fe200078e00ff */
[----:B------:R-:W-:-:S04]  /*23d0*/  IADD3.X R29, R115, c[0x0][0x254], RZ, P2, !PT ;  /* 0x00009500731d7a10 */ /* 0x000fc800017fe4ff */
[----:B------:R-:W-:Y:S02]  /*23e0*/  LOP3.LUT R31, R41, R31, RZ, 0xfc, !PT ;  /* 0x0000001f291f7212 */ /* 0x000fe400078efcff */
[----:B------:R-:W-:-:S05]  /*23f0*/  LOP3.LUT R30, R30, 0xffff, R69, 0xf8, !PT ;  /* 0x0000ffff1e1e7812 */ /* 0x000fca00078ef845 */
[----:B------:R0:W-:Y:S02]  /*2400*/  STG.E.64 [R28.64], R30 ;  /* 0x0000001e1c007986 */ /* 0x0001e4000c101b04 */
.L_x_999:
[----:B-1----:R-:W-:Y:S01]  /*2410*/  SHF.R.U32.HI R116, RZ, 0x1d, R116 ;  /* 0x0000001dff747819 */ /* 0x002fe20000011674 */
[----:B------:R1:W-:Y:S01]  /*2420*/  @P1 STG.E.128 [R42.64], R32 ;  /* 0x000000202a001986 */ /* 0x0003e2000c101d04 */
[----:B------:R-:W-:Y:S02]  /*2430*/  IADD3 R40, P2, R46, c[0x0][0x248], RZ ;  /* 0x000092002e287a10 */ /* 0x000fe40007f5e0ff */
        /* <DEDUP_REMOVED lines=8> */
[----:B0-----:R-:W-:Y:S02]  /*24c0*/  SEL R28, R141, R24, P0 ;  /* 0x000000188d1c7207 */ /* 0x001fe40000000000 */
[----:B------:R-:W-:Y:S02]  /*24d0*/  SEL R29, R126, R25, P0 ;  /* 0x000000197e1d7207 */ /* 0x000fe40000000000 */
[----:B------:R-:W-:Y:S02]  /*24e0*/  SEL R30, R145, R26, P0 ;  /* 0x0000001a911e7207 */ /* 0x000fe40000000000 */
        /* <DEDUP_REMOVED lines=10> */
.L_x_1000:
[----:B-1----:R-:W-:Y:S01]  /*2590*/  SHF.L.U32 R38, R117, 0x3, RZ ;  /* 0x0000000375267819 */ /* 0x002fe200000006ff */
[----:B------:R1:W-:Y:S01]  /*25a0*/  @P1 STG.E.128 [R44.64], R28 ;  /* 0x0000001c2c001986 */ /* 0x0003e2000c101d04 */
[----:B------:R-:W-:Y:S02]  /*25b0*/  SHF.R.U32.HI R117, RZ, 0x1d, R117 ;  /* 0x0000001dff757819 */ /* 0x000fe40000011675 */
[----:B0-----:R-:W-:Y:S02]  /*25c0*/  IADD3 R32, P5, R38, c[0x0][0x248], RZ ;  /* 0x0000920026207a10 */ /* 0x001fe40007fbe0ff */
[----:B------:R-:W-:Y:S02]  /*25d0*/  SHF.L.U32 R39, R118, 0x3, RZ ;  /* 0x0000000376277819 */ /* 0x000fe400000006ff */
[----:B------:R-:W-:Y:S02]  /*25e0*/  IADD3.X R33, R117, c[0x0][0x24c], RZ, P5, !PT ;  /* 0x0000930075217a10 */ /* 0x000fe40002ffe4ff */
[----:B------:R-:W-:-:S02]  /*25f0*/  SHF.R.U32.HI R40, RZ, 0x1d, R118 ;  /* 0x0000001dff287819 */ /* 0x000fc40000011676 */
[----:B------:R-:W-:Y:S01]  /*2600*/  IADD3 R34, P2, R39, c[0x0][0x248], RZ ;  /* 0x0000920027227a10 */ /* 0x000fe20007f5e0ff */
[----:B------:R0:W-:Y:S01]  /*2610*/  STG.E.64 [R32.64], R36 ;  /* 0x0000002420007986 */ /* 0x0001e2000c101b04 */
[----:B------:R-:W-:Y:S02]  /*2620*/  @P3 PRMT R69, R139, 0x7610, R69 ;  /* 0x000076108b453816 */ /* 0x000fe40000000045 */
[----:B------:R-:W-:Y:S02]  /*2630*/  @P3 PRMT R87, R138, 0x7610, R87 ;  /* 0x000076108a573816 */ /* 0x000fe40000000057 */
[----:B------:R-:W-:Y:S02]  /*2640*/  @P3 PRMT R68, R140, 0x7610, R68 ;  /* 0x000076108c443816 */ /* 0x000fe40000000044 */
[----:B-1----:R-:W-:Y:S02]  /*2650*/  @P1 LEA R30, P5, R118, c[0x0][0x258], 0x4 ;  /* 0x00009600761e1a11 */ /* 0x002fe400078a20ff */
[----:B------:R-:W-:-:S02]  /*2660*/  @P3 PRMT R93, R142, 0x7610, R93 ;  /* 0x000076108e5d3816 */ /* 0x000fc4000000005d */
[----:B------:R-:W-:Y:S02]  /*2670*/  SEL R24, R149, R24, P0 ;  /* 0x0000001895187207 */ /* 0x000fe40000000000 */
[----:B------:R-:W-:Y:S02]  /*2680*/  SEL R25, R130, R25, P0 ;  /* 0x0000001982197207 */ /* 0x000fe40000000000 */
[----:B------:R-:W-:Y:S02]  /*2690*/  SEL R26, R153, R26, P0 ;  /* 0x0000001a991a7207 */ /* 0x000fe40000000000 */
[----:B------:R-:W-:Y:S02]  /*26a0*/  SEL R27, R124, R27, P0 ;  /* 0x0000001b7c1b7207 */ /* 0x000fe40000000000 */
[----:B------:R-:W-:Y:S02]  /*26b0*/  IADD3.X R35, R40, c[0x0][0x24c], RZ, P2, !PT ;  /* 0x0000930028237a10 */ /* 0x000fe400017fe4ff */
[----:B------:R-:W-:Y:S01]  /*26c0*/  @P1 LEA.HI.X R31, R118, c[0x0][0x25c], RZ, 0x4, P5 ;  /* 0x00009700761f1a11 */ /* 0x000fe200028f24ff */
        /* <DEDUP_REMOVED lines=9> */
.L_x_1001:
[----:B0-----:R0:W-:Y:S01]  /*2760*/  @P1 STG.E.128 [R30.64], R24 ;  /* 0x000000181e001986 */ /* 0x0011e2000c101d04 */
[----:B------:R-:W-:Y:S02]  /*2770*/  @P3 PRMT R69, R143, 0x7610, R69 ;  /* 0x000076108f453816 */ /* 0x000fe40000000045 */
[----:B------:R-:W-:Y:S01]  /*2780*/  @P3 PRMT R87, R144, 0x7610, R87 ;  /* 0x0000761090573816 */ /* 0x000fe20000000057 */
[----:B------:R0:W-:Y:S01]  /*2790*/  STG.E.64 [R34.64], R2 ;  /* 0x0000000222007986 */ /* 0x0001e2000c101b04 */
[----:B------:R-:W-:Y:S02]  /*27a0*/  @P3 PRMT R68, R146, 0x7610, R68 ;  /* 0x0000761092443816 */ /* 0x000fe40000000044 */
[----:B------:R-:W-:Y:S01]  /*27b0*/  @P3 PRMT R93, R147, 0x7610, R93 ;  /* 0x00007610935d3816 */ /* 0x000fe2000000005d */
        /* <DEDUP_REMOVED lines=9> */
.L_x_1002:
[----:B------:R-:W-:-:S04]  /*2850*/  LOP3.LUT P0, RZ, R94, 0xff, RZ, 0xc0, !PT ;  /* 0x000000ff5eff7812 */ /* 0x000fc8000780c0ff */
[----:B------:R-:W-:Y:S01]  /*2860*/  SEL R94, RZ, 0x1, P0 ;  /* 0x00000001ff5e7807 */ /* 0x000fe20000000000 */
[----:B0-----:R-:W-:Y:S01]  /*2870*/  @P4 CALL.REL.NOINC `(.L_x_1003) ;  /* 0x0000001000004944 */ /* 0x001fe20003c00000 */
[----:B------:R-:W-:Y:S05]  /*2880*/  BRA `(.L_x_1004) ;  /* 0xffffdd3000007947 */ /* 0x000fea000383ffff */
.L_x_1003:
        /* <DEDUP_REMOVED lines=39> */
.L_x_995:
        /* <DEDUP_REMOVED lines=19> */
.L_x_996:
[----:B------:R-:W-:Y:S01]  /*2c30*/  HFMA2.MMA R30, -RZ, RZ, 0, 9.5367431640625e-07 ;  /* 0x00000010ff1e7435 */ /* 0x000fe200000001ff */
[----:B------:R-:W-:Y:S01]  /*2c40*/  MOV R29, R31 ;  /* 0x0000001f001d7202 */ /* 0x000fe20000000f00 */
[----:B------:R-:W-:Y:S01]  /*2c50*/  IMAD.MOV.U32 R34, RZ, RZ, 0x1f ;  /* 0x0000001fff227424 */ /* 0x000fe200078e00ff */
[----:B------:R-:W-:-:S02]  /*2c60*/  MOV R35, 0xffffffff ;  /* 0xffffffff00237802 */ /* 0x000fc40000000f00 */
[----:B------:R-:W-:Y:S02]  /*2c70*/  MOV R2, 0x2c90 ;  /* 0x00002c9000027802 */ /* 0x000fe40000000f00 */
[----:B-----5:R-:W-:Y:S05]  /*2c80*/  CALL.REL.NOINC `($__internal_39_$__cuda_sm70_shflsync_down_p) ;  /* 0x0000046000007944 */ /* 0x020fea0003c00000 */
[----:B-1----:R-:W-:Y:S01]  /*2c90*/  MOV R28, R29 ;  /* 0x0000001d001c7202 */ /* 0x002fe20000000f00 */
[----:B0-----:R-:W-:Y:S05]  /*2ca0*/  BRA `(.L_x_1005) ;  /* 0xffffe8a000007947 */ /* 0x001fea000383ffff */
.L_x_997:
[----:B------:R-:W-:Y:S01]  /*2cb0*/  HFMA2.MMA R30, -RZ, RZ, 0, 9.5367431640625e-07 ;  /* 0x00000010ff1e7435 */ /* 0x000fe200000001ff */
[----:B------:R-:W-:Y:S01]  /*2cc0*/  IMAD.MOV.U32 R29, RZ, RZ, R32 ;  /* 0x000000ffff1d7224 */ /* 0x000fe200078e0020 */
[----:B------:R-:W-:Y:S01]  /*2cd0*/  MOV R34, 0x1f ;  /* 0x0000001f00227802 */ /* 0x000fe20000000f00 */
[----:B------:R-:W-:Y:S01]  /*2ce0*/  IMAD.MOV.U32 R35, RZ, RZ, -0x1 ;  /* 0xffffffffff237424 */ /* 0x000fe200078e00ff */
[----:B------:R-:W-:Y:S02]  /*2cf0*/  MOV R2, 0x2d10 ;  /* 0x00002d1000027802 */ /* 0x000fe40000000f00 */
[----:B01---5:R-:W-:Y:S05]  /*2d00*/  CALL.REL.NOINC `($__internal_39_$__cuda_sm70_shflsync_down_p) ;  /* 0x000003e000007944 */ /* 0x023fea0003c00000 */
[----:B------:R-:W-:Y:S01]  /*2d10*/  FADD.FTZ R31, R31, R28 ;  /* 0x0000001c1f1f7221 */ /* 0x000fe20000010000 */
[----:B0-----:R-:W-:Y:S01]  /*2d20*/  HFMA2.MMA R30, -RZ, RZ, 0, 4.76837158203125e-07 ;  /* 0x00000008ff1e7435 */ /* 0x001fe200000001ff */
[----:B-1----:R-:W-:Y:S01]  /*2d30*/  FADD.FTZ R32, R32, R29 ;  /* 0x0000001d20207221 */ /* 0x002fe20000010000 */
[----:B------:R-:W-:Y:S01]  /*2d40*/  MOV R34, 0x1f ;  /* 0x0000001f00227802 */ /* 0x000fe20000000f00 */
[----:B------:R-:W-:Y:S01]  /*2d50*/  IMAD.MOV.U32 R35, RZ, RZ, -0x1 ;  /* 0xffffffffff237424 */ /* 0x000fe200078e00ff */
[----:B------:R-:W-:-:S02]  /*2d60*/  MOV R29, R31 ;  /* 0x0000001f001d7202 */ /* 0x000fc40000000f00 */
[----:B------:R-:W-:Y:S02]  /*2d70*/  MOV R2, 0x2d90 ;  /* 0x00002d9000027802 */ /* 0x000fe40000000f00 */
[----:B------:R-:W-:Y:S05]  /*2d80*/  CALL.REL.NOINC `($__internal_39_$__cuda_sm70_shflsync_down_p) ;  /* 0x0000036000007944 */ /* 0x000fea0003c00000 */
[----:B0-----:R-:W-:Y:S01]  /*2d90*/  HFMA2.MMA R30, -RZ, RZ, 0, 4.76837158203125e-07 ;  /* 0x00000008ff1e7435 */ /* 0x001fe200000001ff */
[----:B-1----:R-:W-:Y:S01]  /*2da0*/  MOV R28, R29 ;  /* 0x0000001d001c7202 */ /* 0x002fe20000000f00 */
[----:B------:R-:W-:Y:S01]  /*2db0*/  IMAD.MOV.U32 R29, RZ, RZ, R32 ;  /* 0x000000ffff1d7224 */ /* 0x000fe200078e0020 */
[----:B------:R-:W-:Y:S01]  /*2dc0*/  MOV R34, 0x1f ;  /* 0x0000001f00227802 */ /* 0x000fe20000000f00 */
[----:B------:R-:W-:Y:S01]  /*2dd0*/  IMAD.MOV.U32 R35, RZ, RZ, -0x1 ;  /* 0xffffffffff237424 */ /* 0x000fe200078e00ff */
[----:B------:R-:W-:Y:S02]  /*2de0*/  MOV R2, 0x2e00 ;  /* 0x00002e0000027802 */ /* 0x000fe40000000f00 */
[----:B------:R-:W-:Y:S05]  /*2df0*/  CALL.REL.NOINC `($__internal_39_$__cuda_sm70_shflsync_down_p) ;  /* 0x000002f000007944 */ /* 0x000fea0003c00000 */
[----:B------:R-:W-:Y:S01]  /*2e00*/  FADD.FTZ R31, R28, R31 ;  /* 0x0000001f1c1f7221 */ /* 0x000fe20000010000 */
[----:B0-----:R-:W-:Y:S01]  /*2e10*/  HFMA2.MMA R30, -RZ, RZ, 0, 2.384185791015625e-07 ;  /* 0x00000004ff1e7435 */ /* 0x001fe200000001ff */
[----:B-1----:R-:W-:Y:S01]  /*2e20*/  FADD.FTZ R32, R32, R29 ;  /* 0x0000001d20207221 */ /* 0x002fe20000010000 */
[----:B------:R-:W-:Y:S01]  /*2e30*/  MOV R34, 0x1f ;  /* 0x0000001f00227802 */ /* 0x000fe20000000f00 */
[----:B------:R-:W-:Y:S01]  /*2e40*/  IMAD.MOV.U32 R35, RZ, RZ, -0x1 ;  /* 0xffffffffff237424 */ /* 0x000fe200078e00ff */
[----:B------:R-:W-:-:S02]  /*2e50*/  MOV R29, R31 ;  /* 0x0000001f001d7202 */ /* 0x000fc40000000f00 */
[----:B------:R-:W-:Y:S02]  /*2e60*/  MOV R2, 0x2e80 ;  /* 0x00002e8000027802 */ /* 0x000fe40000000f00 */
[----:B------:R-:W-:Y:S05]  /*2e70*/  CALL.REL.NOINC `($__internal_39_$__cuda_sm70_shflsync_down_p) ;  /* 0x0000027000007944 */ /* 0x000fea0003c00000 */
[----:B0-----:R-:W-:Y:S01]  /*2e80*/  HFMA2.MMA R30, -RZ, RZ, 0, 2.384185791015625e-07 ;  /* 0x00000004ff1e7435 */ /* 0x001fe200000001ff */
[----:B-1----:R-:W-:Y:S01]  /*2e90*/  MOV R28, R29 ;  /* 0x0000001d001c7202 */ /* 0x002fe20000000f00 */
[----:B------:R-:W-:Y:S01]  /*2ea0*/  IMAD.MOV.U32 R29, RZ, RZ, R32 ;  /* 0x000000ffff1d7224 */ /* 0x000fe200078e0020 */
[----:B------:R-:W-:Y:S01]  /*2eb0*/  MOV R34, 0x1f ;  /* 0x0000001f00227802 */ /* 0x000fe20000000f00 */
[----:B------:R-:W-:Y:S01]  /*2ec0*/  IMAD.MOV.U32 R35, RZ, RZ, -0x1 ;  /* 0xffffffffff237424 */ /* 0x000fe200078e00ff */
[----:B------:R-:W-:Y:S02]  /*2ed0*/  MOV R2, 0x2ef0 ;  /* 0x00002ef000027802 */ /* 0x000fe40000000f00 */
[----:B------:R-:W-:Y:S05]  /*2ee0*/  CALL.REL.NOINC `($__internal_39_$__cuda_sm70_shflsync_down_p) ;  /* 0x0000020000007944 */ /* 0x000fea0003c00000 */
[----:B------:R-:W-:Y:S01]  /*2ef0*/  FADD.FTZ R31, R28, R31 ;  /* 0x0000001f1c1f7221 */ /* 0x000fe20000010000 */
[----:B0-----:R-:W-:Y:S01]  /*2f00*/  HFMA2.MMA R30, -RZ, RZ, 0, 1.1920928955078125e-07 ;  /* 0x00000002ff1e7435 */ /* 0x001fe200000001ff */
[----:B-1----:R-:W-:Y:S01]  /*2f10*/  FADD.FTZ R32, R32, R29 ;  /* 0x0000001d20207221 */ /* 0x002fe20000010000 */
[----:B------:R-:W-:Y:S01]  /*2f20*/  MOV R34, 0x1f ;  /* 0x0000001f00227802 */ /* 0x000fe20000000f00 */
[----:B------:R-:W-:Y:S01]  /*2f30*/  IMAD.MOV.U32 R35, RZ, RZ, -0x1 ;  /* 0xffffffffff237424 */ /* 0x000fe200078e00ff */
[----:B------:R-:W-:-:S02]  /*2f40*/  MOV R29, R31 ;  /* 0x0000001f001d7202 */ /* 0x000fc40000000f00 */
[----:B------:R-:W-:Y:S02]  /*2f50*/  MOV R2, 0x2f70 ;  /* 0x00002f7000027802 */ /* 0x000fe40000000f00 */
[----:B------:R-:W-:Y:S05]  /*2f60*/  CALL.REL.NOINC `($__internal_39_$__cuda_sm70_shflsync_down_p) ;  /* 0x0000018000007944 */ /* 0x000fea0003c00000 */
[----:B0-----:R-:W-:Y:S01]  /*2f70*/  HFMA2.MMA R30, -RZ, RZ, 0, 1.1920928955078125e-07 ;  /* 0x00000002ff1e7435 */ /* 0x001fe200000001ff */
[----:B-1----:R-:W-:Y:S01]  /*2f80*/  MOV R28, R29 ;  /* 0x0000001d001c7202 */ /* 0x002fe20000000f00 */
[----:B------:R-:W-:Y:S01]  /*2f90*/  IMAD.MOV.U32 R29, RZ, RZ, R32 ;  /* 0x000000ffff1d7224 */ /* 0x000fe200078e0020 */
[----:B------:R-:W-:Y:S01]  /*2fa0*/  MOV R34, 0x1f ;  /* 0x0000001f00227802 */ /* 0x000fe20000000f00 */
[----:B------:R-:W-:Y:S01]  /*2fb0*/  IMAD.MOV.U32 R35, RZ, RZ, -0x1 ;  /* 0xffffffffff237424 */ /* 0x000fe200078e00ff */
[----:B------:R-:W-:Y:S02]  /*2fc0*/  MOV R2, 0x2fe0 ;  /* 0x00002fe000027802 */ /* 0x000fe40000000f00 */
[----:B------:R-:W-:Y:S05]  /*2fd0*/  CALL.REL.NOINC `($__internal_39_$__cuda_sm70_shflsync_down_p) ;  /* 0x0000011000007944 */ /* 0x000fea0003c00000 */
[----:B------:R-:W-:Y:S01]  /*2fe0*/  FADD.FTZ R31, R28, R31 ;  /* 0x0000001f1c1f7221 */ /* 0x000fe20000010000 */
[----:B0-----:R-:W-:Y:S01]  /*2ff0*/  HFMA2.MMA R30, -RZ, RZ, 0, 5.9604644775390625e-08 ;  /* 0x00000001ff1e7435 */ /* 0x001fe200000001ff */
[----:B-1----:R-:W-:Y:S01]  /*3000*/  FADD.FTZ R33, R32, R29 ;  /* 0x0000001d20217221 */ /* 0x002fe20000010000 */
[----:B------:R-:W-:Y:S01]  /*3010*/  MOV R34, 0x1f ;  /* 0x0000001f00227802 */ /* 0x000fe20000000f00 */
[----:B------:R-:W-:Y:S01]  /*3020*/  IMAD.MOV.U32 R35, RZ, RZ, -0x1 ;  /* 0xffffffffff237424 */ /* 0x000fe200078e00ff */
[----:B------:R-:W-:-:S02]  /*3030*/  MOV R29, R31 ;  /* 0x0000001f001d7202 */ /* 0x000fc40000000f00 */
[----:B------:R-:W-:Y:S02]  /*3040*/  MOV R2, 0x3060 ;  /* 0x0000306000027802 */ /* 0x000fe40000000f00 */
[----:B------:R-:W-:Y:S05]  /*3050*/  CALL.REL.NOINC `($__internal_39_$__cuda_sm70_shflsync_down_p) ;  /* 0x0000009000007944 */ /* 0x000fea0003c00000 */
[----:B0-----:R-:W-:Y:S01]  /*3060*/  HFMA2.MMA R30, -RZ, RZ, 0, 5.9604644775390625e-08 ;  /* 0x00000001ff1e7435 */ /* 0x001fe200000001ff */
[----:B-1----:R-:W-:Y:S01]  /*3070*/  MOV R32, R29 ;  /* 0x0000001d00207202 */ /* 0x002fe20000000f00 */
[----:B------:R-:W-:Y:S01]  /*3080*/  IMAD.MOV.U32 R29, RZ, RZ, R33 ;  /* 0x000000ffff1d7224 */ /* 0x000fe200078e0021 */
[----:B------:R-:W-:Y:S01]  /*3090*/  MOV R34, 0x1f ;  /* 0x0000001f00227802 */ /* 0x000fe20000000f00 */
[----:B------:R-:W-:Y:S01]  /*30a0*/  IMAD.MOV.U32 R35, RZ, RZ, -0x1 ;  /* 0xffffffffff237424 */ /* 0x000fe200078e00ff */
[----:B------:R-:W-:Y:S02]  /*30b0*/  MOV R2, 0x30d0 ;  /* 0x000030d000027802 */ /* 0x000fe40000000f00 */
[----:B------:R-:W-:Y:S05]  /*30c0*/  CALL.REL.NOINC `($__internal_39_$__cuda_sm70_shflsync_down_p) ;  /* 0x0000002000007944 */ /* 0x000fea0003c00000 */
[----:B-1----:R-:W-:Y:S01]  /*30d0*/  MOV R2, R29 ;  /* 0x0000001d00027202 */ /* 0x002fe20000000f00 */
[----:B0-----:R-:W-:Y:S05]  /*30e0*/  BRA `(.L_x_1006) ;  /* 0xffffe58000007947 */ /* 0x001fea000383ffff */
        .weak           $__internal_39_$__cuda_sm70_shflsync_down_p
        .type           $__internal_39_$__cuda_sm70_shflsync_down_p,@function
        .size           $__internal_39_$__cuda_sm70_shflsync_down_p,(.L_x_2786 - $__internal_39_$__cuda_sm70_shflsync_down_p)
$__internal_39_$__cuda_sm70_shflsync_down_p:
[----:B------:R-:W-:Y:S01]  /*30f0*/  HFMA2.MMA R3, -RZ, RZ, 0, 0 ;  /* 0x00000000ff037435 */ /* 0x000fe200000001ff */
[----:B------:R-:W-:Y:S04]  /*3100*/  WARPSYNC R35 ;  /* 0x0000002300007348 */ /* 0x000fe80003800000 */
[----:B------:R0:W1:Y:S01]  /*3110*/  SHFL.DOWN PT, R29, R29, R30, R34 ;  /* 0x0800001e1d1d7389 */ /* 0x00006200000e0022 */
[----:B------:R-:W-:Y:S05]  /*3120*/  RET.REL.NODEC R2 `(_ZN10layer_norm31ln_parallel_residual_bwd_kernelINS_13Kernel_traitsI13__nv_bfloat16S2_fS2_fjLj5120ELj1ELj1ELj8ELj8ENS_18Kernel_traits_baseILj5120ES2_S2_fS2_fjLj256EEEEELb0ELb1ELb1EEEvNS_9BwdParamsE) ;  /* 0xffffced002007950 */ /* 0x000fea0003c3ffff */
.L_x_1007:
        /* <DEDUP_REMOVED lines=13> */
.L_x_2786:


//--------------------- .text._ZN10layer_norm31ln_parallel_residual_bwd_kernelINS_13Kernel_traitsI13__nv_bfloat16S2_fS2_fjLj5120ELj1ELj1ELj8ELj8ENS_18Kernel_traits_baseILj5120ES2_S2_fS2_fjLj256EEEEELb1ELb0ELb0EEEvNS_9BwdParamsE --------------------------
	.section	.text._ZN10layer_norm31ln_parallel_residual_bwd_kernelINS_13Kernel_traitsI13__nv_bfloat16S2_fS2_fjLj5120ELj1ELj1ELj8ELj8ENS_18Kernel_traits_baseILj5120ES2_S2_fS2_fjLj256EEEEELb1ELb0ELb0EEEvNS_9BwdParamsE,"ax",@progbits
	.sectioninfo	@"SHI_REGISTERS=230"
	.align	128
        .global         _ZN10layer_norm31ln_parallel_residual_bwd_kernelINS_13Kernel_traitsI13__nv_bfloat16S2_fS2_fjLj5120ELj1ELj1ELj8ELj8ENS_18Kernel_traits_baseILj5120ES2_S2_fS2_fjLj256EEEEELb1ELb0ELb0EEEvNS_9BwdParamsE
        .type           _ZN10layer_norm31ln_parallel_residual_bwd_kernelINS_13Kernel_traitsI13__nv_bfloat16S2_fS2_fjLj5120ELj1ELj1ELj8ELj8ENS_18Kernel_traits_baseILj5120ES2_S2_fS2_fjLj256EEEEELb1ELb0ELb0EEEvNS_9BwdParamsE,@function
        .size           _ZN10layer_norm31ln_parallel_residual_bwd_kernelINS_13Kernel_traitsI13__nv_bfloat16S2_fS2_fjLj5120ELj1ELj1ELj8ELj8ENS_18Kernel_traits_baseILj5120ES2_S2_fS2_fjLj256EEEEELb1ELb0ELb0EEEvNS_9BwdParamsE,(.L_x_2787 - _ZN10layer_norm31ln_parallel_residual_bwd_kernelINS_13Kernel_traitsI13__nv_bfloat16S2_fS2_fjLj5120ELj1ELj1ELj8ELj8ENS_18Kernel_traits_baseILj5120ES2_S2_fS2_fjLj256EEEEELb1ELb0ELb0EEEvNS_9BwdParamsE)
        .other          _ZN10layer_norm31ln_parallel_residual_bwd_kernelINS_13Kernel_traitsI13__nv_bfloat16S2_fS2_fjLj5120ELj1ELj1ELj8ELj8ENS_18Kernel_traits_baseILj5120ES2_S2_fS2_fjLj256EEEEELb1ELb0ELb0EEEvNS_9BwdParamsE,@"STO_CUDA_ENTRY STV_DEFAULT"
_ZN10layer_norm31ln_parallel_residual_bwd_kernelINS_13Kernel_traitsI13__nv_bfloat16S2_fS2_fjLj5120ELj1ELj1ELj8ELj8ENS_18Kernel_traits_baseILj5120ES2_S2_fS2_fjLj256EEEEELb1ELb0ELb0EEEvNS_9BwdParamsE:
.text._ZN10layer_norm31ln_parallel_residual_bwd_kernelINS_13Kernel_traitsI13__nv_bfloat16S2_fS2_fjLj5120ELj1ELj1ELj8ELj8ENS_18Kernel_traits_baseILj5120ES2_S2_fS2_fjLj256EEEEELb1ELb0ELb0EEEvNS_9BwdParamsE:
        /* <DEDUP_REMOVED lines=18> */
[----:B------:R-:W-:Y:S01]  /*0120*/  @P2 IMAD.WIDE.U32 R4, R28, R9, c[0x0][0x1b0] ;  /* 0x00006c001c042625 */ /* 0x000fe200078e0009 */
[----:B------:R-:W-:-:S03]  /*0130*/  @P4 MOV R39, 0x8 ;  /* 0x0000000800274802 */ /* 0x000fc60000000f00 */
[C---:B------:R-:W-:Y:S01]  /*0140*/  @P2 IMAD.WIDE.U32 R8, R28.reuse, R9, c[0x0][0x1b8] ;  /* 0x00006e001c082625 */ /* 0x040fe200078e0009 */
[----:B------:R-:W-:Y:S01]  /*0150*/  @P2 LOP3.LUT R28, R28, 0x100, RZ, 0xfc, !PT ;  /* 0x000001001c1c2812 */ /* 0x000fe200078efcff */
[----:B------:R1:W5:Y:S02]  /*0160*/  @P2 LDG.E.64 R6, [R4.64] ;  /* 0x0000000404062981 */ /* 0x000364000c1e1b00 */
[----:B------:R-:W-:Y:S02]  /*0170*/  @P5 IMAD.MOV.U32 R43, RZ, RZ, 0x8 ;  /* 0x00000008ff2b5424 */ /* 0x000fe400078e00ff */
[CC--:B------:R-:W-:Y:S01]  /*0180*/  @P3 IMAD.WIDE.U32 R32, R28.reuse, R35.reuse, c[0x0][0x1b0] ;  /* 0x00006c001c203625 */ /* 0x0c0fe200078e0023 */
[----:B------:R1:W5:Y:S03]  /*0190*/  @P2 LDG.E.64 R10, [R8.64] ;  /* 0x00000004080a2981 */ /* 0x000366000c1e1b00 */
[C---:B------:R-:W-:Y:S01]  /*01a0*/  @P3 IMAD.WIDE.U32 R34, R28.reuse, R35, c[0x0][0x1b8] ;  /* 0x00006e001c223625 */ /* 0x040fe200078e0023 */
[----:B------:R1:W5:Y:S01]  /*01b0*/  @P3 LDG.E.64 R12, [R32.64] ;  /* 0x00000004200c3981 */ /* 0x000362000c1e1b00 */
[----:B------:R-:W-:-:S03]  /*01c0*/  @P3 IADD3 R28, R28, 0x100, RZ ;  /* 0x000001001c1c3810 */ /* 0x000fc60007ffe0ff */
[----:B------:R1:W5:Y:S02]  /*01d0*/  @P3 LDG.E.64 R14, [R34.64] ;  /* 0x00000004220e3981 */ /* 0x000364000c1e1b00 */
[----:B------:R-:W-:-:S04]  /*01e0*/  @P4 IMAD.WIDE.U32 R36, R28, R39, c[0x0][0x1b0] ;  /* 0x00006c001c244625 */ /* 0x000fc800078e0027 */
[C---:B------:R-:W-:Y:S01]  /*01f0*/  @P4 IMAD.WIDE.U32 R38, R28.reuse, R39, c[0x0][0x1b8] ;  /* 0x00006e001c264625 */ /* 0x040fe200078e0027 */
[----:B------:R-:W-:Y:S01]  /*0200*/  @P4 IADD3 R28, R28, 0x100, RZ ;  /* 0x000001001c1c4810 */ /* 0x000fe20007ffe0ff */
[----:B------:R2:W5:Y:S04]  /*0210*/  @P4 LDG.E.64 R16, [R36.64] ;  /* 0x0000000424104981 */ /* 0x000568000c1e1b00 */
[CC--:B------:R-:W-:Y:S01]  /*0220*/  @P5 IMAD.WIDE.U32 R40, R28.reuse, R43.reuse, c[0x0][0x1b0] ;  /* 0x00006c001c285625 */ /* 0x0c0fe200078e002b */
[----:B0-----:R-:W-:Y:S01]  /*0230*/  LEA.HI R176, R177, UR6, RZ, 0x18 ;  /* 0x00000006b1b07c11 */ /* 0x001fe2000f8fc0ff */
[----:B------:R0:W5:Y:S02]  /*0240*/  @P4 LDG.E.64 R18, [R38.64] ;  /* 0x0000000426124981 */ /* 0x000164000c1e1b00 */
[C---:B------:R-:W-:Y:S01]  /*0250*/  @P5 IMAD.WIDE.U32 R42, R28.reuse, R43, c[0x0][0x1b8] ;  /* 0x00006e001c2a5625 */ /* 0x040fe200078e002b */
[----:B------:R-:W-:Y:S01]  /*0260*/  @P5 IADD3 R28, R28, 0x100, RZ ;  /* 0x000001001c1c5810 */ /* 0x000fe20007ffe0ff */
[----:B------:R3:W5:Y:S02]  /*0270*/  @P5 LDG.E.64 R20, [R40.64] ;  /* 0x0000000428145981 */ /* 0x000764000c1e1b00 */
[----:B------:R-:W-:Y:S01]  /*0280*/  @P0 IMAD.MOV.U32 R29, RZ, RZ, 0x8 ;  /* 0x00000008ff1d0424 */ /* 0x000fe200078e00ff */
[----:B------:R-:W-:Y:S01]  /*0290*/  CS2R R112, SRZ ;  /* 0x0000000000707805 */ /* 0x000fe2000001ff00 */
        /* <DEDUP_REMOVED lines=41> */
[----:B---3--:R-:W-:Y:S01]  /*0530*/  CS2R R40, SRZ ;  /* 0x0000000000287805 */ /* 0x008fe2000001ff00 */
[----:B----4-:R-:W-:Y:S01]  /*0540*/  CS2R R42, SRZ ;  /* 0x00000000002a7805 */ /* 0x010fe2000001ff00 */
[----:B--2---:R-:W-:Y:S01]  /*0550*/  CS2R R36, SRZ ;  /* 0x0000000000247805 */ /* 0x004fe2000001ff00 */
[----:B0-----:R-:W-:Y:S01]  /*0560*/  CS2R R38, SRZ ;  /* 0x0000000000267805 */ /* 0x001fe2000001ff00 */
[----:B------:R-:W-:Y:S05]  /*0570*/  @P0 BRA `(.L_x_1008) ;  /* 0x00003db000000947 */ /* 0x000fea0003800000 */
[----:B-1----:R-:W0:Y:S01]  /*0580*/  LDC.U8 R175, c[0x0][0x1f0] ;  /* 0x00007c00ffaf7b82 */ /* 0x002e220000000000 */
[--C-:B-----5:R-:W-:Y:S01]  /*0590*/  SHF.R.U64 R161, R14, 0x10, R15.reuse ;  /* 0x000000100ea17819 */ /* 0x120fe2000000120f */
[--C-:B------:R-:W-:Y:S01]  /*05a0*/  IMAD.MOV.U32 R160, RZ, RZ, R15.reuse ;  /* 0x000000ffffa07224 */ /* 0x100fe200078e000f */
[----:B------:R-:W-:Y:S01]  /*05b0*/  SHF.R.U32.HI R159, RZ, 0x10, R15 ;  /* 0x00000010ff9f7819 */ /* 0x000fe2000001160f */
[----:B------:R-:W-:Y:S01]  /*05c0*/  IMAD.MOV.U32 R2, RZ, RZ, R22 ;  /* 0x000000ffff027224 */ /* 0x000fe200078e0016 */
[--C-:B------:R-:W-:Y:S01]  /*05d0*/  SHF.R.U64 R157, R16, 0x10, R17.reuse ;  /* 0x00000010109d7819 */ /* 0x100fe20000001211 */
[----:B------:R-:W-:Y:S01]  /*05e0*/  IMAD.MOV.U32 R174, RZ, RZ, R6 ;  /* 0x000000ffffae7224 */ /* 0x000fe200078e0006 */
[----:B------:R-:W-:Y:S01]  /*05f0*/  MOV R156, R17 ;  /* 0x00000011009c7202 */ /* 0x000fe20000000f00 */
[----:B------:R-:W-:Y:S01]  /*0600*/  IMAD.MOV.U32 R170, RZ, RZ, R10 ;  /* 0x000000ffffaa7224 */ /* 0x000fe200078e000a */
[----:B------:R-:W-:Y:S01]  /*0610*/  SHF.R.U32.HI R35, RZ, 0x10, R17 ;  /* 0x00000010ff237819 */ /* 0x000fe20000011611 */
[----:B------:R-:W-:Y:S01]  /*0620*/  IMAD.MOV.U32 R168, RZ, RZ, R11 ;  /* 0x000000ffffa87224 */ /* 0x000fe200078e000b */
[----:B------:R-:W-:Y:S01]  /*0630*/  SHF.R.U64 R25, R22, 0x10, R23 ;  /* 0x0000001016197819 */ /* 0x000fe20000001217 */
[----:B------:R-:W-:Y:S01]  /*0640*/  IMAD.MOV.U32 R166, RZ, RZ, R12 ;  /* 0x000000ffffa67224 */ /* 0x000fe200078e000c */
[--C-:B------:R-:W-:Y:S01]  /*0650*/  SHF.R.U64 R33, R18, 0x10, R19.reuse ;  /* 0x0000001012217819 */ /* 0x100fe20000001213 */
[----:B------:R-:W-:Y:S01]  /*0660*/  IMAD.MOV.U32 R162, RZ, RZ, R14 ;  /* 0x000000ffffa27224 */ /* 0x000fe200078e000e */
[----:B------:R-:W-:Y:S01]  /*0670*/  SHF.R.U32.HI R5, RZ, 0x10, R19 ;  /* 0x00000010ff057819 */ /* 0x000fe20000011613 */
[----:B------:R-:W-:Y:S01]  /*0680*/  IMAD.MOV.U32 R158, RZ, RZ, R16 ;  /* 0x000000ffff9e7224 */ /* 0x000fe200078e0010 */
[----:B------:R-:W-:Y:S01]  /*0690*/  SHF.R.U64 R29, R20, 0x10, R21 ;  /* 0x00000010141d7819 */ /* 0x000fe20000001215 */
[----:B------:R-:W-:Y:S01]  /*06a0*/  IMAD.MOV.U32 R34, RZ, RZ, R18 ;  /* 0x000000ffff227224 */ /* 0x000fe200078e0012 */
[----:B------:R-:W-:Y:S01]  /*06b0*/  SHF.R.U64 R173, R6, 0x10, R7 ;  /* 0x0000001006ad7819 */ /* 0x000fe20000001207 */
[----:B------:R-:W-:Y:S01]  /*06c0*/  IMAD.MOV.U32 R32, RZ, RZ, R19 ;  /* 0x000000ffff207224 */ /* 0x000fe200078e0013 */
[----:B------:R-:W-:Y:S01]  /*06d0*/  MOV R172, R7 ;  /* 0x0000000700ac7202 */ /* 0x000fe20000000f00 */
[----:B------:R-:W-:Y:S01]  /*06e0*/  IMAD.MOV.U32 R0, RZ, RZ, R20 ;  /* 0x000000ffff007224 */ /* 0x000fe200078e0014 */
[----:B------:R-:W-:Y:S01]  /*06f0*/  SHF.R.U32.HI R171, RZ, 0x10, R7 ;  /* 0x00000010ffab7819 */ /* 0x000fe20000011607 */
[----:B------:R-:W-:Y:S01]  /*0700*/  IMAD.MOV.U32 R24, RZ, RZ, R23 ;  /* 0x000000ffff187224 */ /* 0x000fe200078e0017 */
[--C-:B------:R-:W-:Y:S01]  /*0710*/  SHF.R.U64 R169, R10, 0x10, R11.reuse ;  /* 0x000000100aa97819 */ /* 0x100fe2000000120b */
[----:B------:R-:W-:Y:S01]  /*0720*/  IMAD.MOV.U32 R22, RZ, RZ, R26 ;  /* 0x000000ffff167224 */ /* 0x000fe200078e001a */
[----:B------:R-:W-:Y:S01]  /*0730*/  SHF.R.U32.HI R167, RZ, 0x10, R11 ;  /* 0x00000010ffa77819 */ /* 0x000fe2000001160b */
[----:B------:R-:W-:Y:S01]  /*0740*/  IMAD.MOV.U32 R17, RZ, RZ, R30 ;  /* 0x000000ffff117224 */ /* 0x000fe200078e001e */
[----:B------:R-:W-:Y:S01]  /*0750*/  SHF.R.U64 R165, R12, 0x10, R13 ;  /* 0x000000100ca57819 */ /* 0x000fe2000000120d */
[----:B------:R-:W-:Y:S01]  /*0760*/  IMAD.MOV.U32 R15, RZ, RZ, R31 ;  /* 0x000000ffff0f7224 */ /* 0x000fe200078e001f */
[----:B------:R-:W-:Y:S01]  /*0770*/  MOV R164, R13 ;  /* 0x0000000d00a47202 */ /* 0x000fe20000000f00 */
[----:B------:R-:W-:Y:S01]  /*0780*/  HFMA2.MMA R113, -RZ, RZ, 0, 0 ;  /* 0x00000000ff717435 */ /* 0x000fe200000001ff */
[----:B------:R-:W-:-:S02]  /*0790*/  SHF.R.U32.HI R163, RZ, 0x10, R13 ;  /* 0x00000010ffa37819 */ /* 0x000fc4000001160d */
[----:B------:R-:W-:Y:S02]  /*07a0*/  MOV R28, R21 ;  /* 0x00000015001c7202 */ /* 0x000fe40000000f00 */
[----:B------:R-:W-:Y:S01]  /*07b0*/  SHF.R.U32.HI R4, RZ, 0x10, R21 ;  /* 0x00000010ff047819 */ /* 0x000fe20000011615 */
[----:B------:R-:W-:Y:S01]  /*07c0*/  IMAD.MOV.U32 R21, RZ, RZ, 0x1 ;  /* 0x00000001ff157424 */ /* 0x000fe200078e00ff */
[----:B------:R-:W-:Y:S02]  /*07d0*/  SHF.R.U32.HI R23, RZ, 0x10, R23 ;  /* 0x00000010ff177819 */ /* 0x000fe40000011617 */
[--C-:B------:R-:W-:Y:S02]  /*07e0*/  SHF.R.U64 R20, R26, 0x10, R27.reuse ;  /* 0x000000101a147819 */ /* 0x100fe4000000121b */
[----:B------:R-:W-:Y:S02]  /*07f0*/  MOV R19, R27 ;  /* 0x0000001b00137202 */ /* 0x000fe40000000f00 */
        /* <DEDUP_REMOVED lines=43> */
.L_x_1035:
[----:B------:R-:W-:-:S04]  /*0ab0*/  IMAD.MOV.U32 R141, RZ, RZ, 0x4 ;  /* 0x00000004ff8d7424 */ /* 0x000fc800078e00ff */
[----:B------:R-:W-:-:S04]  /*0ac0*/  IMAD.WIDE R142, R176, R141, c[0x0][0x1a0] ;  /* 0x00006800b08e7625 */ /* 0x000fc800078e028d */
[C---:B------:R-:W-:Y:S01]  /*0ad0*/  IMAD.WIDE R140, R176.reuse, R141, c[0x0][0x1a8] ;  /* 0x00006a00b08c7625 */ /* 0x040fe200078e028d */
[----:B------:R0:W5:Y:S04]  /*0ae0*/  LDG.E R194, [R142.64] ;  /* 0x000000048ec27981 */ /* 0x000168000c1e1900 */
        /* <DEDUP_REMOVED lines=12> */
[C---:B------:R-:W-:Y:S01]  /*0bb0*/  LEA.HI.X R141, R12.reuse, c[0x0][0x18c], RZ, 0x4, P0 ;  /* 0x000063000c8d7a11 */ /* 0x040fe200000f24ff */
[----:B------:R-:W-:-:S04]  /*0bc0*/  IMAD.WIDE.U32 R146, R12, R145, c[0x0][0x208] ;  /* 0x000082000c927625 */ /* 0x000fc800078e0091 */
[----:B------:R-:W-:Y:S01]  /*0bd0*/  IMAD.WIDE.U32 R144, R12, R145, c[0x0][0x210] ;  /* 0x000084000c907625 */ /* 0x000fe200078e0091 */
[----:B------:R-:W2:Y:S04]  /*0be0*/  LDG.E.128 R140, [R140.64] ;  /* 0x000000048c8c7981 */ /* 0x000ea8000c1e1d00 */
[----:B------:R-:W3:Y:S04]  /*0bf0*/  LDG.E.64 R146, [R146.64] ;  /* 0x0000000492927981 */ /* 0x000ee8000c1e1b00 */
[----:B------:R-:W4:Y:S01]  /*0c00*/  LDG.E.64 R144, [R144.64] ;  /* 0x0000000490907981 */ /* 0x000f22000c1e1b00 */
[----:B------:R-:W-:-:S02]  /*0c10*/  ISETP.NE.U32.AND P0, PT, RZ, c[0x0][0x250], PT ;  /* 0x00009400ff007a0c */ /* 0x000fc40003f05070 */
[C---:B------:R-:W-:Y:S02]  /*0c20*/  SHF.L.U32 R152, R12.reuse, 0x2, RZ ;  /* 0x000000020c987819 */ /* 0x040fe400000006ff */
[----:B------:R-:W-:Y:S02]  /*0c30*/  ISETP.NE.AND.EX P0, PT, RZ, c[0x0][0x254], PT, P0 ;  /* 0x00009500ff007a0c */ /* 0x000fe40003f05300 */
[----:B------:R-:W-:Y:S02]  /*0c40*/  SHF.L.U64.HI R10, R12, 0x2, RZ ;  /* 0x000000020c0a7819 */ /* 0x000fe400000102ff */
[----:B------:R-:W-:-:S04]  /*0c50*/  IADD3 R150, P1, R152, c[0x0][0x190], RZ ;  /* 0x0000640098967a10 */ /* 0x000fc80007f3e0ff */
[----:B------:R-:W-:-:S05]  /*0c60*/  IADD3.X R151, R10, c[0x0][0x194], RZ, P1, !PT ;  /* 0x000065000a977a10 */ /* 0x000fca0000ffe4ff */
[----:B------:R-:W-:-:S04]  /*0c70*/  @P0 IADD3 R152, P1, R152, c[0x0][0x198], RZ ;  /* 0x0000660098980a10 */ /* 0x000fc80007f3e0ff */
[----:B------:R-:W-:Y:S02]  /*0c80*/  @P0 IADD3.X R153, R10, c[0x0][0x19c], RZ, P1, !PT ;  /* 0x000067000a990a10 */ /* 0x000fe40000ffe4ff */
[----:B------:R0:W5:Y:S01]  /*0c90*/  LDG.E R10, [R150.64] ;  /* 0x00000004960a7981 */ /* 0x000162000c1e1900 */
[----:B------:R-:W-:-:S03]  /*0ca0*/  ISETP.NE.U32.AND P1, PT, RZ, c[0x0][0x218], PT ;  /* 0x00008600ff007a0c */ /* 0x000fc60003f25070 */
[----:B------:R3:W5:Y:S01]  /*0cb0*/  @P0 LDG.E R11, [R152.64] ;  /* 0x00000004980b0981 */ /* 0x000762000c1e1900 */
[----:B------:R-:W-:-:S13]  /*0cc0*/  ISETP.NE.AND.EX P1, PT, RZ, c[0x0][0x21c], PT, P1 ;  /* 0x00008700ff007a0c */ /* 0x000fda0003f25310 */
[----:B------:R-:W-:-:S04]  /*0cd0*/  @P1 LEA R148, P0, R12, c[0x0][0x218], 0x4 ;  /* 0x000086000c941a11 */ /* 0x000fc800078020ff */
[----:B------:R-:W-:Y:S02]  /*0ce0*/  @P1 LEA.HI.X R149, R12, c[0x0][0x21c], RZ, 0x4, P0 ;  /* 0x000087000c951a11 */ /* 0x000fe400000f24ff */
[----:B------:R-:W-:-:S03]  /*0cf0*/  ISETP.NE.AND P0, PT, R175, RZ, PT ;  /* 0x000000ffaf00720c */ /* 0x000fc60003f05270 */
[----:B------:R1:W5:Y:S02]  /*0d00*/  @P1 LDG.E.128 R116, [R148.64] ;  /* 0x0000000494741981 */ /* 0x000364000c1e1d00 */
[----:B-----5:R-:W-:Y:S02]  /*0d10*/  FSEL R154, R194, RZ, !P0 ;  /* 0x000000ffc29a7208 */ /* 0x020fe40004000000 */
[----:B------:R-:W-:-:S03]  /*0d20*/  IADD3 R195, R12, 0x100, RZ ;  /* 0x000001000cc37810 */ /* 0x000fc60007ffe0ff */
[--C-:B--2---:R-:W-:Y:S02]  /*0d30*/  FADD.FTZ R186, R142, -R154.reuse ;  /* 0x8000009a8eba7221 */ /* 0x104fe40000010000 */
[--C-:B------:R-:W-:Y:S02]  /*0d40*/  FADD.FTZ R182, R140, -R154.reuse ;  /* 0x8000009a8cb67221 */ /* 0x100fe40000010000 */
[----:B------:R-:W-:Y:S02]  /*0d50*/  FADD.FTZ R184, R141, -R154 ;  /* 0x8000009a8db87221 */ /* 0x000fe40000010000 */
[----:B----4-:R-:W-:Y:S01]  /*0d60*/  IMAD.MOV.U32 R142, RZ, RZ, R144 ;  /* 0x000000ffff8e7224 */ /* 0x010fe200078e0090 */
[--C-:B---3--:R-:W-:Y:S01]  /*0d70*/  SHF.R.U64 R152, R146, 0x10, R147.reuse ;  /* 0x0000001092987819 */ /* 0x108fe20000001293 */
[----:B------:R-:W-:Y:S01]  /*0d80*/  IMAD.MOV.U32 R140, RZ, RZ, R146 ;  /* 0x000000ffff8c7224 */ /* 0x000fe200078e0092 */
[--C-:B-1----:R-:W-:Y:S01]  /*0d90*/  SHF.R.U32.HI R148, RZ, 0x10, R147.reuse ;  /* 0x00000010ff947819 */ /* 0x102fe20000011693 */
[----:B------:R-:W-:Y:S01]  /*0da0*/  IMAD.MOV.U32 R141, RZ, RZ, R147 ;  /* 0x000000ffff8d7224 */ /* 0x000fe200078e0093 */
[----:B------:R-:W-:Y:S01]  /*0db0*/  PRMT R147, RZ, 0x5410, R142 ;  /* 0x00005410ff937816 */ /* 0x000fe2000000008e */
[----:B------:R-:W-:Y:S01]  /*0dc0*/  FADD.FTZ R188, R143, -R154 ;  /* 0x8000009a8fbc7221 */ /* 0x000fe20000010000 */
[----:B------:R-:W-:-:S02]  /*0dd0*/  SHF.R.U64 R146, R144, 0x10, R145 ;  /* 0x0000001090927819 */ /* 0x000fc40000001291 */
[----:B------:R-:W-:Y:S02]  /*0de0*/  MOV R143, R145 ;  /* 0x00000091008f7202 */ /* 0x000fe40000000f00 */
[----:B------:R-:W-:Y:S01]  /*0df0*/  SHF.R.U32.HI R144, RZ, 0x10, R145 ;  /* 0x00000010ff907819 */ /* 0x000fe20000011691 */
[----:B------:R-:W-:Y:S01]  /*0e00*/  FMUL.FTZ R142, R170, R147 ;  /* 0x00000093aa8e7220 */ /* 0x000fe20000410000 */
[----:B------:R-:W-:Y:S01]  /*0e10*/  PRMT R145, RZ, 0x5410, R140 ;  /* 0x00005410ff917816 */ /* 0x000fe2000000008c */
[----:B------:R-:W-:-:S04]  /*0e20*/  FMUL.FTZ R183, R13, R182 ;  /* 0x000000b60db77220 */ /* 0x000fc80000410000 */
[-C--:B------:R-:W-:Y:S01]  /*0e30*/  FFMA.FTZ R182, R174, R145.reuse, R142 ;  /* 0x00000091aeb67223 */ /* 0x080fe2000001008e */
[----:B------:R-:W-:Y:S01]  /*0e40*/  PRMT R142, RZ, 0x5410, R146 ;  /* 0x00005410ff8e7816 */ /* 0x000fe20000000092 */
[----:B------:R-:W-:Y:S01]  /*0e50*/  FADD.FTZ R92, R92, R145 ;  /* 0x000000915c5c7221 */ /* 0x000fe20000010000 */
[----:B------:R-:W-:Y:S01]  /*0e60*/  PRMT R140, RZ, 0x5410, R152 ;  /* 0x00005410ff8c7816 */ /* 0x000fe20000000098 */
[----:B------:R-:W-:Y:S01]  /*0e70*/  FFMA.FTZ R112, R183, R145, R112 ;  /* 0x00000091b7707223 */ /* 0x000fe20000010070 */
[----:B------:R-:W-:Y:S01]  /*0e80*/  PRMT R145, RZ, 0x5410, R143 ;  /* 0x00005410ff917816 */ /* 0x000fe2000000008f */
[----:B------:R-:W-:Y:S02]  /*0e90*/  FMUL.FTZ R185, R169, R142 ;  /* 0x0000008ea9b97220 */ /* 0x000fe40000410000 */
        /* <DEDUP_REMOVED lines=8> */
[----:B------:R-:W-:Y:S01]  /*0f20*/  FFMA.FTZ R186, R172, R141, R140 ;  /* 0x0000008dacba7223 */ /* 0x000fe2000001008c */
[----:B------:R-:W-:Y:S01]  /*0f30*/  PRMT R140, RZ, 0x5410, R148 ;  /* 0x00005410ff8c7816 */ /* 0x000fe20000000094 */
[----:B------:R-:W-:-:S02]  /*0f40*/  FMUL.FTZ R189, R167, R144 ;  /* 0x00000090a7bd7220 */ /* 0x000fc40000410000 */
[----:B------:R-:W-:Y:S02]  /*0f50*/  FMUL.FTZ R188, R13, R188 ;  /* 0x000000bc0dbc7220 */ /* 0x000fe40000410000 */
[----:B------:R-:W-:Y:S02]  /*0f60*/  FADD.FTZ R94, R94, R141 ;  /* 0x0000008d5e5e7221 */ /* 0x000fe40000010000 */
        /* <DEDUP_REMOVED lines=20> */
.L_x_1010:
[----:B0-----:R-:W-:Y:S05]  /*10b0*/  BSYNC B0 ;  /* 0x0000000000007941 */ /* 0x001fea0003800000 */
.L_x_1009:
[----:B------:R-:W-:Y:S01]  /*10c0*/  BSSY B0, `(.L_x_1011) ;  /* 0x0000054000007945 */ /* 0x000fe20003800000 */
[----:B------:R-:W-:Y:S05]  /*10d0*/  @!P3 BRA `(.L_x_1012) ;  /* 0x000005200000b947 */ /* 0x000fea0003800000 */
[----:B------:R-:W-:Y:S01]  /*10e0*/  LEA R140, P0, R195, c[0x0][0x188], 0x4 ;  /* 0x00006200c38c7a11 */ /* 0x000fe200078020ff */
[----:B------:R-:W-:-:S03]  /*10f0*/  IMAD.MOV.U32 R144, RZ, RZ, 0x8 ;  /* 0x00000008ff907424 */ /* 0x000fc600078e00ff */
[C---:B------:R-:W-:Y:S01]  /*1100*/  LEA.HI.X R141, R195.reuse, c[0x0][0x18c], RZ, 0x4, P0 ;  /* 0x00006300c38d7a11 */ /* 0x040fe200000f24ff */
[----:B------:R-:W-:-:S04]  /*1110*/  IMAD.WIDE.U32 R146, R195, R144, c[0x0][0x208] ;  /* 0x00008200c3927625 */ /* 0x000fc800078e0090 */
[C---:B------:R-:W-:Y:S01]  /*1120*/  IMAD.WIDE.U32 R144, R195.reuse, R144, c[0x0][0x210] ;  /* 0x00008400c3907625 */ /* 0x040fe200078e0090 */
[----:B------:R-:W2:Y:S04]  /*1130*/  LDG.E.128 R140, [R140.64] ;  /* 0x000000048c8c7981 */ /* 0x000ea8000c1e1d00 */
[----:B------:R-:W3:Y:S04]  /*1140*/  LDG.E.64 R146, [R146.64] ;  /* 0x0000000492927981 */ /* 0x000ee8000c1e1b00 */
[----:B------:R-:W4:Y:S01]  /*1150*/  LDG.E.64 R144, [R144.64] ;  /* 0x0000000490907981 */ /* 0x000f22000c1e1b00 */
[----:B------:R-:W-:Y:S01]  /*1160*/  ISETP.NE.U32.AND P0, PT, RZ, c[0x0][0x250], PT ;  /* 0x00009400ff007a0c */ /* 0x000fe20003f05070 */
[C---:B------:R-:W-:Y:S01]  /*1170*/  IMAD.SHL.U32 R152, R195.reuse, 0x4, RZ ;  /* 0x00000004c3987824 */ /* 0x040fe200078e00ff */
[----:B------:R-:W-:-:S02]  /*1180*/  SHF.L.U64.HI R8, R195, 0x2, RZ ;  /* 0x00000002c3087819 */ /* 0x000fc400000102ff */
[----:B------:R-:W-:Y:S02]  /*1190*/  ISETP.NE.AND.EX P0, PT, RZ, c[0x0][0x254], PT, P0 ;  /* 0x00009500ff007a0c */ /* 0x000fe40003f05300 */
[----:B------:R-:W-:-:S04]  /*11a0*/  IADD3 R150, P1, R152, c[0x0][0x190], RZ ;  /* 0x0000640098967a10 */ /* 0x000fc80007f3e0ff */
[----:B------:R-:W-:-:S07]  /*11b0*/  IADD3.X R151, R8, c[0x0][0x194], RZ, P1, !PT ;  /* 0x0000650008977a10 */ /* 0x000fce0000ffe4ff */
        /* <DEDUP_REMOVED lines=12> */
[C---:B--2---:R-:W-:Y:S02]  /*1280*/  FADD.FTZ R196, -R198.reuse, R142 ;  /* 0x0000008ec6c47221 */ /* 0x044fe40000010100 */
[C---:B------:R-:W-:Y:S02]  /*1290*/  FADD.FTZ R190, -R198.reuse, R140 ;  /* 0x0000008cc6be7221 */ /* 0x040fe40000010100 */
[----:B------:R-:W-:Y:S02]  /*12a0*/  FADD.FTZ R192, -R198, R141 ;  /* 0x0000008dc6c07221 */ /* 0x000fe40000010100 */
[----:B----4-:R-:W-:Y:S01]  /*12b0*/  IMAD.MOV.U32 R142, RZ, RZ, R144 ;  /* 0x000000ffff8e7224 */ /* 0x010fe200078e0090 */
[--C-:B---3--:R-:W-:Y:S01]  /*12c0*/  SHF.R.U64 R152, R146, 0x10, R147.reuse ;  /* 0x0000001092987819 */ /* 0x108fe20000001293 */
[----:B------:R-:W-:Y:S01]  /*12d0*/  IMAD.MOV.U32 R140, RZ, RZ, R146 ;  /* 0x000000ffff8c7224 */ /* 0x000fe200078e0092 */
[----:B------:R-:W-:Y:S02]  /*12e0*/  MOV R141, R147 ;  /* 0x00000093008d7202 */ /* 0x000fe40000000f00 */
[----:B-1----:R-:W-:-:S02]  /*12f0*/  SHF.R.U32.HI R148, RZ, 0x10, R147 ;  /* 0x00000010ff947819 */ /* 0x002fc40000011693 */
[----:B------:R-:W-:Y:S01]  /*1300*/  PRMT R147, RZ, 0x5410, R142 ;  /* 0x00005410ff937816 */ /* 0x000fe2000000008e */
[----:B------:R-:W-:Y:S01]  /*1310*/  FADD.FTZ R198, -R198, R143 ;  /* 0x0000008fc6c67221 */ /* 0x000fe20000010100 */
[--C-:B------:R-:W-:Y:S01]  /*1320*/  SHF.R.U64 R146, R144, 0x10, R145.reuse ;  /* 0x0000001090927819 */ /* 0x100fe20000001291 */
[--C-:B------:R-:W-:Y:S01]  /*1330*/  IMAD.MOV.U32 R143, RZ, RZ, R145.reuse ;  /* 0x000000ffff8f7224 */ /* 0x100fe200078e0091 */
[----:B------:R-:W-:Y:S01]  /*1340*/  SHF.R.U32.HI R144, RZ, 0x10, R145 ;  /* 0x00000010ff907819 */ /* 0x000fe20000011691 */
[----:B------:R-:W-:Y:S01]  /*1350*/  FMUL.FTZ R142, R162, R147 ;  /* 0x00000093a28e7220 */ /* 0x000fe20000410000 */
[----:B------:R-:W-:Y:S01]  /*1360*/  PRMT R145, RZ, 0x5410, R140 ;  /* 0x00005410ff917816 */ /* 0x000fe2000000008c */
[----:B------:R-:W-:-:S04]  /*1370*/  FMUL.FTZ R191, R13, R190 ;  /* 0x000000be0dbf7220 */ /* 0x000fc80000410000 */
[----:B------:R-:W-:Y:S01]  /*1380*/  FFMA.FTZ R190, R166, R145, R142 ;  /* 0x00000091a6be7223 */ /* 0x000fe2000001008e */
[----:B------:R-:W-:Y:S01]  /*1390*/  PRMT R142, RZ, 0x5410, R146 ;  /* 0x00005410ff8e7816 */ /* 0x000fe20000000092 */
[----:B------:R-:W-:Y:S01]  /*13a0*/  FMUL.FTZ R192, R13, R192 ;  /* 0x000000c00dc07220 */ /* 0x000fe20000410000 */
[----:B------:R-:W-:Y:S02]  /*13b0*/  PRMT R140, RZ, 0x5410, R152 ;  /* 0x00005410ff8c7816 */ /* 0x000fe40000000098 */
[----:B------:R-:W-:Y:S01]  /*13c0*/  PRMT R143, RZ, 0x5410, R143 ;  /* 0x00005410ff8f7816 */ /* 0x000fe2000000008f */
[----:B------:R-:W-:Y:S01]  /*13d0*/  FMUL.FTZ R193, R161, R142 ;  /* 0x0000008ea1c17220 */ /* 0x000fe20000410000 */
[----:B------:R-:W-:Y:S01]  /*13e0*/  PRMT R141, RZ, 0x5410, R141 ;  /* 0x00005410ff8d7816 */ /* 0x000fe2000000008d */
[----:B------:R-:W-:Y:S02]  /*13f0*/  FADD.FTZ R89, R89, R140 ;  /* 0x0000008c59597221 */ /* 0x000fe40000010000 */
[----:B------:R-:W-:-:S02]  /*1400*/  FFMA.FTZ R193, R165, R140, R193 ;  /* 0x0000008ca5c17223 */ /* 0x000fc400000100c1 */
[----:B------:R-:W-:Y:S01]  /*1410*/  FFMA.FTZ R109, R192, R140, R109 ;  /* 0x0000008cc06d7223 */ /* 0x000fe2000001006d */
[----:B------:R-:W-:Y:S01]  /*1420*/  PRMT R144, RZ, 0x5410, R144 ;  /* 0x00005410ff907816 */ /* 0x000fe20000000090 */
[----:B------:R-:W-:Y:S02]  /*1430*/  FMUL.FTZ R140, R160, R143 ;  /* 0x0000008fa08c7220 */ /* 0x000fe40000410000 */
[----:B------:R-:W-:Y:S02]  /*1440*/  FMUL.FTZ R197, R13, R196 ;  /* 0x000000c40dc57220 */ /* 0x000fe40000410000 */
[----:B------:R-:W-:Y:S01]  /*1450*/  FFMA.FTZ R196, R164, R141, R140 ;  /* 0x0000008da4c47223 */ /* 0x000fe2000001008c */
[----:B------:R-:W-:Y:S01]  /*1460*/  PRMT R140, RZ, 0x5410, R148 ;  /* 0x00005410ff8c7816 */ /* 0x000fe20000000094 */
        /* <DEDUP_REMOVED lines=25> */
.L_x_1012:
[----:B0-----:R-:W-:Y:S05]  /*1600*/  BSYNC B0 ;  /* 0x0000000000007941 */ /* 0x001fea0003800000 */
.L_x_1011:
        /* <DEDUP_REMOVED lines=34> */
[--C-:B-1----:R-:W-:Y:S01]  /*1830*/  SHF.R.U32.HI R148, RZ, 0x10, R147.reuse ;  /* 0x00000010ff947819 */ /* 0x102fe20000011693 */
[----:B------:R-:W-:Y:S01]  /*1840*/  IMAD.MOV.U32 R141, RZ, RZ, R147 ;  /* 0x000000ffff8d7224 */ /* 0x000fe200078e0093 */
[----:B------:R-:W-:Y:S01]  /*1850*/  PRMT R147, RZ, 0x5410, R142 ;  /* 0x00005410ff937816 */ /* 0x000fe2000000008e */
[----:B------:R-:W-:Y:S01]  /*1860*/  FADD.FTZ R206, -R206, R143 ;  /* 0x0000008fcece7221 */ /* 0x000fe20000010100 */
[----:B------:R-:W-:-:S02]  /*1870*/  SHF.R.U64 R146, R144, 0x10, R145 ;  /* 0x0000001090927819 */ /* 0x000fc40000001291 */
[----:B------:R-:W-:Y:S02]  /*1880*/  MOV R143, R145 ;  /* 0x00000091008f7202 */ /* 0x000fe40000000f00 */
        /* <DEDUP_REMOVED lines=44> */
.L_x_1014:
[----:B0-----:R-:W-:Y:S05]  /*1b50*/  BSYNC B0 ;  /* 0x0000000000007941 */ /* 0x001fea0003800000 */
.L_x_1013:
        /* <DEDUP_REMOVED lines=84> */
.L_x_1016:
[----:B0-----:R-:W-:Y:S05]  /*20a0*/  BSYNC B0 ;  /* 0x0000000000007941 */ /* 0x001fea0003800000 */
.L_x_1015:
[----:B------:R-:W-:Y:S01]  /*20b0*/  ISETP.GE.U32.AND P0, PT, R3, 0x500, PT ;  /* 0x000005000300780c */ /* 0x000fe20003f06070 */
[----:B------:R-:W-:-:S12]  /*20c0*/  BSSY B0, `(.L_x_1017) ;  /* 0x0000053000007945 */ /* 0x000fd80003800000 */
[----:B------:R-:W-:Y:S05]  /*20d0*/  @!P0 BRA `(.L_x_1018) ;  /* 0x0000051000008947 */ /* 0x000fea0003800000 */
[----:B------:R-:W-:Y:S01]  /*20e0*/  HFMA2.MMA R144, -RZ, RZ, 0, 4.76837158203125e-07 ;  /* 0x00000008ff907435 */ /* 0x000fe200000001ff */
[C---:B------:R-:W-:Y:S01]  /*20f0*/  LEA R140, P1, R195.reuse, c[0x0][0x188], 0x4 ;  /* 0x00006200c38c7a11 */ /* 0x040fe200078220ff */
[C---:B------:R-:W-:Y:S01]  /*2100*/  IMAD.SHL.U32 R148, R195.reuse, 0x4, RZ ;  /* 0x00000004c3947824 */ /* 0x040fe200078e00ff */
[----:B------:R-:W-:Y:S02]  /*2110*/  ISETP.NE.U32.AND P0, PT, RZ, c[0x0][0x250], PT ;  /* 0x00009400ff007a0c */ /* 0x000fe40003f05070 */
[C---:B------:R-:W-:Y:S02]  /*2120*/  LEA.HI.X R141, R195.reuse, c[0x0][0x18c], RZ, 0x4, P1 ;  /* 0x00006300c38d7a11 */ /* 0x040fe400008f24ff */
[----:B------:R-:W-:Y:S02]  /*2130*/  ISETP.NE.AND.EX P0, PT, RZ, c[0x0][0x254], PT, P0 ;  /* 0x00009500ff007a0c */ /* 0x000fe40003f05300 */
[----:B------:R-:W-:Y:S01]  /*2140*/  SHF.R.U32.HI R2, RZ, 0x1e, R195 ;  /* 0x0000001eff027819 */ /* 0x000fe200000116c3 */
[----:B------:R-:W-:Y:S01]  /*2150*/  IMAD.WIDE.U32 R146, R195, R144, c[0x0][0x208] ;  /* 0x00008200c3927625 */ /* 0x000fe200078e0090 */
[----:B------:R-:W2:Y:S01]  /*2160*/  LDG.E.128 R140, [R140.64] ;  /* 0x000000048c8c7981 */ /* 0x000ea2000c1e1d00 */
[----:B------:R-:W-:-:S02]  /*2170*/  IADD3 R152, P1, R148, c[0x0][0x190], RZ ;  /* 0x0000640094987a10 */ /* 0x000fc40007f3e0ff */
[----:B------:R-:W-:Y:S02]  /*2180*/  IMAD.WIDE.U32 R144, R195, R144, c[0x0][0x210] ;  /* 0x00008400c3907625 */ /* 0x000fe400078e0090 */
[----:B------:R-:W3:Y:S01]  /*2190*/  LDG.E.64 R146, [R146.64] ;  /* 0x0000000492927981 */ /* 0x000ee2000c1e1b00 */
[----:B------:R-:W-:-:S03]  /*21a0*/  IADD3.X R153, R2, c[0x0][0x194], RZ, P1, !PT ;  /* 0x0000650002997a10 */ /* 0x000fc60000ffe4ff */
[----:B------:R-:W4:Y:S01]  /*21b0*/  LDG.E.64 R144, [R144.64] ;  /* 0x0000000490907981 */ /* 0x000f22000c1e1b00 */
[----:B------:R-:W-:-:S04]  /*21c0*/  @P0 IADD3 R148, P1, R148, c[0x0][0x198], RZ ;  /* 0x0000660094940a10 */ /* 0x000fc80007f3e0ff */
[----:B------:R-:W-:Y:S02]  /*21d0*/  @P0 IADD3.X R149, R2, c[0x0][0x19c], RZ, P1, !PT ;  /* 0x0000670002950a10 */ /* 0x000fe40000ffe4ff */
[----:B------:R-:W-:Y:S01]  /*21e0*/  ISETP.NE.U32.AND P1, PT, RZ, c[0x0][0x218], PT ;  /* 0x00008600ff007a0c */ /* 0x000fe20003f25070 */
[----:B------:R0:W5:Y:S03]  /*21f0*/  LDG.E R2, [R152.64] ;  /* 0x0000000498027981 */ /* 0x000166000c1e1900 */
[----:B------:R-:W-:Y:S01]  /*2200*/  ISETP.NE.AND.EX P1, PT, RZ, c[0x0][0x21c], PT, P1 ;  /* 0x00008700ff007a0c */ /* 0x000fe20003f25310 */
[----:B------:R0:W5:-:S12]  /*2210*/  @P0 LDG.E R0, [R148.64] ;  /* 0x0000000494000981 */ /* 0x000158000c1e1900 */
[----:B------:R-:W-:-:S04]  /*2220*/  @P1 LEA R150, P6, R195, c[0x0][0x218], 0x4 ;  /* 0x00008600c3961a11 */ /* 0x000fc800078c20ff */
[----:B------:R-:W-:-:S05]  /*2230*/  @P1 LEA.HI.X R151, R195, c[0x0][0x21c], RZ, 0x4, P6 ;  /* 0x00008700c3971a11 */ /* 0x000fca00030f24ff */
[----:B------:R0:W5:Y:S01]  /*2240*/  @P1 LDG.E.128 R132, [R150.64] ;  /* 0x0000000496841981 */ /* 0x000162000c1e1d00 */
[----:B------:R-:W-:-:S04]  /*2250*/  ISETP.NE.AND P0, PT, R175, RZ, PT ;  /* 0x000000ffaf00720c */ /* 0x000fc80003f05270 */
[----:B-----5:R-:W-:-:S05]  /*2260*/  FSEL R222, R194, RZ, !P0 ;  /* 0x000000ffc2de7208 */ /* 0x020fca0004000000 */
[C---:B--2---:R-:W-:Y:S02]  /*2270*/  FADD.FTZ R220, -R222.reuse, R142 ;  /* 0x0000008ededc7221 */ /* 0x044fe40000010100 */
[C---:B------:R-:W-:Y:S02]  /*2280*/  FADD.FTZ R194, -R222.reuse, R140 ;  /* 0x0000008cdec27221 */ /* 0x040fe40000010100 */
[----:B------:R-:W-:Y:S02]  /*2290*/  FADD.FTZ R218, -R222, R141 ;  /* 0x0000008ddeda7221 */ /* 0x000fe40000010100 */
[----:B---3--:R-:W-:Y:S02]  /*22a0*/  IMAD.MOV.U32 R140, RZ, RZ, R146 ;  /* 0x000000ffff8c7224 */ /* 0x008fe400078e0092 */
[----:B----4-:R-:W-:Y:S01]  /*22b0*/  IMAD.MOV.U32 R142, RZ, RZ, R144 ;  /* 0x000000ffff8e7224 */ /* 0x010fe200078e0090 */
[----:B------:R-:W-:Y:S01]  /*22c0*/  SHF.R.U64 R144, R144, 0x10, R145 ;  /* 0x0000001090907819 */ /* 0x000fe20000001291 */
[----:B------:R-:W-:Y:S01]  /*22d0*/  FADD.FTZ R222, -R222, R143 ;  /* 0x0000008fdede7221 */ /* 0x000fe20000010100 */
[----:B------:R-:W-:-:S02]  /*22e0*/  SHF.R.U64 R195, R146, 0x10, R147 ;  /* 0x0000001092c37819 */ /* 0x000fc40000001293 */
[----:B------:R-:W-:Y:S02]  /*22f0*/  PRMT R144, RZ, 0x5410, R144 ;  /* 0x00005410ff907816 */ /* 0x000fe40000000090 */
[----:B------:R-:W-:Y:S02]  /*2300*/  MOV R143, R145 ;  /* 0x00000091008f7202 */ /* 0x000fe40000000f00 */
        /* <DEDUP_REMOVED lines=9> */
[----:B------:R-:W-:Y:S01]  /*23a0*/  FMUL.FTZ R217, R13, R194 ;  /* 0x000000c20dd97220 */ /* 0x000fe20000410000 */
[----:B------:R-:W-:Y:S01]  /*23b0*/  PRMT R141, RZ, 0x5410, R141 ;  /* 0x00005410ff8d7816 */ /* 0x000fe2000000008d */
[----:B------:R-:W-:Y:S02]  /*23c0*/  FADD.FTZ R77, R77, R140 ;  /* 0x0000008c4d4d7221 */ /* 0x000fe40000010000 */
[-C--:B------:R-:W-:Y:S02]  /*23d0*/  FFMA.FTZ R219, R20, R140.reuse, R219 ;  /* 0x0000008c14db7223 */ /* 0x080fe400000100db */
[----:B------:R-:W-:Y:S01]  /*23e0*/  FFMA.FTZ R97, R218, R140, R97 ;  /* 0x0000008cda617223 */ /* 0x000fe20000010061 */
[----:B------:R-:W-:Y:S01]  /*23f0*/  SHF.R.U32.HI R147, RZ, 0x10, R147 ;  /* 0x00000010ff937819 */ /* 0x000fe20000011693 */
        /* <DEDUP_REMOVED lines=31> */
.L_x_1018:
[----:B0-----:R-:W-:Y:S05]  /*25f0*/  BSYNC B0 ;  /* 0x0000000000007941 */ /* 0x001fea0003800000 */
.L_x_1017:
[----:B------:R-:W-:Y:S02]  /*2600*/  LOP3.LUT P1, RZ, R21, 0xff, RZ, 0xc0, !PT ;  /* 0x000000ff15ff7812 */ /* 0x000fe4000782c0ff */
[----:B------:R-:W-:Y:S02]  /*2610*/  SHF.R.U32.HI R142, RZ, 0x5, R177 ;  /* 0x00000005ff8e7819 */ /* 0x000fe400000116b1 */
[----:B------:R-:W-:Y:S02]  /*2620*/  LOP3.LUT P0, RZ, R177, 0x1f, RZ, 0xc0, !PT ;  /* 0x0000001fb1ff7812 */ /* 0x000fe4000780c0ff */
[----:B------:R-:W-:-:S07]  /*2630*/  LOP3.LUT R224, R142, 0x7fffff8, RZ, 0xc0, !PT ;  /* 0x07fffff88ee07812 */ /* 0x000fce00078ec0ff */
[----:B------:R-:W-:Y:S01]  /*2640*/  @!P1 IADD3 R224, R224, 0x8, RZ ;  /* 0x00000008e0e09810 */ /* 0x000fe20007ffe0ff */
[----:B------:R-:W-:Y:S05]  /*2650*/  BRA.DIV ~URZ, `(.L_x_1019) ;  /* 0x000021327f007947 */ /* 0x000fea000b800000 */
[----:B------:R0:W1:Y:S02]  /*2660*/  SHFL.DOWN PT, R144, R155, 0x10, 0x1f ;  /* 0x0a001f009b907f89 */ /* 0x00006400000e0000 */
.L_x_1044:
        /* <DEDUP_REMOVED lines=18> */
.L_x_1045:
[----:B------:R-:W-:Y:S01]  /*2790*/  @!P0 LOP3.LUT R141, R142, 0x7, RZ, 0xc0, !PT ;  /* 0x000000078e8d8812 */ /* 0x000fe200078ec0ff */
[----:B--2--5:R-:W-:Y:S01]  /*27a0*/  FADD.FTZ R194, R147, R146 ;  /* 0x0000009293c27221 */ /* 0x024fe20000010000 */
[----:B------:R-:W-:Y:S01]  /*27b0*/  WARPSYNC 0xffffffff ;  /* 0xffffffff00007948 */ /* 0x000fe20003800000 */
[----:B-1----:R-:W-:Y:S01]  /*27c0*/  FADD.FTZ R195, R195, R148 ;  /* 0x00000094c3c37221 */ /* 0x002fe20000010000 */
[----:B------:R-:W-:Y:S01]  /*27d0*/  BSSY B0, `(.L_x_1021) ;  /* 0x000006b000007945 */ /* 0x000fe20003800000 */
[----:B------:R-:W-:-:S05]  /*27e0*/  @!P0 IMAD.IADD R225, R224, 0x1, R141 ;  /* 0x00000001e0e18824 */ /* 0x000fca00078e028d */
        /* <DEDUP_REMOVED lines=29> */
[----:B------:R-:W-:Y:S01]  /*29c0*/  LOP3.LUT P0, RZ, R10, 0xff, RZ, 0xc0, !PT ;  /* 0x000000ff0aff7812 */ /* 0x000fe2000780c0ff */
[----:B------:R-:W-:Y:S01]  /*29d0*/  FFMA.FTZ R145, R187, R146, R147 ;  /* 0x00000092bb917223 */ /* 0x000fe20000010093 */
[----:B------:R-:W-:Y:S01]  /*29e0*/  ISETP.NE.AND.EX P1, PT, RZ, c[0x0][0x21c], PT, P1 ;  /* 0x00008700ff007a0c */ /* 0x000fe20003f25310 */
[----:B------:R-:W-:Y:S01]  /*29f0*/  FADD.FTZ R140, R182, -R141 ;  /* 0x8000008db68c7221 */ /* 0x000fe20000010000 */
[----:B------:R-:W-:Y:S01]  /*2a00*/  HFMA2.MMA R195, -RZ, RZ, 0, 4.76837158203125e-07 ;  /* 0x00000008ffc37435 */ /* 0x000fe200000001ff */
[----:B------:R-:W-:Y:S02]  /*2a10*/  FADD.FTZ R144, R186, -R145 ;  /* 0x80000091ba907221 */ /* 0x000fe40000010000 */
[----:B------:R-:W-:-:S02]  /*2a20*/  FMUL.FTZ R141, R13, R140 ;  /* 0x0000008c0d8d7220 */ /* 0x000fc40000410000 */
[-CC-:B------:R-:W-:Y:S02]  /*2a30*/  FFMA.FTZ R140, R184, R146.reuse, R147.reuse ;  /* 0x00000092b88c7223 */ /* 0x180fe40000010093 */
[----:B------:R-:W-:Y:S02]  /*2a40*/  FFMA.FTZ R150, R188, R146, R147 ;  /* 0x00000092bc967223 */ /* 0x000fe40000010093 */
[----:B------:R-:W-:Y:S02]  /*2a50*/  FADD.FTZ R140, R185, -R140 ;  /* 0x8000008cb98c7221 */ /* 0x000fe40000010000 */
[----:B------:R-:W-:Y:S02]  /*2a60*/  @P1 FADD.FTZ R141, R116, R141 ;  /* 0x0000008d748d1221 */ /* 0x000fe40000010000 */
[----:B------:R-:W-:Y:S02]  /*2a70*/  FMUL.FTZ R140, R13, R140 ;  /* 0x0000008c0d8c7220 */ /* 0x000fe40000410000 */
[----:B------:R-:W-:-:S02]  /*2a80*/  FMUL.FTZ R148, R141, c[0x0][0x1e8] ;  /* 0x00007a008d947a20 */ /* 0x000fc40000410000 */
[----:B------:R-:W-:Y:S02]  /*2a90*/  @P1 FADD.FTZ R140, R117, R140 ;  /* 0x0000008c758c1221 */ /* 0x000fe40000010000 */
[----:B------:R-:W-:Y:S01]  /*2aa0*/  FMUL.FTZ R145, R13, R144 ;  /* 0x000000900d917220 */ /* 0x000fe20000410000 */
[----:B------:R-:W-:Y:S01]  /*2ab0*/  FSEL R142, R148, RZ, P0 ;  /* 0x000000ff948e7208 */ /* 0x000fe20000000000 */
[----:B------:R-:W-:Y:S01]  /*2ac0*/  FADD.FTZ R150, R189, -R150 ;  /* 0x80000096bd967221 */ /* 0x000fe20000010000 */
[----:B------:R-:W-:Y:S01]  /*2ad0*/  ISETP.NE.U32.AND P0, PT, RZ, c[0x0][0x250], PT ;  /* 0x00009400ff007a0c */ /* 0x000fe20003f05070 */
[----:B------:R-:W-:Y:S01]  /*2ae0*/  FMUL.FTZ R149, R140, c[0x0][0x1e8] ;  /* 0x00007a008c957a20 */ /* 0x000fe20000410000 */
[----:B------:R-:W-:Y:S01]  /*2af0*/  F2F.BF16.F32 R153, R142 ;  /* 0x0000008e00997304 */ /* 0x000fe20000202000 */
[----:B------:R-:W-:Y:S01]  /*2b00*/  @P1 FADD.FTZ R145, R118, R145 ;  /* 0x0000009176911221 */ /* 0x000fe20000010000 */
[----:B------:R-:W-:Y:S01]  /*2b10*/  ISETP.NE.AND.EX P0, PT, RZ, c[0x0][0x254], PT, P0 ;  /* 0x00009500ff007a0c */ /* 0x000fe20003f05300 */
[----:B------:R-:W-:-:S02]  /*2b20*/  FMUL.FTZ R152, R13, R150 ;  /* 0x000000960d987220 */ /* 0x000fc40000410000 */
[----:B------:R-:W-:Y:S02]  /*2b30*/  FMUL.FTZ R151, R145, c[0x0][0x1e8] ;  /* 0x00007a0091977a20 */ /* 0x000fe40000410000 */
[----:B------:R-:W-:-:S04]  /*2b40*/  @P1 FADD.FTZ R152, R119, R152 ;  /* 0x0000009877981221 */ /* 0x000fc80000010000 */
[----:B------:R-:W-:-:S04]  /*2b50*/  FMUL.FTZ R155, R152, c[0x0][0x1e8] ;  /* 0x00007a00989b7a20 */ /* 0x000fc80000410000 */
[C---:B------:R-:W-:Y:S02]  /*2b60*/  @P0 LOP3.LUT P6, RZ, R11.reuse, 0xff, RZ, 0xc0, !PT ;  /* 0x000000ff0bff0812 */ /* 0x040fe400078cc0ff */
        /* <DEDUP_REMOVED lines=8> */
[----:B------:R-:W0:Y:S01]  /*2bf0*/  F2F.BF16.F32 R143, R143 ;  /* 0x0000008f008f7304 */ /* 0x000e220000202000 */
[----:B------:R-:W-:Y:S02]  /*2c00*/  LOP3.LUT P6, RZ, R10, 0xff0000, RZ, 0xc0, !PT ;  /* 0x00ff00000aff7812 */ /* 0x000fe400078cc0ff */
[----:B------:R-:W-:Y:S02]  /*2c10*/  @P0 F2FP.BF16.PACK_AB R148, RZ, R148 ;  /* 0x00000094ff94023e */ /* 0x000fe400000010ff */
[----:B------:R-:W-:-:S02]  /*2c20*/  FSEL R144, R151, RZ, P6 ;  /* 0x000000ff97907208 */ /* 0x000fc40003000000 */
[----:B------:R-:W-:Y:S02]  /*2c30*/  FSEL R151, R155, RZ, P1 ;  /* 0x000000ff9b977208 */ /* 0x000fe40000800000 */
[----:B------:R-:W-:Y:S01]  /*2c40*/  ISETP.NE.U32.AND P1, PT, RZ, c[0x0][0x258], PT ;  /* 0x00009600ff007a0c */ /* 0x000fe20003f25070 */
[----:B------:R1:W-:Y:S01]  /*2c50*/  F2F.BF16.F32 R154, R144 ;  /* 0x00000090009a7304 */ /* 0x0003e20000202000 */
[----:B------:R-:W-:Y:S02]  /*2c60*/  @P0 F2FP.BF16.PACK_AB R149, RZ, R149 ;  /* 0x00000095ff95023e */ /* 0x000fe400000010ff */
[----:B------:R-:W-:Y:S02]  /*2c70*/  ISETP.NE.AND.EX P1, PT, RZ, c[0x0][0x25c], PT, P1 ;  /* 0x00009700ff007a0c */ /* 0x000fe40003f25310 */
[----:B------:R-:W-:Y:S02]  /*2c80*/  @P0 F2FP.BF16.PACK_AB R150, RZ, R150 ;  /* 0x00000096ff96023e */ /* 0x000fe400000010ff */
[----:B------:R-:W-:Y:S01]  /*2c90*/  SEL R136, R141, R136, P1 ;  /* 0x000000888d887207 */ /* 0x000fe20000800000 */
[----:B------:R-:W2:Y:S01]  /*2ca0*/  F2F.BF16.F32 R151, R151 ;  /* 0x0000009700977304 */ /* 0x000ea20000202000 */
[----:B------:R-:W-:Y:S01]  /*2cb0*/  SEL R137, R140, R137, P1 ;  /* 0x000000898c897207 */ /* 0x000fe20000800000 */
[----:B0-----:R-:W-:Y:S01]  /*2cc0*/  IMAD.WIDE.U32 R140, R143, 0x10000, RZ ;  /* 0x000100008f8c7825 */ /* 0x001fe200078e00ff */
[----:B------:R-:W-:-:S02]  /*2cd0*/  SEL R138, R145, R138, P1 ;  /* 0x0000008a918a7207 */ /* 0x000fc40000800000 */
[----:B------:R-:W-:Y:S02]  /*2ce0*/  SEL R139, R152, R139, P1 ;  /* 0x0000008b988b7207 */ /* 0x000fe40000800000 */
[----:B------:R-:W-:Y:S01]  /*2cf0*/  LOP3.LUT R140, R140, R153, RZ, 0xfc, !PT ;  /* 0x000000998c8c7212 */ /* 0x000fe200078efcff */
[----:B------:R-:W-:Y:S01]  /*2d00*/  @P1 IMAD.MOV.U32 R145, RZ, RZ, 0x10 ;  /* 0x00000010ff911424 */ /* 0x000fe200078e00ff */
[----:B------:R-:W-:Y:S02]  /*2d10*/  @P0 PRMT R178, R148, 0x7610, R178 ;  /* 0x0000761094b20816 */ /* 0x000fe400000000b2 */
[----:B------:R-:W-:Y:S01]  /*2d20*/  @P0 PRMT R179, R149, 0x7610, R179 ;  /* 0x0000761095b30816 */ /* 0x000fe200000000b3 */
[----:B-1----:R-:W-:Y:S01]  /*2d30*/  @P1 IMAD.WIDE.U32 R144, R12, R145, c[0x0][0x258] ;  /* 0x000096000c901625 */ /* 0x002fe200078e0091 */
[----:B------:R-:W-:-:S03]  /*2d40*/  @P0 PRMT R180, R150, 0x7610, R180 ;  /* 0x0000761096b40816 */ /* 0x000fc600000000b4 */
[----:B--2---:R-:W-:Y:S01]  /*2d50*/  IMAD.U32 R143, R151, 0x10000, RZ ;  /* 0x00010000978f7824 */ /* 0x004fe200078e00ff */
[----:B------:R0:W-:Y:S01]  /*2d60*/  @P1 STG.E.128 [R144.64], R136 ;  /* 0x0000008890001986 */ /* 0x0001e2000c101d04 */
[----:B------:R-:W-:-:S03]  /*2d70*/  @P0 LOP3.LUT P1, RZ, R11, 0xff000000, RZ, 0xc0, !PT ;  /* 0xff0000000bff0812 */ /* 0x000fc6000782c0ff */
[----:B------:R-:W-:Y:S01]  /*2d80*/  LOP3.LUT R141, R141, R143, R154, 0xfe, !PT ;  /* 0x0000008f8d8d7212 */ /* 0x000fe200078efe9a */
[----:B------:R-:W-:Y:S01]  /*2d90*/  IMAD.WIDE.U32 R142, R12, R195, c[0x0][0x248] ;  /* 0x000092000c8e7625 */ /* 0x000fe200078e00c3 */
[----:B------:R-:W-:-:S04]  /*2da0*/  @P0 FSEL R151, R155, RZ, P1 ;  /* 0x000000ff9b970208 */ /* 0x000fc80000800000 */
[----:B------:R0:W-:Y:S01]  /*2db0*/  STG.E.64 [R142.64], R140 ;  /* 0x0000008c8e007986 */ /* 0x0001e2000c101b04 */
[----:B------:R-:W-:-:S04]  /*2dc0*/  @P0 F2FP.BF16.PACK_AB R151, RZ, R151 ;  /* 0x00000097ff97023e */ /* 0x000fc800000010ff */
[----:B------:R-:W-:Y:S01]  /*2dd0*/  @P0 PRMT R181, R151, 0x7610, R181 ;  /* 0x0000761097b50816 */ /* 0x000fe200000000b5 */
        /* <DEDUP_REMOVED lines=9> */
.L_x_1023:
[----:B------:R-:W-:Y:S02]  /*2e70*/  IADD3 R12, R12, 0x100, RZ ;  /* 0x000001000c0c7810 */ /* 0x000fe40007ffe0ff */
.L_x_1022:
[----:B------:R-:W-:Y:S05]  /*2e80*/  BSYNC B0 ;  /* 0x0000000000007941 */ /* 0x000fea0003800000 */
.L_x_1021:
[----:B------:R-:W-:Y:S01]  /*2e90*/  BSSY B0, `(.L_x_1024) ;  /* 0x0000050000007945 */ /* 0x000fe20003800000 */
[----:B------:R-:W-:Y:S05]  /*2ea0*/  @!P3 BRA `(.L_x_1025) ;  /* 0x000004e00000b947 */ /* 0x000fea0003800000 */
[----:B------:R-:W-:Y:S01]  /*2eb0*/  ISETP.NE.U32.AND P1, PT, RZ, c[0x0][0x218], PT ;  /* 0x00008600ff007a0c */ /* 0x000fe20003f25070 */
[-CC-:B0-----:R-:W-:Y:S01]  /*2ec0*/  FFMA.FTZ R141, R191, R146.reuse, R147.reuse ;  /* 0x00000092bf8d7223 */ /* 0x181fe20000010093 */
[----:B------:R-:W-:Y:S01]  /*2ed0*/  LOP3.LUT P0, RZ, R8, 0xff, RZ, 0xc0, !PT ;  /* 0x000000ff08ff7812 */ /* 0x000fe2000780c0ff */
[----:B------:R-:W-:Y:S01]  /*2ee0*/  FFMA.FTZ R143, R197, R146, R147 ;  /* 0x00000092c58f7223 */ /* 0x000fe20000010093 */
[----:B------:R-:W-:Y:S01]  /*2ef0*/  ISETP.NE.AND.EX P1, PT, RZ, c[0x0][0x21c], PT, P1 ;  /* 0x00008700ff007a0c */ /* 0x000fe20003f25310 */
[----:B------:R-:W-:Y:S02]  /*2f00*/  FADD.FTZ R140, R190, -R141 ;  /* 0x8000008dbe8c7221 */ /* 0x000fe40000010000 */
        /* <DEDUP_REMOVED lines=11> */
[----:B------:R-:W-:Y:S01]  /*2fc0*/  FMUL.FTZ R150, R140, c[0x0][0x1e8] ;  /* 0x00007a008c967a20 */ /* 0x000fe20000410000 */
[----:B------:R-:W-:Y:S01]  /*2fd0*/  ISETP.NE.U32.AND P0, PT, RZ, c[0x0][0x250], PT ;  /* 0x00009400ff007a0c */ /* 0x000fe20003f05070 */
[----:B------:R-:W-:Y:S01]  /*2fe0*/  FADD.FTZ R152, R199, -R152 ;  /* 0x80000098c7987221 */ /* 0x000fe20000010000 */
[----:B------:R-:W-:Y:S01]  /*2ff0*/  F2F.BF16.F32 R155, R148 ;  /* 0x00000094009b7304 */ /* 0x000fe20000202000 */
[----:B------:R-:W-:Y:S01]  /*3000*/  @P1 FADD.FTZ R143, R122, R143 ;  /* 0x0000008f7a8f1221 */ /* 0x000fe20000010000 */
[----:B------:R-:W-:Y:S01]  /*3010*/  ISETP.NE.AND.EX P0, PT, RZ, c[0x0][0x254], PT, P0 ;  /* 0x00009500ff007a0c */ /* 0x000fe20003f05300 */
[----:B------:R-:W-:-:S02]  /*3020*/  FMUL.FTZ R152, R13, R152 ;  /* 0x000000980d987220 */ /* 0x000fc40000410000 */
[----:B------:R-:W-:Y:S02]  /*3030*/  FMUL.FTZ R151, R143, c[0x0][0x1e8] ;  /* 0x00007a008f977a20 */ /* 0x000fe40000410000 */
[----:B------:R-:W-:Y:S02]  /*3040*/  @P1 FADD.FTZ R152, R123, R152 ;  /* 0x000000987b981221 */ /* 0x000fe40000010000 */
[----:B------:R-:W-:Y:S02]  /*3050*/  IMAD.MOV.U32 R195, RZ, RZ, 0x8 ;  /* 0x00000008ffc37424 */ /* 0x000fe400078e00ff */
[----:B------:R-:W-:-:S04]  /*3060*/  FMUL.FTZ R154, R152, c[0x0][0x1e8] ;  /* 0x00007a00989a7a20 */ /* 0x000fc80000410000 */
[C---:B------:R-:W-:Y:S02]  /*3070*/  @P0 LOP3.LUT P6, RZ, R9.reuse, 0xff, RZ, 0xc0, !PT ;  /* 0x000000ff09ff0812 */ /* 0x040fe400078cc0ff */
[----:B------:R-:W-:Y:S02]  /*3080*/  @P0 LOP3.LUT P1, RZ, R9, 0xff0000, RZ, 0xc0, !PT ;  /* 0x00ff000009ff0812 */ /* 0x000fe4000782c0ff */
[----:B------:R-:W-:Y:S02]  /*3090*/  @P0 FSEL R149, R149, RZ, P6 ;  /* 0x000000ff95950208 */ /* 0x000fe40003000000 */
[----:B------:R-:W-:Y:S02]  /*30a0*/  LOP3.LUT P6, RZ, R8, 0xff00, RZ, 0xc0, !PT ;  /* 0x0000ff0008ff7812 */ /* 0x000fe400078cc0ff */
[----:B------:R-:W-:Y:S02]  /*30b0*/  @P0 F2FP.BF16.PACK_AB R149, RZ, R149 ;  /* 0x00000095ff95023e */ /* 0x000fe400000010ff */
[----:B------:R-:W-:-:S02]  /*30c0*/  FSEL R142, R150, RZ, P6 ;  /* 0x000000ff968e7208 */ /* 0x000fc40003000000 */
[----:B------:R-:W-:Y:S02]  /*30d0*/  @P0 LOP3.LUT P6, RZ, R9, 0xff00, RZ, 0xc0, !PT ;  /* 0x0000ff0009ff0812 */ /* 0x000fe400078cc0ff */
[----:B------:R-:W-:Y:S02]  /*30e0*/  @P0 PRMT R178, R149, 0x7610, R178 ;  /* 0x0000761095b20816 */ /* 0x000fe400000000b2 */
[----:B------:R-:W-:Y:S01]  /*30f0*/  @P0 FSEL R150, R150, RZ, P6 ;  /* 0x000000ff96960208 */ /* 0x000fe20003000000 */
[----:B------:R-:W0:Y:S01]  /*3100*/  F2F.BF16.F32 R142, R142 ;  /* 0x0000008e008e7304 */ /* 0x000e220000202000 */
[----:B------:R-:W-:Y:S02]  /*3110*/  LOP3.LUT P6, RZ, R8, 0xff0000, RZ, 0xc0, !PT ;  /* 0x00ff000008ff7812 */ /* 0x000fe400078cc0ff */
[----:B------:R-:W-:Y:S02]  /*3120*/  @P0 F2FP.BF16.PACK_AB R150, RZ, R150 ;  /* 0x00000096ff96023e */ /* 0x000fe400000010ff */
[----:B------:R-:W-:-:S02]  /*3130*/  FSEL R144, R151, RZ, P6 ;  /* 0x000000ff97907208 */ /* 0x000fc40003000000 */
[----:B------:R-:W-:Y:S02]  /*3140*/  @P0 FSEL R151, R151, RZ, P1 ;  /* 0x000000ff97970208 */ /* 0x000fe40000800000 */
[----:B------:R-:W-:Y:S02]  /*3150*/  LOP3.LUT P1, RZ, R8, 0xff000000, RZ, 0xc0, !PT ;  /* 0xff00000008ff7812 */ /* 0x000fe4000782c0ff */
[----:B------:R-:W-:Y:S01]  /*3160*/  F2F.BF16.F32 R144, R144 ;  /* 0x0000009000907304 */ /* 0x000fe20000202000 */
[----:B------:R-:W-:Y:S02]  /*3170*/  @P0 F2FP.BF16.PACK_AB R151, RZ, R151 ;  /* 0x00000097ff97023e */ /* 0x000fe400000010ff */
[----:B------:R-:W-:Y:S02]  /*3180*/  FSEL R145, R154, RZ, P1 ;  /* 0x000000ff9a917208 */ /* 0x000fe40000800000 */
[----:B------:R-:W-:Y:S02]  /*3190*/  ISETP.NE.U32.AND P1, PT, RZ, c[0x0][0x258], PT ;  /* 0x00009600ff007a0c */ /* 0x000fe40003f25070 */
[----:B------:R-:W-:-:S02]  /*31a0*/  @P0 PRMT R179, R150, 0x7610, R179 ;  /* 0x0000761096b30816 */ /* 0x000fc400000000b3 */
[----:B------:R-:W1:Y:S01]  /*31b0*/  F2F.BF16.F32 R145, R145 ;  /* 0x0000009100917304 */ /* 0x000e620000202000 */
[----:B------:R-:W-:Y:S02]  /*31c0*/  ISETP.NE.AND.EX P1, PT, RZ, c[0x0][0x25c], PT, P1 ;  /* 0x00009700ff007a0c */ /* 0x000fe40003f25310 */
[----:B------:R-:W-:Y:S02]  /*31d0*/  @P0 PRMT R180, R151, 0x7610, R180 ;  /* 0x0000761097b40816 */ /* 0x000fe400000000b4 */
[----:B------:R-:W-:Y:S02]  /*31e0*/  SEL R136, R141, R136, P1 ;  /* 0x000000888d887207 */ /* 0x000fe40000800000 */
[----:B------:R-:W-:Y:S01]  /*31f0*/  SEL R137, R140, R137, P1 ;  /* 0x000000898c897207 */ /* 0x000fe20000800000 */
[----:B0-----:R-:W-:Y:S01]  /*3200*/  IMAD.WIDE.U32 R140, R142, 0x10000, RZ ;  /* 0x000100008e8c7825 */ /* 0x001fe200078e00ff */
[----:B------:R-:W-:Y:S02]  /*3210*/  SEL R138, R143, R138, P1 ;  /* 0x0000008a8f8a7207 */ /* 0x000fe40000800000 */
[----:B------:R-:W-:-:S03]  /*3220*/  SEL R139, R152, R139, P1 ;  /* 0x0000008b988b7207 */ /* 0x000fc60000800000 */
[----:B------:R-:W-:Y:S02]  /*3230*/  @P1 IMAD.MOV.U32 R143, RZ, RZ, 0x10 ;  /* 0x00000010ff8f1424 */ /* 0x000fe400078e00ff */
[----:B-1----:R-:W-:Y:S02]  /*3240*/  IMAD.U32 R153, R145, 0x10000, RZ ;  /* 0x0001000091997824 */ /* 0x002fe400078e00ff */
[----:B------:R-:W-:-:S03]  /*3250*/  @P1 IMAD.WIDE.U32 R142, R12, R143, c[0x0][0x258] ;  /* 0x000096000c8e1625 */ /* 0x000fc600078e008f */
[----:B------:R-:W-:Y:S02]  /*3260*/  LOP3.LUT R145, R141, R153, R144, 0xfe, !PT ;  /* 0x000000998d917212 */ /* 0x000fe400078efe90 */
[----:B------:R-:W-:Y:S01]  /*3270*/  LOP3.LUT R144, R140, R155, RZ, 0xfc, !PT ;  /* 0x0000009b8c907212 */ /* 0x000fe200078efcff */
[----:B------:R-:W-:Y:S01]  /*3280*/  IMAD.WIDE.U32 R140, R12, R195, c[0x0][0x248] ;  /* 0x000092000c8c7625 */ /* 0x000fe200078e00c3 */
[----:B------:R0:W-:Y:S01]  /*3290*/  @P1 STG.E.128 [R142.64], R136 ;  /* 0x000000888e001986 */ /* 0x0001e2000c101d04 */
[----:B------:R-:W-:-:S03]  /*32a0*/  @P0 LOP3.LUT P1, RZ, R9, 0xff000000, RZ, 0xc0, !PT ;  /* 0xff00000009ff0812 */ /* 0x000fc6000782c0ff */
[----:B------:R0:W-:Y:S01]  /*32b0*/  STG.E.64 [R140.64], R144 ;  /* 0x000000908c007986 */ /* 0x0001e2000c101b04 */
[----:B------:R-:W-:-:S04]  /*32c0*/  @P0 FSEL R148, R154, RZ, P1 ;  /* 0x000000ff9a940208 */ /* 0x000fc80000800000 */
        /* <DEDUP_REMOVED lines=11> */
.L_x_1026:
[----:B------:R-:W-:Y:S02]  /*3380*/  IADD3 R12, R12, 0x100, RZ ;  /* 0x000001000c0c7810 */ /* 0x000fe40007ffe0ff */
.L_x_1025:
[----:B------:R-:W-:Y:S05]  /*3390*/  BSYNC B0 ;  /* 0x0000000000007941 */ /* 0x000fea0003800000 */
.L_x_1024:
        /* <DEDUP_REMOVED lines=10> */
[----:B------:R-:W-:Y:S02]  /*3440*/  FFMA.FTZ R140, R202, R146, R147 ;  /* 0x00000092ca8c7223 */ /* 0x000fe40000010093 */
[----:B------:R-:W-:Y:S02]  /*3450*/  FMUL.FTZ R143, R13, R150 ;  /* 0x000000960d8f7220 */ /* 0x000fe40000410000 */
[----:B------:R-:W-:Y:S02]  /*3460*/  FADD.FTZ R140, R203, -R140 ;  /* 0x8000008ccb8c7221 */ /* 0x000fe40000010000 */
[----:B------:R-:W-:Y:S02]  /*3470*/  @P1 FADD.FTZ R141, R124, R141 ;  /* 0x0000008d7c8d1221 */ /* 0x000fe40000010000 */
[----:B------:R-:W-:Y:S02]  /*3480*/  FMUL.FTZ R140, R13, R140 ;  /* 0x0000008c0d8c7220 */ /* 0x000fe40000410000 */
[----:B------:R-:W-:-:S02]  /*3490*/  FMUL.FTZ R148, R141, c[0x0][0x1e8] ;  /* 0x00007a008d947a20 */ /* 0x000fc40000410000 */
[----:B------:R-:W-:Y:S02]  /*34a0*/  FFMA.FTZ R150, R206, R146, R147 ;  /* 0x00000092ce967223 */ /* 0x000fe40000010093 */
[----:B------:R-:W-:Y:S01]  /*34b0*/  @P1 FADD.FTZ R140, R125, R140 ;  /* 0x0000008c7d8c1221 */ /* 0x000fe20000010000 */
        /* <DEDUP_REMOVED lines=27> */
[----:B------:R-:W-:Y:S01]  /*3670*/  F2F.BF16.F32 R154, R145 ;  /* 0x00000091009a7304 */ /* 0x000fe20000202000 */
[----:B------:R-:W-:Y:S02]  /*3680*/  @P0 F2FP.BF16.PACK_AB R149, RZ, R149 ;  /* 0x00000095ff95023e */ /* 0x000fe400000010ff */
[----:B------:R-:W-:Y:S02]  /*3690*/  ISETP.NE.AND.EX P1, PT, RZ, c[0x0][0x25c], PT, P1 ;  /* 0x00009700ff007a0c */ /* 0x000fe40003f25310 */
[----:B------:R-:W-:Y:S02]  /*36a0*/  @P0 F2FP.BF16.PACK_AB R150, RZ, R150 ;  /* 0x00000096ff96023e */ /* 0x000fe400000010ff */
[----:B------:R-:W-:Y:S01]  /*36b0*/  SEL R136, R141, R136, P1 ;  /* 0x000000888d887207 */ /* 0x000fe20000800000 */
[----:B------:R-:W1:Y:S01]  /*36c0*/  F2F.BF16.F32 R151, R151 ;  /* 0x0000009700977304 */ /* 0x000e620000202000 */
[----:B------:R-:W-:Y:S01]  /*36d0*/  SEL R138, R143, R138, P1 ;  /* 0x0000008a8f8a7207 */ /* 0x000fe20000800000 */
[----:B0-----:R-:W-:Y:S01]  /*36e0*/  IMAD.WIDE.U32 R142, R142, 0x10000, RZ ;  /* 0x000100008e8e7825 */ /* 0x001fe200078e00ff */
[----:B------:R-:W-:-:S02]  /*36f0*/  SEL R137, R140, R137, P1 ;  /* 0x000000898c897207 */ /* 0x000fc40000800000 */
[----:B------:R-:W-:Y:S02]  /*3700*/  SEL R139, R152, R139, P1 ;  /* 0x0000008b988b7207 */ /* 0x000fe40000800000 */
[----:B------:R-:W-:Y:S02]  /*3710*/  LOP3.LUT R142, R142, R153, RZ, 0xfc, !PT ;  /* 0x000000998e8e7212 */ /* 0x000fe400078efcff */
[----:B------:R-:W-:Y:S02]  /*3720*/  @P1 MOV R141, 0x10 ;  /* 0x00000010008d1802 */ /* 0x000fe40000000f00 */
[----:B------:R-:W-:Y:S02]  /*3730*/  @P0 PRMT R178, R148, 0x7610, R178 ;  /* 0x0000761094b20816 */ /* 0x000fe400000000b2 */
[----:B------:R-:W-:Y:S01]  /*3740*/  @P0 PRMT R179, R149, 0x7610, R179 ;  /* 0x0000761095b30816 */ /* 0x000fe200000000b3 */
[----:B------:R-:W-:Y:S01]  /*3750*/  @P1 IMAD.WIDE.U32 R140, R12, R141, c[0x0][0x258] ;  /* 0x000096000c8c1625 */ /* 0x000fe200078e008d */
[----:B------:R-:W-:-:S03]  /*3760*/  @P0 PRMT R180, R150, 0x7610, R180 ;  /* 0x0000761096b40816 */ /* 0x000fc600000000b4 */
[----:B-1----:R-:W-:Y:S01]  /*3770*/  IMAD.U32 R145, R151, 0x10000, RZ ;  /* 0x0001000097917824 */ /* 0x002fe200078e00ff */
        /* <DEDUP_REMOVED lines=17> */
.L_x_1029:
[----:B------:R-:W-:Y:S02]  /*3890*/  IADD3 R12, R12, 0x100, RZ ;  /* 0x000001000c0c7810 */ /* 0x000fe40007ffe0ff */
.L_x_1028:
[----:B------:R-:W-:Y:S05]  /*38a0*/  BSYNC B0 ;  /* 0x0000000000007941 */ /* 0x000fea0003800000 */
.L_x_1027:
        /* <DEDUP_REMOVED lines=59> */
[----:B------:R-:W-:Y:S01]  /*3c60*/  @P1 IMAD.WIDE.U32 R140, R12, R141, c[0x0][0x258] ;  /* 0x000096000c8c1625 */ /* 0x000fe200078e008d */
[----:B------:R-:W-:Y:S02]  /*3c70*/  @P0 PRMT R180, R150, 0x7610, R180 ;  /* 0x0000761096b40816 */ /* 0x000fe400000000b4 */
[----:B-1----:R-:W-:-:S02]  /*3c80*/  SHF.L.U32 R145, R151, 0x10, RZ ;  /* 0x0000001097917819 */ /* 0x002fc400000006ff */
[----:B------:R0:W-:Y:S01]  /*3c90*/  @P1 STG.E.128 [R140.64], R136 ;  /* 0x000000888c001986 */ /* 0x0001e2000c101d04 */
[----:B------:R-:W-:Y:S02]  /*3ca0*/  @P0 LOP3.LUT P1, RZ, R5, 0xff000000, RZ, 0xc0, !PT ;  /* 0xff00000005ff0812 */ /* 0x000fe4000782c0ff */
        /* <DEDUP_REMOVED lines=15> */
.L_x_1032:
[----:B------:R-:W-:Y:S02]  /*3da0*/  IADD3 R12, R12, 0x100, RZ ;  /* 0x000001000c0c7810 */ /* 0x000fe40007ffe0ff */
.L_x_1031:
[----:B------:R-:W-:Y:S05]  /*3db0*/  BSYNC B0 ;  /* 0x0000000000007941 */ /* 0x000fea0003800000 */
.L_x_1030:
[----:B------:R-:W-:Y:S01]  /*3dc0*/  ISETP.GE.U32.AND P0, PT, R3, 0x500, PT ;  /* 0x000005000300780c */ /* 0x000fe20003f06070 */
[----:B------:R-:W-:-:S12]  /*3dd0*/  BSSY B0, `(.L_x_1033) ;  /* 0x000004f000007945 */ /* 0x000fd80003800000 */
[----:B------:R-:W-:Y:S05]  /*3de0*/  @!P0 BRA `(.L_x_1034) ;  /* 0x000004d000008947 */ /* 0x000fea0003800000 */
[----:B------:R-:W-:Y:S01]  /*3df0*/  ISETP.NE.U32.AND P1, PT, RZ, c[0x0][0x218], PT ;  /* 0x00008600ff007a0c */ /* 0x000fe20003f25070 */
[-C--:B0-----:R-:W-:Y:S01]  /*3e00*/  FFMA.FTZ R141, R217, R146.reuse, R147 ;  /* 0x00000092d98d7223 */ /* 0x081fe20000010093 */
[----:B------:R-:W-:Y:S02]  /*3e10*/  LOP3.LUT P0, RZ, R2, 0xff, RZ, 0xc0, !PT ;  /* 0x000000ff02ff7812 */ /* 0x000fe4000780c0ff */
[----:B------:R-:W-:Y:S01]  /*3e20*/  ISETP.NE.AND.EX P1, PT, RZ, c[0x0][0x21c], PT, P1 ;  /* 0x00008700ff007a0c */ /* 0x000fe20003f25310 */
[----:B------:R-:W-:Y:S02]  /*3e30*/  FADD.FTZ R140, R216, -R141 ;  /* 0x8000008dd88c7221 */ /* 0x000fe40000010000 */
[--C-:B------:R-:W-:Y:S02]  /*3e40*/  FFMA.FTZ R141, R221, R146, R147.reuse ;  /* 0x00000092dd8d7223 */ /* 0x100fe40000010093 */
[----:B------:R-:W-:Y:S02]  /*3e50*/  FMUL.FTZ R143, R13, R140 ;  /* 0x0000008c0d8f7220 */ /* 0x000fe40000410000 */
[----:B------:R-:W-:-:S02]  /*3e60*/  FFMA.FTZ R140, R218, R146, R147 ;  /* 0x00000092da8c7223 */ /* 0x000fc40000010093 */
[----:B------:R-:W-:Y:S02]  /*3e70*/  FFMA.FTZ R146, R222, R146, R147 ;  /* 0x00000092de927223 */ /* 0x000fe40000010093 */
[----:B------:R-:W-:Y:S02]  /*3e80*/  FADD.FTZ R140, R219, -R140 ;  /* 0x8000008cdb8c7221 */ /* 0x000fe40000010000 */
[----:B------:R-:W-:Y:S02]  /*3e90*/  @P1 FADD.FTZ R143, R132, R143 ;  /* 0x0000008f848f1221 */ /* 0x000fe40000010000 */
[----:B------:R-:W-:Y:S02]  /*3ea0*/  FADD.FTZ R146, R223, -R146 ;  /* 0x80000092df927221 */ /* 0x000fe40000010000 */
[----:B------:R-:W-:Y:S02]  /*3eb0*/  FMUL.FTZ R148, R143, c[0x0][0x1e8] ;  /* 0x00007a008f947a20 */ /* 0x000fe40000410000 */
[----:B------:R-:W-:-:S02]  /*3ec0*/  FMUL.FTZ R144, R13, R140 ;  /* 0x0000008c0d907220 */ /* 0x000fc40000410000 */
[----:B------:R-:W-:Y:S01]  /*3ed0*/  FADD.FTZ R140, R220, -R141 ;  /* 0x8000008ddc8c7221 */ /* 0x000fe20000010000 */
[----:B------:R-:W-:Y:S01]  /*3ee0*/  FSEL R142, R148, RZ, P0 ;  /* 0x000000ff948e7208 */ /* 0x000fe20000000000 */
[C---:B------:R-:W-:Y:S01]  /*3ef0*/  FMUL.FTZ R146, R13.reuse, R146 ;  /* 0x000000920d927220 */ /* 0x040fe20000410000 */
[----:B------:R-:W-:Y:S01]  /*3f00*/  ISETP.NE.U32.AND P0, PT, RZ, c[0x0][0x250], PT ;  /* 0x00009400ff007a0c */ /* 0x000fe20003f05070 */
[----:B------:R-:W-:Y:S01]  /*3f10*/  FMUL.FTZ R147, R13, R140 ;  /* 0x0000008c0d937220 */ /* 0x000fe20000410000 */
[----:B------:R0:W-:Y:S01]  /*3f20*/  F2F.BF16.F32 R151, R142 ;  /* 0x0000008e00977304 */ /* 0x0001e20000202000 */
[----:B------:R-:W-:Y:S01]  /*3f30*/  @P1 FADD.FTZ R146, R135, R146 ;  /* 0x0000009287921221 */ /* 0x000fe20000010000 */
[----:B------:R-:W-:Y:S01]  /*3f40*/  ISETP.NE.AND.EX P0, PT, RZ, c[0x0][0x254], PT, P0 ;  /* 0x00009500ff007a0c */ /* 0x000fe20003f05300 */
[----:B------:R-:W-:Y:S02]  /*3f50*/  @P1 FADD.FTZ R144, R133, R144 ;  /* 0x0000009085901221 */ /* 0x000fe40000010000 */
[----:B------:R-:W-:Y:S01]  /*3f60*/  @P1 FADD.FTZ R147, R134, R147 ;  /* 0x0000009386931221 */ /* 0x000fe20000010000 */
[----:B------:R-:W-:Y:S01]  /*3f70*/  LOP3.LUT P1, RZ, R2, 0xff000000, RZ, 0xc0, !PT ;  /* 0xff00000002ff7812 */ /* 0x000fe2000782c0ff */
[----:B------:R-:W-:-:S02]  /*3f80*/  FMUL.FTZ R153, R146, c[0x0][0x1e8] ;  /* 0x00007a0092997a20 */ /* 0x000fc40000410000 */
[----:B------:R-:W-:Y:S02]  /*3f90*/  FMUL.FTZ R149, R144, c[0x0][0x1e8] ;  /* 0x00007a0090957a20 */ /* 0x000fe40000410000 */
[----:B------:R-:W-:Y:S01]  /*3fa0*/  FMUL.FTZ R152, R147, c[0x0][0x1e8] ;  /* 0x00007a0093987a20 */ /* 0x000fe20000410000 */
[----:B------:R-:W-:Y:S02]  /*3fb0*/  FSEL R150, R153, RZ, P1 ;  /* 0x000000ff99967208 */ /* 0x000fe40000800000 */
[----:B------:R-:W-:Y:S02]  /*3fc0*/  LOP3.LUT P1, RZ, R2, 0xff0000, RZ, 0xc0, !PT ;  /* 0x00ff000002ff7812 */ /* 0x000fe4000782c0ff */
[----:B------:R-:W-:Y:S02]  /*3fd0*/  @P0 LOP3.LUT P6, RZ, R0, 0xff, RZ, 0xc0, !PT ;  /* 0x000000ff00ff0812 */ /* 0x000fe400078cc0ff */
[----:B------:R-:W-:Y:S01]  /*3fe0*/  FSEL R13, R152, RZ, P1 ;  /* 0x000000ff980d7208 */ /* 0x000fe20000800000 */
[----:B------:R-:W1:Y:S01]  /*3ff0*/  F2F.BF16.F32 R150, R150 ;  /* 0x0000009600967304 */ /* 0x000e620000202000 */
[----:B------:R-:W-:-:S02]  /*4000*/  @P0 FSEL R148, R148, RZ, P6 ;  /* 0x000000ff94940208 */ /* 0x000fc40003000000 */
[----:B------:R-:W-:Y:S02]  /*4010*/  LOP3.LUT P6, RZ, R2, 0xff00, RZ, 0xc0, !PT ;  /* 0x0000ff0002ff7812 */ /* 0x000fe400078cc0ff */
[----:B------:R-:W-:Y:S02]  /*4020*/  ISETP.NE.U32.AND P1, PT, RZ, c[0x0][0x258], PT ;  /* 0x00009600ff007a0c */ /* 0x000fe40003f25070 */
[----:B------:R-:W-:Y:S01]  /*4030*/  FSEL R145, R149, RZ, P6 ;  /* 0x000000ff95917208 */ /* 0x000fe20003000000 */
[----:B------:R-:W-:Y:S01]  /*4040*/  F2F.BF16.F32 R13, R13 ;  /* 0x0000000d000d7304 */ /* 0x000fe20000202000 */
[----:B------:R-:W-:Y:S02]  /*4050*/  ISETP.NE.AND.EX P1, PT, RZ, c[0x0][0x25c], PT, P1 ;  /* 0x00009700ff007a0c */ /* 0x000fe40003f25310 */
[----:B------:R-:W-:Y:S02]  /*4060*/  @P0 LOP3.LUT P6, RZ, R0, 0xff00, RZ, 0xc0, !PT ;  /* 0x0000ff0000ff0812 */ /* 0x000fe400078cc0ff */
[----:B------:R-:W-:Y:S01]  /*4070*/  SEL R136, R143, R136, P1 ;  /* 0x000000888f887207 */ /* 0x000fe20000800000 */
[----:B------:R-:W-:Y:S01]  /*4080*/  HFMA2.MMA R143, -RZ, RZ, 0, 4.76837158203125e-07 ;  /* 0x00000008ff8f7435 */ /* 0x000fe200000001ff */
[----:B------:R-:W-:Y:S01]  /*4090*/  SEL R137, R144, R137, P1 ;  /* 0x0000008990897207 */ /* 0x000fe20000800000 */
[----:B------:R1:W2:Y:S01]  /*40a0*/  F2F.BF16.F32 R140, R145 ;  /* 0x00000091008c7304 */ /* 0x0002a20000202000 */
[----:B------:R-:W-:-:S02]  /*40b0*/  SEL R138, R147, R138, P1 ;  /* 0x0000008a938a7207 */ /* 0x000fc40000800000 */
[----:B------:R-:W-:Y:S02]  /*40c0*/  SEL R139, R146, R139, P1 ;  /* 0x0000008b928b7207 */ /* 0x000fe40000800000 */
[----:B------:R-:W-:Y:S02]  /*40d0*/  @P0 FSEL R149, R149, RZ, P6 ;  /* 0x000000ff95950208 */ /* 0x000fe40003000000 */
[----:B------:R-:W-:Y:S01]  /*40e0*/  @P0 F2FP.BF16.PACK_AB R148, RZ, R148 ;  /* 0x00000094ff94023e */ /* 0x000fe200000010ff */
[----:B0-----:R-:W-:Y:S01]  /*40f0*/  IMAD.WIDE.U32 R142, R12, R143, c[0x0][0x248] ;  /* 0x000092000c8e7625 */ /* 0x001fe200078e008f */
[----:B------:R-:W-:Y:S02]  /*4100*/  @P0 F2FP.BF16.PACK_AB R149, RZ, R149 ;  /* 0x00000095ff95023e */ /* 0x000fe400000010ff */
[----:B------:R-:W-:Y:S01]  /*4110*/  @P0 PRMT R178, R148, 0x7610, R178 ;  /* 0x0000761094b20816 */ /* 0x000fe200000000b2 */
[----:B-1----:R-:W-:Y:S01]  /*4120*/  IMAD.U32 R145, R150, 0x10000, RZ ;  /* 0x0001000096917824 */ /* 0x002fe200078e00ff */
[----:B------:R-:W-:Y:S01]  /*4130*/  @P0 PRMT R179, R149, 0x7610, R179 ;  /* 0x0000761095b30816 */ /* 0x000fe200000000b3 */
[----:B--2---:R-:W-:-:S05]  /*4140*/  IMAD.WIDE.U32 R140, R140, 0x10000, RZ ;  /* 0x000100008c8c7825 */ /* 0x004fca00078e00ff */
[----:B------:R-:W-:Y:S01]  /*4150*/  LOP3.LUT R141, R141, R145, R13, 0xfe, !PT ;  /* 0x000000918d8d7212 */ /* 0x000fe200078efe0d */
[----:B------:R-:W-:Y:S01]  /*4160*/  @P1 IMAD.MOV.U32 R145, RZ, RZ, 0x10 ;  /* 0x00000010ff911424 */ /* 0x000fe200078e00ff */
[----:B------:R-:W-:-:S03]  /*4170*/  LOP3.LUT R140, R140, R151, RZ, 0xfc, !PT ;  /* 0x000000978c8c7212 */ /* 0x000fc600078efcff */
[----:B------:R-:W-:-:S05]  /*4180*/  @P1 IMAD.WIDE.U32 R144, R12, R145, c[0x0][0x258] ;  /* 0x000096000c901625 */ /* 0x000fca00078e0091 */
[----:B------:R0:W-:Y:S01]  /*4190*/  @P1 STG.E.128 [R144.64], R136 ;  /* 0x0000008890001986 */ /* 0x0001e2000c101d04 */
[----:B------:R-:W-:-:S03]  /*41a0*/  @P0 LOP3.LUT P1, RZ, R0, 0xff0000, RZ, 0xc0, !PT ;  /* 0x00ff000000ff0812 */ /* 0x000fc6000782c0ff */
[----:B------:R0:W-:Y:S01]  /*41b0*/  STG.E.64 [R142.64], R140 ;  /* 0x0000008c8e007986 */ /* 0x0001e2000c101b04 */
[----:B------:R-:W-:Y:S02]  /*41c0*/  @P0 FSEL R13, R152, RZ, P1 ;  /* 0x000000ff980d0208 */ /* 0x000fe40000800000 */
[----:B------:R-:W-:Y:S02]  /*41d0*/  @P0 LOP3.LUT P1, RZ, R0, 0xff000000, RZ, 0xc0, !PT ;  /* 0xff00000000ff0812 */ /* 0x000fe4000782c0ff */
[----:B------:R-:W-:Y:S02]  /*41e0*/  @P0 F2FP.BF16.PACK_AB R13, RZ, R13 ;  /* 0x0000000dff0d023e */ /* 0x000fe400000010ff */
[----:B------:R-:W-:Y:S02]  /*41f0*/  @P0 FSEL R146, R153, RZ, P1 ;  /* 0x000000ff99920208 */ /* 0x000fe40000800000 */
[----:B------:R-:W-:Y:S02]  /*4200*/  @P0 PRMT R180, R13, 0x7610, R180 ;  /* 0x000076100db40816 */ /* 0x000fe400000000b4 */
        /* <DEDUP_REMOVED lines=11> */
.L_x_1034:
[----:B0-----:R-:W-:Y:S05]  /*42c0*/  BSYNC B0 ;  /* 0x0000000000007941 */ /* 0x001fea0003800000 */
.L_x_1033:
[----:B------:R-:W-:Y:S02]  /*42d0*/  IADD3 R176, R176, c[0x0][0x160], RZ ;  /* 0x00005800b0b07a10 */ /* 0x000fe40007ffe0ff */
[----:B------:R-:W-:Y:S02]  /*42e0*/  LOP3.LUT P1, RZ, R21, 0xff, RZ, 0xc0, !PT ;  /* 0x000000ff15ff7812 */ /* 0x000fe4000782c0ff */
[----:B------:R-:W-:Y:S02]  /*42f0*/  ISETP.GE.AND P0, PT, R176, c[0x0][0x164], PT ;  /* 0x00005900b0007a0c */ /* 0x000fe40003f06270 */
[----:B------:R-:W-:-:S11]  /*4300*/  SEL R21, RZ, 0x1, P1 ;  /* 0x00000001ff157807 */ /* 0x000fd60000800000 */
[----:B------:R-:W-:Y:S01]  /*4310*/  @P0 CALL.REL.NOINC `(.L_x_1008) ;  /* 0x0000001000000944 */ /* 0x000fe20003c00000 */
[----:B------:R-:W-:Y:S05]  /*4320*/  BRA `(.L_x_1035) ;  /* 0xffffc78000007947 */ /* 0x000fea000383ffff */
.L_x_1008:
        /* <DEDUP_REMOVED lines=18> */
.L_x_1037:
[----:B------:R-:W-:Y:S05]  /*4450*/  BSYNC B0 ;  /* 0x0000000000007941 */ /* 0x000fea0003800000 */
.L_x_1036:
        /* <DEDUP_REMOVED lines=12> */
.L_x_1039:
[----:B------:R-:W-:Y:S05]  /*4520*/  BSYNC B0 ;  /* 0x0000000000007941 */ /* 0x000fea0003800000 */
.L_x_1038:
        /* <DEDUP_REMOVED lines=12> */
.L_x_1041:
[----:B------:R-:W-:Y:S05]  /*45f0*/  BSYNC B0 ;  /* 0x0000000000007941 */ /* 0x000fea0003800000 */
.L_x_1040:
        /* <DEDUP_REMOVED lines=12> */
.L_x_1043:
[----:B------:R-:W-:Y:S05]  /*46c0*/  BSYNC B0 ;  /* 0x0000000000007941 */ /* 0x000fea0003800000 */
.L_x_1042:
[----:B------:R-:W-:-:S13]  /*46d0*/  ISETP.GE.U32.AND P0, PT, R3, 0x500, PT ;  /* 0x000005000300780c */ /* 0x000fda0003f06070 */
[----:B------:R-:W-:Y:S05]  /*46e0*/  @!P0 EXIT ;  /* 0x000000000000894d */ /* 0x000fea0003800000 */
[----:B0-----:R-:W-:-:S04]  /*46f0*/  IMAD.MOV.U32 R9, RZ, RZ, 0x10 ;  /* 0x00000010ff097424 */ /* 0x001fc800078e00ff */
[----:B------:R-:W-:-:S04]  /*4700*/  IMAD.WIDE.U32 R2, R0, R9, c[0x0][0x220] ;  /* 0x0000880000027625 */ /* 0x000fc800078e0009 */
[CC--:B------:R-:W-:Y:S01]  /*4710*/  IMAD.WIDE.U32 R4, R0.reuse, R9.reuse, c[0x0][0x228] ;  /* 0x00008a0000047625 */ /* 0x0c0fe200078e0009 */
[----:B------:R-:W-:Y:S03]  /*4720*/  STG.E.128 [R2.64], R76 ;  /* 0x0000004c02007986 */ /* 0x000fe6000c101d04 */
[CC--:B-----5:R-:W-:Y:S01]  /*4730*/  IMAD.WIDE.U32 R6, R0.reuse, R9.reuse, c[0x0][0x230] ;  /* 0x00008c0000067625 */ /* 0x0e0fe200078e0009 */
[----:B------:R-:W-:Y:S03]  /*4740*/  STG.E.128 [R4.64], R96 ;  /* 0x0000006004007986 */ /* 0x000fe6000c101d04 */
[----:B------:R-:W-:Y:S01]  /*4750*/  IMAD.WIDE.U32 R8, R0, R9, c[0x0][0x238] ;  /* 0x00008e0000087625 */ /* 0x000fe200078e0009 */
[----:B------:R-:W-:Y:S04]  /*4760*/  STG.E.128 [R6.64], R36 ;  /* 0x0000002406007986 */ /* 0x000fe8000c101d04 */
[----:B------:R-:W-:Y:S01]  /*4770*/  STG.E.128 [R8.64], R56 ;  /* 0x0000003808007986 */ /* 0x000fe2000c101d04 */
[----:B------:R-:W-:Y:S05]  /*4780*/  EXIT ;  /* 0x000000000000794d */ /* 0x000fea0003800000 */
.L_x_1019:
[----:B------:R-:W-:Y:S01]  /*4790*/  HFMA2.MMA R195, -RZ, RZ, 0, 1.847743988037109375e-06 ;  /* 0x0000001fffc37435 */ /* 0x000fe200000001ff */
[----:B------:R-:W-:Y:S01]  /*47a0*/  IMAD.MOV.U32 R145, RZ, RZ, R155 ;  /* 0x000000ffff917224 */ /* 0x000fe200078e009b */
[----:B------:R-:W-:Y:S01]  /*47b0*/  MOV R140, 0x47f0 ;  /* 0x000047f0008c7802 */ /* 0x000fe20000000f00 */
[----:B------:R-:W-:-:S02]  /*47c0*/  IMAD.MOV.U32 R150, RZ, RZ, 0x10 ;  /* 0x00000010ff967424 */ /* 0x000fc400078e00ff */
[----:B------:R-:W-:Y:S02]  /*47d0*/  IMAD.MOV.U32 R152, RZ, RZ, -0x1 ;  /* 0xffffffffff987424 */ /* 0x000fe400078e00ff */
[----:B-----5:R-:W-:Y:S05]  /*47e0*/  CALL.REL.NOINC `($__internal_40_$__cuda_sm70_shflsync_down_p) ;  /* 0x0000045000007944 */ /* 0x020fea0003c00000 */
[----:B-1----:R-:W-:Y:S01]  /*47f0*/  IMAD.MOV.U32 R144, RZ, RZ, R195 ;  /* 0x000000ffff907224 */ /* 0x002fe200078e00c3 */
[----:B0-----:R-:W-:Y:S05]  /*4800*/  BRA `(.L_x_1044) ;  /* 0xffffde6000007947 */ /* 0x001fea000383ffff */
.L_x_1020:
[----:B------:R-:W-:Y:S01]  /*4810*/  IMAD.MOV.U32 R145, RZ, RZ, R154 ;  /* 0x000000ffff917224 */ /* 0x000fe200078e009a */
[----:B------:R-:W-:Y:S01]  /*4820*/  MOV R150, 0x10 ;  /* 0x0000001000967802 */ /* 0x000fe20000000f00 */
[----:B------:R-:W-:Y:S01]  /*4830*/  IMAD.MOV.U32 R195, RZ, RZ, 0x1f ;  /* 0x0000001fffc37424 */ /* 0x000fe200078e00ff */
[----:B------:R-:W-:Y:S01]  /*4840*/  MOV R140, 0x4870 ;  /* 0x00004870008c7802 */ /* 0x000fe20000000f00 */
[----:B------:R-:W-:Y:S02]  /*4850*/  IMAD.MOV.U32 R152, RZ, RZ, -0x1 ;  /* 0xffffffffff987424 */ /* 0x000fe400078e00ff */
[----:B01---5:R-:W-:Y:S05]  /*4860*/  CALL.REL.NOINC `($__internal_40_$__cuda_sm70_shflsync_down_p) ;  /* 0x000003d000007944 */ /* 0x023fea0003c00000 */
[----:B------:R-:W-:Y:S01]  /*4870*/  FADD.FTZ R144, R144, R155 ;  /* 0x0000009b90907221 */ /* 0x000fe20000010000 */
[----:B------:R-:W-:Y:S01]  /*4880*/  MOV R140, 0x48f0 ;  /* 0x000048f0008c7802 */ /* 0x000fe20000000f00 */
[----:B-1----:R-:W-:Y:S01]  /*4890*/  FADD.FTZ R154, R154, R195 ;  /* 0x000000c39a9a7221 */ /* 0x002fe20000010000 */
[----:B------:R-:W-:Y:S01]  /*48a0*/  HFMA2.MMA R195, -RZ, RZ, 0, 1.847743988037109375e-06 ;  /* 0x0000001fffc37435 */ /* 0x000fe200000001ff */
[----:B0-----:R-:W-:Y:S02]  /*48b0*/  IMAD.MOV.U32 R150, RZ, RZ, 0x8 ;  /* 0x00000008ff967424 */ /* 0x001fe400078e00ff */
[----:B------:R-:W-:-:S02]  /*48c0*/  IMAD.MOV.U32 R152, RZ, RZ, -0x1 ;  /* 0xffffffffff987424 */ /* 0x000fc400078e00ff */
[----:B------:R-:W-:Y:S02]  /*48d0*/  IMAD.MOV.U32 R145, RZ, RZ, R144 ;  /* 0x000000ffff917224 */ /* 0x000fe400078e0090 */
[----:B------:R-:W-:Y:S05]  /*48e0*/  CALL.REL.NOINC `($__internal_40_$__cuda_sm70_shflsync_down_p) ;  /* 0x0000035000007944 */ /* 0x000fea0003c00000 */
[----:B-1----:R-:W-:Y:S01]  /*48f0*/  IMAD.MOV.U32 R143, RZ, RZ, R195 ;  /* 0x000000ffff8f7224 */ /* 0x002fe200078e00c3 */
[----:B0-----:R-:W-:Y:S01]  /*4900*/  MOV R145, R154 ;  /* 0x0000009a00917202 */ /* 0x001fe20000000f00 */
[----:B------:R-:W-:Y:S01]  /*4910*/  IMAD.MOV.U32 R150, RZ, RZ, 0x8 ;  /* 0x00000008ff967424 */ /* 0x000fe200078e00ff */
[----:B------:R-:W-:Y:S01]  /*4920*/  MOV R140, 0x4960 ;  /* 0x00004960008c7802 */ /* 0x000fe20000000f00 */
[----:B------:R-:W-:Y:S02]  /*4930*/  IMAD.MOV.U32 R195, RZ, RZ, 0x1f ;  /* 0x0000001fffc37424 */ /* 0x000fe400078e00ff */
[----:B------:R-:W-:Y:S02]  /*4940*/  IMAD.MOV.U32 R152, RZ, RZ, -0x1 ;  /* 0xffffffffff987424 */ /* 0x000fe400078e00ff */
[----:B------:R-:W-:Y:S05]  /*4950*/  CALL.REL.NOINC `($__internal_40_$__cuda_sm70_shflsync_down_p) ;  /* 0x000002e000007944 */ /* 0x000fea0003c00000 */
[----:B------:R-:W-:Y:S01]  /*4960*/  FADD.FTZ R144, R143, R144 ;  /* 0x000000908f907221 */ /* 0x000fe20000010000 */
[----:B0-----:R-:W-:Y:S01]  /*4970*/  HFMA2.MMA R150, -RZ, RZ, 0, 2.384185791015625e-07 ;  /* 0x00000004ff967435 */ /* 0x001fe200000001ff */
[----:B-1----:R-:W-:Y:S01]  /*4980*/  FADD.FTZ R154, R154, R195 ;  /* 0x000000c39a9a7221 */ /* 0x002fe20000010000 */
[----:B------:R-:W-:Y:S01]  /*4990*/  MOV R140, 0x49e0 ;  /* 0x000049e0008c7802 */ /* 0x000fe20000000f00 */
[----:B------:R-:W-:-:S02]  /*49a0*/  IMAD.MOV.U32 R195, RZ, RZ, 0x1f ;  /* 0x0000001fffc37424 */ /* 0x000fc400078e00ff */
[----:B------:R-:W-:Y:S02]  /*49b0*/  IMAD.MOV.U32 R152, RZ, RZ, -0x1 ;  /* 0xffffffffff987424 */ /* 0x000fe400078e00ff */
[----:B------:R-:W-:Y:S02]  /*49c0*/  IMAD.MOV.U32 R145, RZ, RZ, R144 ;  /* 0x000000ffff917224 */ /* 0x000fe400078e0090 */
[----:B------:R-:W-:Y:S05]  /*49d0*/  CALL.REL.NOINC `($__internal_40_$__cuda_sm70_shflsync_down_p) ;  /* 0x0000026000007944 */ /* 0x000fea0003c00000 */
[----:B-1----:R-:W-:Y:S01]  /*49e0*/  MOV R143, R195 ;  /* 0x000000c3008f7202 */ /* 0x002fe20000000f00 */
[----:B0-----:R-:W-:Y:S01]  /*49f0*/  IMAD.MOV.U32 R145, RZ, RZ, R154 ;  /* 0x000000ffff917224 */ /* 0x001fe200078e009a */
[----:B------:R-:W-:Y:S01]  /*4a00*/  MOV R152, 0xffffffff ;  /* 0xffffffff00987802 */ /* 0x000fe20000000f00 */
[----:B------:R-:W-:Y:S01]  /*4a10*/  IMAD.MOV.U32 R150, RZ, RZ, 0x4 ;  /* 0x00000004ff967424 */ /* 0x000fe200078e00ff */
[----:B------:R-:W-:Y:S01]  /*4a20*/  MOV R140, 0x4a50 ;  /* 0x00004a50008c7802 */ /* 0x000fe20000000f00 */
[----:B------:R-:W-:Y:S02]  /*4a30*/  IMAD.MOV.U32 R195, RZ, RZ, 0x1f ;  /* 0x0000001fffc37424 */ /* 0x000fe400078e00ff */
[----:B------:R-:W-:Y:S05]  /*4a40*/  CALL.REL.NOINC `($__internal_40_$__cuda_sm70_shflsync_down_p) ;  /* 0x000001f000007944 */ /* 0x000fea0003c00000 */
[----:B------:R-:W-:Y:S01]  /*4a50*/  FADD.FTZ R144, R143, R144 ;  /* 0x000000908f907221 */ /* 0x000fe20000010000 */
[----:B------:R-:W-:Y:S01]  /*4a60*/  MOV R140, 0x4ad0 ;  /* 0x00004ad0008c7802 */ /* 0x000fe20000000f00 */
[----:B-1----:R-:W-:Y:S02]  /*4a70*/  FADD.FTZ R148, R154, R195 ;  /* 0x000000c39a947221 */ /* 0x002fe40000010000 */
[----:B0-----:R-:W-:Y:S01]  /*4a80*/  IMAD.MOV.U32 R150, RZ, RZ, 0x2 ;  /* 0x00000002ff967424 */ /* 0x001fe200078e00ff */
[----:B------:R-:W-:Y:S01]  /*4a90*/  MOV R145, R144 ;  /* 0x0000009000917202 */ /* 0x000fe20000000f00 */
[----:B------:R-:W-:-:S02]  /*4aa0*/  IMAD.MOV.U32 R195, RZ, RZ, 0x1f ;  /* 0x0000001fffc37424 */ /* 0x000fc400078e00ff */
[----:B------:R-:W-:Y:S02]  /*4ab0*/  IMAD.MOV.U32 R152, RZ, RZ, -0x1 ;  /* 0xffffffffff987424 */ /* 0x000fe400078e00ff */
[----:B------:R-:W-:Y:S05]  /*4ac0*/  CALL.REL.NOINC `($__internal_40_$__cuda_sm70_shflsync_down_p) ;  /* 0x0000017000007944 */ /* 0x000fea0003c00000 */
[----:B-1----:R-:W-:Y:S01]  /*4ad0*/  IMAD.MOV.U32 R143, RZ, RZ, R195 ;  /* 0x000000ffff8f7224 */ /* 0x002fe200078e00c3 */
[----:B------:R-:W-:Y:S01]  /*4ae0*/  HFMA2.MMA R195, -RZ, RZ, 0, 1.847743988037109375e-06 ;  /* 0x0000001fffc37435 */ /* 0x000fe200000001ff */
[----:B0-----:R-:W-:Y:S01]  /*4af0*/  IMAD.MOV.U32 R145, RZ, RZ, R148 ;  /* 0x000000ffff917224 */ /* 0x001fe200078e0094 */
[----:B------:R-:W-:Y:S01]  /*4b00*/  MOV R140, 0x4b40 ;  /* 0x00004b40008c7802 */ /* 0x000fe20000000f00 */
[----:B------:R-:W-:Y:S02]  /*4b10*/  IMAD.MOV.U32 R150, RZ, RZ, 0x2 ;  /* 0x00000002ff967424 */ /* 0x000fe400078e00ff */
[----:B------:R-:W-:Y:S02]  /*4b20*/  IMAD.MOV.U32 R152, RZ, RZ, -0x1 ;  /* 0xffffffffff987424 */ /* 0x000fe400078e00ff */
[----:B------:R-:W-:Y:S05]  /*4b30*/  CALL.REL.NOINC `($__internal_40_$__cuda_sm70_shflsync_down_p) ;  /* 0x0000010000007944 */ /* 0x000fea0003c00000 */
[----:B------:R-:W-:Y:S01]  /*4b40*/  FADD.FTZ R146, R143, R144 ;  /* 0x000000908f927221 */ /* 0x000fe20000010000 */
[----:B0-----:R-:W-:Y:S01]  /*4b50*/  MOV R152, 0xffffffff ;  /* 0xffffffff00987802 */ /* 0x001fe20000000f00 */
[----:B-1----:R-:W-:Y:S01]  /*4b60*/  FADD.FTZ R148, R148, R195 ;  /* 0x000000c394947221 */ /* 0x002fe20000010000 */
[----:B------:R-:W-:Y:S01]  /*4b70*/  MOV R140, 0x4bc0 ;  /* 0x00004bc0008c7802 */ /* 0x000fe20000000f00 */
[----:B------:R-:W-:-:S02]  /*4b80*/  IMAD.MOV.U32 R150, RZ, RZ, 0x1 ;  /* 0x00000001ff967424 */ /* 0x000fc400078e00ff */
[----:B------:R-:W-:Y:S02]  /*4b90*/  IMAD.MOV.U32 R195, RZ, RZ, 0x1f ;  /* 0x0000001fffc37424 */ /* 0x000fe400078e00ff */
[----:B------:R-:W-:Y:S02]  /*4ba0*/  IMAD.MOV.U32 R145, RZ, RZ, R146 ;  /* 0x000000ffff917224 */ /* 0x000fe400078e0092 */
[----:B------:R-:W-:Y:S05]  /*4bb0*/  CALL.REL.NOINC `($__internal_40_$__cuda_sm70_shflsync_down_p) ;  /* 0x0000008000007944 */ /* 0x000fea0003c00000 */
[----:B-1----:R-:W-:Y:S01]  /*4bc0*/  IMAD.MOV.U32 R147, RZ, RZ, R195 ;  /* 0x000000ffff937224 */ /* 0x002fe200078e00c3 */
[----:B0-----:R-:W-:Y:S01]  /*4bd0*/  MOV R145, R148 ;  /* 0x0000009400917202 */ /* 0x001fe20000000f00 */
[----:B------:R-:W-:Y:S01]  /*4be0*/  IMAD.MOV.U32 R150, RZ, RZ, 0x1 ;  /* 0x00000001ff967424 */ /* 0x000fe200078e00ff */
[----:B------:R-:W-:Y:S01]  /*4bf0*/  MOV R152, 0xffffffff ;  /* 0xffffffff00987802 */ /* 0x000fe20000000f00 */
[----:B------:R-:W-:Y:S01]  /*4c00*/  IMAD.MOV.U32 R195, RZ, RZ, 0x1f ;  /* 0x0000001fffc37424 */ /* 0x000fe200078e00ff */
[----:B------:R-:W-:Y:S02]  /*4c10*/  MOV R140, 0x4c30 ;  /* 0x00004c30008c7802 */ /* 0x000fe40000000f00 */
[----:B------:R-:W-:Y:S05]  /*4c20*/  CALL.REL.NOINC `($__internal_40_$__cuda_sm70_shflsync_down_p) ;  /* 0x0000001000007944 */ /* 0x000fea0003c00000 */
[----:B01----:R-:W-:Y:S05]  /*4c30*/  BRA `(.L_x_1045) ;  /* 0xffffdb5000007947 */ /* 0x003fea000383ffff */
        .weak           $__internal_40_$__cuda_sm70_shflsync_down_p
        .type           $__internal_40_$__cuda_sm70_shflsync_down_p,@function
        .size           $__internal_40_$__cuda_sm70_shflsync_down_p,(.L_x_2787 - $__internal_40_$__cuda_sm70_shflsync_down_p)
$__internal_40_$__cuda_sm70_shflsync_down_p:
[----:B------:R-:W-:Y:S01]  /*4c40*/  IMAD.MOV.U32 R141, RZ, RZ, 0x0 ;  /* 0x00000000ff8d7424 */ /* 0x000fe200078e00ff */
[----:B------:R-:W-:Y:S04]  /*4c50*/  WARPSYNC R152 ;  /* 0x0000009800007348 */ /* 0x000fe80003800000 */
[----:B------:R0:W1:Y:S01]  /*4c60*/  SHFL.DOWN PT, R195, R145, R150, R195 ;  /* 0x0800009691c37389 */ /* 0x00006200000e00c3 */
[----:B------:R-:W-:Y:S05]  /*4c70*/  RET.REL.NODEC R140 `(_ZN10layer_norm31ln_parallel_residual_bwd_kernelINS_13Kernel_traitsI13__nv_bfloat16S2_fS2_fjLj5120ELj1ELj1ELj8ELj8ENS_18Kernel_traits_baseILj5120ES2_S2_fS2_fjLj256EEEEELb1ELb0ELb0EEEvNS_9BwdParamsE) ;  /* 0xffffb3808c007950 */ /* 0x000fea0003c3ffff */
.L_x_1046:
        /* <DEDUP_REMOVED lines=16> */
.L_x_2787:


//--------------------- .text._ZN10layer_norm31ln_parallel_residual_bwd_kernelINS_13Kernel_traitsI13__nv_bfloat16S2_fS2_fjLj5120ELj1ELj1ELj8ELj8ENS_18Kernel_traits_baseILj5120ES2_S2_fS2_fjLj256EEEEELb1ELb0ELb1EEEvNS_9BwdParamsE --------------------------
	.section	.text._ZN10layer_norm31ln_parallel_residual_bwd_kernelINS_13Kernel_traitsI13__nv_bfloat16S2_fS2_fjLj5120ELj1ELj1ELj8ELj8ENS_18Kernel_traits_baseILj5120ES2_S2_fS2_fjLj256EEEEELb1ELb0ELb1EEEvNS_9BwdParamsE,"ax",@progbits
	.sectioninfo	@"SHI_REGISTERS=241"
	.align	128
        .global         _ZN10layer_norm31ln_parallel_residual_bwd_kernelINS_13Kernel_traitsI13__nv_bfloat16S2_fS2_fjLj5120ELj1ELj1ELj8ELj8ENS_18Kernel_traits_baseILj5120ES2_S2_fS2_fjLj256EEEEELb1ELb0ELb1EEEvNS_9BwdParamsE
        .type           _ZN10layer_norm31ln_parallel_residual_bwd_kernelINS_13Kernel_traitsI13__nv_bfloat16S2_fS2_fjLj5120ELj1ELj1ELj8ELj8ENS_18Kernel_traits_baseILj5120ES2_S2_fS2_fjLj256EEEEELb1ELb0ELb1EEEvNS_9BwdParamsE,@function
        .size           _ZN10layer_norm31ln_parallel_residual_bwd_kernelINS_13Kernel_traitsI13__nv_bfloat16S2_fS2_fjLj5120ELj1ELj1ELj8ELj8ENS_18Kernel_traits_baseILj5120ES2_S2_fS2_fjLj256EEEEELb1ELb0ELb1EEEvNS_9BwdParamsE,(.L_x_2788 - _ZN10layer_norm31ln_parallel_residual_bwd_kernelINS_13Kernel_traitsI13__nv_bfloat16S2_fS2_fjLj5120ELj1ELj1ELj8ELj8ENS_18Kernel_traits_baseILj5120ES2_S2_fS2_fjLj256EEEEELb1ELb0ELb1EEEvNS_9BwdParamsE)
        .other          _ZN10layer_norm31ln_parallel_residual_bwd_kernelINS_13Kernel_traitsI13__nv_bfloat16S2_fS2_fjLj5120ELj1ELj1ELj8ELj8ENS_18Kernel_traits_baseILj5120ES2_S2_fS2_fjLj256EEEEELb1ELb0ELb1EEEvNS_9BwdParamsE,@"STO_CUDA_ENTRY STV_DEFAULT"
_ZN10layer_norm31ln_parallel_residual_bwd_kernelINS_13Kernel_traitsI13__nv_bfloat16S2_fS2_fjLj5120ELj1ELj1ELj8ELj8ENS_18Kernel_traits_baseILj5120ES2_S2_fS2_fjLj256EEEEELb1ELb0ELb1EEEvNS_9BwdParamsE:
.text._ZN10layer_norm31ln_parallel_residual_bwd_kernelINS_13Kernel_traitsI13__nv_bfloat16S2_fS2_fjLj5120ELj1ELj1ELj8ELj8ENS_18Kernel_traits_baseILj5120ES2_S2_fS2_fjLj256EEEEELb1ELb0ELb1EEEvNS_9BwdParamsE:
        /* <DEDUP_REMOVED lines=48> */
.L_x_1047:
        /* <DEDUP_REMOVED lines=56> */
[----:B0-----:R-:W-:Y:S01]  /*0680*/  CS2R R2, SRZ ;  /* 0x0000000000027805 */ /* 0x001fe2000001ff00 */
        /* <DEDUP_REMOVED lines=61> */
.L_x_1057:
[----:B------:R-:W-:Y:S01]  /*0a60*/  IMAD R76, R180, c[0x0][0x168], RZ ;  /* 0x00005a00b44c7a24 */ /* 0x000fe200078e02ff */
[----:B------:R-:W-:Y:S01]  /*0a70*/  LOP3.LUT R78, R0, 0xff, RZ, 0xc0, !PT ;  /* 0x000000ff004e7812 */ /* 0x000fe200078ec0ff */
[----:B------:R-:W-:Y:S01]  /*0a80*/  IMAD.MOV.U32 R87, RZ, RZ, 0x4 ;  /* 0x00000004ff577424 */ /* 0x000fe200078e00ff */
[----:B------:R-:W-:-:S02]  /*0a90*/  MOV R136, 0x8 ;  /* 0x0000000800887802 */ /* 0x000fc40000000f00 */
[----:B------:R-:W-:Y:S01]  /*0aa0*/  SHF.R.S32.HI R77, RZ, 0x1f, R76 ;  /* 0x0000001fff4d7819 */ /* 0x000fe2000001144c */
[----:B------:R-:W-:-:S03]  /*0ab0*/  IMAD.WIDE R82, R180, R87, c[0x0][0x1a0] ;  /* 0x00006800b4527625 */ /* 0x000fc600078e0257 */
[----:B------:R-:W-:Y:S02]  /*0ac0*/  LEA.HI R77, R77, R76, RZ, 0x2 ;  /* 0x0000004c4d4d7211 */ /* 0x000fe400078f10ff */
[----:B------:R0:W2:Y:S02]  /*0ad0*/  LDG.E R217, [R82.64] ;  /* 0x0000000452d97981 */ /* 0x0000a4000c1e1900 */
[----:B------:R-:W-:-:S04]  /*0ae0*/  LEA.HI.SX32 R215, R77, R78, 0x1e ;  /* 0x0000004e4dd77211 */ /* 0x000fc800078ff2ff */
[C---:B------:R-:W-:Y:S01]  /*0af0*/  LEA R76, P0, R215.reuse, c[0x0][0x188], 0x4 ;  /* 0x00006200d74c7a11 */ /* 0x040fe200078020ff */
[----:B------:R-:W-:-:S03]  /*0b00*/  IMAD.WIDE.U32 R138, R215, R136, c[0x0][0x210] ;  /* 0x00008400d78a7625 */ /* 0x000fc600078e0088 */
[C---:B------:R-:W-:Y:S01]  /*0b10*/  LEA.HI.X R77, R215.reuse, c[0x0][0x18c], RZ, 0x4, P0 ;  /* 0x00006300d74d7a11 */ /* 0x040fe200000f24ff */
[C---:B------:R-:W-:Y:S02]  /*0b20*/  IMAD.WIDE.U32 R140, R215.reuse, R136, c[0x0][0x208] ;  /* 0x00008200d78c7625 */ /* 0x040fe400078e0088 */
[----:B------:R-:W3:Y:S02]  /*0b30*/  LDG.E.64 R138, [R138.64] ;  /* 0x000000048a8a7981 */ /* 0x000ee4000c1e1b00 */
[----:B------:R-:W-:Y:S02]  /*0b40*/  IMAD.WIDE R86, R180, R87, c[0x0][0x1a8] ;  /* 0x00006a00b4567625 */ /* 0x000fe400078e0257 */
[----:B------:R-:W4:Y:S04]  /*0b50*/  LDG.E.128 R76, [R76.64] ;  /* 0x000000044c4c7981 */ /* 0x000f28000c1e1d00 */
[----:B------:R-:W4:Y:S01]  /*0b60*/  LDG.E.64 R140, [R140.64] ;  /* 0x000000048c8c7981 */ /* 0x000f22000c1e1b00 */
[----:B------:R-:W-:-:S03]  /*0b70*/  IADD3 R214, R215, 0x100, RZ ;  /* 0x00000100d7d67810 */ /* 0x000fc60007ffe0ff */
[----:B------:R1:W4:Y:S01]  /*0b80*/  LDG.E R216, [R86.64] ;  /* 0x0000000456d87981 */ /* 0x000322000c1e1900 */
[C---:B------:R-:W-:Y:S01]  /*0b90*/  LEA R80, P0, R214.reuse, c[0x0][0x188], 0x4 ;  /* 0x00006200d6507a11 */ /* 0x040fe200078020ff */
[----:B------:R-:W-:-:S03]  /*0ba0*/  IMAD.WIDE.U32 R142, R214, R136, c[0x0][0x210] ;  /* 0x00008400d68e7625 */ /* 0x000fc600078e0088 */
[C---:B------:R-:W-:Y:S01]  /*0bb0*/  LEA.HI.X R81, R214.reuse, c[0x0][0x18c], RZ, 0x4, P0 ;  /* 0x00006300d6517a11 */ /* 0x040fe200000f24ff */
[----:B------:R-:W-:Y:S02]  /*0bc0*/  IMAD.WIDE.U32 R144, R214, R136, c[0x0][0x208] ;  /* 0x00008200d6907625 */ /* 0x000fe400078e0088 */
[----:B------:R-:W4:Y:S04]  /*0bd0*/  LDG.E.64 R142, [R142.64] ;  /* 0x000000048e8e7981 */ /* 0x000f28000c1e1b00 */
[----:B0-----:R-:W4:Y:S04]  /*0be0*/  LDG.E.128 R80, [R80.64] ;  /* 0x0000000450507981 */ /* 0x001f28000c1e1d00 */
[----:B------:R-:W4:Y:S01]  /*0bf0*/  LDG.E.64 R144, [R144.64] ;  /* 0x0000000490907981 */ /* 0x000f22000c1e1b00 */
[----:B------:R-:W-:-:S04]  /*0c00*/  IADD3 R213, R215, 0x200, RZ ;  /* 0x00000200d7d57810 */ /* 0x000fc80007ffe0ff */
[C---:B------:R-:W-:Y:S01]  /*0c10*/  LEA R84, P0, R213.reuse, c[0x0][0x188], 0x4 ;  /* 0x00006200d5547a11 */ /* 0x040fe200078020ff */
[----:B------:R-:W-:-:S03]  /*0c20*/  IMAD.WIDE.U32 R146, R213, R136, c[0x0][0x210] ;  /* 0x00008400d5927625 */ /* 0x000fc600078e0088 */
[C---:B------:R-:W-:Y:S01]  /*0c30*/  LEA.HI.X R85, R213.reuse, c[0x0][0x18c], RZ, 0x4, P0 ;  /* 0x00006300d5557a11 */ /* 0x040fe200000f24ff */
[----:B------:R-:W-:Y:S02]  /*0c40*/  IMAD.WIDE.U32 R148, R213, R136, c[0x0][0x208] ;  /* 0x00008200d5947625 */ /* 0x000fe400078e0088 */
[----:B------:R-:W4:Y:S04]  /*0c50*/  LDG.E.64 R146, [R146.64] ;  /* 0x0000000492927981 */ /* 0x000f28000c1e1b00 */
[----:B------:R-:W4:Y:S04]  /*0c60*/  LDG.E.64 R148, [R148.64] ;  /* 0x0000000494947981 */ /* 0x000f28000c1e1b00 */
[----:B-1----:R-:W4:Y:S01]  /*0c70*/  LDG.E.128 R84, [R84.64] ;  /* 0x0000000454547981 */ /* 0x002f22000c1e1d00 */
[----:B------:R-:W-:-:S04]  /*0c80*/  IADD3 R206, R215, 0x300, RZ ;  /* 0x00000300d7ce7810 */ /* 0x000fc80007ffe0ff */
[C---:B------:R-:W-:Y:S01]  /*0c90*/  LEA R88, P0, R206.reuse, c[0x0][0x188], 0x4 ;  /* 0x00006200ce587a11 */ /* 0x040fe200078020ff */
[----:B------:R-:W-:-:S03]  /*0ca0*/  IMAD.WIDE.U32 R150, R206, R136, c[0x0][0x210] ;  /* 0x00008400ce967625 */ /* 0x000fc600078e0088 */
[C---:B------:R-:W-:Y:S01]  /*0cb0*/  LEA.HI.X R89, R206.reuse, c[0x0][0x18c], RZ, 0x4, P0 ;  /* 0x00006300ce597a11 */ /* 0x040fe200000f24ff */
[----:B------:R-:W-:Y:S02]  /*0cc0*/  IMAD.WIDE.U32 R152, R206, R136, c[0x0][0x208] ;  /* 0x00008200ce987625 */ /* 0x000fe400078e0088 */
[----:B------:R-:W4:Y:S04]  /*0cd0*/  LDG.E.64 R150, [R150.64] ;  /* 0x0000000496967981 */ /* 0x000f28000c1e1b00 */
[----:B------:R-:W4:Y:S04]  /*0ce0*/  LDG.E.128 R88, [R88.64] ;  /* 0x0000000458587981 */ /* 0x000f28000c1e1d00 */
[----:B------:R-:W4:Y:S01]  /*0cf0*/  LDG.E.64 R152, [R152.64] ;  /* 0x0000000498987981 */ /* 0x000f22000c1e1b00 */
[----:B------:R-:W-:-:S04]  /*0d00*/  IADD3 R207, R215, 0x400, RZ ;  /* 0x00000400d7cf7810 */ /* 0x000fc80007ffe0ff */
[C---:B------:R-:W-:Y:S01]  /*0d10*/  LEA R92, P0, R207.reuse, c[0x0][0x188], 0x4 ;  /* 0x00006200cf5c7a11 */ /* 0x040fe200078020ff */
[----:B------:R-:W-:-:S04]  /*0d20*/  IMAD.WIDE.U32 R154, R207, R136, c[0x0][0x208] ;  /* 0x00008200cf9a7625 */ /* 0x000fc800078e0088 */
[C---:B------:R-:W-:Y:S01]  /*0d30*/  IMAD.WIDE.U32 R136, R207.reuse, R136, c[0x0][0x210] ;  /* 0x00008400cf887625 */ /* 0x040fe200078e0088 */
[----:B------:R-:W-:Y:S01]  /*0d40*/  LEA.HI.X R93, R207, c[0x0][0x18c], RZ, 0x4, P0 ;  /* 0x00006300cf5d7a11 */ /* 0x000fe200000f24ff */
[----:B------:R-:W4:Y:S04]  /*0d50*/  LDG.E.64 R154, [R154.64] ;  /* 0x000000049a9a7981 */ /* 0x000f28000c1e1b00 */
[----:B------:R-:W4:Y:S04]  /*0d60*/  LDG.E.64 R136, [R136.64] ;  /* 0x0000000488887981 */ /* 0x000f28000c1e1b00 */
[----:B------:R-:W4:Y:S01]  /*0d70*/  LDG.E.128 R92, [R92.64] ;  /* 0x000000045c5c7981 */ /* 0x000f22000c1e1d00 */
[----:B------:R-:W-:-:S04]  /*0d80*/  ISETP.NE.U32.AND P1, PT, RZ, c[0x0][0x250], PT ;  /* 0x00009400ff007a0c */ /* 0x000fc80003f25070 */
[----:B------:R-:W-:Y:S01]  /*0d90*/  ISETP.NE.AND.EX P1, PT, RZ, c[0x0][0x254], PT, P1 ;  /* 0x00009500ff007a0c */ /* 0x000fe20003f25310 */
[----:B------:R-:W-:Y:S01]  /*0da0*/  IMAD.SHL.U32 R162, R215, 0x4, RZ ;  /* 0x00000004d7a27824 */ /* 0x000fe200078e00ff */
[----:B------:R-:W-:Y:S01]  /*0db0*/  SHF.R.U32.HI R158, RZ, 0x1e, R215 ;  /* 0x0000001eff9e7819 */ /* 0x000fe200000116d7 */
[----:B------:R-:W-:Y:S01]  /*0dc0*/  IMAD.SHL.U32 R168, R214, 0x4, RZ ;  /* 0x00000004d6a87824 */ /* 0x000fe200078e00ff */
[----:B------:R-:W-:Y:S01]  /*0dd0*/  SHF.R.U32.HI R165, RZ, 0x1e, R214 ;  /* 0x0000001effa57819 */ /* 0x000fe200000116d6 */
[----:B------:R-:W-:-:S08]  /*0de0*/  IMAD.SHL.U32 R167, R206, 0x4, RZ ;  /* 0x00000004cea77824 */ /* 0x000fd000078e00ff */
[C---:B------:R-:W-:Y:S02]  /*0df0*/  @P1 IADD3 R156, P2, R162.reuse, c[0x0][0x198], RZ ;  /* 0x00006600a29c1a10 */ /* 0x040fe40007f5e0ff */
[----:B------:R-:W-:Y:S02]  /*0e00*/  IADD3 R162, P0, R162, c[0x0][0x190], RZ ;  /* 0x00006400a2a27a10 */ /* 0x000fe40007f1e0ff */
[C---:B------:R-:W-:Y:S02]  /*0e10*/  @P1 IADD3.X R157, R158.reuse, c[0x0][0x19c], RZ, P2, !PT ;  /* 0x000067009e9d1a10 */ /* 0x040fe400017fe4ff */
[----:B------:R-:W-:Y:S02]  /*0e20*/  IADD3.X R163, R158, c[0x0][0x194], RZ, P0, !PT ;  /* 0x000065009ea37a10 */ /* 0x000fe400007fe4ff */
[----:B------:R-:W-:Y:S01]  /*0e30*/  @P1 IADD3 R160, P0, R168, c[0x0][0x198], RZ ;  /* 0x00006600a8a01a10 */ /* 0x000fe20007f1e0ff */
[----:B------:R0:W5:Y:S01]  /*0e40*/  @P1 LDG.E R208, [R156.64] ;  /* 0x000000049cd01981 */ /* 0x000162000c1e1900 */
[----:B------:R-:W-:-:S02]  /*0e50*/  SHF.R.U32.HI R219, RZ, 0x1e, R206 ;  /* 0x0000001effdb7819 */ /* 0x000fc400000116ce */
[----:B------:R-:W-:Y:S02]  /*0e60*/  @P1 IADD3.X R161, R165, c[0x0][0x19c], RZ, P0, !PT ;  /* 0x00006700a5a11a10 */ /* 0x000fe400007fe4ff */
[----:B------:R-:W-:Y:S02]  /*0e70*/  SHF.L.U32 R164, R213, 0x2, RZ ;  /* 0x00000002d5a47819 */ /* 0x000fe400000006ff */
[----:B------:R-:W-:Y:S01]  /*0e80*/  SHF.R.U32.HI R166, RZ, 0x1e, R213 ;  /* 0x0000001effa67819 */ /* 0x000fe200000116d5 */
[----:B------:R-:W-:Y:S01]  /*0e90*/  IMAD.SHL.U32 R221, R207, 0x4, RZ ;  /* 0x00000004cfdd7824 */ /* 0x000fe200078e00ff */
[----:B------:R1:W5:Y:S01]  /*0ea0*/  LDG.E R218, [R162.64] ;  /* 0x00000004a2da7981 */ /* 0x000362000c1e1900 */
[----:B0-----:R-:W-:Y:S02]  /*0eb0*/  @P1 IADD3 R156, P0, R167, c[0x0][0x198], RZ ;  /* 0x00006600a79c1a10 */ /* 0x001fe40007f1e0ff */
[----:B------:R-:W-:Y:S01]  /*0ec0*/  SHF.R.U32.HI R222, RZ, 0x1e, R207 ;  /* 0x0000001effde7819 */ /* 0x000fe200000116cf */
[----:B------:R0:W5:Y:S01]  /*0ed0*/  @P1 LDG.E R209, [R160.64] ;  /* 0x00000004a0d11981 */ /* 0x000162000c1e1900 */
[----:B------:R-:W-:-:S02]  /*0ee0*/  @P1 IADD3.X R157, R219, c[0x0][0x19c], RZ, P0, !PT ;  /* 0x00006700db9d1a10 */ /* 0x000fc400007fe4ff */
[----:B------:R-:W-:Y:S02]  /*0ef0*/  ISETP.NE.U32.AND P0, PT, RZ, c[0x0][0x218], PT ;  /* 0x00008600ff007a0c */ /* 0x000fe40003f05070 */
[----:B------:R-:W-:Y:S01]  /*0f00*/  @P1 IADD3 R158, P2, R164, c[0x0][0x198], RZ ;  /* 0x00006600a49e1a10 */ /* 0x000fe20007f5e0ff */
[----:B------:R0:W5:Y:S01]  /*0f10*/  @P1 LDG.E R210, [R156.64] ;  /* 0x000000049cd21981 */ /* 0x000162000c1e1900 */
[----:B------:R-:W-:Y:S02]  /*0f20*/  ISETP.NE.AND.EX P0, PT, RZ, c[0x0][0x21c], PT, P0 ;  /* 0x00008700ff007a0c */ /* 0x000fe40003f05300 */
[----:B------:R-:W-:Y:S02]  /*0f30*/  @P1 IADD3.X R159, R166, c[0x0][0x19c], RZ, P2, !PT ;  /* 0x00006700a69f1a10 */ /* 0x000fe400017fe4ff */
[----:B------:R-:W-:Y:S02]  /*0f40*/  IADD3 R168, P2, R168, c[0x0][0x190], RZ ;  /* 0x00006400a8a87a10 */ /* 0x000fe40007f5e0ff */
[----:B-1----:R-:W-:Y:S01]  /*0f50*/  @P1 IADD3 R162, P3, R221, c[0x0][0x198], RZ ;  /* 0x00006600dda21a10 */ /* 0x002fe20007f7e0ff */
[----:B------:R1:W5:Y:S01]  /*0f60*/  @P1 LDG.E R125, [R158.64] ;  /* 0x000000049e7d1981 */ /* 0x000362000c1e1900 */
[----:B------:R-:W-:-:S02]  /*0f70*/  IADD3.X R169, R165, c[0x0][0x194], RZ, P2, !PT ;  /* 0x00006500a5a97a10 */ /* 0x000fc400017fe4ff */
[----:B0-----:R-:W-:Y:S02]  /*0f80*/  IADD3 R160, P2, R167, c[0x0][0x190], RZ ;  /* 0x00006400a7a07a10 */ /* 0x001fe40007f5e0ff */
[----:B------:R-:W-:Y:S01]  /*0f90*/  @P1 IADD3.X R163, R222, c[0x0][0x19c], RZ, P3, !PT ;  /* 0x00006700dea31a10 */ /* 0x000fe20001ffe4ff */
[----:B------:R0:W5:Y:S01]  /*0fa0*/  LDG.E R220, [R168.64] ;  /* 0x00000004a8dc7981 */ /* 0x000162000c1e1900 */
[----:B------:R-:W-:Y:S02]  /*0fb0*/  IADD3.X R161, R219, c[0x0][0x194], RZ, P2, !PT ;  /* 0x00006500dba17a10 */ /* 0x000fe400017fe4ff */
[C---:B------:R-:W-:Y:S01]  /*0fc0*/  @P0 LEA R156, P2, R215.reuse, c[0x0][0x218], 0x4 ;  /* 0x00008600d79c0a11 */ /* 0x040fe200078420ff */
[----:B------:R0:W5:Y:S01]  /*0fd0*/  @P1 LDG.E R211, [R162.64] ;  /* 0x00000004a2d31981 */ /* 0x000162000c1e1900 */
[----:B------:R-:W-:Y:S02]  /*0fe0*/  IADD3 R164, P3, R164, c[0x0][0x190], RZ ;  /* 0x00006400a4a47a10 */ /* 0x000fe40007f7e0ff */
[----:B------:R-:W-:Y:S01]  /*0ff0*/  @P0 LEA.HI.X R157, R215, c[0x0][0x21c], RZ, 0x4, P2 ;  /* 0x00008700d79d0a11 */ /* 0x000fe200010f24ff */
[----:B------:R-:W-:Y:S01]  /*1000*/  ULDC.U8 UR6, c[0x0][0x1f0] ;  /* 0x00007c0000067ab9 */ /* 0x000fe20000000000 */
[----:B------:R-:W-:Y:S01]  /*1010*/  IADD3.X R165, R166, c[0x0][0x194], RZ, P3, !PT ;  /* 0x00006500a6a57a10 */ /* 0x000fe20001ffe4ff */
[----:B------:R2:W5:Y:S01]  /*1020*/  LDG.E R160, [R160.64] ;  /* 0x00000004a0a07981 */ /* 0x000562000c1e1900 */
[----:B0-----:R-:W-:-:S03]  /*1030*/  @P0 LEA R162, P2, R214, c[0x0][0x218], 0x4 ;  /* 0x00008600d6a20a11 */ /* 0x001fc600078420ff */
[----:B------:R0:W5:Y:S01]  /*1040*/  LDG.E R219, [R164.64] ;  /* 0x00000004a4db7981 */ /* 0x000162000c1e1900 */
[----:B-1----:R-:W-:Y:S02]  /*1050*/  IADD3 R158, P3, R221, c[0x0][0x190], RZ ;  /* 0x00006400dd9e7a10 */ /* 0x002fe40007f7e0ff */
[----:B------:R-:W-:Y:S01]  /*1060*/  @P0 LEA.HI.X R163, R214, c[0x0][0x21c], RZ, 0x4, P2 ;  /* 0x00008700d6a30a11 */ /* 0x000fe200010f24ff */
[----:B------:R4:W5:Y:S01]  /*1070*/  @P0 LDG.E.128 R52, [R156.64] ;  /* 0x000000049c340981 */ /* 0x000962000c1e1d00 */
[----:B------:R-:W-:Y:S02]  /*1080*/  @P0 LEA R168, P2, R206, c[0x0][0x218], 0x4 ;  /* 0x00008600cea80a11 */ /* 0x000fe400078420ff */
[----:B------:R-:W-:Y:S01]  /*1090*/  IADD3.X R159, R222, c[0x0][0x194], RZ, P3, !PT ;  /* 0x00006500de9f7a10 */ /* 0x000fe20001ffe4ff */
[----:B------:R3:W5:Y:S01]  /*10a0*/  @P0 LDG.E.128 R56, [R162.64] ;  /* 0x00000004a2380981 */ /* 0x000762000c1e1d00 */
[----:B------:R-:W-:Y:S02]  /*10b0*/  @P0 LEA.HI.X R169, R206, c[0x0][0x21c], RZ, 0x4, P2 ;  /* 0x00008700cea90a11 */ /* 0x000fe400010f24ff */
[----:B------:R-:W-:Y:S01]  /*10c0*/  @P0 LEA R166, P3, R213, c[0x0][0x218], 0x4 ;  /* 0x00008600d5a60a11 */ /* 0x000fe200078620ff */
[----:B------:R1:W5:Y:S01]  /*10d0*/  LDG.E R158, [R158.64] ;  /* 0x000000049e9e7981 */ /* 0x000362000c1e1900 */
[----:B------:R-:W-:-:S02]  /*10e0*/  ISETP.NE.AND P2, PT, RZ, UR6, PT ;  /* 0x00000006ff007c0c */ /* 0x000fc4000bf45270 */
[----:B------:R-:W-:Y:S01]  /*10f0*/  @P0 LEA.HI.X R167, R213, c[0x0][0x21c], RZ, 0x4, P3 ;  /* 0x00008700d5a70a11 */ /* 0x000fe200018f24ff */
[----:B------:R1:W5:Y:S01]  /*1100*/  @P0 LDG.E.128 R64, [R168.64] ;  /* 0x00000004a8400981 */ /* 0x000362000c1e1d00 */
[----:B0-----:R-:W-:-:S03]  /*1110*/  @P0 LEA R164, P3, R207, c[0x0][0x218], 0x4 ;  /* 0x00008600cfa40a11 */ /* 0x001fc600078620ff */
[----:B------:R0:W5:Y:S01]  /*1120*/  @P0 LDG.E.128 R60, [R166.64] ;  /* 0x00000004a63c0981 */ /* 0x000162000c1e1d00 */
[----:B------:R-:W-:-:S05]  /*1130*/  @P0 LEA.HI.X R165, R207, c[0x0][0x21c], RZ, 0x4, P3 ;  /* 0x00008700cfa50a11 */ /* 0x000fca00018f24ff */
[----:B------:R0:W5:Y:S01]  /*1140*/  @P0 LDG.E.128 R68, [R164.64] ;  /* 0x00000004a4440981 */ /* 0x000162000c1e1d00 */
[----:B--2---:R-:W-:Y:S02]  /*1150*/  FSEL R221, R217, RZ, !P2 ;  /* 0x000000ffd9dd7208 */ /* 0x004fe40005000000 */
[----:B---3--:R-:W-:-:S03]  /*1160*/  SHF.R.U64 R163, R138, 0x10, R139 ;  /* 0x000000108aa37819 */ /* 0x008fc6000000128b */
[----:B----4-:R-:W-:Y:S01]  /*1170*/  FADD.FTZ R157, R76, -R221 ;  /* 0x800000dd4c9d7221 */ /* 0x010fe20000010000 */
[----:B------:R-:W-:Y:S01]  /*1180*/  PRMT R163, RZ, 0x5410, R163 ;  /* 0x00005410ffa37816 */ /* 0x000fe200000000a3 */
[--C-:B------:R-:W-:Y:S01]  /*1190*/  FADD.FTZ R161, R77, -R221.reuse ;  /* 0x800000dd4da17221 */ /* 0x100fe20000010000 */
[----:B------:R-:W-:Y:S01]  /*11a0*/  MOV R76, R140 ;  /* 0x0000008c004c7202 */ /* 0x000fe20000000f00 */
[----:B------:R-:W-:Y:S01]  /*11b0*/  FADD.FTZ R223, R79, -R221 ;  /* 0x800000dd4fdf7221 */ /* 0x000fe20000010000 */
[--C-:B------:R-:W-:Y:S01]  /*11c0*/  SHF.R.U64 R140, R140, 0x10, R141.reuse ;  /* 0x000000108c8c7819 */ /* 0x100fe2000000128d */
[--C-:B------:R-:W-:Y:S01]  /*11d0*/  IMAD.MOV.U32 R77, RZ, RZ, R141.reuse ;  /* 0x000000ffff4d7224 */ /* 0x100fe200078e008d */
[----:B------:R-:W-:Y:S01]  /*11e0*/  MOV R79, R139 ;  /* 0x0000008b004f7202 */ /* 0x000fe20000000f00 */
[C---:B0-----:R-:W-:Y:S01]  /*11f0*/  FMUL.FTZ R164, R216.reuse, R157 ;  /* 0x0000009dd8a47220 */ /* 0x041fe20000410000 */
[----:B------:R-:W-:Y:S01]  /*1200*/  SHF.R.U32.HI R166, RZ, 0x10, R141 ;  /* 0x00000010ffa67819 */ /* 0x000fe2000001168d */
        /* <DEDUP_REMOVED lines=8> */
[----:B------:R-:W-:Y:S02]  /*1290*/  FADD.FTZ R217, R78, -R221 ;  /* 0x800000dd4ed97221 */ /* 0x000fe40000010000 */
[----:B------:R-:W-:Y:S02]  /*12a0*/  FFMA.FTZ R141, R186, R141, R76 ;  /* 0x0000008dba8d7223 */ /* 0x000fe4000001004c */
[----:B------:R-:W-:Y:S01]  /*12b0*/  IMAD.MOV.U32 R78, RZ, RZ, R138 ;  /* 0x000000ffff4e7224 */ /* 0x000fe200078e008a */
[----:B------:R-:W-:Y:S01]  /*12c0*/  SHF.R.U32.HI R138, RZ, 0x10, R139 ;  /* 0x00000010ff8a7819 */ /* 0x000fe2000001168b */
[----:B------:R-:W-:-:S02]  /*12d0*/  FMUL.FTZ R76, R171, R79 ;  /* 0x0000004fab4c7220 */ /* 0x000fc40000410000 */
[C---:B------:R-:W-:Y:S02]  /*12e0*/  FMUL.FTZ R156, R216.reuse, R217 ;  /* 0x000000d9d89c7220 */ /* 0x040fe40000410000 */
[----:B------:R-:W-:Y:S01]  /*12f0*/  FFMA.FTZ R139, R127, R77, R76 ;  /* 0x0000004d7f8b7223 */ /* 0x000fe2000001004c */
[----:B------:R-:W-:Y:S01]  /*1300*/  PRMT R76, RZ, 0x5410, R138 ;  /* 0x00005410ff4c7816 */ /* 0x000fe2000000008a */
[----:B------:R-:W-:Y:S01]  /*1310*/  FMUL.FTZ R140, R216, R223 ;  /* 0x000000dfd88c7220 */ /* 0x000fe20000410000 */
[----:B-1----:R-:W-:Y:S01]  /*1320*/  PRMT R159, RZ, 0x5410, R78 ;  /* 0x00005410ff9f7816 */ /* 0x002fe2000000004e */
[----:B------:R-:W-:Y:S01]  /*1330*/  FADD.FTZ R165, -R221, R83 ;  /* 0x00000053dda57221 */ /* 0x000fe20000010100 */
[----:B------:R-:W-:Y:S01]  /*1340*/  PRMT R138, RZ, 0x5410, R166 ;  /* 0x00005410ff8a7816 */ /* 0x000fe200000000a6 */
[----:B------:R-:W-:Y:S01]  /*1350*/  FADD.FTZ R116, R77, R116 ;  /* 0x000000744d747221 */ /* 0x000fe20000010000 */
[----:B------:R-:W-:Y:S01]  /*1360*/  SHF.R.U64 R83, R142, 0x10, R143 ;  /* 0x000000108e537819 */ /* 0x000fe2000000128f */
[----:B------:R-:W-:-:S02]  /*1370*/  FFMA.FTZ R117, R156, R77, R117 ;  /* 0x0000004d9c757223 */ /* 0x000fc40000010075 */
[-C--:B------:R-:W-:Y:S02]  /*1380*/  FMUL.FTZ R77, R197, R76.reuse ;  /* 0x0000004cc54d7220 */ /* 0x080fe40000410000 */
[----:B------:R-:W-:Y:S02]  /*1390*/  FADD.FTZ R110, R76, R110 ;  /* 0x0000006e4c6e7221 */ /* 0x000fe40000010000 */
[----:B------:R-:W-:Y:S02]  /*13a0*/  FFMA.FTZ R111, R140, R76, R111 ;  /* 0x0000004c8c6f7223 */ /* 0x000fe4000001006f */
[----:B------:R-:W-:Y:S02]  /*13b0*/  FMUL.FTZ R78, R170, R159 ;  /* 0x0000009faa4e7220 */ /* 0x000fe40000410000 */
[----:B------:R-:W-:Y:S02]  /*13c0*/  FADD.FTZ R161, -R221, R81 ;  /* 0x00000051dda17221 */ /* 0x000fe40000010100 */
[----:B------:R-:W-:Y:S01]  /*13d0*/  IMAD.MOV.U32 R76, RZ, RZ, R144 ;  /* 0x000000ffff4c7224 */ /* 0x000fe200078e0090 */
[----:B------:R-:W-:Y:S01]  /*13e0*/  SHF.R.U64 R144, R144, 0x10, R145 ;  /* 0x0000001090907819 */ /* 0x000fe20000001291 */
[----:B------:R-:W-:Y:S01]  /*13f0*/  FADD.FTZ R114, R79, R114 ;  /* 0x000000724f727221 */ /* 0x000fe20000010000 */
[----:B------:R-:W-:Y:S01]  /*1400*/  PRMT R83, RZ, 0x5410, R83 ;  /* 0x00005410ff537816 */ /* 0x000fe20000000053 */
[----:B------:R-:W-:-:S02]  /*1410*/  FFMA.FTZ R115, R156, R79, R115 ;  /* 0x0000004f9c737223 */ /* 0x000fc40000010073 */
[----:B------:R-:W-:Y:S02]  /*1420*/  IMAD.MOV.U32 R79, RZ, RZ, R143 ;  /* 0x000000ffff4f7224 */ /* 0x000fe400078e008f */
[----:B------:R-:W-:Y:S02]  /*1430*/  FADD.FTZ R124, R157, R124 ;  /* 0x0000007c9d7c7221 */ /* 0x000fe40000010000 */
[----:B------:R-:W-:Y:S02]  /*1440*/  FFMA.FTZ R181, R164, R157, R181 ;  /* 0x0000009da4b57223 */ /* 0x000fe400000100b5 */
[----:B------:R-:W-:Y:S02]  /*1450*/  FADD.FTZ R112, R138, R112 ;  /* 0x000000708a707221 */ /* 0x000fe40000010000 */
[----:B------:R-:W-:Y:S02]  /*1460*/  FFMA.FTZ R113, R140, R138, R113 ;  /* 0x0000008a8c717223 */ /* 0x000fe40000010071 */
[----:B------:R-:W-:-:S02]  /*1470*/  FADD.FTZ R118, R163, R118 ;  /* 0x00000076a3767221 */ /* 0x000fc40000010000 */
[----:B------:R-:W-:Y:S02]  /*1480*/  FFMA.FTZ R119, R162, R163, R119 ;  /* 0x000000a3a2777223 */ /* 0x000fe40000010077 */
[----:B------:R-:W-:Y:S01]  /*1490*/  FFMA.FTZ R157, R126, R157, R78 ;  /* 0x0000009d7e9d7223 */ /* 0x000fe2000001004e */
[----:B------:R-:W-:Y:S01]  /*14a0*/  MOV R78, R142 ;  /* 0x0000008e004e7202 */ /* 0x000fe20000000f00 */
[----:B------:R-:W-:Y:S02]  /*14b0*/  FFMA.FTZ R138, R187, R138, R77 ;  /* 0x0000008abb8a7223 */ /* 0x000fe4000001004d */
[----:B------:R-:W-:Y:S01]  /*14c0*/  FADD.FTZ R163, -R221, R82 ;  /* 0x00000052dda37221 */ /* 0x000fe20000010100 */
[--C-:B------:R-:W-:Y:S01]  /*14d0*/  SHF.R.U32.HI R82, RZ, 0x10, R145.reuse ;  /* 0x00000010ff527819 */ /* 0x100fe20000011691 */
[----:B------:R-:W-:Y:S01]  /*14e0*/  FMUL.FTZ R228, R216, R161 ;  /* 0x000000a1d8e47220 */ /* 0x000fe20000410000 */
[----:B------:R-:W-:Y:S01]  /*14f0*/  PRMT R161, RZ, 0x5410, R144 ;  /* 0x00005410ffa17816 */ /* 0x000fe20000000090 */
[----:B------:R-:W-:Y:S01]  /*1500*/  IMAD.MOV.U32 R77, RZ, RZ, R145 ;  /* 0x000000ffff4d7224 */ /* 0x000fe200078e0091 */
[----:B------:R-:W-:Y:S01]  /*1510*/  PRMT R145, RZ, 0x5410, R76 ;  /* 0x00005410ff917816 */ /* 0x000fe2000000004c */
[----:B------:R-:W-:Y:S01]  /*1520*/  FMUL.FTZ R76, R198, R83 ;  /* 0x00000053c64c7220 */ /* 0x000fe20000410000 */
[----:B------:R-:W-:Y:S01]  /*1530*/  PRMT R79, RZ, 0x5410, R79 ;  /* 0x00005410ff4f7816 */ /* 0x000fe2000000004f */
[----:B------:R-:W-:Y:S01]  /*1540*/  FADD.FTZ R122, R159, R122 ;  /* 0x0000007a9f7a7221 */ /* 0x000fe20000010000 */
[----:B------:R-:W-:Y:S01]  /*1550*/  PRMT R81, RZ, 0x5410, R78 ;  /* 0x00005410ff517816 */ /* 0x000fe2000000004e */
[----:B------:R-:W-:-:S02]  /*1560*/  FFMA.FTZ R123, R164, R159, R123 ;  /* 0x0000009fa47b7223 */ /* 0x000fc4000001007b */
[----:B------:R-:W-:Y:S01]  /*1570*/  FADD.FTZ R159, -R221, R80 ;  /* 0x00000050dd9f7221 */ /* 0x000fe20000010100 */
[----:B------:R-:W-:Y:S01]  /*1580*/  PRMT R77, RZ, 0x5410, R77 ;  /* 0x00005410ff4d7816 */ /* 0x000fe2000000004d */
[----:B------:R-:W-:Y:S02]  /*1590*/  FADD.FTZ R104, R161, R104 ;  /* 0x00000068a1687221 */ /* 0x000fe40000010000 */
[-C--:B------:R-:W-:Y:S02]  /*15a0*/  FFMA.FTZ R105, R228, R161.reuse, R105 ;  /* 0x000000a1e4697223 */ /* 0x080fe40000010069 */
[----:B------:R-:W-:Y:S01]  /*15b0*/  FFMA.FTZ R161, R188, R161, R76 ;  /* 0x000000a1bca17223 */ /* 0x000fe2000001004c */
[----:B------:R-:W-:Y:S01]  /*15c0*/  SHF.R.U32.HI R80, RZ, 0x10, R143 ;  /* 0x00000010ff507819 */ /* 0x000fe2000001168f */
[----:B------:R-:W-:Y:S02]  /*15d0*/  FMUL.FTZ R76, R173, R79 ;  /* 0x0000004fad4c7220 */ /* 0x000fe40000410000 */
[----:B------:R-:W-:-:S02]  /*15e0*/  FMUL.FTZ R168, R216, R159 ;  /* 0x0000009fd8a87220 */ /* 0x000fc40000410000 */
[----:B------:R-:W-:Y:S02]  /*15f0*/  FMUL.FTZ R78, R172, R81 ;  /* 0x00000051ac4e7220 */ /* 0x000fe40000410000 */
[----:B------:R-:W-:Y:S01]  /*1600*/  FFMA.FTZ R143, R129, R77, R76 ;  /* 0x0000004d818f7223 */ /* 0x000fe2000001004c */
[----:B------:R-:W-:Y:S01]  /*1610*/  PRMT R76, RZ, 0x5410, R80 ;  /* 0x00005410ff4c7816 */ /* 0x000fe20000000050 */
[----:B------:R-:W-:Y:S02]  /*1620*/  FADD.FTZ R108, R145, R108 ;  /* 0x0000006c916c7221 */ /* 0x000fe40000010000 */
[----:B------:R-:W-:Y:S02]  /*1630*/  FFMA.FTZ R109, R168, R145, R109 ;  /* 0x00000091a86d7223 */ /* 0x000fe4000001006d */
[----:B------:R-:W-:Y:S02]  /*1640*/  FMUL.FTZ R166, R216, R163 ;  /* 0x000000a3d8a67220 */ /* 0x000fe40000410000 */
[----:B------:R-:W-:-:S02]  /*1650*/  FFMA.FTZ R145, R128, R145, R78 ;  /* 0x0000009180917223 */ /* 0x000fc4000001004e */
[----:B------:R-:W-:Y:S02]  /*1660*/  FMUL.FTZ R144, R216, R165 ;  /* 0x000000a5d8907220 */ /* 0x000fe40000410000 */
[----:B------:R-:W-:Y:S02]  /*1670*/  IMAD.MOV.U32 R78, RZ, RZ, R146 ;  /* 0x000000ffff4e7224 */ /* 0x000fe400078e0092 */
[----:B------:R-:W-:Y:S02]  /*1680*/  FADD.FTZ R100, R77, R100 ;  /* 0x000000644d647221 */ /* 0x000fe40000010000 */
[----:B------:R-:W-:Y:S02]  /*1690*/  FFMA.FTZ R101, R166, R77, R101 ;  /* 0x0000004da6657223 */ /* 0x000fe40000010065 */
[----:B------:R-:W-:Y:S02]  /*16a0*/  FMUL.FTZ R77, R199, R76 ;  /* 0x0000004cc74d7220 */ /* 0x000fe40000410000 */
[----:B------:R-:W-:-:S02]  /*16b0*/  FADD.FTZ R50, R76, R50 ;  /* 0x000000324c327221 */ /* 0x000fc40000010000 */
[----:B------:R-:W-:Y:S01]  /*16c0*/  FFMA.FTZ R51, R144, R76, R51 ;  /* 0x0000004c90337223 */ /* 0x000fe20000010033 */
[----:B------:R-:W-:Y:S01]  /*16d0*/  PRMT R78, RZ, 0x5410, R78 ;  /* 0x00005410ff4e7816 */ /* 0x000fe2000000004e */
[----:B------:R-:W-:Y:S02]  /*16e0*/  FADD.FTZ R106, R81, R106 ;  /* 0x0000006a516a7221 */ /* 0x000fe40000010000 */
[----:B------:R-:W-:Y:S02]  /*16f0*/  FFMA.FTZ R107, R168, R81, R107 ;  /* 0x00000051a86b7223 */ /* 0x000fe4000001006b */
[----:B------:R-:W-:Y:S02]  /*1700*/  IMAD.MOV.U32 R76, RZ, RZ, R148 ;  /* 0x000000ffff4c7224 */ /* 0x000fe400078e0094 */
[----:B------:R-:W-:Y:S01]  /*1710*/  FADD.FTZ R81, -R221, R84 ;  /* 0x00000054dd517221 */ /* 0x000fe20000010100 */
[----:B------:R-:W-:Y:S02]  /*1720*/  SHF.R.U64 R80, R146, 0x10, R147 ;  /* 0x0000001092507819 */ /* 0x000fe40000001293 */
[----:B------:R-:W-:Y:S01]  /*1730*/  PRMT R76, RZ, 0x5410, R76 ;  /* 0x00005410ff4c7816 */ /* 0x000fe2000000004c */
[----:B------:R-:W-:-:S02]  /*1740*/  FMUL.FTZ R230, R216, R81 ;  /* 0x00000051d8e67220 */ /* 0x000fc40000410000 */
[----:B------:R-:W-:Y:S01]  /*1750*/  FMUL.FTZ R81, R174, R78 ;  /* 0x0000004eae517220 */ /* 0x000fe20000410000 */
[----:B------:R-:W-:Y:S01]  /*1760*/  SHF.R.U64 R163, R148, 0x10, R149 ;  /* 0x0000001094a37819 */ /* 0x000fe20000001295 */
[----:B------:R-:W-:Y:S01]  /*1770*/  FADD.FTZ R98, R79, R98 ;  /* 0x000000624f627221 */ /* 0x000fe20000010000 */
[----:B------:R-:W-:Y:S01]  /*1780*/  PRMT R142, RZ, 0x5410, R82 ;  /* 0x00005410ff8e7816 */ /* 0x000fe20000000052 */
[----:B------:R-:W-:Y:S01]  /*1790*/  FFMA.FTZ R148, R130, R76, R81 ;  /* 0x0000004c82947223 */ /* 0x000fe20000010051 */
[----:B------:R-:W-:Y:S01]  /*17a0*/  PRMT R81, RZ, 0x5410, R80 ;  /* 0x00005410ff517816 */ /* 0x000fe20000000050 */
[----:B------:R-:W-:Y:S02]  /*17b0*/  FFMA.FTZ R99, R166, R79, R99 ;  /* 0x0000004fa6637223 */ /* 0x000fe40000010063 */
[----:B------:R-:W-:Y:S02]  /*17c0*/  FADD.FTZ R85, -R221, R85 ;  /* 0x00000055dd557221 */ /* 0x000fe40000010100 */
[----:B------:R-:W-:Y:S01]  /*17d0*/  IMAD.MOV.U32 R79, RZ, RZ, R147 ;  /* 0x000000ffff4f7224 */ /* 0x000fe200078e0093 */
[----:B------:R-:W-:Y:S01]  /*17e0*/  PRMT R163, RZ, 0x5410, R163 ;  /* 0x00005410ffa37816 */ /* 0x000fe200000000a3 */
[----:B------:R-:W-:-:S02]  /*17f0*/  FADD.FTZ R96, R142, R96 ;  /* 0x000000608e607221 */ /* 0x000fc40000010000 */
[----:B------:R-:W-:Y:S02]  /*1800*/  FFMA.FTZ R97, R144, R142, R97 ;  /* 0x0000008e90617223 */ /* 0x000fe40000010061 */
[----:B------:R-:W-:Y:S02]  /*1810*/  FADD.FTZ R15, R76, R15 ;  /* 0x0000000f4c0f7221 */ /* 0x000fe40000010000 */
[----:B------:R-:W-:Y:S02]  /*1820*/  FFMA.FTZ R3, R230, R76, R3 ;  /* 0x0000004ce6037223 */ /* 0x000fe40000010003 */
[----:B------:R-:W-:Y:S01]  /*1830*/  FMUL.FTZ R169, R216, R85 ;  /* 0x00000055d8a97220 */ /* 0x000fe20000410000 */
[----:B------:R-:W-:Y:S01]  /*1840*/  PRMT R80, RZ, 0x5410, R79 ;  /* 0x00005410ff507816 */ /* 0x000fe2000000004f */
[----:B------:R-:W-:Y:S01]  /*1850*/  FFMA.FTZ R142, R189, R142, R77 ;  /* 0x0000008ebd8e7223 */ /* 0x000fe2000001004d */
[----:B------:R-:W-:Y:S01]  /*1860*/  MOV R77, R149 ;  /* 0x00000095004d7202 */ /* 0x000fe20000000f00 */
[----:B------:R-:W-:-:S02]  /*1870*/  FMUL.FTZ R76, R200, R81 ;  /* 0x00000051c84c7220 */ /* 0x000fc40000410000 */
[----:B------:R-:W-:Y:S02]  /*1880*/  FADD.FTZ R102, R83, R102 ;  /* 0x0000006653667221 */ /* 0x000fe40000010000 */
[----:B------:R-:W-:Y:S02]  /*1890*/  FFMA.FTZ R103, R228, R83, R103 ;  /* 0x00000053e4677223 */ /* 0x000fe40000010067 */
[----:B------:R-:W-:Y:S02]  /*18a0*/  FADD.FTZ R83, -R221, R86 ;  /* 0x00000056dd537221 */ /* 0x000fe40000010100 */
[----:B------:R-:W-:Y:S02]  /*18b0*/  FADD.FTZ R14, R163, R14 ;  /* 0x0000000ea30e7221 */ /* 0x000fe40000010000 */
[-C--:B------:R-:W-:Y:S02]  /*18c0*/  FFMA.FTZ R2, R169, R163.reuse, R2 ;  /* 0x000000a3a9027223 */ /* 0x080fe40000010002 */
[----:B------:R-:W-:Y:S01]  /*18d0*/  FFMA.FTZ R163, R190, R163, R76 ;  /* 0x000000a3bea37223 */ /* 0x000fe2000001004c */
[----:B------:R-:W-:Y:S01]  /*18e0*/  PRMT R76, RZ, 0x5410, R77 ;  /* 0x00005410ff4c7816 */ /* 0x000fe2000000004d */
[----:B------:R-:W-:Y:S01]  /*18f0*/  FMUL.FTZ R232, R216, R83 ;  /* 0x00000053d8e87220 */ /* 0x000fe20000410000 */
[----:B------:R-:W-:Y:S01]  /*1900*/  SHF.R.U32.HI R82, RZ, 0x10, R147 ;  /* 0x00000010ff527819 */ /* 0x000fe20000011693 */
[----:B------:R-:W-:-:S02]  /*1910*/  FMUL.FTZ R217, R175, R80 ;  /* 0x00000050afd97220 */ /* 0x000fc40000410000 */
[----:B------:R-:W-:Y:S01]  /*1920*/  FADD.FTZ R87, -R221, R87 ;  /* 0x00000057dd577221 */ /* 0x000fe20000010100 */
[----:B------:R-:W-:Y:S01]  /*1930*/  SHF.R.U32.HI R236, RZ, 0x10, R149 ;  /* 0x00000010ffec7819 */ /* 0x000fe20000011695 */
[----:B------:R-:W-:Y:S02]  /*1940*/  FADD.FTZ R17, R76, R17 ;  /* 0x000000114c117221 */ /* 0x000fe40000010000 */
[-C--:B------:R-:W-:Y:S02]  /*1950*/  FFMA.FTZ R5, R232, R76.reuse, R5 ;  /* 0x0000004ce8057223 */ /* 0x080fe40000010005 */
[----:B------:R-:W-:Y:S01]  /*1960*/  FFMA.FTZ R217, R131, R76, R217 ;  /* 0x0000004c83d97223 */ /* 0x000fe200000100d9 */
[----:B------:R-:W-:Y:S01]  /*1970*/  PRMT R76, RZ, 0x5410, R82 ;  /* 0x00005410ff4c7816 */ /* 0x000fe20000000052 */
[----:B------:R-:W-:Y:S02]  /*1980*/  FADD.FTZ R43, R78, R43 ;  /* 0x0000002b4e2b7221 */ /* 0x000fe40000010000 */
[----:B------:R-:W-:-:S02]  /*1990*/  FFMA.FTZ R27, R230, R78, R27 ;  /* 0x0000004ee61b7223 */ /* 0x000fc4000001001b */
[----:B------:R-:W-:Y:S02]  /*19a0*/  FMUL.FTZ R149, R216, R87 ;  /* 0x00000057d8957220 */ /* 0x000fe40000410000 */
[----:B------:R-:W-:Y:S02]  /*19b0*/  IMAD.MOV.U32 R78, RZ, RZ, R150 ;  /* 0x000000ffff4e7224 */ /* 0x000fe400078e0096 */
[----:B------:R-:W-:Y:S02]  /*19c0*/  FMUL.FTZ R77, R201, R76 ;  /* 0x0000004cc94d7220 */ /* 0x000fe40000410000 */
[----:B------:R-:W-:Y:S01]  /*19d0*/  FADD.FTZ R44, R81, R44 ;  /* 0x0000002c512c7221 */ /* 0x000fe20000010000 */
[----:B------:R-:W-:Y:S01]  /*19e0*/  PRMT R78, RZ, 0x5410, R78 ;  /* 0x00005410ff4e7816 */ /* 0x000fe2000000004e */
[----:B------:R-:W-:Y:S02]  /*19f0*/  FFMA.FTZ R26, R169, R81, R26 ;  /* 0x00000051a91a7223 */ /* 0x000fe4000001001a */
[----:B------:R-:W-:-:S02]  /*1a00*/  FADD.FTZ R42, R76, R42 ;  /* 0x0000002a4c2a7221 */ /* 0x000fc40000010000 */
[----:B------:R-:W-:Y:S01]  /*1a10*/  FFMA.FTZ R28, R149, R76, R28 ;  /* 0x0000004c951c7223 */ /* 0x000fe2000001001c */
[----:B------:R-:W-:Y:S01]  /*1a20*/  MOV R76, R152 ;  /* 0x00000098004c7202 */ /* 0x000fe20000000f00 */
[----:B------:R-:W-:Y:S01]  /*1a30*/  FADD.FTZ R81, -R221, R88 ;  /* 0x00000058dd517221 */ /* 0x000fe20000010100 */
[----:B------:R-:W-:Y:S01]  /*1a40*/  PRMT R236, RZ, 0x5410, R236 ;  /* 0x00005410ffec7816 */ /* 0x000fe200000000ec */
[----:B------:R-:W-:Y:S01]  /*1a50*/  FADD.FTZ R41, R80, R41 ;  /* 0x0000002950297221 */ /* 0x000fe20000010000 */
[----:B------:R-:W-:Y:S01]  /*1a60*/  PRMT R76, RZ, 0x5410, R76 ;  /* 0x00005410ff4c7816 */ /* 0x000fe2000000004c */
[----:B------:R-:W-:Y:S02]  /*1a70*/  FMUL.FTZ R222, R216, R81 ;  /* 0x00000051d8de7220 */ /* 0x000fe40000410000 */
[----:B------:R-:W-:Y:S01]  /*1a80*/  FFMA.FTZ R29, R232, R80, R29 ;  /* 0x00000050e81d7223 */ /* 0x000fe2000001001d */
[----:B------:R-:W-:Y:S01]  /*1a90*/  SHF.R.U64 R80, R152, 0x10, R153 ;  /* 0x0000001098507819 */ /* 0x000fe20000001299 */
[----:B------:R-:W-:Y:S01]  /*1aa0*/  FMUL.FTZ R81, R176, R78 ;  /* 0x0000004eb0517220 */ /* 0x000fe20000410000 */
[----:B------:R-:W-:Y:S01]  /*1ab0*/  MOV R79, R151 ;  /* 0x00000097004f7202 */ /* 0x000fe20000000f00 */
[----:B------:R-:W-:-:S02]  /*1ac0*/  FADD.FTZ R16, R236, R16 ;  /* 0x00000010ec107221 */ /* 0x000fc40000010000 */
[-C--:B------:R-:W-:Y:S02]  /*1ad0*/  FFMA.FTZ R4, R149, R236.reuse, R4 ;  /* 0x000000ec95047223 */ /* 0x080fe40000010004 */
[----:B------:R-:W-:Y:S02]  /*1ae0*/  FFMA.FTZ R236, R191, R236, R77 ;  /* 0x000000ecbfec7223 */ /* 0x000fe4000001004d */
[----:B------:R-:W-:Y:S01]  /*1af0*/  FFMA.FTZ R146, R132, R76, R81 ;  /* 0x0000004c84927223 */ /* 0x000fe20000010051 */
[----:B------:R-:W-:Y:S01]  /*1b00*/  PRMT R81, RZ, 0x5410, R80 ;  /* 0x00005410ff517816 */ /* 0x000fe20000000050 */
[----:B------:R-:W-:Y:S01]  /*1b10*/  IMAD.MOV.U32 R77, RZ, RZ, R153 ;  /* 0x000000ffff4d7224 */ /* 0x000fe200078e0099 */
[----:B------:R-:W-:Y:S01]  /*1b20*/  PRMT R80, RZ, 0x5410, R79 ;  /* 0x00005410ff507816 */ /* 0x000fe2000000004f */
[----:B------:R-:W-:Y:S02]  /*1b30*/  FADD.FTZ R85, -R221, R90 ;  /* 0x0000005add557221 */ /* 0x000fe40000010100 */
[----:B------:R-:W-:-:S02]  /*1b40*/  FADD.FTZ R19, R76, R19 ;  /* 0x000000134c137221 */ /* 0x000fc40000010000 */
[----:B------:R-:W-:Y:S01]  /*1b50*/  FFMA.FTZ R7, R222, R76, R7 ;  /* 0x0000004cde077223 */ /* 0x000fe20000010007 */
[----:B------:R-:W-:Y:S01]  /*1b60*/  PRMT R76, RZ, 0x5410, R77 ;  /* 0x00005410ff4c7816 */ /* 0x000fe2000000004d */
[----:B------:R-:W-:Y:S01]  /*1b70*/  FMUL.FTZ R224, R216, R85 ;  /* 0x00000055d8e07220 */ /* 0x000fe20000410000 */
[----:B------:R-:W-:Y:S01]  /*1b80*/  SHF.R.U32.HI R82, RZ, 0x10, R151 ;  /* 0x00000010ff527819 */ /* 0x000fe20000011697 */
[----:B------:R-:W-:Y:S01]  /*1b90*/  FMUL.FTZ R147, R177, R80 ;  /* 0x00000050b1937220 */ /* 0x000fe20000410000 */
[----:B------:R-:W-:Y:S01]  /*1ba0*/  SHF.R.U32.HI R226, RZ, 0x10, R153 ;  /* 0x00000010ffe27819 */ /* 0x000fe20000011699 */
[----:B------:R-:W-:Y:S02]  /*1bb0*/  FADD.FTZ R91, -R221, R91 ;  /* 0x0000005bdd5b7221 */ /* 0x000fe40000010100 */
[----:B------:R-:W-:Y:S02]  /*1bc0*/  FADD.FTZ R21, R76, R21 ;  /* 0x000000154c157221 */ /* 0x000fe40000010000 */
[----:B------:R-:W-:-:S02]  /*1bd0*/  FFMA.FTZ R9, R224, R76, R9 ;  /* 0x0000004ce0097223 */ /* 0x000fc40000010009 */
[----:B------:R-:W-:Y:S01]  /*1be0*/  FFMA.FTZ R147, R133, R76, R147 ;  /* 0x0000004c85937223 */ /* 0x000fe20000010093 */
[----:B------:R-:W-:Y:S01]  /*1bf0*/  PRMT R76, RZ, 0x5410, R82 ;  /* 0x00005410ff4c7816 */ /* 0x000fe20000000052 */
[----:B------:R-:W-:Y:S01]  /*1c00*/  FMUL.FTZ R159, R216, R91 ;  /* 0x0000005bd89f7220 */ /* 0x000fe20000410000 */
[----:B------:R-:W-:Y:S02]  /*1c10*/  SHF.R.U64 R83, R150, 0x10, R151 ;  /* 0x0000001096537819 */ /* 0x000fe40000001297 */
[----:B------:R-:W-:Y:S01]  /*1c20*/  PRMT R226, RZ, 0x5410, R226 ;  /* 0x00005410ffe27816 */ /* 0x000fe200000000e2 */
[-C--:B------:R-:W-:Y:S01]  /*1c30*/  FMUL.FTZ R77, R203, R76.reuse ;  /* 0x0000004ccb4d7220 */ /* 0x080fe20000410000 */
[----:B------:R-:W-:Y:S01]  /*1c40*/  PRMT R83, RZ, 0x5410, R83 ;  /* 0x00005410ff537816 */ /* 0x000fe20000000053 */
[----:B------:R-:W-:Y:S02]  /*1c50*/  FADD.FTZ R38, R76, R38 ;  /* 0x000000264c267221 */ /* 0x000fe40000010000 */
[----:B------:R-:W-:-:S02]  /*1c60*/  FFMA.FTZ R32, R159, R76, R32 ;  /* 0x0000004c9f207223 */ /* 0x000fc40000010020 */
[----:B------:R-:W-:Y:S02]  /*1c70*/  FADD.FTZ R89, -R221, R89 ;  /* 0x00000059dd597221 */ /* 0x000fe40000010100 */
[----:B------:R-:W-:Y:S02]  /*1c80*/  FADD.FTZ R20, R226, R20 ;  /* 0x00000014e2147221 */ /* 0x000fe40000010000 */
[-C--:B------:R-:W-:Y:S02]  /*1c90*/  FFMA.FTZ R8, R159, R226.reuse, R8 ;  /* 0x000000e29f087223 */ /* 0x080fe40000010008 */
[----:B------:R-:W-:Y:S02]  /*1ca0*/  IMAD.MOV.U32 R76, RZ, RZ, R154 ;  /* 0x000000ffff4c7224 */ /* 0x000fe400078e009a */
[----:B------:R-:W-:Y:S01]  /*1cb0*/  FFMA.FTZ R226, R193, R226, R77 ;  /* 0x000000e2c1e27223 */ /* 0x000fe2000001004d */
[----:B------:R-:W-:Y:S01]  /*1cc0*/  MOV R77, R136 ;  /* 0x00000088004d7202 */ /* 0x000fe20000000f00 */
[----:B------:R-:W-:-:S02]  /*1cd0*/  FMUL.FTZ R151, R216, R89 ;  /* 0x00000059d8977220 */ /* 0x000fc40000410000 */
[----:B------:R-:W-:Y:S02]  /*1ce0*/  FMUL.FTZ R150, R202, R83 ;  /* 0x00000053ca967220 */ /* 0x000fe40000410000 */
[----:B------:R-:W-:Y:S01]  /*1cf0*/  FADD.FTZ R165, -R221, R95 ;  /* 0x0000005fdda57221 */ /* 0x000fe20000010100 */
[----:B------:R-:W-:Y:S01]  /*1d00*/  PRMT R95, RZ, 0x5410, R76 ;  /* 0x00005410ff5f7816 */ /* 0x000fe2000000004c */
[----:B------:R-:W-:Y:S01]  /*1d10*/  FADD.FTZ R82, RZ, R157 ;  /* 0x0000009dff527221 */ /* 0x000fe20000010000 */
[----:B------:R-:W-:Y:S01]  /*1d20*/  PRMT R76, RZ, 0x5410, R77 ;  /* 0x00005410ff4c7816 */ /* 0x000fe2000000004d */
[----:B------:R-:W-:Y:S02]  /*1d30*/  FFMA.FTZ R77, R164, R157, RZ ;  /* 0x0000009da44d7223 */ /* 0x000fe400000100ff */
[----:B------:R-:W-:Y:S02]  /*1d40*/  FADD.FTZ R18, R81, R18 ;  /* 0x0000001251127221 */ /* 0x000fe40000010000 */
[----:B------:R-:W-:-:S02]  /*1d50*/  FFMA.FTZ R6, R151, R81, R6 ;  /* 0x0000005197067223 */ /* 0x000fc40000010006 */
[----:B------:R-:W-:Y:S02]  /*1d60*/  FFMA.FTZ R150, R192, R81, R150 ;  /* 0x00000051c0967223 */ /* 0x000fe40000010096 */
[----:B------:R-:W-:Y:S02]  /*1d70*/  FADD.FTZ R81, -R221, R92 ;  /* 0x0000005cdd517221 */ /* 0x000fe40000010100 */
[----:B------:R-:W-:Y:S02]  /*1d80*/  FFMA.FTZ R77, R162, R141, R77 ;  /* 0x0000008da24d7223 */ /* 0x000fe4000001004d */
[----:B------:R-:W-:Y:S02]  /*1d90*/  FADD.FTZ R82, R141, R82 ;  /* 0x000000528d527221 */ /* 0x000fe40000010000 */
[----:B------:R-:W-:Y:S02]  /*1da0*/  FADD.FTZ R37, R80, R37 ;  /* 0x0000002550257221 */ /* 0x000fe40000010000 */
[----:B------:R-:W-:-:S02]  /*1db0*/  FFMA.FTZ R49, R224, R80, R49 ;  /* 0x00000050e0317223 */ /* 0x000fc40000010031 */
[----:B------:R-:W-:Y:S02]  /*1dc0*/  FMUL.FTZ R234, R216, R81 ;  /* 0x00000051d8ea7220 */ /* 0x000fe40000410000 */
[----:B------:R-:W-:Y:S02]  /*1dd0*/  FMUL.FTZ R80, R178, R76 ;  /* 0x0000004cb2507220 */ /* 0x000fe40000410000 */
[----:B------:R-:W-:Y:S02]  /*1de0*/  FFMA.FTZ R77, R156, R139, R77 ;  /* 0x0000008b9c4d7223 */ /* 0x000fe4000001004d */
[----:B------:R-:W-:Y:S02]  /*1df0*/  FADD.FTZ R81, R139, R82 ;  /* 0x000000528b517221 */ /* 0x000fe40000010000 */
[----:B------:R-:W-:Y:S02]  /*1e00*/  FADD.FTZ R23, R95, R23 ;  /* 0x000000175f177221 */ /* 0x000fe40000010000 */
[----:B------:R-:W-:-:S02]  /*1e10*/  FFMA.FTZ R11, R234, R95, R11 ;  /* 0x0000005fea0b7223 */ /* 0x000fc4000001000b */
[----:B------:R-:W-:Y:S02]  /*1e20*/  FFMA.FTZ R95, R134, R95, R80 ;  /* 0x0000005f865f7223 */ /* 0x000fe40000010050 */
[----:B------:R-:W-:Y:S02]  /*1e30*/  FFMA.FTZ R77, R140, R138, R77 ;  /* 0x0000008a8c4d7223 */ /* 0x000fe4000001004d */
[----:B------:R-:W-:Y:S02]  /*1e40*/  FADD.FTZ R80, R138, R81 ;  /* 0x000000518a507221 */ /* 0x000fe40000010000 */
[----:B------:R-:W-:Y:S02]  /*1e50*/  FFMA.FTZ R77, R168, R145, R77 ;  /* 0x00000091a84d7223 */ /* 0x000fe4000001004d */
[----:B------:R-:W-:Y:S02]  /*1e60*/  FADD.FTZ R80, R145, R80 ;  /* 0x0000005091507221 */ /* 0x000fe40000010000 */
[----:B------:R-:W-:-:S02]  /*1e70*/  IMAD.MOV.U32 R79, RZ, RZ, R137 ;  /* 0x000000ffff4f7224 */ /* 0x000fc400078e0089 */
[----:B------:R-:W-:Y:S02]  /*1e80*/  FADD.FTZ R39, R78, R39 ;  /* 0x000000274e277221 */ /* 0x000fe40000010000 */
[----:B------:R-:W-:Y:S02]  /*1e90*/  FFMA.FTZ R31, R222, R78, R31 ;  /* 0x0000004ede1f7223 */ /* 0x000fe4000001001f */
[----:B------:R-:W-:Y:S02]  /*1ea0*/  FFMA.FTZ R77, R228, R161, R77 ;  /* 0x000000a1e44d7223 */ /* 0x000fe4000001004d */
[----:B------:R-:W-:Y:S01]  /*1eb0*/  FADD.FTZ R80, R161, R80 ;  /* 0x00000050a1507221 */ /* 0x000fe20000010000 */
[----:B------:R-:W-:Y:S01]  /*1ec0*/  PRMT R82, RZ, 0x5410, R79 ;  /* 0x00005410ff527816 */ /* 0x000fe2000000004f */
[----:B------:R-:W-:Y:S02]  /*1ed0*/  IMAD.MOV.U32 R78, RZ, RZ, R155 ;  /* 0x000000ffff4e7224 */ /* 0x000fe400078e009b */
[----:B------:R-:W-:-:S02]  /*1ee0*/  FADD.FTZ R85, -R221, R94 ;  /* 0x0000005edd557221 */ /* 0x000fc40000010100 */
[----:B------:R-:W-:Y:S02]  /*1ef0*/  FFMA.FTZ R77, R166, R143, R77 ;  /* 0x0000008fa64d7223 */ /* 0x000fe4000001004d */
[----:B------:R-:W-:Y:S01]  /*1f00*/  FADD.FTZ R79, R143, R80 ;  /* 0x000000508f4f7221 */ /* 0x000fe20000010000 */
[----:B------:R-:W-:Y:S01]  /*1f10*/  PRMT R78, RZ, 0x5410, R78 ;  /* 0x00005410ff4e7816 */ /* 0x000fe2000000004e */
[----:B------:R-:W-:Y:S02]  /*1f20*/  FADD.FTZ R40, R83, R40 ;  /* 0x0000002853287221 */ /* 0x000fe40000010000 */
[----:B------:R-:W-:Y:S01]  /*1f30*/  FFMA.FTZ R30, R151, R83, R30 ;  /* 0x00000053971e7223 */ /* 0x000fe2000001001e */
[----:B------:R-:W-:Y:S01]  /*1f40*/  SHF.R.U64 R83, R136, 0x10, R137 ;  /* 0x0000001088537819 */ /* 0x000fe20000001289 */
[----:B------:R-:W-:Y:S02]  /*1f50*/  FMUL.FTZ R238, R216, R85 ;  /* 0x00000055d8ee7220 */ /* 0x000fe40000410000 */
[----:B------:R-:W-:-:S02]  /*1f60*/  FMUL.FTZ R136, R179, R82 ;  /* 0x00000052b3887220 */ /* 0x000fc40000410000 */
[----:B------:R-:W-:Y:S02]  /*1f70*/  FFMA.FTZ R77, R144, R142, R77 ;  /* 0x0000008e904d7223 */ /* 0x000fe4000001004d */
[----:B------:R-:W-:Y:S02]  /*1f80*/  FADD.FTZ R79, R142, R79 ;  /* 0x0000004f8e4f7221 */ /* 0x000fe40000010000 */
[----:B------:R-:W-:Y:S02]  /*1f90*/  FADD.FTZ R25, R78, R25 ;  /* 0x000000194e197221 */ /* 0x000fe40000010000 */
[-C--:B------:R-:W-:Y:S02]  /*1fa0*/  FFMA.FTZ R13, R238, R78.reuse, R13 ;  /* 0x0000004eee0d7223 */ /* 0x080fe4000001000d */
[----:B------:R-:W-:Y:S02]  /*1fb0*/  FFMA.FTZ R136, R135, R78, R136 ;  /* 0x0000004e87887223 */ /* 0x000fe40000010088 */
[----:B------:R-:W-:-:S02]  /*1fc0*/  FFMA.FTZ R78, R230, R148, R77 ;  /* 0x00000094e64e7223 */ /* 0x000fc4000001004d */
[----:B------:R-:W-:Y:S02]  /*1fd0*/  FADD.FTZ R80, R148, R79 ;  /* 0x0000004f94507221 */ /* 0x000fe40000010000 */
[----:B------:R-:W-:Y:S02]  /*1fe0*/  FFMA.FTZ R78, R169, R163, R78 ;  /* 0x000000a3a94e7223 */ /* 0x000fe4000001004e */
[----:B------:R-:W-:Y:S02]  /*1ff0*/  FADD.FTZ R80, R163, R80 ;  /* 0x00000050a3507221 */ /* 0x000fe40000010000 */
[----:B------:R-:W-:Y:S02]  /*2000*/  FFMA.FTZ R78, R232, R217, R78 ;  /* 0x000000d9e84e7223 */ /* 0x000fe4000001004e */
[----:B------:R-:W-:Y:S01]  /*2010*/  FADD.FTZ R77, R217, R80 ;  /* 0x00000050d94d7221 */ /* 0x000fe20000010000 */
[----:B------:R-:W-:Y:S01]  /*2020*/  SHF.R.U64 R86, R154, 0x10, R155 ;  /* 0x000000109a567819 */ /* 0x000fe2000000129b */
[----:B------:R-:W-:Y:S01]  /*2030*/  FADD.FTZ R93, -R221, R93 ;  /* 0x0000005ddd5d7221 */ /* 0x000fe20000010100 */
[----:B------:R-:W-:Y:S01]  /*2040*/  PRMT R83, RZ, 0x5410, R83 ;  /* 0x00005410ff537816 */ /* 0x000fe20000000053 */
[----:B------:R-:W-:-:S02]  /*2050*/  FFMA.FTZ R85, R149, R236, R78 ;  /* 0x000000ec95557223 */ /* 0x000fc4000001004e */
[----:B------:R-:W-:Y:S01]  /*2060*/  FADD.FTZ R79, R236, R77 ;  /* 0x0000004dec4f7221 */ /* 0x000fe20000010000 */
[----:B------:R-:W-:Y:S01]  /*2070*/  SHF.R.U32.HI R84, RZ, 0x10, R137 ;  /* 0x00000010ff547819 */ /* 0x000fe20000011689 */
[----:B------:R-:W-:Y:S01]  /*2080*/  FMUL.FTZ R167, R216, R93 ;  /* 0x0000005dd8a77220 */ /* 0x000fe20000410000 */
[----:B------:R-:W-:Y:S01]  /*2090*/  PRMT R137, RZ, 0x5410, R86 ;  /* 0x00005410ff897816 */ /* 0x000fe20000000056 */
[----:B------:R-:W-:Y:S02]  /*20a0*/  FFMA.FTZ R77, R222, R146, R85 ;  /* 0x00000092de4d7223 */ /* 0x000fe40000010055 */
[----:B------:R-:W-:Y:S02]  /*20b0*/  FADD.FTZ R79, R146, R79 ;  /* 0x0000004f924f7221 */ /* 0x000fe40000010000 */
[----:B------:R-:W-:Y:S02]  /*20c0*/  FMUL.FTZ R81, R204, R83 ;  /* 0x00000053cc517220 */ /* 0x000fe40000410000 */
[----:B------:R-:W-:-:S02]  /*20d0*/  FADD.FTZ R35, R76, R35 ;  /* 0x000000234c237221 */ /* 0x000fc40000010000 */
[----:B------:R-:W-:Y:S01]  /*20e0*/  FFMA.FTZ R47, R234, R76, R47 ;  /* 0x0000004cea2f7223 */ /* 0x000fe2000001002f */
[----:B------:R-:W-:Y:S01]  /*20f0*/  SHF.R.U32.HI R94, RZ, 0x10, R155 ;  /* 0x00000010ff5e7819 */ /* 0x000fe2000001169b */
[----:B------:R-:W-:Y:S02]  /*2100*/  FADD.FTZ R22, R137, R22 ;  /* 0x0000001689167221 */ /* 0x000fe40000010000 */
[-C--:B------:R-:W-:Y:S02]  /*2110*/  FFMA.FTZ R10, R167, R137.reuse, R10 ;  /* 0x00000089a70a7223 */ /* 0x080fe4000001000a */
[----:B------:R-:W-:Y:S02]  /*2120*/  FFMA.FTZ R77, R151, R150, R77 ;  /* 0x00000096974d7223 */ /* 0x000fe4000001004d */
[----:B------:R-:W-:Y:S02]  /*2130*/  FADD.FTZ R76, R150, R79 ;  /* 0x0000004f964c7221 */ /* 0x000fe40000010000 */
[----:B------:R-:W-:Y:S01]  /*2140*/  FFMA.FTZ R137, R194, R137, R81 ;  /* 0x00000089c2897223 */ /* 0x000fe20000010051 */
[----:B------:R-:W-:Y:S01]  /*2150*/  PRMT R81, RZ, 0x5410, R84 ;  /* 0x00005410ff517816 */ /* 0x000fe20000000054 */
[----:B------:R-:W-:Y:S01]  /*2160*/  FFMA.FTZ R77, R224, R147, R77 ;  /* 0x00000093e04d7223 */ /* 0x000fe2000001004d */
[----:B------:R-:W-:Y:S01]  /*2170*/  PRMT R94, RZ, 0x5410, R94 ;  /* 0x00005410ff5e7816 */ /* 0x000fe2000000005e */
[----:B------:R-:W-:-:S02]  /*2180*/  FADD.FTZ R79, R147, R76 ;  /* 0x0000004c934f7221 */ /* 0x000fc40000010000 */
[----:B------:R-:W-:Y:S02]  /*2190*/  FMUL.FTZ R165, R216, R165 ;  /* 0x000000a5d8a57220 */ /* 0x000fe40000410000 */
[----:B------:R-:W-:Y:S02]  /*21a0*/  FMUL.FTZ R80, R205, R81 ;  /* 0x00000051cd507220 */ /* 0x000fe40000410000 */
[----:B------:R-:W-:Y:S02]  /*21b0*/  FFMA.FTZ R77, R159, R226, R77 ;  /* 0x000000e29f4d7223 */ /* 0x000fe4000001004d */
[----:B------:R-:W-:Y:S01]  /*21c0*/  FADD.FTZ R76, R226, R79 ;  /* 0x0000004fe24c7221 */ /* 0x000fe20000010000 */
[----:B------:R-:W-:Y:S01]  /*21d0*/  LOP3.LUT P2, RZ, R185, 0xff, RZ, 0xc0, !PT ;  /* 0x000000ffb9ff7812 */ /* 0x000fe2000784c0ff */
[----:B------:R-:W-:Y:S02]  /*21e0*/  FADD.FTZ R24, R94, R24 ;  /* 0x000000185e187221 */ /* 0x000fe40000010000 */
[----:B------:R-:W-:-:S02]  /*21f0*/  FFMA.FTZ R12, R165, R94, R12 ;  /* 0x0000005ea50c7223 */ /* 0x000fc4000001000c */
[----:B------:R-:W-:Y:S02]  /*2200*/  FFMA.FTZ R94, R195, R94, R80 ;  /* 0x0000005ec35e7223 */ /* 0x000fe40000010050 */
[----:B------:R-:W-:Y:S02]  /*2210*/  FFMA.FTZ R80, R234, R95, R77 ;  /* 0x0000005fea507223 */ /* 0x000fe4000001004d */
[----:B------:R-:W-:Y:S01]  /*2220*/  FADD.FTZ R76, R95, R76 ;  /* 0x0000004c5f4c7221 */ /* 0x000fe20000010000 */
[----:B------:R-:W-:Y:S01]  /*2230*/  SHF.R.U32.HI R78, RZ, 0x5, R0 ;  /* 0x00000005ff4e7819 */ /* 0x000fe20000011600 */
[----:B------:R-:W-:Y:S02]  /*2240*/  FFMA.FTZ R79, R167, R137, R80 ;  /* 0x00000089a74f7223 */ /* 0x000fe40000010050 */
[----:B------:R-:W-:Y:S01]  /*2250*/  FADD.FTZ R77, R76, R137 ;  /* 0x000000894c4d7221 */ /* 0x000fe20000010000 */
[----:B------:R-:W-:Y:S01]  /*2260*/  IADD3 R180, R180, c[0x0][0x160], RZ ;  /* 0x00005800b4b47a10 */ /* 0x000fe20007ffe0ff */
[----:B------:R-:W-:Y:S01]  /*2270*/  FFMA.FTZ R79, R238, R136, R79 ;  /* 0x00000088ee4f7223 */ /* 0x000fe2000001004f */
[----:B------:R-:W-:Y:S01]  /*2280*/  LOP3.LUT R152, R78, 0x7fffff8, RZ, 0xc0, !PT ;  /* 0x07fffff84e987812 */ /* 0x000fe200078ec0ff */
[----:B------:R-:W-:Y:S01]  /*2290*/  FADD.FTZ R77, R77, R136 ;  /* 0x000000884d4d7221 */ /* 0x000fe20000010000 */
[----:B------:R-:W-:Y:S01]  /*22a0*/  LOP3.LUT P0, RZ, R0, 0x1f, RZ, 0xc0, !PT ;  /* 0x0000001f00ff7812 */ /* 0x000fe2000780c0ff */
[----:B------:R-:W-:Y:S01]  /*22b0*/  FADD.FTZ R34, R81, R34 ;  /* 0x0000002251227221 */ /* 0x000fe20000010000 */
[----:B------:R-:W-:Y:S01]  /*22c0*/  ISETP.GE.AND P4, PT, R180, c[0x0][0x164], PT ;  /* 0x00005900b4007a0c */ /* 0x000fe20003f86270 */
[----:B------:R-:W-:Y:S01]  /*22d0*/  FFMA.FTZ R46, R165, R81, R46 ;  /* 0x00000051a52e7223 */ /* 0x000fe2000001002e */
[----:B------:R-:W-:Y:S01]  /*22e0*/  @!P2 IADD3 R152, R152, 0x8, RZ ;  /* 0x000000089898a810 */ /* 0x000fe20007ffe0ff */
[----:B------:R-:W-:-:S02]  /*22f0*/  FADD.FTZ R36, R83, R36 ;  /* 0x0000002453247221 */ /* 0x000fc40000010000 */
[----:B------:R-:W-:Y:S02]  /*2300*/  FFMA.FTZ R48, R167, R83, R48 ;  /* 0x00000053a7307223 */ /* 0x000fe40000010030 */
[----:B------:R-:W-:Y:S02]  /*2310*/  FADD.FTZ R33, R82, R33 ;  /* 0x0000002152217221 */ /* 0x000fe40000010000 */
[----:B------:R-:W-:Y:S02]  /*2320*/  FFMA.FTZ R45, R238, R82, R45 ;  /* 0x00000052ee2d7223 */ /* 0x000fe4000001002d */
[----:B------:R-:W-:Y:S02]  /*2330*/  FFMA.FTZ R81, R165, R94, R79 ;  /* 0x0000005ea5517223 */ /* 0x000fe4000001004f */
[----:B------:R-:W-:Y:S01]  /*2340*/  FADD.FTZ R84, R77, R94 ;  /* 0x0000005e4d547221 */ /* 0x000fe20000010000 */
[----:B------:R-:W-:Y:S05]  /*2350*/  BRA.DIV ~URZ, `(.L_x_1049) ;  /* 0x000021927f007947 */ /* 0x000fea000b800000 */
[----:B------:R0:W1:Y:S02]  /*2360*/  SHFL.DOWN PT, R79, R84, 0x10, 0x1f ;  /* 0x0a001f00544f7f89 */ /* 0x00006400000e0000 */
.L_x_1058:
        /* <DEDUP_REMOVED lines=18> */
.L_x_1059:
[----:B------:R-:W-:Y:S01]  /*2490*/  @!P0 LOP3.LUT R77, R78, 0x7, RZ, 0xc0, !PT ;  /* 0x000000074e4d8812 */ /* 0x000fe200078ec0ff */
[----:B-1----:R-:W-:Y:S01]  /*24a0*/  FADD.FTZ R93, R76, R83 ;  /* 0x000000534c5d7221 */ /* 0x002fe20000010000 */
[----:B------:R-:W-:Y:S01]  /*24b0*/  ULDC.U8 UR6, c[0x0][0x1f0] ;  /* 0x00007c0000067ab9 */ /* 0x000fe20000000000 */
[----:B--2---:R-:W-:Y:S01]  /*24c0*/  FADD.FTZ R92, R92, R81 ;  /* 0x000000515c5c7221 */ /* 0x004fe20000010000 */
[----:B------:R-:W-:Y:S01]  /*24d0*/  ISETP.NE.AND P3, PT, RZ, UR6, PT ;  /* 0x00000006ff007c0c */ /* 0x000fe2000bf65270 */
[----:B------:R-:W-:Y:S01]  /*24e0*/  @!P0 IMAD.IADD R153, R152, 0x1, R77 ;  /* 0x0000000198998824 */ /* 0x000fe200078e024d */
[----:B------:R-:W-:Y:S01]  /*24f0*/  WARPSYNC 0xffffffff ;  /* 0xffffffff00007948 */ /* 0x000fe20003800000 */
[----:B------:R-:W-:Y:S02]  /*2500*/  ISETP.NE.U32.AND P2, PT, RZ, c[0x0][0x218], PT ;  /* 0x00008600ff007a0c */ /* 0x000fe40003f45070 */
[----:B-----5:R-:W-:Y:S01]  /*2510*/  LOP3.LUT P5, RZ, R218, 0xff0000, RZ, 0xc0, !PT ;  /* 0x00ff0000daff7812 */ /* 0x020fe200078ac0ff */
[----:B------:R-:W-:Y:S04]  /*2520*/  @!P0 STS.64 [R153.X8+0x5000], R92 ;  /* 0x0050005c99008388 */ /* 0x000fe80000008a00 */
[----:B------:R-:W-:Y:S01]  /*2530*/  BAR.SYNC.DEFER_BLOCKING 0x0 ;  /* 0x0000000000007b1d */ /* 0x000fe20000010000 */
[----:B------:R-:W-:-:S02]  /*2540*/  ISETP.NE.AND.EX P2, PT, RZ, c[0x0][0x21c], PT, P2 ;  /* 0x00008700ff007a0c */ /* 0x000fc40003f45320 */
[C---:B------:R-:W-:Y:S02]  /*2550*/  LOP3.LUT P0, RZ, R218.reuse, 0xff00, RZ, 0xc0, !PT ;  /* 0x0000ff00daff7812 */ /* 0x040fe4000780c0ff */
[----:B------:R-:W-:Y:S01]  /*2560*/  LOP3.LUT P6, RZ, R218, 0xff000000, RZ, 0xc0, !PT ;  /* 0xff000000daff7812 */ /* 0x000fe200078cc0ff */
        /* <DEDUP_REMOVED lines=23> */
[----:B------:R-:W-:-:S03]  /*26e0*/  LOP3.LUT P3, RZ, R218, 0xff, RZ, 0xc0, !PT ;  /* 0x000000ffdaff7812 */ /* 0x000fc6000786c0ff */
[-CC-:B------:R-:W-:Y:S02]  /*26f0*/  FFMA.FTZ R164, R164, R76.reuse, R93.reuse ;  /* 0x0000004ca4a47223 */ /* 0x180fe4000001005d */
[-CC-:B------:R-:W-:Y:S02]  /*2700*/  FFMA.FTZ R162, R162, R76.reuse, R93.reuse ;  /* 0x0000004ca2a27223 */ /* 0x180fe4000001005d */
[----:B------:R-:W-:Y:S02]  /*2710*/  FADD.FTZ R77, R157, -R164 ;  /* 0x800000a49d4d7221 */ /* 0x000fe40000010000 */
[----:B------:R-:W-:Y:S02]  /*2720*/  FADD.FTZ R141, R141, -R162 ;  /* 0x800000a28d8d7221 */ /* 0x000fe40000010000 */
[----:B------:R-:W-:Y:S02]  /*2730*/  FMUL.FTZ R77, R216, R77 ;  /* 0x0000004dd84d7220 */ /* 0x000fe40000410000 */
[----:B------:R-:W-:-:S02]  /*2740*/  FFMA.FTZ R156, R156, R76, R93 ;  /* 0x0000004c9c9c7223 */ /* 0x000fc4000001005d */
[----:B------:R-:W-:Y:S02]  /*2750*/  @P2 FADD.FTZ R77, R52, R77 ;  /* 0x0000004d344d2221 */ /* 0x000fe40000010000 */
[----:B------:R-:W-:Y:S02]  /*2760*/  FMUL.FTZ R78, R216, R141 ;  /* 0x0000008dd84e7220 */ /* 0x000fe40000410000 */
[----:B------:R-:W-:Y:S02]  /*2770*/  FMUL.FTZ R82, R77, c[0x0][0x1e8] ;  /* 0x00007a004d527a20 */ /* 0x000fe40000410000 */
[----:B------:R-:W-:Y:S02]  /*2780*/  FADD.FTZ R79, R139, -R156 ;  /* 0x8000009c8b4f7221 */ /* 0x000fe40000010000 */
[-CC-:B------:R-:W-:Y:S01]  /*2790*/  FFMA.FTZ R228, R228, R76.reuse, R93.reuse ;  /* 0x0000004ce4e47223 */ /* 0x180fe2000001005d */
[----:B------:R-:W-:Y:S01]  /*27a0*/  FSEL R83, R82, RZ, P3 ;  /* 0x000000ff52537208 */ /* 0x000fe20001800000 */
[----:B------:R-:W-:Y:S01]  /*27b0*/  @P2 FADD.FTZ R78, R53, R78 ;  /* 0x0000004e354e2221 */ /* 0x000fe20000010000 */
[----:B------:R-:W-:Y:S01]  /*27c0*/  @P1 LOP3.LUT P3, RZ, R208, 0xff, RZ, 0xc0, !PT ;  /* 0x000000ffd0ff1812 */ /* 0x000fe2000786c0ff */
[----:B------:R-:W-:-:S02]  /*27d0*/  FFMA.FTZ R81, R140, R76, R93 ;  /* 0x0000004c8c517223 */ /* 0x000fc4000001005d */
[----:B------:R-:W-:Y:S01]  /*27e0*/  FMUL.FTZ R79, R216, R79 ;  /* 0x0000004fd84f7220 */ /* 0x000fe20000410000 */
[----:B------:R-:W-:Y:S01]  /*27f0*/  @P1 FSEL R82, R82, RZ, P3 ;  /* 0x000000ff52521208 */ /* 0x000fe20001800000 */
[----:B------:R-:W-:Y:S01]  /*2800*/  FADD.FTZ R161, R161, -R228 ;  /* 0x800000e4a1a17221 */ /* 0x000fe20000010000 */
[----:B------:R-:W-:Y:S01]  /*2810*/  @P1 LOP3.LUT P3, RZ, R208, 0xff00, RZ, 0xc0, !PT ;  /* 0x0000ff00d0ff1812 */ /* 0x000fe2000786c0ff */
[----:B------:R-:W-:Y:S01]  /*2820*/  FMUL.FTZ R86, R78, c[0x0][0x1e8] ;  /* 0x00007a004e567a20 */ /* 0x000fe20000410000 */
[----:B------:R-:W-:Y:S01]  /*2830*/  F2F.BF16.F32 R83, R83 ;  /* 0x0000005300537304 */ /* 0x000fe20000202000 */
[----:B------:R-:W-:Y:S01]  /*2840*/  FFMA.FTZ R89, R144, R76, R93 ;  /* 0x0000004c90597223 */ /* 0x000fe2000001005d */
[----:B------:R-:W-:Y:S01]  /*2850*/  @P1 F2FP.BF16.PACK_AB R82, RZ, R82 ;  /* 0x00000052ff52123e */ /* 0x000fe200000010ff */
[----:B------:R-:W-:Y:S01]  /*2860*/  FADD.FTZ R81, R138, -R81 ;  /* 0x800000518a517221 */ /* 0x000fe20000010000 */
[----:B------:R-:W-:Y:S01]  /*2870*/  FSEL R87, R86, RZ, P0 ;  /* 0x000000ff56577208 */ /* 0x000fe20000000000 */
[----:B------:R-:W-:Y:S01]  /*2880*/  @P2 FADD.FTZ R79, R54, R79 ;  /* 0x0000004f364f2221 */ /* 0x000fe20000010000 */
[----:B------:R-:W-:Y:S01]  /*2890*/  ISETP.NE.U32.AND P0, PT, RZ, c[0x0][0x258], PT ;  /* 0x00009600ff007a0c */ /* 0x000fe20003f05070 */
[----:B------:R-:W-:Y:S01]  /*28a0*/  FMUL.FTZ R156, R216, R161 ;  /* 0x000000a1d89c7220 */ /* 0x000fe20000410000 */
[----:B------:R-:W-:Y:S01]  /*28b0*/  @P1 FSEL R86, R86, RZ, P3 ;  /* 0x000000ff56561208 */ /* 0x000fe20001800000 */
[----:B------:R-:W-:Y:S01]  /*28c0*/  FFMA.FTZ R166, R166, R76, R93 ;  /* 0x0000004ca6a67223 */ /* 0x000fe2000001005d */
[----:B------:R-:W-:Y:S01]  /*28d0*/  @P1 LOP3.LUT P3, RZ, R208, 0xff0000, RZ, 0xc0, !PT ;  /* 0x00ff0000d0ff1812 */ /* 0x000fe2000786c0ff */
[----:B------:R-:W-:Y:S01]  /*28e0*/  FADD.FTZ R89, R142, -R89 ;  /* 0x800000598e597221 */ /* 0x000fe20000010000 */
[----:B------:R-:W-:Y:S01]  /*28f0*/  ISETP.NE.AND.EX P0, PT, RZ, c[0x0][0x25c], PT, P0 ;  /* 0x00009700ff007a0c */ /* 0x000fe20003f05300 */
[----:B------:R-:W-:Y:S01]  /*2900*/  FMUL.FTZ R88, R216, R81 ;  /* 0x00000051d8587220 */ /* 0x000fe20000410000 */
[----:B------:R-:W-:Y:S01]  /*2910*/  F2F.BF16.F32 R87, R87 ;  /* 0x0000005700577304 */ /* 0x000fe20000202000 */
[----:B------:R-:W-:Y:S01]  /*2920*/  FMUL.FTZ R85, R79, c[0x0][0x1e8] ;  /* 0x00007a004f557a20 */ /* 0x000fe20000410000 */
[----:B------:R-:W-:Y:S01]  /*2930*/  @P1 F2FP.BF16.PACK_AB R86, RZ, R86 ;  /* 0x00000056ff56123e */ /* 0x000fe200000010ff */
[-CC-:B------:R-:W-:Y:S01]  /*2940*/  FFMA.FTZ R139, R230, R76.reuse, R93.reuse ;  /* 0x0000004ce68b7223 */ /* 0x180fe2000001005d */
[----:B------:R-:W-:Y:S01]  /*2950*/  @P1 PRMT R184, R82, 0x7610, R184 ;  /* 0x0000761052b81816 */ /* 0x000fe200000000b8 */
[----:B------:R-:W-:Y:S01]  /*2960*/  @P2 FADD.FTZ R156, R57, R156 ;  /* 0x0000009c399c2221 */ /* 0x000fe20000010000 */
[----:B------:R-:W-:Y:S01]  /*2970*/  FSEL R91, R85, RZ, P5 ;  /* 0x000000ff555b7208 */ /* 0x000fe20002800000 */
[----:B------:R-:W-:Y:S01]  /*2980*/  FADD.FTZ R143, R143, -R166 ;  /* 0x800000a68f8f7221 */ /* 0x000fe20000010000 */
[----:B------:R-:W-:Y:S01]  /*2990*/  @P1 FSEL R85, R85, RZ, P3 ;  /* 0x000000ff55551208 */ /* 0x000fe20001800000 */
[-C--:B------:R-:W-:Y:S01]  /*29a0*/  FFMA.FTZ R138, R169, R76.reuse, R93 ;  /* 0x0000004ca98a7223 */ /* 0x080fe2000001005d */
[----:B------:R-:W-:Y:S01]  /*29b0*/  LOP3.LUT P3, RZ, R220, 0xff00, RZ, 0xc0, !PT ;  /* 0x0000ff00dcff7812 */ /* 0x000fe2000786c0ff */
[----:B------:R-:W-:Y:S01]  /*29c0*/  FMUL.FTZ R166, R216, R89 ;  /* 0x00000059d8a67220 */ /* 0x000fe20000410000 */
[----:B------:R-:W-:Y:S01]  /*29d0*/  @P1 LOP3.LUT P5, RZ, R208, 0xff000000, RZ, 0xc0, !PT ;  /* 0xff000000d0ff1812 */ /* 0x000fe200078ac0ff */
[----:B------:R-:W-:Y:S01]  /*29e0*/  @P2 FADD.FTZ R88, R55, R88 ;  /* 0x0000005837582221 */ /* 0x000fe20000010000 */
[----:B------:R-:W-:Y:S01]  /*29f0*/  F2F.BF16.F32 R91, R91 ;  /* 0x0000005b005b7304 */ /* 0x000fe20000202000 */
[----:B------:R-:W-:Y:S01]  /*2a00*/  FADD.FTZ R139, R148, -R139 ;  /* 0x8000008b948b7221 */ /* 0x000fe20000010000 */
[----:B------:R-:W-:Y:S01]  /*2a10*/  @P1 F2FP.BF16.PACK_AB R85, RZ, R85 ;  /* 0x00000055ff55123e */ /* 0x000fe200000010ff */
[-C--:B------:R-:W-:Y:S01]  /*2a20*/  FFMA.FTZ R224, R224, R76.reuse, R93 ;  /* 0x0000004ce0e07223 */ /* 0x080fe2000001005d */
[----:B------:R-:W-:Y:S01]  /*2a30*/  @P1 PRMT R212, R86, 0x7610, R212 ;  /* 0x0000761056d41816 */ /* 0x000fe200000000d4 */
[----:B------:R-:W-:Y:S01]  /*2a40*/  FMUL.FTZ R155, R156, c[0x0][0x1e8] ;  /* 0x00007a009c9b7a20 */ /* 0x000fe20000410000 */
[----:B------:R-:W-:Y:S01]  /*2a50*/  @P1 PRMT R183, R85, 0x7610, R183 ;  /* 0x0000761055b71816 */ /* 0x000fe200000000b7 */
[----:B------:R-:W-:-:S02]  /*2a60*/  FFMA.FTZ R168, R168, R76, R93 ;  /* 0x0000004ca8a87223 */ /* 0x000fc4000001005d */
[----:B------:R-:W-:Y:S01]  /*2a70*/  FMUL.FTZ R169, R216, R143 ;  /* 0x0000008fd8a97220 */ /* 0x000fe20000410000 */
[----:B------:R-:W-:Y:S01]  /*2a80*/  FSEL R92, R155, RZ, P3 ;  /* 0x000000ff9b5c7208 */ /* 0x000fe20001800000 */
[----:B------:R-:W-:Y:S01]  /*2a90*/  FADD.FTZ R141, R163, -R138 ;  /* 0x8000008aa38d7221 */ /* 0x000fe20000010000 */
[----:B------:R-:W-:Y:S01]  /*2aa0*/  LOP3.LUT P3, RZ, R220, 0xff000000, RZ, 0xc0, !PT ;  /* 0xff000000dcff7812 */ /* 0x000fe2000786c0ff */
[----:B------:R-:W-:Y:S02]  /*2ab0*/  @P2 FADD.FTZ R166, R59, R166 ;  /* 0x000000a63ba62221 */ /* 0x000fe40000010000 */
[----:B------:R-:W-:Y:S01]  /*2ac0*/  FMUL.FTZ R84, R88, c[0x0][0x1e8] ;  /* 0x00007a0058547a20 */ /* 0x000fe20000410000 */
[----:B------:R-:W-:Y:S01]  /*2ad0*/  F2F.BF16.F32 R92, R92 ;  /* 0x0000005c005c7304 */ /* 0x000fe20000202000 */
[-CC-:B------:R-:W-:Y:S02]  /*2ae0*/  FFMA.FTZ R149, R149, R76.reuse, R93.reuse ;  /* 0x0000004c95957223 */ /* 0x180fe4000001005d */
[----:B------:R-:W-:Y:S01]  /*2af0*/  FMUL.FTZ R153, R216, R139 ;  /* 0x0000008bd8997220 */ /* 0x000fe20000410000 */
[----:B------:R-:W-:Y:S01]  /*2b00*/  FSEL R90, R84, RZ, P6 ;  /* 0x000000ff545a7208 */ /* 0x000fe20003000000 */
[-C--:B------:R-:W-:Y:S01]  /*2b10*/  FFMA.FTZ R232, R232, R76.reuse, R93 ;  /* 0x0000004ce8e87223 */ /* 0x080fe2000001005d */
[----:B------:R-:W-:Y:S01]  /*2b20*/  @P1 FSEL R84, R84, RZ, P5 ;  /* 0x000000ff54541208 */ /* 0x000fe20002800000 */
[----:B------:R-:W-:Y:S01]  /*2b30*/  FADD.FTZ R147, R147, -R224 ;  /* 0x800000e093937221 */ /* 0x000fe20000010000 */
[----:B------:R-:W-:Y:S01]  /*2b40*/  LOP3.LUT P5, RZ, R220, 0xff0000, RZ, 0xc0, !PT ;  /* 0x00ff0000dcff7812 */ /* 0x000fe200078ac0ff */
[----:B------:R-:W-:Y:S01]  /*2b50*/  FADD.FTZ R145, R145, -R168 ;  /* 0x800000a891917221 */ /* 0x000fe20000010000 */
[----:B------:R-:W-:Y:S01]  /*2b60*/  @P0 LEA R80, P6, R215, c[0x0][0x258], 0x4 ;  /* 0x00009600d7500a11 */ /* 0x000fe200078c20ff */
[----:B------:R-:W-:Y:S01]  /*2b70*/  @P2 FADD.FTZ R169, R58, R169 ;  /* 0x000000a93aa92221 */ /* 0x000fe20000010000 */
[----:B------:R-:W0:Y:S01]  /*2b80*/  F2F.BF16.F32 R90, R90 ;  /* 0x0000005a005a7304 */ /* 0x000e220000202000 */
[----:B------:R-:W-:Y:S01]  /*2b90*/  FFMA.FTZ R151, R151, R76, R93 ;  /* 0x0000004c97977223 */ /* 0x000fe2000001005d */
[----:B------:R-:W-:Y:S01]  /*2ba0*/  @P0 LEA.HI.X R81, R215, c[0x0][0x25c], RZ, 0x4, P6 ;  /* 0x00009700d7510a11 */ /* 0x000fe200030f24ff */
[----:B------:R-:W-:Y:S01]  /*2bb0*/  FMUL.FTZ R164, R166, c[0x0][0x1e8] ;  /* 0x00007a00a6a47a20 */ /* 0x000fe20000410000 */
[----:B------:R-:W-:Y:S01]  /*2bc0*/  LOP3.LUT P6, RZ, R220, 0xff, RZ, 0xc0, !PT ;  /* 0x000000ffdcff7812 */ /* 0x000fe200078cc0ff */
[----:B------:R-:W-:Y:S01]  /*2bd0*/  FMUL.FTZ R162, R216, R141 ;  /* 0x0000008dd8a27220 */ /* 0x000fe20000410000 */
[----:B------:R-:W-:Y:S01]  /*2be0*/  @P1 F2FP.BF16.PACK_AB R84, RZ, R84 ;  /* 0x00000054ff54123e */ /* 0x000fe200000010ff */
[----:B------:R-:W-:Y:S01]  /*2bf0*/  FADD.FTZ R149, R236, -R149 ;  /* 0x80000095ec957221 */ /* 0x000fe20000010000 */
[----:B------:R-:W-:Y:S01]  /*2c00*/  FSEL R168, R164, RZ, P3 ;  /* 0x000000ffa4a87208 */ /* 0x000fe20001800000 */
[----:B------:R-:W-:Y:S01]  /*2c10*/  @P2 FADD.FTZ R153, R60, R153 ;  /* 0x000000993c992221 */ /* 0x000fe20000010000 */
[----:B------:R-:W-:Y:S01]  /*2c20*/  LOP3.LUT P3, RZ, R219, 0xff, RZ, 0xc0, !PT ;  /* 0x000000ffdbff7812 */ /* 0x000fe2000786c0ff */
[----:B------:R-:W-:Y:S01]  /*2c30*/  FADD.FTZ R157, R217, -R232 ;  /* 0x800000e8d99d7221 */ /* 0x000fe20000010000 */
[----:B------:R-:W-:Y:S01]  /*2c40*/  @P1 PRMT R182, R84, 0x7610, R182 ;  /* 0x0000761054b61816 */ /* 0x000fe200000000b6 */
[C---:B------:R-:W-:Y:S01]  /*2c50*/  FMUL.FTZ R147, R216.reuse, R147 ;  /* 0x00000093d8937220 */ /* 0x040fe20000410000 */
[----:B------:R-:W1:Y:S01]  /*2c60*/  F2F.BF16.F32 R168, R168 ;  /* 0x000000a800a87304 */ /* 0x000e620000202000 */
[----:B------:R-:W-:Y:S01]  /*2c70*/  FMUL.FTZ R217, R216, R145 ;  /* 0x00000091d8d97220 */ /* 0x000fe20000410000 */
[----:B0-----:R-:W-:Y:S01]  /*2c80*/  SHF.L.U32 R90, R90, 0x10, RZ ;  /* 0x000000105a5a7819 */ /* 0x001fe200000006ff */
[----:B------:R-:W-:-:S02]  /*2c90*/  FMUL.FTZ R163, R169, c[0x0][0x1e8] ;  /* 0x00007a00a9a37a20 */ /* 0x000fc40000410000 */
[----:B------:R-:W-:Y:S02]  /*2ca0*/  FADD.FTZ R151, R150, -R151 ;  /* 0x8000009796977221 */ /* 0x000fe40000010000 */
[----:B------:R-:W-:Y:S01]  /*2cb0*/  @P2 FADD.FTZ R162, R61, R162 ;  /* 0x000000a23da22221 */ /* 0x000fe20000010000 */
[----:B------:R-:W-:Y:S01]  /*2cc0*/  FSEL R221, R163, RZ, P5 ;  /* 0x000000ffa3dd7208 */ /* 0x000fe20002800000 */
[----:B------:R-:W-:Y:S01]  /*2cd0*/  FMUL.FTZ R154, R216, R149 ;  /* 0x00000095d89a7220 */ /* 0x000fe20000410000 */
[----:B------:R-:W-:Y:S01]  /*2ce0*/  LOP3.LUT P5, RZ, R219, 0xff00, RZ, 0xc0, !PT ;  /* 0x0000ff00dbff7812 */ /* 0x000fe200078ac0ff */
[----:B------:R-:W-:Y:S02]  /*2cf0*/  FMUL.FTZ R150, R153, c[0x0][0x1e8] ;  /* 0x00007a0099967a20 */ /* 0x000fe40000410000 */
[----:B------:R-:W-:Y:S01]  /*2d00*/  FFMA.FTZ R140, R167, R76, R93 ;  /* 0x0000004ca78c7223 */ /* 0x000fe2000001005d */
[----:B------:R-:W-:Y:S01]  /*2d10*/  F2F.BF16.F32 R221, R221 ;  /* 0x000000dd00dd7304 */ /* 0x000fe20000202000 */
[----:B------:R-:W-:Y:S01]  /*2d20*/  @P2 FADD.FTZ R147, R66, R147 ;  /* 0x0000009342932221 */ /* 0x000fe20000010000 */
[----:B------:R-:W-:Y:S01]  /*2d30*/  FSEL R139, R150, RZ, P3 ;  /* 0x000000ff968b7208 */ /* 0x000fe20001800000 */
[----:B------:R-:W-:Y:S01]  /*2d40*/  @P2 FADD.FTZ R217, R56, R217 ;  /* 0x000000d938d92221 */ /* 0x000fe20000010000 */
[----:B------:R-:W-:Y:S01]  /*2d50*/  LOP3.LUT P3, RZ, R160, 0xff0000, RZ, 0xc0, !PT ;  /* 0x00ff0000a0ff7812 */ /* 0x000fe2000786c0ff */
[----:B------:R-:W-:-:S02]  /*2d60*/  FMUL.FTZ R157, R216, R157 ;  /* 0x0000009dd89d7220 */ /* 0x000fc40000410000 */
[----:B------:R-:W-:Y:S02]  /*2d70*/  FMUL.FTZ R152, R162, c[0x0][0x1e8] ;  /* 0x00007a00a2987a20 */ /* 0x000fe40000410000 */
[-CC-:B------:R-:W-:Y:S02]  /*2d80*/  FFMA.FTZ R225, R165, R76.reuse, R93.reuse ;  /* 0x0000004ca5e17223 */ /* 0x180fe4000001005d */
[----:B------:R-:W-:Y:S01]  /*2d90*/  @P2 FADD.FTZ R154, R63, R154 ;  /* 0x0000009a3f9a2221 */ /* 0x000fe20000010000 */
[----:B------:R-:W-:Y:S01]  /*2da0*/  FSEL R218, R152, RZ, P5 ;  /* 0x000000ff98da7208 */ /* 0x000fe20002800000 */
[----:B------:R-:W-:Y:S01]  /*2db0*/  FADD.FTZ R165, R137, -R140 ;  /* 0x8000008c89a57221 */ /* 0x000fe20000010000 */
[----:B------:R-:W-:Y:S01]  /*2dc0*/  LOP3.LUT P5, RZ, R219, 0xff000000, RZ, 0xc0, !PT ;  /* 0xff000000dbff7812 */ /* 0x000fe200078ac0ff */
[-CC-:B------:R-:W-:Y:S02]  /*2dd0*/  FFMA.FTZ R159, R159, R76.reuse, R93.reuse ;  /* 0x0000004c9f9f7223 */ /* 0x180fe4000001005d */
[----:B------:R-:W-:Y:S01]  /*2de0*/  FFMA.FTZ R143, R222, R76, R93 ;  /* 0x0000004cde8f7223 */ /* 0x000fe2000001005d */
[----:B------:R-:W-:Y:S01]  /*2df0*/  F2F.BF16.F32 R218, R218 ;  /* 0x000000da00da7304 */ /* 0x000fe20000202000 */
[----:B------:R-:W-:-:S02]  /*2e00*/  FMUL.FTZ R140, R147, c[0x0][0x1e8] ;  /* 0x00007a00938c7a20 */ /* 0x000fc40000410000 */
[----:B------:R-:W-:Y:S02]  /*2e10*/  FMUL.FTZ R161, R217, c[0x0][0x1e8] ;  /* 0x00007a00d9a17a20 */ /* 0x000fe40000410000 */
[----:B------:R-:W-:Y:S02]  /*2e20*/  @P2 FADD.FTZ R157, R62, R157 ;  /* 0x0000009d3e9d2221 */ /* 0x000fe40000010000 */
[----:B------:R-:W-:Y:S01]  /*2e30*/  FMUL.FTZ R148, R216, R151 ;  /* 0x00000097d8947220 */ /* 0x000fe20000410000 */
[----:B------:R-:W-:Y:S01]  /*2e40*/  FSEL R89, R161, RZ, P6 ;  /* 0x000000ffa1597208 */ /* 0x000fe20003000000 */
[----:B------:R-:W-:Y:S01]  /*2e50*/  FMUL.FTZ R151, R154, c[0x0][0x1e8] ;  /* 0x00007a009a977a20 */ /* 0x000fe20000410000 */
[----:B------:R-:W-:Y:S01]  /*2e60*/  LOP3.LUT P6, RZ, R219, 0xff0000, RZ, 0xc0, !PT ;  /* 0x00ff0000dbff7812 */ /* 0x000fe200078cc0ff */
[-C--:B------:R-:W-:Y:S02]  /*2e70*/  FFMA.FTZ R145, R238, R76.reuse, R93 ;  /* 0x0000004cee917223 */ /* 0x080fe4000001005d */
[----:B------:R-:W-:Y:S01]  /*2e80*/  FADD.FTZ R159, R226, -R159 ;  /* 0x8000009fe29f7221 */ /* 0x000fe20000010000 */
[----:B------:R-:W-:Y:S01]  /*2e90*/  FSEL R141, R151, RZ, P5 ;  /* 0x000000ff978d7208 */ /* 0x000fe20002800000 */
[----:B------:R-:W-:Y:S01]  /*2ea0*/  FADD.FTZ R143, R146, -R143 ;  /* 0x8000008f928f7221 */ /* 0x000fe20000010000 */
[----:B------:R-:W-:Y:S01]  /*2eb0*/  LOP3.LUT P5, RZ, R160, 0xff, RZ, 0xc0, !PT ;  /* 0x000000ffa0ff7812 */ /* 0x000fe200078ac0ff */
[----:B------:R-:W-:Y:S01]  /*2ec0*/  FMUL.FTZ R142, R216, R165 ;  /* 0x000000a5d88e7220 */ /* 0x000fe20000410000 */
[----:B------:R-:W-:Y:S01]  /*2ed0*/  FSEL R165, R140, RZ, P3 ;  /* 0x000000ff8ca57208 */ /* 0x000fe20001800000 */
[----:B------:R-:W-:Y:S01]  /*2ee0*/  FMUL.FTZ R149, R157, c[0x0][0x1e8] ;  /* 0x00007a009d957a20 */ /* 0x000fe20000410000 */
[----:B------:R-:W-:Y:S01]  /*2ef0*/  ISETP.NE.U32.AND P3, PT, RZ, c[0x0][0x258], PT ;  /* 0x00009600ff007a0c */ /* 0x000fe20003f65070 */
[----:B------:R-:W-:Y:S01]  /*2f00*/  @P2 FADD.FTZ R148, R65, R148 ;  /* 0x0000009441942221 */ /* 0x000fe20000010000 */
[----:B------:R0:W2:Y:S01]  /*2f10*/  F2F.BF16.F32 R167, R141 ;  /* 0x0000008d00a77304 */ /* 0x0000a20000202000 */
[----:B------:R-:W-:Y:S01]  /*2f20*/  FADD.FTZ R223, R136, -R145 ;  /* 0x8000009188df7221 */ /* 0x000fe20000010000 */
[----:B------:R-:W-:Y:S01]  /*2f30*/  ISETP.NE.AND.EX P3, PT, RZ, c[0x0][0x25c], PT, P3 ;  /* 0x00009700ff007a0c */ /* 0x000fe20003f65330 */
[C---:B------:R-:W-:Y:S01]  /*2f40*/  FMUL.FTZ R145, R216.reuse, R143 ;  /* 0x0000008fd8917220 */ /* 0x040fe20000410000 */
[----:B------:R-:W-:Y:S01]  /*2f50*/  FSEL R219, R149, RZ, P6 ;  /* 0x000000ff95db7208 */ /* 0x000fe20003000000 */
[----:B------:R-:W-:Y:S01]  /*2f60*/  FMUL.FTZ R146, R216, R159 ;  /* 0x0000009fd8927220 */ /* 0x000fe20000410000 */
[----:B------:R-:W-:Y:S01]  /*2f70*/  LOP3.LUT P6, RZ, R160, 0xff00, RZ, 0xc0, !PT ;  /* 0x0000ff00a0ff7812 */ /* 0x000fe200078cc0ff */
[----:B------:R-:W-:Y:S01]  /*2f80*/  FMUL.FTZ R138, R148, c[0x0][0x1e8] ;  /* 0x00007a00948a7a20 */ /* 0x000fe20000410000 */
[----:B------:R-:W-:Y:S01]  /*2f90*/  F2F.BF16.F32 R89, R89 ;  /* 0x0000005900597304 */ /* 0x000fe20000202000 */
[----:B------:R-:W-:Y:S01]  /*2fa0*/  FFMA.FTZ R234, R234, R76, R93 ;  /* 0x0000004ceaea7223 */ /* 0x000fe2000001005d */
[----:B------:R-:W-:Y:S01]  /*2fb0*/  SEL R76, R77, R72, P3 ;  /* 0x000000484d4c7207 */ /* 0x000fe20001800000 */
[----:B------:R-:W-:Y:S01]  /*2fc0*/  @P2 FADD.FTZ R145, R64, R145 ;  /* 0x0000009140912221 */ /* 0x000fe20000010000 */
[----:B------:R-:W-:Y:S01]  /*2fd0*/  SEL R77, R78, R73, P3 ;  /* 0x000000494e4d7207 */ /* 0x000fe20001800000 */
[----:B------:R-:W-:Y:S01]  /*2fe0*/  @P2 FADD.FTZ R146, R67, R146 ;  /* 0x0000009243922221 */ /* 0x000fe20000010000 */
[----:B------:R-:W-:Y:S01]  /*2ff0*/  FSEL R220, R138, RZ, P6 ;  /* 0x000000ff8adc7208 */ /* 0x000fe20003000000 */
[----:B0-----:R-:W-:Y:S01]  /*3000*/  FMUL.FTZ R141, R216, R223 ;  /* 0x000000dfd88d7220 */ /* 0x001fe20000410000 */
[----:B------:R-:W-:Y:S01]  /*3010*/  SEL R78, R79, R74, P3 ;  /* 0x0000004a4f4e7207 */ /* 0x000fe20001800000 */
[----:B------:R-:W-:Y:S01]  /*3020*/  FADD.FTZ R137, R95, -R234 ;  /* 0x800000ea5f897221 */ /* 0x000fe20000010000 */
[----:B------:R-:W-:Y:S01]  /*3030*/  LOP3.LUT P6, RZ, R160, 0xff000000, RZ, 0xc0, !PT ;  /* 0xff000000a0ff7812 */ /* 0x000fe200078cc0ff */
[----:B------:R-:W-:Y:S01]  /*3040*/  FADD.FTZ R225, R94, -R225 ;  /* 0x800000e15ee17221 */ /* 0x000fe20000010000 */
[----:B------:R-:W-:Y:S01]  /*3050*/  SEL R79, R88, R75, P3 ;  /* 0x0000004b584f7207 */ /* 0x000fe20001800000 */
[----:B------:R-:W-:Y:S01]  /*3060*/  FMUL.FTZ R143, R145, c[0x0][0x1e8] ;  /* 0x00007a00918f7a20 */ /* 0x000fe20000410000 */
[----:B------:R0:W-:Y:S01]  /*3070*/  F2F.BF16.F32 R93, R139 ;  /* 0x0000008b005d7304 */ /* 0x0001e20000202000 */
[----:B------:R-:W-:-:S02]  /*3080*/  FMUL.FTZ R144, R146, c[0x0][0x1e8] ;  /* 0x00007a0092907a20 */ /* 0x000fc40000410000 */
[----:B------:R-:W-:Y:S01]  /*3090*/  @P2 FADD.FTZ R142, R69, R142 ;  /* 0x0000008e458e2221 */ /* 0x000fe20000010000 */
[----:B------:R-:W-:Y:S01]  /*30a0*/  FSEL R159, R143, RZ, P5 ;  /* 0x000000ff8f9f7208 */ /* 0x000fe20002800000 */
[----:B------:R-:W-:Y:S01]  /*30b0*/  @P2 FADD.FTZ R141, R70, R141 ;  /* 0x0000008d468d2221 */ /* 0x000fe20000010000 */
[----:B------:R-:W-:Y:S01]  /*30c0*/  FSEL R136, R144, RZ, P6 ;  /* 0x000000ff90887208 */ /* 0x000fe20003000000 */
[----:B------:R-:W-:Y:S01]  /*30d0*/  FMUL.FTZ R94, R142, c[0x0][0x1e8] ;  /* 0x00007a008e5e7a20 */ /* 0x000fe20000410000 */
[----:B------:R-:W-:Y:S01]  /*30e0*/  LOP3.LUT P5, RZ, R158, 0xff00, RZ, 0xc0, !PT ;  /* 0x0000ff009eff7812 */ /* 0x000fe200078ac0ff */
[----:B0-----:R-:W-:Y:S01]  /*30f0*/  FMUL.FTZ R139, R216, R137 ;  /* 0x00000089d88b7220 */ /* 0x001fe20000410000 */
[----:B------:R-:W-:Y:S01]  /*3100*/  LOP3.LUT P6, RZ, R158, 0xff0000, RZ, 0xc0, !PT ;  /* 0x00ff00009eff7812 */ /* 0x000fe200078cc0ff */
[----:B------:R-:W-:Y:S01]  /*3110*/  FMUL.FTZ R216, R216, R225 ;  /* 0x000000e1d8d87220 */ /* 0x000fe20000410000 */
[----:B------:R0:W-:Y:S01]  /*3120*/  @P0 STG.E.128 [R80.64], R76 ;  /* 0x0000004c50000986 */ /* 0x0001e2000c101d04 */
[----:B------:R-:W-:Y:S01]  /*3130*/  FMUL.FTZ R95, R141, c[0x0][0x1e8] ;  /* 0x00007a008d5f7a20 */ /* 0x000fe20000410000 */
[----:B------:R3:W-:Y:S01]  /*3140*/  F2F.BF16.F32 R160, R220 ;  /* 0x000000dc00a07304 */ /* 0x0007e20000202000 */
[----:B------:R-:W-:-:S02]  /*3150*/  @P2 FADD.FTZ R216, R71, R216 ;  /* 0x000000d847d82221 */ /* 0x000fc40000010000 */
[----:B------:R-:W-:Y:S01]  /*3160*/  @P2 FADD.FTZ R139, R68, R139 ;  /* 0x0000008b448b2221 */ /* 0x000fe20000010000 */
[----:B------:R-:W-:Y:S01]  /*3170*/  FSEL R222, R95, RZ, P6 ;  /* 0x000000ff5fde7208 */ /* 0x000fe20003000000 */
[----:B-1----:R-:W-:Y:S01]  /*3180*/  IMAD.U32 R168, R168, 0x10000, RZ ;  /* 0x00010000a8a87824 */ /* 0x002fe200078e00ff */
[----:B------:R-:W-:Y:S01]  /*3190*/  LOP3.LUT P6, RZ, R158, 0xff000000, RZ, 0xc0, !PT ;  /* 0xff0000009eff7812 */ /* 0x000fe200078cc0ff */
[----:B------:R-:W-:Y:S01]  /*31a0*/  FMUL.FTZ R137, R139, c[0x0][0x1e8] ;  /* 0x00007a008b897a20 */ /* 0x000fe20000410000 */
[----:B------:R1:W4:Y:S01]  /*31b0*/  F2F.BF16.F32 R88, R136 ;  /* 0x0000008800587304 */ /* 0x0003220000202000 */
[----:B---3--:R-:W-:Y:S01]  /*31c0*/  FSEL R220, R94, RZ, P5 ;  /* 0x000000ff5edc7208 */ /* 0x008fe20002800000 */
[----:B--2---:R-:W-:Y:S01]  /*31d0*/  IMAD.U32 R167, R167, 0x10000, RZ ;  /* 0x00010000a7a77824 */ /* 0x004fe200078e00ff */
[----:B------:R-:W-:Y:S02]  /*31e0*/  LOP3.LUT P5, RZ, R158, 0xff, RZ, 0xc0, !PT ;  /* 0x000000ff9eff7812 */ /* 0x000fe400078ac0ff */
[----:B------:R-:W-:-:S02]  /*31f0*/  SHF.L.U32 R158, R215, 0x3, RZ ;  /* 0x00000003d79e7819 */ /* 0x000fc400000006ff */
[----:B------:R-:W-:Y:S01]  /*3200*/  SHF.R.U32.HI R215, RZ, 0x1d, R215 ;  /* 0x0000001dffd77819 */ /* 0x000fe200000116d7 */
[----:B0-----:R-:W-:Y:S01]  /*3210*/  IMAD.WIDE.U32 R76, R87, 0x10000, RZ ;  /* 0x00010000574c7825 */ /* 0x001fe200078e00ff */
[----:B------:R-:W0:Y:S01]  /*3220*/  F2F.BF16.F32 R219, R219 ;  /* 0x000000db00db7304 */ /* 0x000e220000202000 */
[----:B------:R-:W-:Y:S02]  /*3230*/  FSEL R80, R137, RZ, P5 ;  /* 0x000000ff89507208 */ /* 0x000fe40002800000 */
[----:B-1----:R-:W-:Y:S01]  /*3240*/  FMUL.FTZ R136, R216, c[0x0][0x1e8] ;  /* 0x00007a00d8887a20 */ /* 0x002fe20000410000 */
[----:B------:R-:W-:Y:S01]  /*3250*/  LOP3.LUT R91, R77, R90, R91, 0xfe, !PT ;  /* 0x0000005a4d5b7212 */ /* 0x000fe200078efe5b */
[----:B------:R-:W-:Y:S01]  /*3260*/  IMAD.WIDE.U32 R78, R92, 0x10000, RZ ;  /* 0x000100005c4e7825 */ /* 0x000fe200078e00ff */
[----:B------:R-:W-:Y:S02]  /*3270*/  LOP3.LUT R90, R76, R83, RZ, 0xfc, !PT ;  /* 0x000000534c5a7212 */ /* 0x000fe400078efcff */
[----:B------:R-:W-:Y:S01]  /*3280*/  IADD3 R92, P2, R158, c[0x0][0x248], RZ ;  /* 0x000092009e5c7a10 */ /* 0x000fe20007f5e0ff */
[----:B------:R-:W-:Y:S01]  /*3290*/  IMAD.WIDE.U32 R76, R218, 0x10000, RZ ;  /* 0x00010000da4c7825 */ /* 0x000fe200078e00ff */
[----:B------:R-:W-:Y:S01]  /*32a0*/  FSEL R81, R136, RZ, P6 ;  /* 0x000000ff88517208 */ /* 0x000fe20003000000 */
[----:B------:R-:W1:Y:S01]  /*32b0*/  F2F.BF16.F32 R220, R220 ;  /* 0x000000dc00dc7304 */ /* 0x000e620000202000 */
[----:B------:R-:W-:Y:S01]  /*32c0*/  LOP3.LUT R87, R79, R168, R221, 0xfe, !PT ;  /* 0x000000a84f577212 */ /* 0x000fe200078efedd */
[----:B----4-:R-:W-:Y:S01]  /*32d0*/  IMAD.U32 R88, R88, 0x10000, RZ ;  /* 0x0001000058587824 */ /* 0x010fe200078e00ff */
[----:B------:R-:W-:-:S02]  /*32e0*/  LOP3.LUT R84, R76, R93, RZ, 0xfc, !PT ;  /* 0x0000005d4c547212 */ /* 0x000fc400078efcff */
[----:B------:R-:W-:Y:S02]  /*32f0*/  IADD3.X R93, R215, c[0x0][0x24c], RZ, P2, !PT ;  /* 0x00009300d75d7a10 */ /* 0x000fe400017fe4ff */
[----:B------:R-:W-:Y:S01]  /*3300*/  LOP3.LUT R86, R78, R89, RZ, 0xfc, !PT ;  /* 0x000000594e567212 */ /* 0x000fe200078efcff */
[----:B------:R-:W2:Y:S01]  /*3310*/  F2F.BF16.F32 R81, R81 ;  /* 0x0000005100517304 */ /* 0x000ea20000202000 */
[----:B------:R-:W-:Y:S01]  /*3320*/  IMAD.WIDE.U32 R78, R160, 0x10000, RZ ;  /* 0x00010000a04e7825 */ /* 0x000fe200078e00ff */
[----:B------:R3:W-:Y:S01]  /*3330*/  STG.E.64 [R92.64], R90 ;  /* 0x0000005a5c007986 */ /* 0x0007e2000c101b04 */
[----:B0-----:R-:W-:Y:S02]  /*3340*/  LOP3.LUT R85, R77, R167, R219, 0xfe, !PT ;  /* 0x000000a74d557212 */ /* 0x001fe400078efedb */
[C---:B------:R-:W-:Y:S02]  /*3350*/  @P1 LOP3.LUT P5, RZ, R209.reuse, 0xff00, RZ, 0xc0, !PT ;  /* 0x0000ff00d1ff1812 */ /* 0x040fe400078ac0ff */
[----:B------:R-:W-:Y:S01]  /*3360*/  @P1 LOP3.LUT P2, RZ, R209, 0xff0000, RZ, 0xc0, !PT ;  /* 0x00ff0000d1ff1812 */ /* 0x000fe2000784c0ff */
[----:B------:R-:W0:Y:S01]  /*3370*/  F2F.BF16.F32 R165, R165 ;  /* 0x000000a500a57304 */ /* 0x000e220000202000 */
[----:B-1----:R-:W-:Y:S01]  /*3380*/  IMAD.WIDE.U32 R76, R220, 0x10000, RZ ;  /* 0x00010000dc4c7825 */ /* 0x002fe200078e00ff */
[----:B------:R-:W-:-:S06]  /*3390*/  @P1 FSEL R155, R155, RZ, P5 ;  /* 0x000000ff9b9b1208 */ /* 0x000fcc0002800000 */
[----:B------:R-:W1:Y:S01]  /*33a0*/  F2F.BF16.F32 R159, R159 ;  /* 0x0000009f009f7304 */ /* 0x000e620000202000 */
[----:B--2---:R-:W-:-:S07]  /*33b0*/  IMAD.U32 R81, R81, 0x10000, RZ ;  /* 0x0001000051517824 */ /* 0x004fce00078e00ff */
[----:B------:R-:W2:Y:S01]  /*33c0*/  F2F.BF16.F32 R222, R222 ;  /* 0x000000de00de7304 */ /* 0x000ea20000202000 */
[----:B0-----:R-:W-:Y:S02]  /*33d0*/  LOP3.LUT R83, R79, R88, R165, 0xfe, !PT ;  /* 0x000000584f537212 */ /* 0x001fe400078efea5 */
[----:B------:R-:W-:Y:S02]  /*33e0*/  @P0 LEA R88, P6, R214, c[0x0][0x258], 0x4 ;  /* 0x00009600d6580a11 */ /* 0x000fe400078c20ff */
[----:B------:R-:W-:Y:S02]  /*33f0*/  SEL R79, R166, R75, P3 ;  /* 0x0000004ba64f7207 */ /* 0x000fe40001800000 */
[----:B------:R-:W-:Y:S01]  /*3400*/  @P0 LEA.HI.X R89, R214, c[0x0][0x25c], RZ, 0x4, P6 ;  /* 0x00009700d6590a11 */ /* 0x000fe200030f24ff */
[----:B------:R-:W0:Y:S01]  /*3410*/  F2F.BF16.F32 R223, R80 ;  /* 0x0000005000df7304 */ /* 0x000e220000202000 */
[----:B-1----:R-:W-:Y:S02]  /*3420*/  LOP3.LUT R82, R78, R159, RZ, 0xfc, !PT ;  /* 0x0000009f4e527212 */ /* 0x002fe400078efcff */
[----:B------:R-:W-:-:S02]  /*3430*/  SEL R78, R169, R74, P3 ;  /* 0x0000004aa94e7207 */ /* 0x000fc40001800000 */
[----:B--2---:R-:W-:Y:S02]  /*3440*/  LOP3.LUT R81, R77, R81, R222, 0xfe, !PT ;  /* 0x000000514d517212 */ /* 0x004fe400078efede */
[----:B------:R-:W-:Y:S02]  /*3450*/  SEL R77, R156, R73, P3 ;  /* 0x000000499c4d7207 */ /* 0x000fe40001800000 */
[----:B0-----:R-:W-:Y:S02]  /*3460*/  LOP3.LUT R80, R76, R223, RZ, 0xfc, !PT ;  /* 0x000000df4c507212 */ /* 0x001fe400078efcff */
[----:B------:R-:W-:Y:S01]  /*3470*/  SEL R76, R217, R72, P3 ;  /* 0x00000048d94c7207 */ /* 0x000fe20001800000 */
[----:B------:R-:W-:Y:S05]  /*3480*/  @!P1 BRA `(.L_x_1051) ;  /* 0x0000008000009947 */ /* 0x000fea0003800000 */
[----:B---3--:R-:W-:Y:S02]  /*3490*/  LOP3.LUT R92, R212, 0xffff, RZ, 0xc0, !PT ;  /* 0x0000ffffd45c7812 */ /* 0x008fe400078ec0ff */
[----:B------:R-:W-:Y:S02]  /*34a0*/  IADD3 R90, P5, R158, c[0x0][0x250], RZ ;  /* 0x000094009e5a7a10 */ /* 0x000fe40007fbe0ff */
[----:B------:R-:W-:Y:S01]  /*34b0*/  PRMT R159, R183, 0x5410, R182 ;  /* 0x00005410b79f7816 */ /* 0x000fe200000000b6 */
[----:B------:R-:W-:Y:S01]  /*34c0*/  IMAD.WIDE.U32 R92, R92, 0x10000, RZ ;  /* 0x000100005c5c7825 */ /* 0x000fe200078e00ff */
[----:B------:R-:W-:-:S04]  /*34d0*/  IADD3.X R91, R215, c[0x0][0x254], RZ, P5, !PT ;  /* 0x00009500d75b7a10 */ /* 0x000fc80002ffe4ff */
[----:B------:R-:W-:Y:S02]  /*34e0*/  LOP3.LUT R93, R159, R93, RZ, 0xfc, !PT ;  /* 0x0000005d9f5d7212 */ /* 0x000fe400078efcff */
[----:B------:R-:W-:-:S05]  /*34f0*/  LOP3.LUT R92, R92, 0xffff, R184, 0xf8, !PT ;  /* 0x0000ffff5c5c7812 */ /* 0x000fca00078ef8b8 */
[----:B------:R0:W-:Y:S02]  /*3500*/  STG.E.64 [R90.64], R92 ;  /* 0x0000005c5a007986 */ /* 0x0001e4000c101b04 */
.L_x_1051:
[----:B---3--:R-:W-:Y:S01]  /*3510*/  @P1 FSEL R163, R163, RZ, P2 ;  /* 0x000000ffa3a31208 */ /* 0x008fe20001000000 */
[----:B------:R1:W-:Y:S01]  /*3520*/  @P0 STG.E.128 [R88.64], R76 ;  /* 0x0000004c58000986 */ /* 0x0003e2000c101d04 */
[----:B------:R-:W-:Y:S02]  /*3530*/  @P1 LOP3.LUT P2, RZ, R209, 0xff, RZ, 0xc0, !PT ;  /* 0x000000ffd1ff1812 */ /* 0x000fe4000784c0ff */
[----:B0-----:R-:W-:Y:S02]  /*3540*/  SHF.L.U32 R92, R214, 0x3, RZ ;  /* 0x00000003d65c7819 */ /* 0x001fe400000006ff */
[----:B------:R-:W-:Y:S02]  /*3550*/  @P1 FSEL R161, R161, RZ, P2 ;  /* 0x000000ffa1a11208 */ /* 0x000fe40001000000 */
[----:B------:R-:W-:Y:S02]  /*3560*/  SHF.R.U32.HI R214, RZ, 0x1d, R214 ;  /* 0x0000001dffd67819 */ /* 0x000fe400000116d6 */
[----:B------:R-:W-:-:S02]  /*3570*/  IADD3 R90, P2, R92, c[0x0][0x248], RZ ;  /* 0x000092005c5a7a10 */ /* 0x000fc40007f5e0ff */
[----:B------:R-:W-:Y:S02]  /*3580*/  @P1 LOP3.LUT P5, RZ, R209, 0xff000000, RZ, 0xc0, !PT ;  /* 0xff000000d1ff1812 */ /* 0x000fe400078ac0ff */
[----:B------:R-:W-:Y:S02]  /*3590*/  IADD3.X R91, R214, c[0x0][0x24c], RZ, P2, !PT ;  /* 0x00009300d65b7a10 */ /* 0x000fe400017fe4ff */
[----:B------:R-:W-:Y:S02]  /*35a0*/  @P1 FSEL R164, R164, RZ, P5 ;  /* 0x000000ffa4a41208 */ /* 0x000fe40002800000 */
[----:B------:R-:W-:Y:S01]  /*35b0*/  @P1 F2FP.BF16.PACK_AB R155, RZ, R155 ;  /* 0x0000009bff9b123e */ /* 0x000fe200000010ff */
[----:B------:R0:W-:Y:S01]  /*35c0*/  STG.E.64 [R90.64], R86 ;  /* 0x000000565a007986 */ /* 0x0001e2000c101b04 */
[----:B------:R-:W-:Y:S02]  /*35d0*/  @P1 F2FP.BF16.PACK_AB R163, RZ, R163 ;  /* 0x000000a3ffa3123e */ /* 0x000fe400000010ff */
[----:B------:R-:W-:-:S02]  /*35e0*/  @P1 F2FP.BF16.PACK_AB R161, RZ, R161 ;  /* 0x000000a1ffa1123e */ /* 0x000fc400000010ff */
[----:B------:R-:W-:Y:S02]  /*35f0*/  @P1 F2FP.BF16.PACK_AB R164, RZ, R164 ;  /* 0x000000a4ffa4123e */ /* 0x000fe400000010ff */
[----:B-1----:R-:W-:Y:S02]  /*3600*/  @P0 LEA R88, P5, R213, c[0x0][0x258], 0x4 ;  /* 0x00009600d5580a11 */ /* 0x002fe400078a20ff */
[----:B------:R-:W-:Y:S02]  /*3610*/  @P1 LOP3.LUT P2, RZ, R125, 0xff00, RZ, 0xc0, !PT ;  /* 0x0000ff007dff1812 */ /* 0x000fe4000784c0ff */
[----:B------:R-:W-:Y:S02]  /*3620*/  @P1 PRMT R212, R155, 0x7610, R212 ;  /* 0x000076109bd41816 */ /* 0x000fe400000000d4 */
[----:B------:R-:W-:Y:S02]  /*3630*/  @P1 PRMT R183, R163, 0x7610, R183 ;  /* 0x00007610a3b71816 */ /* 0x000fe400000000b7 */
[----:B------:R-:W-:-:S02]  /*3640*/  @P1 PRMT R184, R161, 0x7610, R184 ;  /* 0x00007610a1b81816 */ /* 0x000fc400000000b8 */
[----:B------:R-:W-:Y:S02]  /*3650*/  @P1 PRMT R182, R164, 0x7610, R182 ;  /* 0x00007610a4b61816 */ /* 0x000fe400000000b6 */
[----:B------:R-:W-:Y:S02]  /*3660*/  @P0 LEA.HI.X R89, R213, c[0x0][0x25c], RZ, 0x4, P5 ;  /* 0x00009700d5590a11 */ /* 0x000fe400028f24ff */
[----:B------:R-:W-:Y:S02]  /*3670*/  SEL R77, R162, R73, P3 ;  /* 0x00000049a24d7207 */ /* 0x000fe40001800000 */
[----:B------:R-:W-:Y:S02]  /*3680*/  SEL R78, R157, R74, P3 ;  /* 0x0000004a9d4e7207 */ /* 0x000fe40001800000 */
[----:B------:R-:W-:Y:S02]  /*3690*/  SEL R76, R153, R72, P3 ;  /* 0x00000048994c7207 */ /* 0x000fe40001800000 */
[----:B------:R-:W-:-:S02]  /*36a0*/  SEL R79, R154, R75, P3 ;  /* 0x0000004b9a4f7207 */ /* 0x000fc40001800000 */
[----:B------:R-:W-:Y:S01]  /*36b0*/  @P1 FSEL R152, R152, RZ, P2 ;  /* 0x000000ff98981208 */ /* 0x000fe20001000000 */
        /* <DEDUP_REMOVED lines=9> */
.L_x_1052:
[----:B0-----:R-:W-:Y:S01]  /*3750*/  @P1 LOP3.LUT P2, RZ, R125, 0xff, RZ, 0xc0, !PT ;  /* 0x000000ff7dff1812 */ /* 0x001fe2000784c0ff */
[----:B------:R-:W-:Y:S01]  /*3760*/  IMAD.SHL.U32 R87, R213, 0x8, RZ ;  /* 0x00000008d5577824 */ /* 0x000fe200078e00ff */
[----:B------:R-:W-:Y:S01]  /*3770*/  SHF.R.U32.HI R213, RZ, 0x1d, R213 ;  /* 0x0000001dffd57819 */ /* 0x000fe200000116d5 */
[----:B------:R0:W-:Y:S01]  /*3780*/  @P0 STG.E.128 [R88.64], R76 ;  /* 0x0000004c58000986 */ /* 0x0001e2000c101d04 */
[----:B------:R-:W-:Y:S02]  /*3790*/  @P1 FSEL R150, R150, RZ, P2 ;  /* 0x000000ff96961208 */ /* 0x000fe40001000000 */
[----:B------:R-:W-:Y:S02]  /*37a0*/  IADD3 R90, P2, R87, c[0x0][0x248], RZ ;  /* 0x00009200575a7a10 */ /* 0x000fe40007f5e0ff */
[----:B------:R-:W-:Y:S02]  /*37b0*/  @P1 LOP3.LUT P5, RZ, R125, 0xff0000, RZ, 0xc0, !PT ;  /* 0x00ff00007dff1812 */ /* 0x000fe400078ac0ff */
[----:B------:R-:W-:-:S02]  /*37c0*/  IADD3.X R91, R213, c[0x0][0x24c], RZ, P2, !PT ;  /* 0x00009300d55b7a10 */ /* 0x000fc400017fe4ff */
[----:B------:R-:W-:Y:S02]  /*37d0*/  @P1 LOP3.LUT P6, RZ, R125, 0xff000000, RZ, 0xc0, !PT ;  /* 0xff0000007dff1812 */ /* 0x000fe400078cc0ff */
[----:B------:R-:W-:Y:S01]  /*37e0*/  @P1 FSEL R149, R149, RZ, P5 ;  /* 0x000000ff95951208 */ /* 0x000fe20002800000 */
[----:B------:R0:W-:Y:S01]  /*37f0*/  STG.E.64 [R90.64], R84 ;  /* 0x000000545a007986 */ /* 0x0001e2000c101b04 */
[----:B------:R-:W-:Y:S02]  /*3800*/  @P1 FSEL R151, R151, RZ, P6 ;  /* 0x000000ff97971208 */ /* 0x000fe40003000000 */
[----:B------:R-:W-:Y:S02]  /*3810*/  @P1 F2FP.BF16.PACK_AB R152, RZ, R152 ;  /* 0x00000098ff98123e */ /* 0x000fe400000010ff */
[----:B------:R-:W-:Y:S02]  /*3820*/  @P1 F2FP.BF16.PACK_AB R149, RZ, R149 ;  /* 0x00000095ff95123e */ /* 0x000fe400000010ff */
[----:B------:R-:W-:-:S02]  /*3830*/  @P1 F2FP.BF16.PACK_AB R150, RZ, R150 ;  /* 0x00000096ff96123e */ /* 0x000fc400000010ff */
[----:B------:R-:W-:Y:S02]  /*3840*/  @P1 F2FP.BF16.PACK_AB R151, RZ, R151 ;  /* 0x00000097ff97123e */ /* 0x000fe400000010ff */
[----:B------:R-:W-:Y:S02]  /*3850*/  @P0 LEA R86, P5, R206, c[0x0][0x258], 0x4 ;  /* 0x00009600ce560a11 */ /* 0x000fe400078a20ff */
[----:B------:R-:W-:Y:S02]  /*3860*/  @P1 PRMT R212, R152, 0x7610, R212 ;  /* 0x0000761098d41816 */ /* 0x000fe400000000d4 */
[----:B------:R-:W-:Y:S02]  /*3870*/  @P1 PRMT R183, R149, 0x7610, R183 ;  /* 0x0000761095b71816 */ /* 0x000fe400000000b7 */
[----:B------:R-:W-:Y:S02]  /*3880*/  @P1 PRMT R184, R150, 0x7610, R184 ;  /* 0x0000761096b81816 */ /* 0x000fe400000000b8 */
        /* <DEDUP_REMOVED lines=10> */
.L_x_1053:
[----:B0-----:R-:W-:Y:S02]  /*3930*/  @P0 LEA.HI.X R87, R206, c[0x0][0x25c], RZ, 0x4, P5 ;  /* 0x00009700ce570a11 */ /* 0x001fe400028f24ff */
[----:B------:R-:W-:Y:S02]  /*3940*/  SEL R77, R148, R73, P3 ;  /* 0x00000049944d7207 */ /* 0x000fe40001800000 */
[----:B------:R-:W-:Y:S02]  /*3950*/  SEL R78, R147, R74, P3 ;  /* 0x0000004a934e7207 */ /* 0x000fe40001800000 */
[----:B------:R-:W-:Y:S02]  /*3960*/  SEL R76, R145, R72, P3 ;  /* 0x00000048914c7207 */ /* 0x000fe40001800000 */
[----:B------:R-:W-:Y:S02]  /*3970*/  SEL R79, R146, R75, P3 ;  /* 0x0000004b924f7207 */ /* 0x000fe40001800000 */
[----:B------:R-:W-:-:S02]  /*3980*/  @P1 LOP3.LUT P2, RZ, R210, 0xff0000, RZ, 0xc0, !PT ;  /* 0x00ff0000d2ff1812 */ /* 0x000fc4000784c0ff */
[----:B------:R-:W-:Y:S01]  /*3990*/  @P1 LOP3.LUT P6, RZ, R210, 0xff00, RZ, 0xc0, !PT ;  /* 0x0000ff00d2ff1812 */ /* 0x000fe200078cc0ff */
[----:B------:R0:W-:Y:S01]  /*39a0*/  @P0 STG.E.128 [R86.64], R76 ;  /* 0x0000004c56000986 */ /* 0x0001e2000c101d04 */
[----:B------:R-:W-:Y:S02]  /*39b0*/  @P1 FSEL R140, R140, RZ, P2 ;  /* 0x000000ff8c8c1208 */ /* 0x000fe40001000000 */
[----:B------:R-:W-:Y:S02]  /*39c0*/  @P1 FSEL R138, R138, RZ, P6 ;  /* 0x000000ff8a8a1208 */ /* 0x000fe40003000000 */
[C---:B------:R-:W-:Y:S02]  /*39d0*/  @P1 LOP3.LUT P5, RZ, R210.reuse, 0xff, RZ, 0xc0, !PT ;  /* 0x000000ffd2ff1812 */ /* 0x040fe400078ac0ff */
[----:B------:R-:W-:Y:S02]  /*39e0*/  @P1 LOP3.LUT P6, RZ, R210, 0xff000000, RZ, 0xc0, !PT ;  /* 0xff000000d2ff1812 */ /* 0x000fe400078cc0ff */
[----:B------:R-:W-:-:S02]  /*39f0*/  @P1 FSEL R143, R143, RZ, P5 ;  /* 0x000000ff8f8f1208 */ /* 0x000fc40002800000 */
[----:B------:R-:W-:Y:S02]  /*3a00*/  @P1 FSEL R144, R144, RZ, P6 ;  /* 0x000000ff90901208 */ /* 0x000fe40003000000 */
[----:B------:R-:W-:Y:S02]  /*3a10*/  @P1 F2FP.BF16.PACK_AB R138, RZ, R138 ;  /* 0x0000008aff8a123e */ /* 0x000fe400000010ff */
[----:B------:R-:W-:Y:S02]  /*3a20*/  @P1 F2FP.BF16.PACK_AB R140, RZ, R140 ;  /* 0x0000008cff8c123e */ /* 0x000fe400000010ff */
[----:B------:R-:W-:Y:S01]  /*3a30*/  @P1 F2FP.BF16.PACK_AB R143, RZ, R143 ;  /* 0x0000008fff8f123e */ /* 0x000fe200000010ff */
[----:B0-----:R-:W-:Y:S01]  /*3a40*/  IMAD.SHL.U32 R86, R206, 0x8, RZ ;  /* 0x00000008ce567824 */ /* 0x001fe200078e00ff */
[----:B------:R-:W-:Y:S02]  /*3a50*/  SHF.R.U32.HI R206, RZ, 0x1d, R206 ;  /* 0x0000001dffce7819 */ /* 0x000fe400000116ce */
[----:B------:R-:W-:-:S02]  /*3a60*/  SHF.L.U32 R87, R207, 0x3, RZ ;  /* 0x00000003cf577819 */ /* 0x000fc400000006ff */
[----:B------:R-:W-:Y:S02]  /*3a70*/  IADD3 R84, P2, R86, c[0x0][0x248], RZ ;  /* 0x0000920056547a10 */ /* 0x000fe40007f5e0ff */
[----:B------:R-:W-:Y:S02]  /*3a80*/  @P1 F2FP.BF16.PACK_AB R144, RZ, R144 ;  /* 0x00000090ff90123e */ /* 0x000fe400000010ff */
[----:B------:R-:W-:Y:S02]  /*3a90*/  IADD3.X R85, R206, c[0x0][0x24c], RZ, P2, !PT ;  /* 0x00009300ce557a10 */ /* 0x000fe400017fe4ff */
[----:B------:R-:W-:Y:S02]  /*3aa0*/  SHF.R.U32.HI R88, RZ, 0x1d, R207 ;  /* 0x0000001dff587819 */ /* 0x000fe400000116cf */
[----:B------:R-:W-:Y:S01]  /*3ab0*/  IADD3 R76, P5, R87, c[0x0][0x248], RZ ;  /* 0x00009200574c7a10 */ /* 0x000fe20007fbe0ff */
[----:B------:R0:W-:Y:S01]  /*3ac0*/  STG.E.64 [R84.64], R82 ;  /* 0x0000005254007986 */ /* 0x0001e2000c101b04 */
[----:B------:R-:W-:-:S02]  /*3ad0*/  @P0 LEA R78, P2, R207, c[0x0][0x258], 0x4 ;  /* 0x00009600cf4e0a11 */ /* 0x000fc400078420ff */
[----:B------:R-:W-:Y:S02]  /*3ae0*/  @P1 PRMT R212, R138, 0x7610, R212 ;  /* 0x000076108ad41816 */ /* 0x000fe400000000d4 */
[----:B------:R-:W-:Y:S02]  /*3af0*/  @P1 PRMT R183, R140, 0x7610, R183 ;  /* 0x000076108cb71816 */ /* 0x000fe400000000b7 */
[----:B------:R-:W-:Y:S02]  /*3b00*/  @P1 PRMT R184, R143, 0x7610, R184 ;  /* 0x000076108fb81816 */ /* 0x000fe400000000b8 */
[----:B------:R-:W-:Y:S02]  /*3b10*/  @P1 PRMT R182, R144, 0x7610, R182 ;  /* 0x0000761090b61816 */ /* 0x000fe400000000b6 */
[----:B------:R-:W-:Y:S02]  /*3b20*/  SEL R73, R142, R73, P3 ;  /* 0x000000498e497207 */ /* 0x000fe40001800000 */
[----:B------:R-:W-:-:S02]  /*3b30*/  SEL R74, R141, R74, P3 ;  /* 0x0000004a8d4a7207 */ /* 0x000fc40001800000 */
[----:B------:R-:W-:Y:S02]  /*3b40*/  SEL R72, R139, R72, P3 ;  /* 0x000000488b487207 */ /* 0x000fe40001800000 */
[----:B------:R-:W-:Y:S02]  /*3b50*/  SEL R75, R216, R75, P3 ;  /* 0x0000004bd84b7207 */ /* 0x000fe40001800000 */
[----:B------:R-:W-:Y:S02]  /*3b60*/  IADD3.X R77, R88, c[0x0][0x24c], RZ, P5, !PT ;  /* 0x00009300584d7a10 */ /* 0x000fe40002ffe4ff */
[----:B------:R-:W-:Y:S01]  /*3b70*/  @P0 LEA.HI.X R79, R207, c[0x0][0x25c], RZ, 0x4, P2 ;  /* 0x00009700cf4f0a11 */ /* 0x000fe200010f24ff */
        /* <DEDUP_REMOVED lines=9> */
.L_x_1054:
[----:B0-----:R0:W-:Y:S01]  /*3c10*/  @P0 STG.E.128 [R78.64], R72 ;  /* 0x000000484e000986 */ /* 0x0011e2000c101d04 */
[C---:B------:R-:W-:Y:S02]  /*3c20*/  @P1 LOP3.LUT P2, RZ, R211.reuse, 0xff00, RZ, 0xc0, !PT ;  /* 0x0000ff00d3ff1812 */ /* 0x040fe4000784c0ff */
[C---:B------:R-:W-:Y:S01]  /*3c30*/  @P1 LOP3.LUT P3, RZ, R211.reuse, 0xff0000, RZ, 0xc0, !PT ;  /* 0x00ff0000d3ff1812 */ /* 0x040fe2000786c0ff */
[----:B------:R0:W-:Y:S01]  /*3c40*/  STG.E.64 [R76.64], R80 ;  /* 0x000000504c007986 */ /* 0x0001e2000c101b04 */
        /* <DEDUP_REMOVED lines=23> */
.L_x_1055:
[----:B0-----:R-:W-:-:S04]  /*3dc0*/  LOP3.LUT P0, RZ, R185, 0xff, RZ, 0xc0, !PT ;  /* 0x000000ffb9ff7812 */ /* 0x001fc8000780c0ff */
[----:B------:R-:W-:Y:S01]  /*3dd0*/  SEL R185, RZ, 0x1, P0 ;  /* 0x00000001ffb97807 */ /* 0x000fe20000000000 */
[----:B------:R-:W-:Y:S01]  /*3de0*/  @P4 CALL.REL.NOINC `(.L_x_1056) ;  /* 0x0000001000004944 */ /* 0x000fe20003c00000 */
[----:B------:R-:W-:Y:S05]  /*3df0*/  BRA `(.L_x_1057) ;  /* 0xffffcc6000007947 */ /* 0x000fea000383ffff */
.L_x_1056:
        /* <DEDUP_REMOVED lines=80> */
.L_x_1048:
        /* <DEDUP_REMOVED lines=31> */
.L_x_1049:
[----:B------:R-:W-:Y:S01]  /*44f0*/  IMAD.MOV.U32 R80, RZ, RZ, R84 ;  /* 0x000000ffff507224 */ /* 0x000fe200078e0054 */
[----:B------:R-:W-:Y:S01]  /*4500*/  MOV R82, 0x1f ;  /* 0x0000001f00527802 */ /* 0x000fe20000000f00 */
[----:B------:R-:W-:Y:S01]  /*4510*/  IMAD.MOV.U32 R85, RZ, RZ, 0x10 ;  /* 0x00000010ff557424 */ /* 0x000fe200078e00ff */
[----:B------:R-:W-:Y:S01]  /*4520*/  MOV R76, 0x4550 ;  /* 0x00004550004c7802 */ /* 0x000fe20000000f00 */
[----:B------:R-:W-:-:S02]  /*4530*/  IMAD.MOV.U32 R87, RZ, RZ, -0x1 ;  /* 0xffffffffff577424 */ /* 0x000fc400078e00ff */
[----:B-----5:R-:W-:Y:S05]  /*4540*/  CALL.REL.NOINC `($__internal_41_$__cuda_sm70_shflsync_down_p) ;  /* 0x0000046000007944 */ /* 0x020fea0003c00000 */
[----:B-1----:R-:W-:Y:S01]  /*4550*/  IMAD.MOV.U32 R79, RZ, RZ, R80 ;  /* 0x000000ffff4f7224 */ /* 0x002fe200078e0050 */
[----:B0-----:R-:W-:Y:S05]  /*4560*/  BRA `(.L_x_1058) ;  /* 0xffffde0000007947 */ /* 0x001fea000383ffff */
.L_x_1050:
[----:B------:R-:W-:Y:S01]  /*4570*/  MOV R80, R81 ;  /* 0x0000005100507202 */ /* 0x000fe20000000f00 */
[----:B------:R-:W-:Y:S01]  /*4580*/  IMAD.MOV.U32 R85, RZ, RZ, 0x10 ;  /* 0x00000010ff557424 */ /* 0x000fe200078e00ff */
[----:B------:R-:W-:Y:S01]  /*4590*/  MOV R87, 0xffffffff ;  /* 0xffffffff00577802 */ /* 0x000fe20000000f00 */
[----:B------:R-:W-:Y:S01]  /*45a0*/  IMAD.MOV.U32 R82, RZ, RZ, 0x1f ;  /* 0x0000001fff527424 */ /* 0x000fe200078e00ff */
[----:B------:R-:W-:-:S02]  /*45b0*/  MOV R76, 0x45d0 ;  /* 0x000045d0004c7802 */ /* 0x000fc40000000f00 */
[----:B01---5:R-:W-:Y:S05]  /*45c0*/  CALL.REL.NOINC `($__internal_41_$__cuda_sm70_shflsync_down_p) ;  /* 0x000003e000007944 */ /* 0x023fea0003c00000 */
[----:B------:R-:W-:Y:S01]  /*45d0*/  FADD.FTZ R84, R84, R79 ;  /* 0x0000004f54547221 */ /* 0x000fe20000010000 */
[----:B0-----:R-:W-:Y:S01]  /*45e0*/  MOV R87, 0xffffffff ;  /* 0xffffffff00577802 */ /* 0x001fe20000000f00 */
[----:B-1----:R-:W-:Y:S01]  /*45f0*/  FADD.FTZ R81, R81, R80 ;  /* 0x0000005051517221 */ /* 0x002fe20000010000 */
[----:B------:R-:W-:Y:S01]  /*4600*/  MOV R76, 0x4650 ;  /* 0x00004650004c7802 */ /* 0x000fe20000000f00 */
[----:B------:R-:W-:-:S02]  /*4610*/  IMAD.MOV.U32 R85, RZ, RZ, 0x8 ;  /* 0x00000008ff557424 */ /* 0x000fc400078e00ff */
[----:B------:R-:W-:Y:S02]  /*4620*/  IMAD.MOV.U32 R82, RZ, RZ, 0x1f ;  /* 0x0000001fff527424 */ /* 0x000fe400078e00ff */
[----:B------:R-:W-:Y:S02]  /*4630*/  IMAD.MOV.U32 R80, RZ, RZ, R84 ;  /* 0x000000ffff507224 */ /* 0x000fe400078e0054 */
[----:B------:R-:W-:Y:S05]  /*4640*/  CALL.REL.NOINC `($__internal_41_$__cuda_sm70_shflsync_down_p) ;  /* 0x0000036000007944 */ /* 0x000fea0003c00000 */
[----:B-1----:R-:W-:Y:S01]  /*4650*/  IMAD.MOV.U32 R79, RZ, RZ, R80 ;  /* 0x000000ffff4f7224 */ /* 0x002fe200078e0050 */
[----:B------:R-:W-:Y:S01]  /*4660*/  MOV R80, R81 ;  /* 0x0000005100507202 */ /* 0x000fe20000000f00 */
[----:B0-----:R-:W-:Y:S01]  /*4670*/  IMAD.MOV.U32 R85, RZ, RZ, 0x8 ;  /* 0x00000008ff557424 */ /* 0x001fe200078e00ff */
[----:B------:R-:W-:Y:S01]  /*4680*/  MOV R87, 0xffffffff ;  /* 0xffffffff00577802 */ /* 0x000fe20000000f00 */
[----:B------:R-:W-:Y:S01]  /*4690*/  IMAD.MOV.U32 R82, RZ, RZ, 0x1f ;  /* 0x0000001fff527424 */ /* 0x000fe200078e00ff */
[----:B------:R-:W-:Y:S02]  /*46a0*/  MOV R76, 0x46c0 ;  /* 0x000046c0004c7802 */ /* 0x000fe40000000f00 */
[----:B------:R-:W-:Y:S05]  /*46b0*/  CALL.REL.NOINC `($__internal_41_$__cuda_sm70_shflsync_down_p) ;  /* 0x000002f000007944 */ /* 0x000fea0003c00000 */
        /* <DEDUP_REMOVED lines=23> */
[----:B0-----:R-:W-:Y:S01]  /*4830*/  HFMA2.MMA R82, -RZ, RZ, 0, 1.847743988037109375e-06 ;  /* 0x0000001fff527435 */ /* 0x001fe200000001ff */
[----:B-1----:R-:W-:Y:S01]  /*4840*/  IMAD.MOV.U32 R79, RZ, RZ, R80 ;  /* 0x000000ffff4f7224 */ /* 0x002fe200078e0050 */
[----:B------:R-:W-:Y:S01]  /*4850*/  MOV R80, R83 ;  /* 0x0000005300507202 */ /* 0x000fe20000000f00 */
[----:B------:R-:W-:Y:S01]  /*4860*/  IMAD.MOV.U32 R85, RZ, RZ, 0x2 ;  /* 0x00000002ff557424 */ /* 0x000fe200078e00ff */
[----:B------:R-:W-:Y:S01]  /*4870*/  MOV R76, 0x48a0 ;  /* 0x000048a0004c7802 */ /* 0x000fe20000000f00 */
[----:B------:R-:W-:Y:S02]  /*4880*/  IMAD.MOV.U32 R87, RZ, RZ, -0x1 ;  /* 0xffffffffff577424 */ /* 0x000fe400078e00ff */
[----:B------:R-:W-:Y:S05]  /*4890*/  CALL.REL.NOINC `($__internal_41_$__cuda_sm70_shflsync_down_p) ;  /* 0x0000011000007944 */ /* 0x000fea0003c00000 */
[----:B------:R-:W-:Y:S01]  /*48a0*/  FADD.FTZ R81, R79, R84 ;  /* 0x000000544f517221 */ /* 0x000fe20000010000 */
[----:B0-----:R-:W-:Y:S01]  /*48b0*/  MOV R85, 0x1 ;  /* 0x0000000100557802 */ /* 0x001fe20000000f00 */
[----:B-1----:R-:W-:Y:S01]  /*48c0*/  FADD.FTZ R83, R83, R80 ;  /* 0x0000005053537221 */ /* 0x002fe20000010000 */
[----:B------:R-:W-:Y:S01]  /*48d0*/  MOV R87, 0xffffffff ;  /* 0xffffffff00577802 */ /* 0x000fe20000000f00 */
[----:B------:R-:W-:Y:S01]  /*48e0*/  IMAD.MOV.U32 R82, RZ, RZ, 0x1f ;  /* 0x0000001fff527424 */ /* 0x000fe200078e00ff */
[----:B------:R-:W-:Y:S01]  /*48f0*/  MOV R76, 0x4920 ;  /* 0x00004920004c7802 */ /* 0x000fe20000000f00 */
[----:B------:R-:W-:-:S02]  /*4900*/  IMAD.MOV.U32 R80, RZ, RZ, R81 ;  /* 0x000000ffff507224 */ /* 0x000fc400078e0051 */
[----:B------:R-:W-:Y:S05]  /*4910*/  CALL.REL.NOINC `($__internal_41_$__cuda_sm70_shflsync_down_p) ;  /* 0x0000009000007944 */ /* 0x000fea0003c00000 */
[----:B0-----:R-:W-:Y:S01]  /*4920*/  HFMA2.MMA R85, -RZ, RZ, 0, 5.9604644775390625e-08 ;  /* 0x00000001ff557435 */ /* 0x001fe200000001ff */
[----:B-1----:R-:W-:Y:S01]  /*4930*/  MOV R92, R80 ;  /* 0x00000050005c7202 */ /* 0x002fe20000000f00 */
[----:B------:R-:W-:Y:S01]  /*4940*/  IMAD.MOV.U32 R80, RZ, RZ, R83 ;  /* 0x000000ffff507224 */ /* 0x000fe200078e0053 */
[----:B------:R-:W-:Y:S01]  /*4950*/  MOV R87, 0xffffffff ;  /* 0xffffffff00577802 */ /* 0x000fe20000000f00 */
[----:B------:R-:W-:Y:S01]  /*4960*/  IMAD.MOV.U32 R82, RZ, RZ, 0x1f ;  /* 0x0000001fff527424 */ /* 0x000fe200078e00ff */
[----:B------:R-:W-:-:S02]  /*4970*/  MOV R76, 0x4990 ;  /* 0x00004990004c7802 */ /* 0x000fc40000000f00 */
[----:B------:R-:W-:Y:S05]  /*4980*/  CALL.REL.NOINC `($__internal_41_$__cuda_sm70_shflsync_down_p) ;  /* 0x0000002000007944 */ /* 0x000fea0003c00000 */
[----:B-1----:R-:W-:Y:S01]  /*4990*/  IMAD.MOV.U32 R76, RZ, RZ, R80 ;  /* 0x000000ffff4c7224 */ /* 0x002fe200078e0050 */
[----:B0-----:R-:W-:Y:S05]  /*49a0*/  BRA `(.L_x_1059) ;  /* 0xffffdae000007947 */ /* 0x001fea000383ffff */
        .weak           $__internal_41_$__cuda_sm70_shflsync_down_p
        .type           $__internal_41_$__cuda_sm70_shflsync_down_p,@function
        .size           $__internal_41_$__cuda_sm70_shflsync_down_p,(.L_x_2788 - $__internal_41_$__cuda_sm70_shflsync_down_p)
$__internal_41_$__cuda_sm70_shflsync_down_p:
[----:B------:R-:W-:Y:S01]  /*49b0*/  HFMA2.MMA R77, -RZ, RZ, 0, 0 ;  /* 0x00000000ff4d7435 */ /* 0x000fe200000001ff */
[----:B------:R-:W-:Y:S04]  /*49c0*/  WARPSYNC R87 ;  /* 0x0000005700007348 */ /* 0x000fe80003800000 */
[----:B------:R0:W1:Y:S01]  /*49d0*/  SHFL.DOWN PT, R80, R80, R85, R82 ;  /* 0x0800005550507389 */ /* 0x00006200000e0052 */
[----:B------:R-:W-:Y:S05]  /*49e0*/  RET.REL.NODEC R76 `(_ZN10layer_norm31ln_parallel_residual_bwd_kernelINS_13Kernel_traitsI13__nv_bfloat16S2_fS2_fjLj5120ELj1ELj1ELj8ELj8ENS_18Kernel_traits_baseILj5120ES2_S2_fS2_fjLj256EEEEELb1ELb0ELb1EEEvNS_9BwdParamsE) ;  /* 0xffffb6104c007950 */ /* 0x000fea0003c3ffff */
.L_x_1060:
        /* <DEDUP_REMOVED lines=9> */
.L_x_2788:


//--------------------- .text._ZN10layer_norm22ln_bwd_finalize_kernelINS_22Kernel_traits_finalizeILj5120E13__nv_bfloat16S2_fS2_fjLb0ELj1024ELj4ENS_18Kernel_traits_baseILj5120ES2_S2_fS2_fjLj1024EEEEELb0ELb0EEEvNS_9BwdParamsE --------------------------
	.section	.text._ZN10layer_norm22ln_bwd_finalize_kernelINS_22Kernel_traits_finalizeILj5120E13__nv_bfloat16S2_fS2_fjLb0ELj1024ELj4ENS_18Kernel_traits_baseILj5120ES2_S2_fS2_fjLj1024EEEEELb0ELb0EEEvNS_9BwdParamsE,"ax",@progbits
	.sectioninfo	@"SHI_REGISTERS=30"
	.align	128
        .global         _ZN10layer_norm22ln_bwd_finalize_kernelINS_22Kernel_traits_finalizeILj5120E13__nv_bfloat16S2_fS2_fjLb0ELj1024ELj4ENS_18Kernel_traits_baseILj5120ES2_S2_fS2_fjLj1024EEEEELb0ELb0EEEvNS_9BwdParamsE
        .type           _ZN10layer_norm22ln_bwd_finalize_kernelINS_22Kernel_traits_finalizeILj5120E13__nv_bfloat16S2_fS2_fjLb0ELj1024ELj4ENS_18Kernel_traits_baseILj5120ES2_S2_fS2_fjLj1024EEEEELb0ELb0EEEvNS_9BwdParamsE,@function
        .size           _ZN10layer_norm22ln_bwd_finalize_kernelINS_22Kernel_traits_finalizeILj5120E13__nv_bfloat16S2_fS2_fjLb0ELj1024ELj4ENS_18Kernel_traits_baseILj5120ES2_S2_fS2_fjLj1024EEEEELb0ELb0EEEvNS_9BwdParamsE,(.L_x_2789 - _ZN10layer_norm22ln_bwd_finalize_kernelINS_22Kernel_traits_finalizeILj5120E13__nv_bfloat16S2_fS2_fjLb0ELj1024ELj4ENS_18Kernel_traits_baseILj5120ES2_S2_fS2_fjLj1024EEEEELb0ELb0EEEvNS_9BwdParamsE)
        .other          _ZN10layer_norm22ln_bwd_finalize_kernelINS_22Kernel_traits_finalizeILj5120E13__nv_bfloat16S2_fS2_fjLb0ELj1024ELj4ENS_18Kernel_traits_baseILj5120ES2_S2_fS2_fjLj1024EEEEELb0ELb0EEEvNS_9BwdParamsE,@"STO_CUDA_ENTRY STV_DEFAULT"
_ZN10layer_norm22ln_bwd_finalize_kernelINS_22Kernel_traits_finalizeILj5120E13__nv_bfloat16S2_fS2_fjLb0ELj1024ELj4ENS_18Kernel_traits_baseILj5120ES2_S2_fS2_fjLj1024EEEEELb0ELb0EEEvNS_9BwdParamsE:
.text._ZN10layer_norm22ln_bwd_finalize_kernelINS_22Kernel_traits_finalizeILj5120E13__nv_bfloat16S2_fS2_fjLb0ELj1024ELj4ENS_18Kernel_traits_baseILj5120ES2_S2_fS2_fjLj1024EEEEELb0ELb0EEEvNS_9BwdParamsE:
        /* <DEDUP_REMOVED lines=19> */
.L_x_1074:
        /* <DEDUP_REMOVED lines=28> */
.L_x_1065:
        /* <DEDUP_REMOVED lines=35> */
.L_x_1064:
[----:B------:R-:W-:Y:S05]  /*0520*/  BSYNC B1 ;  /* 0x0000000000017941 */ /* 0x000fea0003800000 */
.L_x_1063:
        /* <DEDUP_REMOVED lines=23> */
.L_x_1067:
[----:B------:R-:W-:Y:S05]  /*06a0*/  BSYNC B1 ;  /* 0x0000000000017941 */ /* 0x000fea0003800000 */
.L_x_1066:
        /* <DEDUP_REMOVED lines=11> */
.L_x_1068:
[----:B------:R-:W-:Y:S05]  /*0760*/  BSYNC B1 ;  /* 0x0000000000017941 */ /* 0x000fea0003800000 */
.L_x_1062:
[----:B------:R-:W-:Y:S05]  /*0770*/  BSYNC B0 ;  /* 0x0000000000007941 */ /* 0x000fea0003800000 */
.L_x_1061:
        /* <DEDUP_REMOVED lines=11> */
.L_x_1075:
        /* <DEDUP_REMOVED lines=18> */
.L_x_1076:
[----:B---3--:R-:W-:Y:S02]  /*0950*/  FADD.FTZ R4, R4, R9 ;  /* 0x0000000904047221 */ /* 0x008fe40000010000 */
[----:B-12---:R-:W-:-:S03]  /*0960*/  FADD.FTZ R6, R5, R6 ;  /* 0x0000000605067221 */ /* 0x006fc60000010000 */
[----:B------:R1:W-:Y:S04]  /*0970*/  @!P1 STS [R17.X4+0x2000], R4 ;  /* 0x0020000411009388 */ /* 0x0003e80000004800 */
[----:B------:R1:W-:Y:S02]  /*0980*/  @!P1 STS [R17.X4+0x2080], R6 ;  /* 0x0020800611009388 */ /* 0x0003e40000004800 */
.L_x_1069:
        /* <DEDUP_REMOVED lines=17> */
.L_x_1073:
[----:B------:R-:W-:Y:S05]  /*0aa0*/  BSYNC B0 ;  /* 0x0000000000007941 */ /* 0x000fea0003800000 */
.L_x_1072:
[C---:B------:R-:W-:Y:S02]  /*0ab0*/  ISETP.GT.U32.AND P1, PT, R18.reuse, -0x1401, PT ;  /* 0xffffebff1200780c */ /* 0x040fe40003f24070 */
[----:B------:R-:W-:Y:S02]  /*0ac0*/  IADD3 R18, R18, 0x1400, RZ ;  /* 0x0000140012127810 */ /* 0x000fe40007ffe0ff */
[----:B------:R-:W-:-:S09]  /*0ad0*/  IADD3 R19, R19, 0xa00, RZ ;  /* 0x00000a0013137810 */ /* 0x000fd20007ffe0ff */
[----:B01----:R-:W-:Y:S05]  /*0ae0*/  @P1 BRA `(.L_x_1074) ;  /* 0xfffff64000001947 */ /* 0x003fea000383ffff */
[----:B------:R-:W-:Y:S05]  /*0af0*/  EXIT ;  /* 0x000000000000794d */ /* 0x000fea0003800000 */
.L_x_1070:
[----:B--2---:R-:W-:Y:S01]  /*0b00*/  IMAD.MOV.U32 R9, RZ, RZ, R5 ;  /* 0x000000ffff097224 */ /* 0x004fe200078e0005 */
[----:B------:R-:W-:Y:S01]  /*0b10*/  MOV R8, 0x1 ;  /* 0x0000000100087802 */ /* 0x000fe20000000f00 */
[----:B------:R-:W-:Y:S01]  /*0b20*/  IMAD.MOV.U32 R7, RZ, RZ, 0x1f ;  /* 0x0000001fff077424 */ /* 0x000fe200078e00ff */
[----:B------:R-:W-:Y:S02]  /*0b30*/  MOV R10, 0xffffffff ;  /* 0xffffffff000a7802 */ /* 0x000fe40000000f00 */
[----:B------:R-:W-:Y:S02]  /*0b40*/  MOV R2, 0xb60 ;  /* 0x00000b6000027802 */ /* 0x000fe40000000f00 */
[----:B01----:R-:W-:Y:S05]  /*0b50*/  CALL.REL.NOINC `($__internal_42_$__cuda_sm70_shflsync_bfly_p) ;  /* 0x000003b000007944 */ /* 0x003fea0003c00000 */
[----:B-1----:R-:W-:Y:S01]  /*0b60*/  IMAD.MOV.U32 R2, RZ, RZ, R7 ;  /* 0x000000ffff027224 */ /* 0x002fe200078e0007 */
[----:B0-----:R-:W-:Y:S05]  /*0b70*/  BRA `(.L_x_1075) ;  /* 0xfffffcb000007947 */ /* 0x001fea000383ffff */
.L_x_1071:
[----:B------:R-:W-:Y:S01]  /*0b80*/  HFMA2.MMA R8, -RZ, RZ, 0, 1.1920928955078125e-07 ;  /* 0x00000002ff087435 */ /* 0x000fe200000001ff */
[----:B------:R-:W-:Y:S01]  /*0b90*/  IMAD.MOV.U32 R7, RZ, RZ, 0x1f ;  /* 0x0000001fff077424 */ /* 0x000fe200078e00ff */
[----:B------:R-:W-:Y:S02]  /*0ba0*/  MOV R10, 0xffffffff ;  /* 0xffffffff000a7802 */ /* 0x000fe40000000f00 */
[----:B------:R-:W-:-:S02]  /*0bb0*/  MOV R2, 0xbd0 ;  /* 0x00000bd000027802 */ /* 0x000fc40000000f00 */
[----:B012---:R-:W-:Y:S05]  /*0bc0*/  CALL.REL.NOINC `($__internal_42_$__cuda_sm70_shflsync_bfly_p) ;  /* 0x0000034000007944 */ /* 0x007fea0003c00000 */
[----:B01----:R-:W-:Y:S01]  /*0bd0*/  FADD.FTZ R9, R9, R7 ;  /* 0x0000000709097221 */ /* 0x003fe20000010000 */
[----:B------:R-:W-:Y:S01]  /*0be0*/  HFMA2.MMA R7, -RZ, RZ, 0, 1.847743988037109375e-06 ;  /* 0x0000001fff077435 */ /* 0x000fe200000001ff */
[----:B------:R-:W-:Y:S01]  /*0bf0*/  IMAD.MOV.U32 R8, RZ, RZ, 0x4 ;  /* 0x00000004ff087424 */ /* 0x000fe200078e00ff */
[----:B------:R-:W-:Y:S01]  /*0c00*/  MOV R2, 0xc30 ;  /* 0x00000c3000027802 */ /* 0x000fe20000000f00 */
[----:B------:R-:W-:-:S03]  /*0c10*/  IMAD.MOV.U32 R10, RZ, RZ, -0x1 ;  /* 0xffffffffff0a7424 */ /* 0x000fc600078e00ff */
[----:B------:R-:W-:Y:S05]  /*0c20*/  CALL.REL.NOINC `($__internal_42_$__cuda_sm70_shflsync_bfly_p) ;  /* 0x000002e000007944 */ /* 0x000fea0003c00000 */
[----:B01----:R-:W-:Y:S01]  /*0c30*/  FADD.FTZ R9, R9, R7 ;  /* 0x0000000709097221 */ /* 0x003fe20000010000 */
[----:B------:R-:W-:Y:S01]  /*0c40*/  HFMA2.MMA R7, -RZ, RZ, 0, 1.847743988037109375e-06 ;  /* 0x0000001fff077435 */ /* 0x000fe200000001ff */
[----:B------:R-:W-:Y:S01]  /*0c50*/  MOV R8, 0x8 ;  /* 0x0000000800087802 */ /* 0x000fe20000000f00 */
[----:B------:R-:W-:Y:S01]  /*0c60*/  IMAD.MOV.U32 R10, RZ, RZ, -0x1 ;  /* 0xffffffffff0a7424 */ /* 0x000fe200078e00ff */
[----:B------:R-:W-:-:S03]  /*0c70*/  MOV R2, 0xc90 ;  /* 0x00000c9000027802 */ /* 0x000fc60000000f00 */
[----:B------:R-:W-:Y:S05]  /*0c80*/  CALL.REL.NOINC `($__internal_42_$__cuda_sm70_shflsync_bfly_p) ;  /* 0x0000028000007944 */ /* 0x000fea0003c00000 */
[----:B-1----:R-:W-:Y:S01]  /*0c90*/  FADD.FTZ R6, R9, R7 ;  /* 0x0000000709067221 */ /* 0x002fe20000010000 */
[----:B------:R-:W-:Y:S01]  /*0ca0*/  HFMA2.MMA R7, -RZ, RZ, 0, 1.847743988037109375e-06 ;  /* 0x0000001fff077435 */ /* 0x000fe200000001ff */
[----:B0-----:R-:W-:Y:S01]  /*0cb0*/  MOV R8, 0x10 ;  /* 0x0000001000087802 */ /* 0x001fe20000000f00 */
[----:B------:R-:W-:Y:S01]  /*0cc0*/  IMAD.MOV.U32 R10, RZ, RZ, -0x1 ;  /* 0xffffffffff0a7424 */ /* 0x000fe200078e00ff */
[----:B------:R-:W-:-:S02]  /*0cd0*/  MOV R2, 0xd00 ;  /* 0x00000d0000027802 */ /* 0x000fc40000000f00 */
[----:B------:R-:W-:Y:S02]  /*0ce0*/  MOV R9, R6 ;  /* 0x0000000600097202 */ /* 0x000fe40000000f00 */
[----:B------:R-:W-:Y:S05]  /*0cf0*/  CALL.REL.NOINC `($__internal_42_$__cuda_sm70_shflsync_bfly_p) ;  /* 0x0000021000007944 */ /* 0x000fea0003c00000 */
[----:B0-----:R-:W-:Y:S01]  /*0d00*/  HFMA2.MMA R8, -RZ, RZ, 0, 5.9604644775390625e-08 ;  /* 0x00000001ff087435 */ /* 0x001fe200000001ff */
[----:B-1----:R-:W-:Y:S01]  /*0d10*/  MOV R5, R7 ;  /* 0x0000000700057202 */ /* 0x002fe20000000f00 */
[----:B------:R-:W-:Y:S01]  /*0d20*/  IMAD.MOV.U32 R9, RZ, RZ, R4 ;  /* 0x000000ffff097224 */ /* 0x000fe200078e0004 */
[----:B------:R-:W-:Y:S01]  /*0d30*/  MOV R7, 0x1f ;  /* 0x0000001f00077802 */ /* 0x000fe20000000f00 */
[----:B------:R-:W-:Y:S01]  /*0d40*/  IMAD.MOV.U32 R10, RZ, RZ, -0x1 ;  /* 0xffffffffff0a7424 */ /* 0x000fe200078e00ff */
[----:B------:R-:W-:Y:S02]  /*0d50*/  MOV R2, 0xd70 ;  /* 0x00000d7000027802 */ /* 0x000fe40000000f00 */
[----:B------:R-:W-:Y:S05]  /*0d60*/  CALL.REL.NOINC `($__internal_42_$__cuda_sm70_shflsync_bfly_p) ;  /* 0x000001a000007944 */ /* 0x000fea0003c00000 */
[----:B0-----:R-:W-:Y:S01]  /*0d70*/  HFMA2.MMA R8, -RZ, RZ, 0, 1.1920928955078125e-07 ;  /* 0x00000002ff087435 */ /* 0x001fe200000001ff */
[----:B-1----:R-:W-:Y:S01]  /*0d80*/  FADD.FTZ R9, R4, R7 ;  /* 0x0000000704097221 */ /* 0x002fe20000010000 */
[----:B------:R-:W-:Y:S01]  /*0d90*/  MOV R7, 0x1f ;  /* 0x0000001f00077802 */ /* 0x000fe20000000f00 */
[----:B------:R-:W-:Y:S01]  /*0da0*/  IMAD.MOV.U32 R10, RZ, RZ, -0x1 ;  /* 0xffffffffff0a7424 */ /* 0x000fe200078e00ff */
[----:B------:R-:W-:Y:S02]  /*0db0*/  MOV R2, 0xdd0 ;  /* 0x00000dd000027802 */ /* 0x000fe40000000f00 */
[----:B------:R-:W-:Y:S05]  /*0dc0*/  CALL.REL.NOINC `($__internal_42_$__cuda_sm70_shflsync_bfly_p) ;  /* 0x0000014000007944 */ /* 0x000fea0003c00000 */
[----:B0-----:R-:W-:Y:S01]  /*0dd0*/  HFMA2.MMA R8, -RZ, RZ, 0, 2.384185791015625e-07 ;  /* 0x00000004ff087435 */ /* 0x001fe200000001ff */
[----:B-1----:R-:W-:Y:S01]  /*0de0*/  FADD.FTZ R9, R9, R7 ;  /* 0x0000000709097221 */ /* 0x002fe20000010000 */
[----:B------:R-:W-:Y:S01]  /*0df0*/  MOV R7, 0x1f ;  /* 0x0000001f00077802 */ /* 0x000fe20000000f00 */
[----:B------:R-:W-:Y:S01]  /*0e00*/  IMAD.MOV.U32 R10, RZ, RZ, -0x1 ;  /* 0xffffffffff0a7424 */ /* 0x000fe200078e00ff */
[----:B------:R-:W-:-:S02]  /*0e10*/  MOV R2, 0xe30 ;  /* 0x00000e3000027802 */ /* 0x000fc40000000f00 */
[----:B------:R-:W-:Y:S05]  /*0e20*/  CALL.REL.NOINC `($__internal_42_$__cuda_sm70_shflsync_bfly_p) ;  /* 0x000000e000007944 */ /* 0x000fea0003c00000 */
[----:B0-----:R-:W-:Y:S01]  /*0e30*/  HFMA2.MMA R8, -RZ, RZ, 0, 4.76837158203125e-07 ;  /* 0x00000008ff087435 */ /* 0x001fe200000001ff */
[----:B-1----:R-:W-:Y:S01]  /*0e40*/  FADD.FTZ R9, R9, R7 ;  /* 0x0000000709097221 */ /* 0x002fe20000010000 */
[----:B------:R-:W-:Y:S01]  /*0e50*/  MOV R7, 0x1f ;  /* 0x0000001f00077802 */ /* 0x000fe20000000f00 */
[----:B------:R-:W-:Y:S01]  /*0e60*/  IMAD.MOV.U32 R10, RZ, RZ, -0x1 ;  /* 0xffffffffff0a7424 */ /* 0x000fe200078e00ff */
[----:B------:R-:W-:-:S02]  /*0e70*/  MOV R2, 0xe90 ;  /* 0x00000e9000027802 */ /* 0x000fc40000000f00 */
[----:B------:R-:W-:Y:S05]  /*0e80*/  CALL.REL.NOINC `($__internal_42_$__cuda_sm70_shflsync_bfly_p) ;  /* 0x0000008000007944 */ /* 0x000fea0003c00000 */
[----:B0-----:R-:W-:Y:S01]  /*0e90*/  HFMA2.MMA R8, -RZ, RZ, 0, 9.5367431640625e-07 ;  /* 0x00000010ff087435 */ /* 0x001fe200000001ff */
[----:B-1----:R-:W-:Y:S01]  /*0ea0*/  FADD.FTZ R9, R9, R7 ;  /* 0x0000000709097221 */ /* 0x002fe20000010000 */
[----:B------:R-:W-:Y:S01]  /*0eb0*/  MOV R7, 0x1f ;  /* 0x0000001f00077802 */ /* 0x000fe20000000f00 */
[----:B------:R-:W-:Y:S01]  /*0ec0*/  IMAD.MOV.U32 R10, RZ, RZ, -0x1 ;  /* 0xffffffffff0a7424 */ /* 0x000fe200078e00ff */
[----:B------:R-:W-:-:S02]  /*0ed0*/  MOV R2, 0xef0 ;  /* 0x00000ef000027802 */ /* 0x000fc40000000f00 */
[----:B------:R-:W-:Y:S05]  /*0ee0*/  CALL.REL.NOINC `($__internal_42_$__cuda_sm70_shflsync_bfly_p) ;  /* 0x0000002000007944 */ /* 0x000fea0003c00000 */
[----:B-1----:R-:W-:Y:S01]  /*0ef0*/  MOV R4, R7 ;  /* 0x0000000700047202 */ /* 0x002fe20000000f00 */
[----:B0-----:R-:W-:Y:S05]  /*0f00*/  BRA `(.L_x_1076) ;  /* 0xfffffa4000007947 */ /* 0x001fea000383ffff */
        .weak           $__internal_42_$__cuda_sm70_shflsync_bfly_p
        .type           $__internal_42_$__cuda_sm70_shflsync_bfly_p,@function
        .size           $__internal_42_$__cuda_sm70_shflsync_bfly_p,(.L_x_2789 - $__internal_42_$__cuda_sm70_shflsync_bfly_p)
$__internal_42_$__cuda_sm70_shflsync_bfly_p:
[----:B------:R-:W-:Y:S01]  /*0f10*/  HFMA2.MMA R3, -RZ, RZ, 0, 0 ;  /* 0x00000000ff037435 */ /* 0x000fe200000001ff */
[----:B------:R-:W-:Y:S04]  /*0f20*/  WARPSYNC R10 ;  /* 0x0000000a00007348 */ /* 0x000fe80003800000 */
[----:B------:R0:W1:Y:S01]  /*0f30*/  SHFL.BFLY PT, R7, R9, R8, R7 ;  /* 0x0c00000809077389 */ /* 0x00006200000e0007 */
[----:B------:R-:W-:Y:S05]  /*0f40*/  RET.REL.NODEC R2 `(_ZN10layer_norm22ln_bwd_finalize_kernelINS_22Kernel_traits_finalizeILj5120E13__nv_bfloat16S2_fS2_fjLb0ELj1024ELj4ENS_18Kernel_traits_baseILj5120ES2_S2_fS2_fjLj1024EEEEELb0ELb0EEEvNS_9BwdParamsE) ;  /* 0xfffff0b002007950 */ /* 0x000fea0003c3ffff */
.L_x_1077:
        /* <DEDUP_REMOVED lines=11> */
.L_x_2789:


//--------------------- .text._ZN10layer_norm40ln_parallel_residual_bwd_finalize_kernelINS_22Kernel_traits_finalizeILj5120E13__nv_bfloat16S2_fS2_fjLb0ELj1024ELj4ENS_18Kernel_traits_baseILj5120ES2_S2_fS2_fjLj1024EEEEELb0EEEvNS_9BwdParamsE --------------------------
	.section	.text._ZN10layer_norm40ln_parallel_residual_bwd_finalize_kernelINS_22Kernel_traits_finalizeILj5120E13__nv_bfloat16S2_fS2_fjLb0ELj1024ELj4ENS_18Kernel_traits_baseILj5120ES2_S2_fS2_fjLj1024EEEEELb0EEEvNS_9BwdParamsE,"ax",@progbits
	.sectioninfo	@"SHI_REGISTERS=32"
	.align	128
        .global         _ZN10layer_norm40ln_parallel_residual_bwd_finalize_kernelINS_22Kernel_traits_finalizeILj5120E13__nv_bfloat16S2_fS2_fjLb0ELj1024ELj4ENS_18Kernel_traits_baseILj5120ES2_S2_fS2_fjLj1024EEEEELb0EEEvNS_9BwdParamsE
        .type           _ZN10layer_norm40ln_parallel_residual_bwd_finalize_kernelINS_22Kernel_traits_finalizeILj5120E13__nv_bfloat16S2_fS2_fjLb0ELj1024ELj4ENS_18Kernel_traits_baseILj5120ES2_S2_fS2_fjLj1024EEEEELb0EEEvNS_9BwdParamsE,@function
        .size           _ZN10layer_norm40ln_parallel_residual_bwd_finalize_kernelINS_22Kernel_traits_finalizeILj5120E13__nv_bfloat16S2_fS2_fjLb0ELj1024ELj4ENS_18Kernel_traits_baseILj5120ES2_S2_fS2_fjLj1024EEEEELb0EEEvNS_9BwdParamsE,(.L_x_2790 - _ZN10layer_norm40ln_parallel_residual_bwd_finalize_kernelINS_22Kernel_traits_finalizeILj5120E13__nv_bfloat16S2_fS2_fjLb0ELj1024ELj4ENS_18Kernel_traits_baseILj5120ES2_S2_fS2_fjLj1024EEEEELb0EEEvNS_9BwdParamsE)
        .other          _ZN10layer_norm40ln_parallel_residual_bwd_finalize_kernelINS_22Kernel_traits_finalizeILj5120E13__nv_bfloat16S2_fS2_fjLb0ELj1024ELj4ENS_18Kernel_traits_baseILj5120ES2_S2_fS2_fjLj1024EEEEELb0EEEvNS_9BwdParamsE,@"STO_CUDA_ENTRY STV_DEFAULT"
_ZN10layer_norm40ln_parallel_residual_bwd_finalize_kernelINS_22Kernel_traits_finalizeILj5120E13__nv_bfloat16S2_fS2_fjLb0ELj1024ELj4ENS_18Kernel_traits_baseILj5120ES2_S2_fS2_fjLj1024EEEEELb0EEEvNS_9BwdParamsE:
.text._ZN10layer_norm40ln_parallel_residual_bwd_finalize_kernelINS_22Kernel_traits_finalizeILj5120E13__nv_bfloat16S2_fS2_fjLb0ELj1024ELj4ENS_18Kernel_traits_baseILj5120ES2_S2_fS2_fjLj1024EEEEELb0EEEvNS_9BwdParamsE:
        /* <DEDUP_REMOVED lines=19> */
.L_x_1092:
        /* <DEDUP_REMOVED lines=36> */
.L_x_1082:
        /* <DEDUP_REMOVED lines=59> */
.L_x_1081:
[----:B------:R-:W-:Y:S05]  /*0720*/  BSYNC B1 ;  /* 0x0000000000017941 */ /* 0x000fea0003800000 */
.L_x_1080:
        /* <DEDUP_REMOVED lines=35> */
.L_x_1084:
[----:B------:R-:W-:Y:S05]  /*0960*/  BSYNC B1 ;  /* 0x0000000000017941 */ /* 0x000fea0003800000 */
.L_x_1083:
        /* <DEDUP_REMOVED lines=17> */
.L_x_1085:
[----:B------:R-:W-:Y:S05]  /*0a80*/  BSYNC B1 ;  /* 0x0000000000017941 */ /* 0x000fea0003800000 */
.L_x_1079:
[----:B------:R-:W-:Y:S05]  /*0a90*/  BSYNC B0 ;  /* 0x0000000000007941 */ /* 0x000fea0003800000 */
.L_x_1078:
        /* <DEDUP_REMOVED lines=14> */
.L_x_1093:
        /* <DEDUP_REMOVED lines=36> */
.L_x_1094:
        /* <DEDUP_REMOVED lines=11> */
.L_x_1086:
        /* <DEDUP_REMOVED lines=25> */
.L_x_1090:
[----:B------:R-:W-:Y:S05]  /*1000*/  BSYNC B0 ;  /* 0x0000000000007941 */ /* 0x000fea0003800000 */
.L_x_1089:
[C---:B------:R-:W-:Y:S02]  /*1010*/  ISETP.GT.U32.AND P1, PT, R4.reuse, -0x1401, PT ;  /* 0xffffebff0400780c */ /* 0x040fe40003f24070 */
[----:B------:R-:W-:-:S02]  /*1020*/  IADD3 R4, R4, 0x1400, RZ ;  /* 0x0000140004047810 */ /* 0x000fc40007ffe0ff */
[----:B------:R-:W-:-:S09]  /*1030*/  IADD3 R5, R5, 0xa00, RZ ;  /* 0x00000a0005057810 */ /* 0x000fd20007ffe0ff */
[----:B0-----:R-:W-:Y:S01]  /*1040*/  @!P1 CALL.REL.NOINC `(.L_x_1091) ;  /* 0x0000001000009944 */ /* 0x001fe20003c00000 */
[----:B------:R-:W-:Y:S05]  /*1050*/  BRA `(.L_x_1092) ;  /* 0xfffff0d000007947 */ /* 0x000fea000383ffff */
.L_x_1091:
[----:B------:R-:W-:Y:S05]  /*1060*/  EXIT ;  /* 0x000000000000794d */ /* 0x000fea0003800000 */
.L_x_1087:
[----:B------:R-:W-:Y:S01]  /*1070*/  HFMA2.MMA R17, -RZ, RZ, 0, 1.847743988037109375e-06 ;  /* 0x0000001fff117435 */ /* 0x000fe200000001ff */
[----:B----4-:R-:W-:Y:S01]  /*1080*/  IMAD.MOV.U32 R19, RZ, RZ, R12 ;  /* 0x000000ffff137224 */ /* 0x010fe200078e000c */
[----:B------:R-:W-:Y:S02]  /*1090*/  MOV R16, 0x1 ;  /* 0x0000000100107802 */ /* 0x000fe40000000f00 */
[----:B------:R-:W-:Y:S02]  /*10a0*/  MOV R14, 0xffffffff ;  /* 0xffffffff000e7802 */ /* 0x000fe40000000f00 */
[----:B------:R-:W-:Y:S02]  /*10b0*/  MOV R8, 0x10d0 ;  /* 0x000010d000087802 */ /* 0x000fe40000000f00 */
[----:B0123--:R-:W-:Y:S05]  /*10c0*/  CALL.REL.NOINC `($__internal_43_$__cuda_sm70_shflsync_bfly_p) ;  /* 0x000007b000007944 */ /* 0x00ffea0003c00000 */
[----:B01----:R-:W-:Y:S05]  /*10d0*/  BRA `(.L_x_1093) ;  /* 0xfffffaa000007947 */ /* 0x003fea000383ffff */
.L_x_1088:
[----:B------:R-:W-:Y:S01]  /*10e0*/  HFMA2.MMA R16, -RZ, RZ, 0, 1.1920928955078125e-07 ;  /* 0x00000002ff107435 */ /* 0x000fe200000001ff */
[----:B------:R-:W-:Y:S01]  /*10f0*/  IMAD.MOV.U32 R19, RZ, RZ, R12 ;  /* 0x000000ffff137224 */ /* 0x000fe200078e000c */
[----:B------:R-:W-:Y:S02]  /*1100*/  MOV R17, 0x1f ;  /* 0x0000001f00117802 */ /* 0x000fe40000000f00 */
[----:B------:R-:W-:-:S02]  /*1110*/  MOV R14, 0xffffffff ;  /* 0xffffffff000e7802 */ /* 0x000fc40000000f00 */
[----:B------:R-:W-:Y:S02]  /*1120*/  MOV R8, 0x1140 ;  /* 0x0000114000087802 */ /* 0x000fe40000000f00 */
[----:B-123--:R-:W-:Y:S05]  /*1130*/  CALL.REL.NOINC `($__internal_43_$__cuda_sm70_shflsync_bfly_p) ;  /* 0x0000074000007944 */ /* 0x00efea0003c00000 */
[----:B0-----:R-:W-:Y:S01]  /*1140*/  HFMA2.MMA R17, -RZ, RZ, 0, 1.847743988037109375e-06 ;  /* 0x0000001fff117435 */ /* 0x001fe200000001ff */
[----:B-1----:R-:W-:Y:S01]  /*1150*/  FADD.FTZ R19, R12, R14 ;  /* 0x0000000e0c137221 */ /* 0x002fe20000010000 */
[----:B------:R-:W-:Y:S01]  /*1160*/  MOV R14, 0xffffffff ;  /* 0xffffffff000e7802 */ /* 0x000fe20000000f00 */
[----:B------:R-:W-:Y:S01]  /*1170*/  IMAD.MOV.U32 R16, RZ, RZ, 0x4 ;  /* 0x00000004ff107424 */ /* 0x000fe200078e00ff */
[----:B------:R-:W-:Y:S02]  /*1180*/  MOV R8, 0x11a0 ;  /* 0x000011a000087802 */ /* 0x000fe40000000f00 */
[----:B------:R-:W-:Y:S05]  /*1190*/  CALL.REL.NOINC `($__internal_43_$__cuda_sm70_shflsync_bfly_p) ;  /* 0x000006e000007944 */ /* 0x000fea0003c00000 */
[----:B0-----:R-:W-:Y:S01]  /*11a0*/  HFMA2.MMA R16, -RZ, RZ, 0, 4.76837158203125e-07 ;  /* 0x00000008ff107435 */ /* 0x001fe200000001ff */
[----:B-1----:R-:W-:Y:S01]  /*11b0*/  FADD.FTZ R19, R19, R14 ;  /* 0x0000000e13137221 */ /* 0x002fe20000010000 */
[----:B------:R-:W-:Y:S01]  /*11c0*/  MOV R14, 0xffffffff ;  /* 0xffffffff000e7802 */ /* 0x000fe20000000f00 */
[----:B------:R-:W-:Y:S01]  /*11d0*/  IMAD.MOV.U32 R17, RZ, RZ, 0x1f ;  /* 0x0000001fff117424 */ /* 0x000fe200078e00ff */
[----:B------:R-:W-:Y:S02]  /*11e0*/  MOV R8, 0x1200 ;  /* 0x0000120000087802 */ /* 0x000fe40000000f00 */
[----:B------:R-:W-:Y:S05]  /*11f0*/  CALL.REL.NOINC `($__internal_43_$__cuda_sm70_shflsync_bfly_p) ;  /* 0x0000068000007944 */ /* 0x000fea0003c00000 */
[----:B-1----:R-:W-:Y:S01]  /*1200*/  FADD.FTZ R12, R19, R14 ;  /* 0x0000000e130c7221 */ /* 0x002fe20000010000 */
[----:B0-----:R-:W-:Y:S01]  /*1210*/  HFMA2.MMA R16, -RZ, RZ, 0, 9.5367431640625e-07 ;  /* 0x00000010ff107435 */ /* 0x001fe200000001ff */
[----:B------:R-:W-:Y:S01]  /*1220*/  MOV R17, 0x1f ;  /* 0x0000001f00117802 */ /* 0x000fe20000000f00 */
[----:B------:R-:W-:Y:S01]  /*1230*/  IMAD.MOV.U32 R14, RZ, RZ, -0x1 ;  /* 0xffffffffff0e7424 */ /* 0x000fe200078e00ff */
[----:B------:R-:W-:-:S02]  /*1240*/  MOV R8, 0x1270 ;  /* 0x0000127000087802 */ /* 0x000fc40000000f00 */
[----:B------:R-:W-:Y:S02]  /*1250*/  MOV R19, R12 ;  /* 0x0000000c00137202 */ /* 0x000fe40000000f00 */
[----:B------:R-:W-:Y:S05]  /*1260*/  CALL.REL.NOINC `($__internal_43_$__cuda_sm70_shflsync_bfly_p) ;  /* 0x0000061000007944 */ /* 0x000fea0003c00000 */
[----:B0-----:R-:W-:Y:S01]  /*1270*/  HFMA2.MMA R17, -RZ, RZ, 0, 1.847743988037109375e-06 ;  /* 0x0000001fff117435 */ /* 0x001fe200000001ff */
[----:B-1----:R-:W-:Y:S01]  /*1280*/  MOV R15, R14 ;  /* 0x0000000e000f7202 */ /* 0x002fe20000000f00 */
[----:B------:R-:W-:Y:S01]  /*1290*/  IMAD.MOV.U32 R16, RZ, RZ, 0x1 ;  /* 0x00000001ff107424 */ /* 0x000fe200078e00ff */
[----:B------:R-:W-:Y:S02]  /*12a0*/  MOV R19, R13 ;  /* 0x0000000d00137202 */ /* 0x000fe40000000f00 */
[----:B------:R-:W-:Y:S02]  /*12b0*/  MOV R14, 0xffffffff ;  /* 0xffffffff000e7802 */ /* 0x000fe40000000f00 */
[----:B------:R-:W-:Y:S02]  /*12c0*/  MOV R8, 0x12e0 ;  /* 0x000012e000087802 */ /* 0x000fe40000000f00 */
[----:B------:R-:W-:Y:S05]  /*12d0*/  CALL.REL.NOINC `($__internal_43_$__cuda_sm70_shflsync_bfly_p) ;  /* 0x000005a000007944 */ /* 0x000fea0003c00000 */
[----:B0-----:R-:W-:Y:S01]  /*12e0*/  HFMA2.MMA R16, -RZ, RZ, 0, 1.1920928955078125e-07 ;  /* 0x00000002ff107435 */ /* 0x001fe200000001ff */
[----:B-1----:R-:W-:Y:S01]  /*12f0*/  FADD.FTZ R19, R13, R14 ;  /* 0x0000000e0d137221 */ /* 0x002fe20000010000 */
[----:B------:R-:W-:Y:S01]  /*1300*/  MOV R14, 0xffffffff ;  /* 0xffffffff000e7802 */ /* 0x000fe20000000f00 */
[----:B------:R-:W-:Y:S01]  /*1310*/  IMAD.MOV.U32 R17, RZ, RZ, 0x1f ;  /* 0x0000001fff117424 */ /* 0x000fe200078e00ff */
[----:B------:R-:W-:-:S02]  /*1320*/  MOV R8, 0x1340 ;  /* 0x0000134000087802 */ /* 0x000fc40000000f00 */
[----:B------:R-:W-:Y:S05]  /*1330*/  CALL.REL.NOINC `($__internal_43_$__cuda_sm70_shflsync_bfly_p) ;  /* 0x0000054000007944 */ /* 0x000fea0003c00000 */
[----:B0-----:R-:W-:Y:S01]  /*1340*/  HFMA2.MMA R16, -RZ, RZ, 0, 2.384185791015625e-07 ;  /* 0x00000004ff107435 */ /* 0x001fe200000001ff */
[----:B-1----:R-:W-:Y:S01]  /*1350*/  FADD.FTZ R19, R19, R14 ;  /* 0x0000000e13137221 */ /* 0x002fe20000010000 */
[----:B------:R-:W-:Y:S01]  /*1360*/  MOV R17, 0x1f ;  /* 0x0000001f00117802 */ /* 0x000fe20000000f00 */
[----:B------:R-:W-:Y:S01]  /*1370*/  IMAD.MOV.U32 R14, RZ, RZ, -0x1 ;  /* 0xffffffffff0e7424 */ /* 0x000fe200078e00ff */
[----:B------:R-:W-:-:S02]  /*1380*/  MOV R8, 0x13a0 ;  /* 0x000013a000087802 */ /* 0x000fc40000000f00 */
[----:B------:R-:W-:Y:S05]  /*1390*/  CALL.REL.NOINC `($__internal_43_$__cuda_sm70_shflsync_bfly_p) ;  /* 0x000004e000007944 */ /* 0x000fea0003c00000 */
[----:B0-----:R-:W-:Y:S01]  /*13a0*/  HFMA2.MMA R16, -RZ, RZ, 0, 4.76837158203125e-07 ;  /* 0x00000008ff107435 */ /* 0x001fe200000001ff */
[----:B-1----:R-:W-:Y:S01]  /*13b0*/  FADD.FTZ R19, R19, R14 ;  /* 0x0000000e13137221 */ /* 0x002fe20000010000 */
[----:B------:R-:W-:-:S02]  /*13c0*/  MOV R17, 0x1f ;  /* 0x0000001f00117802 */ /* 0x000fc40000000f00 */
[----:B------:R-:W-:Y:S02]  /*13d0*/  MOV R14, 0xffffffff ;  /* 0xffffffff000e7802 */ /* 0x000fe40000000f00 */
[----:B------:R-:W-:Y:S02]  /*13e0*/  MOV R8, 0x1400 ;  /* 0x0000140000087802 */ /* 0x000fe40000000f00 */
[----:B------:R-:W-:Y:S05]  /*13f0*/  CALL.REL.NOINC `($__internal_43_$__cuda_sm70_shflsync_bfly_p) ;  /* 0x0000048000007944 */ /* 0x000fea0003c00000 */
[----:B-1----:R-:W-:Y:S01]  /*1400*/  FADD.FTZ R13, R19, R14 ;  /* 0x0000000e130d7221 */ /* 0x002fe20000010000 */
[----:B0-----:R-:W-:Y:S01]  /*1410*/  HFMA2.MMA R17, -RZ, RZ, 0, 1.847743988037109375e-06 ;  /* 0x0000001fff117435 */ /* 0x001fe200000001ff */
[----:B------:R-:W-:Y:S01]  /*1420*/  IMAD.MOV.U32 R16, RZ, RZ, 0x10 ;  /* 0x00000010ff107424 */ /* 0x000fe200078e00ff */
[----:B------:R-:W-:Y:S02]  /*1430*/  MOV R14, 0xffffffff ;  /* 0xffffffff000e7802 */ /* 0x000fe40000000f00 */
[----:B------:R-:W-:Y:S02]  /*1440*/  MOV R19, R13 ;  /* 0x0000000d00137202 */ /* 0x000fe40000000f00 */
[----:B------:R-:W-:Y:S02]  /*1450*/  MOV R8, 0x1470 ;  /* 0x0000147000087802 */ /* 0x000fe40000000f00 */
[----:B------:R-:W-:Y:S05]  /*1460*/  CALL.REL.NOINC `($__internal_43_$__cuda_sm70_shflsync_bfly_p) ;  /* 0x0000041000007944 */ /* 0x000fea0003c00000 */
[----:B0-----:R-:W-:Y:S01]  /*1470*/  HFMA2.MMA R16, -RZ, RZ, 0, 5.9604644775390625e-08 ;  /* 0x00000001ff107435 */ /* 0x001fe200000001ff */
[----:B-1----:R-:W-:Y:S01]  /*1480*/  IMAD.MOV.U32 R18, RZ, RZ, R14 ;  /* 0x000000ffff127224 */ /* 0x002fe200078e000e */
[----:B------:R-:W-:Y:S01]  /*1490*/  MOV R19, R11 ;  /* 0x0000000b00137202 */ /* 0x000fe20000000f00 */
[----:B------:R-:W-:Y:S01]  /*14a0*/  IMAD.MOV.U32 R14, RZ, RZ, -0x1 ;  /* 0xffffffffff0e7424 */ /* 0x000fe200078e00ff */
[----:B------:R-:W-:-:S02]  /*14b0*/  MOV R17, 0x1f ;  /* 0x0000001f00117802 */ /* 0x000fc40000000f00 */
[----:B------:R-:W-:Y:S02]  /*14c0*/  MOV R8, 0x14e0 ;  /* 0x000014e000087802 */ /* 0x000fe40000000f00 */
[----:B------:R-:W-:Y:S05]  /*14d0*/  CALL.REL.NOINC `($__internal_43_$__cuda_sm70_shflsync_bfly_p) ;  /* 0x000003a000007944 */ /* 0x000fea0003c00000 */
[----:B0-----:R-:W-:Y:S01]  /*14e0*/  HFMA2.MMA R16, -RZ, RZ, 0, 1.1920928955078125e-07 ;  /* 0x00000002ff107435 */ /* 0x001fe200000001ff */
[----:B-1----:R-:W-:Y:S01]  /*14f0*/  FADD.FTZ R19, R11, R14 ;  /* 0x0000000e0b137221 */ /* 0x002fe20000010000 */
[----:B------:R-:W-:Y:S02]  /*1500*/  MOV R17, 0x1f ;  /* 0x0000001f00117802 */ /* 0x000fe40000000f00 */
[----:B------:R-:W-:Y:S02]  /*1510*/  MOV R14, 0xffffffff ;  /* 0xffffffff000e7802 */ /* 0x000fe40000000f00 */
[----:B------:R-:W-:Y:S02]  /*1520*/  MOV R8, 0x1540 ;  /* 0x0000154000087802 */ /* 0x000fe40000000f00 */
[----:B------:R-:W-:Y:S05]  /*1530*/  CALL.REL.NOINC `($__internal_43_$__cuda_sm70_shflsync_bfly_p) ;  /* 0x0000034000007944 */ /* 0x000fea0003c00000 */
[----:B0-----:R-:W-:Y:S01]  /*1540*/  HFMA2.MMA R17, -RZ, RZ, 0, 1.847743988037109375e-06 ;  /* 0x0000001fff117435 */ /* 0x001fe200000001ff */
[----:B-1----:R-:W-:Y:S01]  /*1550*/  FADD.FTZ R19, R19, R14 ;  /* 0x0000000e13137221 */ /* 0x002fe20000010000 */
[----:B------:R-:W-:Y:S01]  /*1560*/  MOV R14, 0xffffffff ;  /* 0xffffffff000e7802 */ /* 0x000fe20000000f00 */
[----:B------:R-:W-:Y:S01]  /*1570*/  IMAD.MOV.U32 R16, RZ, RZ, 0x4 ;  /* 0x00000004ff107424 */ /* 0x000fe200078e00ff */
[----:B------:R-:W-:-:S02]  /*1580*/  MOV R8, 0x15a0 ;  /* 0x000015a000087802 */ /* 0x000fc40000000f00 */
[----:B------:R-:W-:Y:S05]  /*1590*/  CALL.REL.NOINC `($__internal_43_$__cuda_sm70_shflsync_bfly_p) ;  /* 0x000002e000007944 */ /* 0x000fea0003c00000 */
[----:B0-----:R-:W-:Y:S01]  /*15a0*/  HFMA2.MMA R16, -RZ, RZ, 0, 4.76837158203125e-07 ;  /* 0x00000008ff107435 */ /* 0x001fe200000001ff */
[----:B-1----:R-:W-:Y:S01]  /*15b0*/  FADD.FTZ R19, R19, R14 ;  /* 0x0000000e13137221 */ /* 0x002fe20000010000 */
[----:B------:R-:W-:Y:S01]  /*15c0*/  MOV R14, 0xffffffff ;  /* 0xffffffff000e7802 */ /* 0x000fe20000000f00 */
[----:B------:R-:W-:Y:S01]  /*15d0*/  IMAD.MOV.U32 R17, RZ, RZ, 0x1f ;  /* 0x0000001fff117424 */ /* 0x000fe200078e00ff */
[----:B------:R-:W-:-:S02]  /*15e0*/  MOV R8, 0x1600 ;  /* 0x0000160000087802 */ /* 0x000fc40000000f00 */
        /* <DEDUP_REMOVED lines=33> */
[----:B0-----:R-:W-:Y:S01]  /*1800*/  HFMA2.MMA R17, -RZ, RZ, 0, 1.847743988037109375e-06 ;  /* 0x0000001fff117435 */ /* 0x001fe200000001ff */
[----:B-1----:R-:W-:Y:S01]  /*1810*/  FADD.FTZ R19, R19, R14 ;  /* 0x0000000e13137221 */ /* 0x002fe20000010000 */
[----:B------:R-:W-:Y:S01]  /*1820*/  MOV R14, 0xffffffff ;  /* 0xffffffff000e7802 */ /* 0x000fe20000000f00 */
[----:B------:R-:W-:Y:S01]  /*1830*/  IMAD.MOV.U32 R16, RZ, RZ, 0x10 ;  /* 0x00000010ff107424 */ /* 0x000fe200078e00ff */
[----:B------:R-:W-:Y:S02]  /*1840*/  MOV R8, 0x1860 ;  /* 0x0000186000087802 */ /* 0x000fe40000000f00 */
[----:B------:R-:W-:Y:S05]  /*1850*/  CALL.REL.NOINC `($__internal_43_$__cuda_sm70_shflsync_bfly_p) ;  /* 0x0000002000007944 */ /* 0x000fea0003c00000 */
[----:B-1----:R-:W-:Y:S01]  /*1860*/  MOV R8, R14 ;  /* 0x0000000e00087202 */ /* 0x002fe20000000f00 */
[----:B0-----:R-:W-:Y:S05]  /*1870*/  BRA `(.L_x_1094) ;  /* 0xfffff54000007947 */ /* 0x001fea000383ffff */
        .weak           $__internal_43_$__cuda_sm70_shflsync_bfly_p
        .type           $__internal_43_$__cuda_sm70_shflsync_bfly_p,@function
        .size           $__internal_43_$__cuda_sm70_shflsync_bfly_p,(.L_x_2790 - $__internal_43_$__cuda_sm70_shflsync_bfly_p)
$__internal_43_$__cuda_sm70_shflsync_bfly_p:
[----:B------:R-:W-:Y:S01]  /*1880*/  HFMA2.MMA R9, -RZ, RZ, 0, 0 ;  /* 0x00000000ff097435 */ /* 0x000fe200000001ff */
[----:B------:R-:W-:Y:S04]  /*1890*/  WARPSYNC R14 ;  /* 0x0000000e00007348 */ /* 0x000fe80003800000 */
[----:B------:R0:W1:Y:S01]  /*18a0*/  SHFL.BFLY PT, R14, R19, R16, R17 ;  /* 0x0c000010130e7389 */ /* 0x00006200000e0011 */
[----:B------:R-:W-:Y:S05]  /*18b0*/  RET.REL.NODEC R8 `(_ZN10layer_norm40ln_parallel_residual_bwd_finalize_kernelINS_22Kernel_traits_finalizeILj5120E13__nv_bfloat16S2_fS2_fjLb0ELj1024ELj4ENS_18Kernel_traits_baseILj5120ES2_S2_fS2_fjLj1024EEEEELb0EEEvNS_9BwdParamsE) ;  /* 0xffffe74008007950 */ /* 0x000fea0003c3ffff */
.L_x_1095:
        /* <DEDUP_REMOVED lines=12> */
.L_x_2790:


//--------------------- .text._ZN10layer_norm31ln_parallel_residual_bwd_kernelINS_13Kernel_traitsI13__nv_bfloat16S2_fS2_fjLj5120ELj1ELj1ELj8ELj8ENS_18Kernel_traits_baseILj5120ES2_S2_fS2_fjLj256EEEEELb1ELb1ELb0EEEvNS_9BwdParamsE --------------------------
	.section	.text._ZN10layer_norm31ln_parallel_residual_bwd_kernelINS_13Kernel_traitsI13__nv_bfloat16S2_fS2_fjLj5120ELj1ELj1ELj8ELj8ENS_18Kernel_traits_baseILj5120ES2_S2_fS2_fjLj256EEEEELb1ELb1ELb0EEEvNS_9BwdParamsE,"ax",@progbits
	.sectioninfo	@"SHI_REGISTERS=168"
	.align	128
        .global         _ZN10layer_norm31ln_parallel_residual_bwd_kernelINS_13Kernel_traitsI13__nv_bfloat16S2_fS2_fjLj5120ELj1ELj1ELj8ELj8ENS_18Kernel_traits_baseILj5120ES2_S2_fS2_fjLj256EEEEELb1ELb1ELb0EEEvNS_9BwdParamsE
        .type           _ZN10layer_norm31ln_parallel_residual_bwd_kernelINS_13Kernel_traitsI13__nv_bfloat16S2_fS2_fjLj5120ELj1ELj1ELj8ELj8ENS_18Kernel_traits_baseILj5120ES2_S2_fS2_fjLj256EEEEELb1ELb1ELb0EEEvNS_9BwdParamsE,@function
        .size           _ZN10layer_norm31ln_parallel_residual_bwd_kernelINS_13Kernel_traitsI13__nv_bfloat16S2_fS2_fjLj5120ELj1ELj1ELj8ELj8ENS_18Kernel_traits_baseILj5120ES2_S2_fS2_fjLj256EEEEELb1ELb1ELb0EEEvNS_9BwdParamsE,(.L_x_2791 - _ZN10layer_norm31ln_parallel_residual_bwd_kernelINS_13Kernel_traitsI13__nv_bfloat16S2_fS2_fjLj5120ELj1ELj1ELj8ELj8ENS_18Kernel_traits_baseILj5120ES2_S2_fS2_fjLj256EEEEELb1ELb1ELb0EEEvNS_9BwdParamsE)
        .other          _ZN10layer_norm31ln_parallel_residual_bwd_kernelINS_13Kernel_traitsI13__nv_bfloat16S2_fS2_fjLj5120ELj1ELj1ELj8ELj8ENS_18Kernel_traits_baseILj5120ES2_S2_fS2_fjLj256EEEEELb1ELb1ELb0EEEvNS_9BwdParamsE,@"STO_CUDA_ENTRY STV_DEFAULT"
_ZN10layer_norm31ln_parallel_residual_bwd_kernelINS_13Kernel_traitsI13__nv_bfloat16S2_fS2_fjLj5120ELj1ELj1ELj8ELj8ENS_18Kernel_traits_baseILj5120ES2_S2_fS2_fjLj256EEEEELb1ELb1ELb0EEEvNS_9BwdParamsE:
.text._ZN10layer_norm31ln_parallel_residual_bwd_kernelINS_13Kernel_traitsI13__nv_bfloat16S2_fS2_fjLj5120ELj1ELj1ELj8ELj8ENS_18Kernel_traits_baseILj5120ES2_S2_fS2_fjLj256EEEEELb1ELb1ELb0EEEvNS_9BwdParamsE:
        /* <DEDUP_REMOVED lines=23> */
[----:B------:R-:W1:Y:S01]  /*0170*/  S2UR UR6, SR_CTAID.X ;  /* 0x00000000000679c3 */ /* 0x000e620000002500 */
[C---:B------:R-:W-:Y:S01]  /*0180*/  @P4 IMAD.WIDE.U32 R18, R12.reuse, R19, c[0x0][0x1b0] ;  /* 0x00006c000c124625 */ /* 0x040fe200078e0013 */
[----:B------:R-:W-:Y:S01]  /*0190*/  @P4 IADD3 R12, R12, 0x100, RZ ;  /* 0x000001000c0c4810 */ /* 0x000fe20007ffe0ff */
[----:B------:R2:W5:Y:S02]  /*01a0*/  @P3 LDG.E.64 R6, [R16.64] ;  /* 0x0000000410063981 */ /* 0x000564000c1e1b00 */
[----:B------:R-:W-:Y:S02]  /*01b0*/  @P6 IMAD.MOV.U32 R13, RZ, RZ, 0x8 ;  /* 0x00000008ff0d6424 */ /* 0x000fe400078e00ff */
[C---:B------:R-:W-:Y:S01]  /*01c0*/  @P5 IMAD.WIDE.U32 R20, R12.reuse, R21, c[0x0][0x1b0] ;  /* 0x00006c000c145625 */ /* 0x040fe200078e0015 */
[----:B------:R-:W-:Y:S01]  /*01d0*/  @P5 IADD3 R12, R12, 0x100, RZ ;  /* 0x000001000c0c5810 */ /* 0x000fe20007ffe0ff */
[----:B------:R3:W5:Y:S04]  /*01e0*/  @P4 LDG.E.64 R8, [R18.64] ;  /* 0x0000000412084981 */ /* 0x000768000c1e1b00 */
        /* <DEDUP_REMOVED lines=27> */
[--C-:B-----5:R-:W-:Y:S01]  /*03a0*/  IMAD.MOV.U32 R84, RZ, RZ, R5.reuse ;  /* 0x000000ffff547224 */ /* 0x120fe200078e0005 */
        /* <DEDUP_REMOVED lines=15> */
[----:B------:R-:W-:Y:S01]  /*04a0*/  IMAD.MOV.U32 R95, RZ, RZ, 0x1 ;  /* 0x00000001ff5f7424 */ /* 0x000fe200078e00ff */
[----:B------:R-:W-:Y:S01]  /*04b0*/  SHF.R.U32.HI R98, RZ, 0x10, R11 ;  /* 0x00000010ff627819 */ /* 0x000fe2000001160b */
[----:B------:R-:W-:Y:S01]  /*04c0*/  IMAD.MOV.U32 R53, RZ, RZ, RZ ;  /* 0x000000ffff357224 */ /* 0x000fe200078e00ff */
        /* <DEDUP_REMOVED lines=22> */
[----:B0-----:R-:W-:Y:S02]  /*0630*/  PRMT R102, RZ, 0x5410, R102 ;  /* 0x00005410ff667816 */ /* 0x001fe40000000066 */
.L_x_1123:
        /* <DEDUP_REMOVED lines=14> */
[----:B0-----:R-:W-:Y:S01]  /*0720*/  IMAD.MOV.U32 R74, RZ, RZ, 0x8 ;  /* 0x00000008ff4a7424 */ /* 0x001fe200078e00ff */
[C---:B------:R-:W-:Y:S02]  /*0730*/  LEA R68, P1, R111.reuse, c[0x0][0x188], 0x4 ;  /* 0x000062006f447a11 */ /* 0x040fe400078220ff */
[----:B------:R-:W-:Y:S01]  /*0740*/  ISETP.NE.U32.AND P0, PT, RZ, c[0x0][0x250], PT ;  /* 0x00009400ff007a0c */ /* 0x000fe20003f05070 */
[C---:B------:R-:W-:Y:S01]  /*0750*/  IMAD.WIDE.U32 R74, R111.reuse, R74, c[0x0][0x208] ;  /* 0x000082006f4a7625 */ /* 0x040fe200078e004a */
[C---:B------:R-:W-:Y:S02]  /*0760*/  LEA.HI.X R69, R111.reuse, c[0x0][0x18c], RZ, 0x4, P1 ;  /* 0x000063006f457a11 */ /* 0x040fe400008f24ff */
[----:B------:R-:W-:Y:S02]  /*0770*/  ISETP.NE.AND.EX P0, PT, RZ, c[0x0][0x254], PT, P0 ;  /* 0x00009500ff007a0c */ /* 0x000fe40003f05300 */
[----:B------:R0:W2:Y:S01]  /*0780*/  LDG.E.64 R80, [R74.64] ;  /* 0x000000044a507981 */ /* 0x0000a2000c1e1b00 */
[----:B------:R-:W-:-:S03]  /*0790*/  IMAD.SHL.U32 R78, R111, 0x4, RZ ;  /* 0x000000046f4e7824 */ /* 0x000fc600078e00ff */
[----:B------:R-:W3:Y:S01]  /*07a0*/  LDG.E.128 R68, [R68.64] ;  /* 0x0000000444447981 */ /* 0x000ee2000c1e1d00 */
[----:B------:R-:W-:Y:S02]  /*07b0*/  SHF.L.U64.HI R73, R111, 0x2, RZ ;  /* 0x000000026f497819 */ /* 0x000fe400000102ff */
[----:B------:R-:W-:-:S04]  /*07c0*/  IADD3 R76, P1, R78, c[0x0][0x190], RZ ;  /* 0x000064004e4c7a10 */ /* 0x000fc80007f3e0ff */
[----:B------:R-:W-:Y:S02]  /*07d0*/  IADD3.X R77, R73, c[0x0][0x194], RZ, P1, !PT ;  /* 0x00006500494d7a10 */ /* 0x000fe40000ffe4ff */
[----:B------:R-:W-:-:S03]  /*07e0*/  @P0 IADD3 R78, P1, R78, c[0x0][0x198], RZ ;  /* 0x000066004e4e0a10 */ /* 0x000fc60007f3e0ff */
[----:B------:R1:W5:Y:S01]  /*07f0*/  LDG.E R115, [R76.64] ;  /* 0x000000044c737981 */ /* 0x000362000c1e1900 */
[----:B------:R-:W-:Y:S02]  /*0800*/  @P0 IADD3.X R79, R73, c[0x0][0x19c], RZ, P1, !PT ;  /* 0x00006700494f0a10 */ /* 0x000fe40000ffe4ff */
[----:B------:R-:W-:-:S03]  /*0810*/  ISETP.NE.U32.AND P1, PT, RZ, c[0x0][0x218], PT ;  /* 0x00008600ff007a0c */ /* 0x000fc60003f25070 */
[----:B------:R4:W5:Y:S01]  /*0820*/  @P0 LDG.E R104, [R78.64] ;  /* 0x000000044e680981 */ /* 0x000962000c1e1900 */
[----:B------:R-:W-:-:S13]  /*0830*/  ISETP.NE.AND.EX P1, PT, RZ, c[0x0][0x21c], PT, P1 ;  /* 0x00008700ff007a0c */ /* 0x000fda0003f25310 */
[----:B0-----:R-:W-:-:S04]  /*0840*/  @P1 LEA R74, P0, R111, c[0x0][0x218], 0x4 ;  /* 0x000086006f4a1a11 */ /* 0x001fc800078020ff */
[----:B------:R-:W-:Y:S02]  /*0850*/  @P1 LEA.HI.X R75, R111, c[0x0][0x21c], RZ, 0x4, P0 ;  /* 0x000087006f4b1a11 */ /* 0x000fe400000f24ff */
[----:B------:R-:W-:-:S03]  /*0860*/  ISETP.NE.AND P0, PT, R160, RZ, PT ;  /* 0x000000ffa000720c */ /* 0x000fc60003f05270 */
[----:B------:R0:W5:Y:S02]  /*0870*/  @P1 LDG.E.128 R12, [R74.64] ;  /* 0x000000044a0c1981 */ /* 0x000164000c1e1d00 */
[----:B-----5:R-:W-:Y:S02]  /*0880*/  FSEL R83, R72, RZ, !P0 ;  /* 0x000000ff48537208 */ /* 0x020fe40004000000 */
[----:B--2---:R-:W-:Y:S02]  /*0890*/  MOV R73, R80 ;  /* 0x0000005000497202 */ /* 0x004fe40000000f00 */
[----:B------:R-:W-:Y:S02]  /*08a0*/  SHF.R.U64 R135, R80, 0x10, R81 ;  /* 0x0000001050877819 */ /* 0x000fe40000001251 */
[----:B------:R-:W-:Y:S01]  /*08b0*/  PRMT R73, RZ, 0x5410, R73 ;  /* 0x00005410ff497816 */ /* 0x000fe20000000049 */
[----:B---3--:R-:W-:Y:S02]  /*08c0*/  FADD.FTZ R68, R68, -R83 ;  /* 0x8000005344447221 */ /* 0x008fe40000010000 */
[----:B------:R-:W-:-:S02]  /*08d0*/  IMAD.MOV.U32 R82, RZ, RZ, R81 ;  /* 0x000000ffff527224 */ /* 0x000fc400078e0051 */
[----:B----4-:R-:W-:Y:S01]  /*08e0*/  FADD.FTZ R78, R70, -R83 ;  /* 0x80000053464e7221 */ /* 0x010fe20000010000 */
[----:B------:R-:W-:Y:S01]  /*08f0*/  PRMT R70, RZ, 0x5410, R135 ;  /* 0x00005410ff467816 */ /* 0x000fe20000000087 */
[--C-:B------:R-:W-:Y:S02]  /*0900*/  FADD.FTZ R134, R69, -R83.reuse ;  /* 0x8000005345867221 */ /* 0x100fe40000010000 */
[----:B------:R-:W-:Y:S02]  /*0910*/  FMUL.FTZ R135, R117, R68 ;  /* 0x0000004475877220 */ /* 0x000fe40000410000 */
[----:B------:R-:W-:Y:S02]  /*0920*/  FMUL.FTZ R136, R2, R73 ;  /* 0x0000004902887220 */ /* 0x000fe40000410000 */
[----:B-1----:R-:W-:Y:S01]  /*0930*/  FADD.FTZ R76, R71, -R83 ;  /* 0x80000053474c7221 */ /* 0x002fe20000010000 */
[----:B------:R-:W-:Y:S01]  /*0940*/  PRMT R71, RZ, 0x5410, R82 ;  /* 0x00005410ff477816 */ /* 0x000fe20000000052 */
[C---:B------:R-:W-:Y:S01]  /*0950*/  FMUL.FTZ R139, R117.reuse, R78 ;  /* 0x0000004e758b7220 */ /* 0x040fe20000410000 */
[----:B------:R-:W-:Y:S01]  /*0960*/  SHF.R.U32.HI R80, RZ, 0x10, R81 ;  /* 0x00000010ff507819 */ /* 0x000fe20000011651 */
[----:B------:R-:W-:-:S02]  /*0970*/  FMUL.FTZ R134, R117, R134 ;  /* 0x0000008675867220 */ /* 0x000fc40000410000 */
[----:B------:R-:W-:Y:S02]  /*0980*/  FMUL.FTZ R137, R3, R70 ;  /* 0x0000004603897220 */ /* 0x000fe40000410000 */
[----:B------:R-:W-:Y:S02]  /*0990*/  FADD.FTZ R68, RZ, R136 ;  /* 0x00000088ff447221 */ /* 0x000fe40000010000 */
[----:B------:R-:W-:Y:S01]  /*09a0*/  FFMA.FTZ R69, R135, R136, RZ ;  /* 0x0000008887457223 */ /* 0x000fe200000100ff */
[----:B0-----:R-:W-:Y:S01]  /*09b0*/  PRMT R74, RZ, 0x5410, R80 ;  /* 0x00005410ff4a7816 */ /* 0x001fe20000000050 */
        /* <DEDUP_REMOVED lines=18> */
.L_x_1098:
[----:B0-----:R-:W-:Y:S05]  /*0ae0*/  BSYNC B0 ;  /* 0x0000000000007941 */ /* 0x001fea0003800000 */
.L_x_1097:
[----:B------:R-:W-:Y:S01]  /*0af0*/  BSSY B0, `(.L_x_1099) ;  /* 0x000003e000007945 */ /* 0x000fe20003800000 */
[----:B------:R-:W-:Y:S05]  /*0b00*/  @!P3 BRA `(.L_x_1100) ;  /* 0x000003c00000b947 */ /* 0x000fea0003800000 */
[----:B------:R-:W-:Y:S01]  /*0b10*/  IMAD.MOV.U32 R76, RZ, RZ, 0x8 ;  /* 0x00000008ff4c7424 */ /* 0x000fe200078e00ff */
[C---:B------:R-:W-:Y:S02]  /*0b20*/  LEA R68, P1, R73.reuse, c[0x0][0x188], 0x4 ;  /* 0x0000620049447a11 */ /* 0x040fe400078220ff */
[----:B------:R-:W-:Y:S01]  /*0b30*/  ISETP.NE.U32.AND P0, PT, RZ, c[0x0][0x250], PT ;  /* 0x00009400ff007a0c */ /* 0x000fe20003f05070 */
[C---:B------:R-:W-:Y:S01]  /*0b40*/  IMAD.WIDE.U32 R76, R73.reuse, R76, c[0x0][0x208] ;  /* 0x00008200494c7625 */ /* 0x040fe200078e004c */
[----:B------:R-:W-:Y:S02]  /*0b50*/  LEA.HI.X R69, R73, c[0x0][0x18c], RZ, 0x4, P1 ;  /* 0x0000630049457a11 */ /* 0x000fe400008f24ff */
[----:B------:R-:W-:-:S02]  /*0b60*/  ISETP.NE.AND.EX P0, PT, RZ, c[0x0][0x254], PT, P0 ;  /* 0x00009500ff007a0c */ /* 0x000fc40003f05300 */
        /* <DEDUP_REMOVED lines=17> */
[----:B------:R-:W-:Y:S01]  /*0c80*/  IADD3 R73, R73, 0x100, RZ ;  /* 0x0000010049497810 */ /* 0x000fe20007ffe0ff */
[----:B--2---:R-:W-:Y:S01]  /*0c90*/  IMAD.MOV.U32 R142, RZ, RZ, R82 ;  /* 0x000000ffff8e7224 */ /* 0x004fe200078e0052 */
[--C-:B------:R-:W-:Y:S01]  /*0ca0*/  SHF.R.U64 R144, R82, 0x10, R83.reuse ;  /* 0x0000001052907819 */ /* 0x100fe20000001253 */
[----:B------:R-:W-:Y:S02]  /*0cb0*/  IMAD.MOV.U32 R143, RZ, RZ, R83 ;  /* 0x000000ffff8f7224 */ /* 0x000fe400078e0053 */
[C---:B---3--:R-:W-:Y:S01]  /*0cc0*/  FADD.FTZ R80, -R145.reuse, R69 ;  /* 0x0000004591507221 */ /* 0x048fe20000010100 */
[----:B------:R-:W-:Y:S01]  /*0cd0*/  PRMT R69, RZ, 0x5410, R142 ;  /* 0x00005410ff457816 */ /* 0x000fe2000000008e */
[----:B------:R-:W-:-:S02]  /*0ce0*/  FADD.FTZ R68, -R145, R68 ;  /* 0x0000004491447221 */ /* 0x000fc40000010100 */
[C---:B------:R-:W-:Y:S01]  /*0cf0*/  FADD.FTZ R82, -R145.reuse, R70 ;  /* 0x0000004691527221 */ /* 0x040fe20000010100 */
[----:B------:R-:W-:Y:S01]  /*0d00*/  PRMT R70, RZ, 0x5410, R144 ;  /* 0x00005410ff467816 */ /* 0x000fe20000000090 */
[----:B-1----:R-:W-:Y:S01]  /*0d10*/  FADD.FTZ R78, -R145, R71 ;  /* 0x00000047914e7221 */ /* 0x002fe20000010100 */
[----:B------:R-:W-:Y:S01]  /*0d20*/  PRMT R71, RZ, 0x5410, R143 ;  /* 0x00005410ff477816 */ /* 0x000fe2000000008f */
[C---:B------:R-:W-:Y:S02]  /*0d30*/  FMUL.FTZ R143, R117.reuse, R68 ;  /* 0x00000044758f7220 */ /* 0x040fe40000410000 */
[----:B------:R-:W-:Y:S01]  /*0d40*/  FMUL.FTZ R144, R86, R69 ;  /* 0x0000004556907220 */ /* 0x000fe20000410000 */
[----:B------:R-:W-:Y:S01]  /*0d50*/  SHF.R.U32.HI R83, RZ, 0x10, R83 ;  /* 0x00000010ff537819 */ /* 0x000fe20000011653 */
[----:B------:R-:W-:Y:S02]  /*0d60*/  FMUL.FTZ R142, R117, R80 ;  /* 0x00000050758e7220 */ /* 0x000fe40000410000 */
[----:B------:R-:W-:-:S02]  /*0d70*/  FMUL.FTZ R145, R87, R70 ;  /* 0x0000004657917220 */ /* 0x000fc40000410000 */
[----:B------:R-:W-:Y:S02]  /*0d80*/  FADD.FTZ R68, R75, R144 ;  /* 0x000000904b447221 */ /* 0x000fe40000010000 */
[C---:B------:R-:W-:Y:S01]  /*0d90*/  FFMA.FTZ R74, R143.reuse, R144, R74 ;  /* 0x000000908f4a7223 */ /* 0x040fe2000001004a */
[----:B0-----:R-:W-:Y:S01]  /*0da0*/  PRMT R76, RZ, 0x5410, R83 ;  /* 0x00005410ff4c7816 */ /* 0x001fe20000000053 */
[----:B------:R-:W-:Y:S02]  /*0db0*/  FADD.FTZ R28, R28, R69 ;  /* 0x000000451c1c7221 */ /* 0x000fe40000010000 */
[----:B------:R-:W-:Y:S02]  /*0dc0*/  FFMA.FTZ R48, R143, R69, R48 ;  /* 0x000000458f307223 */ /* 0x000fe40000010030 */
[----:B------:R-:W-:Y:S02]  /*0dd0*/  FMUL.FTZ R147, R117, R82 ;  /* 0x0000005275937220 */ /* 0x000fe40000410000 */
        /* <DEDUP_REMOVED lines=15> */
.L_x_1100:
[----:B------:R-:W-:Y:S05]  /*0ed0*/  BSYNC B0 ;  /* 0x0000000000007941 */ /* 0x000fea0003800000 */
.L_x_1099:
        /* <DEDUP_REMOVED lines=25> */
[----:B------:R-:W-:Y:S02]  /*1070*/  IADD3 R73, R73, 0x100, RZ ;  /* 0x0000010049497810 */ /* 0x000fe40007ffe0ff */
[----:B--2---:R-:W-:Y:S01]  /*1080*/  MOV R118, R82 ;  /* 0x0000005200767202 */ /* 0x004fe20000000f00 */
[--C-:B------:R-:W-:Y:S01]  /*1090*/  IMAD.MOV.U32 R119, RZ, RZ, R83.reuse ;  /* 0x000000ffff777224 */ /* 0x100fe200078e0053 */
[----:B------:R-:W-:Y:S01]  /*10a0*/  SHF.R.U64 R120, R82, 0x10, R83 ;  /* 0x0000001052787819 */ /* 0x000fe20000001253 */
        /* <DEDUP_REMOVED lines=33> */
.L_x_1102:
[----:B------:R-:W-:Y:S05]  /*12c0*/  BSYNC B0 ;  /* 0x0000000000007941 */ /* 0x000fea0003800000 */
.L_x_1101:
        /* <DEDUP_REMOVED lines=31> */
[C---:B------:R-:W-:Y:S01]  /*14c0*/  FADD.FTZ R68, -R128.reuse, R68 ;  /* 0x0000004480447221 */ /* 0x040fe20000010100 */
[----:B------:R-:W-:Y:S01]  /*14d0*/  PRMT R129, RZ, 0x5410, R129 ;  /* 0x00005410ff817816 */ /* 0x000fe20000000081 */
[C---:B------:R-:W-:Y:S01]  /*14e0*/  FADD.FTZ R70, -R128.reuse, R70 ;  /* 0x0000004680467221 */ /* 0x040fe20000010100 */
[----:B------:R-:W-:Y:S01]  /*14f0*/  PRMT R130, RZ, 0x5410, R127 ;  /* 0x00005410ff827816 */ /* 0x000fe2000000007f */
[----:B-1----:R-:W-:-:S02]  /*1500*/  FADD.FTZ R78, -R128, R71 ;  /* 0x00000047804e7221 */ /* 0x002fc40000010100 */
[C---:B------:R-:W-:Y:S02]  /*1510*/  FMUL.FTZ R126, R117.reuse, R80 ;  /* 0x00000050757e7220 */ /* 0x040fe40000410000 */
[----:B------:R-:W-:Y:S02]  /*1520*/  FMUL.FTZ R127, R117, R68 ;  /* 0x00000044757f7220 */ /* 0x000fe40000410000 */
[----:B------:R-:W-:Y:S01]  /*1530*/  FMUL.FTZ R128, R94, R69 ;  /* 0x000000455e807220 */ /* 0x000fe20000410000 */
[----:B------:R-:W-:Y:S01]  /*1540*/  SHF.R.U32.HI R82, RZ, 0x10, R83 ;  /* 0x00000010ff527819 */ /* 0x000fe20000011653 */
[----:B------:R-:W-:Y:S02]  /*1550*/  FADD.FTZ R21, R21, R129 ;  /* 0x0000008115157221 */ /* 0x000fe40000010000 */
[----:B------:R-:W-:Y:S02]  /*1560*/  FFMA.FTZ R41, R126, R129, R41 ;  /* 0x000000817e297223 */ /* 0x000fe40000010029 */
[----:B------:R-:W-:-:S02]  /*1570*/  FMUL.FTZ R131, R117, R70 ;  /* 0x0000004675837220 */ /* 0x000fc40000410000 */
[----:B------:R-:W-:Y:S02]  /*1580*/  FMUL.FTZ R129, R96, R129 ;  /* 0x0000008160817220 */ /* 0x000fe40000410000 */
[----:B------:R-:W-:Y:S02]  /*1590*/  FADD.FTZ R68, R75, R128 ;  /* 0x000000804b447221 */ /* 0x000fe40000010000 */
[C---:B------:R-:W-:Y:S01]  /*15a0*/  FFMA.FTZ R74, R127.reuse, R128, R74 ;  /* 0x000000807f4a7223 */ /* 0x040fe2000001004a */
[----:B0-----:R-:W-:Y:S01]  /*15b0*/  PRMT R76, RZ, 0x5410, R82 ;  /* 0x00005410ff4c7816 */ /* 0x001fe20000000052 */
[----:B------:R-:W-:Y:S02]  /*15c0*/  FADD.FTZ R20, R20, R69 ;  /* 0x0000004514147221 */ /* 0x000fe40000010000 */
[----:B------:R-:W-:Y:S02]  /*15d0*/  FFMA.FTZ R40, R127, R69, R40 ;  /* 0x000000457f287223 */ /* 0x000fe40000010028 */
[----:B------:R-:W-:-:S02]  /*15e0*/  FADD.FTZ R22, R22, R130 ;  /* 0x0000008216167221 */ /* 0x000fc40000010000 */
[-C--:B------:R-:W-:Y:S02]  /*15f0*/  FFMA.FTZ R42, R131, R130.reuse, R42 ;  /* 0x00000082832a7223 */ /* 0x080fe4000001002a */
        /* <DEDUP_REMOVED lines=11> */
.L_x_1104:
[----:B------:R-:W-:Y:S05]  /*16b0*/  BSYNC B0 ;  /* 0x0000000000007941 */ /* 0x000fea0003800000 */
.L_x_1103:
[----:B------:R-:W-:Y:S01]  /*16c0*/  BSSY B0, `(.L_x_1105) ;  /* 0x000003f000007945 */ /* 0x000fe20003800000 */
[----:B------:R-:W-:Y:S05]  /*16d0*/  @!P6 BRA `(.L_x_1106) ;  /* 0x000003d00000e947 */ /* 0x000fea0003800000 */
[----:B------:R-:W-:Y:S01]  /*16e0*/  ISETP.NE.U32.AND P1, PT, RZ, c[0x0][0x250], PT ;  /* 0x00009400ff007a0c */ /* 0x000fe20003f25070 */
[C---:B------:R-:W-:Y:S01]  /*16f0*/  IMAD.SHL.U32 R82, R73.reuse, 0x4, RZ ;  /* 0x0000000449527824 */ /* 0x040fe200078e00ff */
[----:B------:R-:W-:Y:S01]  /*1700*/  LEA R68, P0, R73, c[0x0][0x188], 0x4 ;  /* 0x0000620049447a11 */ /* 0x000fe200078020ff */
[----:B------:R-:W-:Y:S01]  /*1710*/  IMAD.MOV.U32 R76, RZ, RZ, 0x8 ;  /* 0x00000008ff4c7424 */ /* 0x000fe200078e00ff */
[----:B------:R-:W-:-:S02]  /*1720*/  ISETP.NE.AND.EX P1, PT, RZ, c[0x0][0x254], PT, P1 ;  /* 0x00009500ff007a0c */ /* 0x000fc40003f25310 */
[C---:B------:R-:W-:Y:S01]  /*1730*/  LEA.HI.X R69, R73.reuse, c[0x0][0x18c], RZ, 0x4, P0 ;  /* 0x0000630049457a11 */ /* 0x040fe200000f24ff */
[----:B------:R-:W-:Y:S01]  /*1740*/  IMAD.WIDE.U32 R76, R73, R76, c[0x0][0x208] ;  /* 0x00008200494c7625 */ /* 0x000fe200078e004c */
[----:B------:R-:W-:Y:S02]  /*1750*/  SHF.R.U32.HI R71, RZ, 0x1e, R73 ;  /* 0x0000001eff477819 */ /* 0x000fe40000011649 */
[----:B------:R-:W-:Y:S02]  /*1760*/  IADD3 R80, P0, R82, c[0x0][0x190], RZ ;  /* 0x0000640052507a10 */ /* 0x000fe40007f1e0ff */
[----:B------:R-:W-:Y:S01]  /*1770*/  P2R R70, PR, RZ, 0x4 ;  /* 0x00000004ff467803 */ /* 0x000fe20000000000 */
[----:B------:R-:W2:Y:S01]  /*1780*/  LDG.E.64 R76, [R76.64] ;  /* 0x000000044c4c7981 */ /* 0x000ea2000c1e1b00 */
[----:B------:R-:W-:-:S03]  /*1790*/  IADD3.X R81, R71, c[0x0][0x194], RZ, P0, !PT ;  /* 0x0000650047517a10 */ /* 0x000fc600007fe4ff */
[----:B------:R-:W-:Y:S02]  /*17a0*/  @P1 IADD3 R82, P0, R82, c[0x0][0x198], RZ ;  /* 0x0000660052521a10 */ /* 0x000fe40007f1e0ff */
[----:B------:R0:W5:Y:S02]  /*17b0*/  LDG.E R114, [R80.64] ;  /* 0x0000000450727981 */ /* 0x000164000c1e1900 */
[----:B------:R-:W-:Y:S02]  /*17c0*/  @P1 IADD3.X R83, R71, c[0x0][0x19c], RZ, P0, !PT ;  /* 0x0000670047531a10 */ /* 0x000fe400007fe4ff */
[----:B------:R-:W-:-:S03]  /*17d0*/  ISETP.NE.U32.AND P0, PT, RZ, c[0x0][0x218], PT ;  /* 0x00008600ff007a0c */ /* 0x000fc60003f05070 */
[----:B------:R1:W5:Y:S01]  /*17e0*/  @P1 LDG.E R108, [R82.64] ;  /* 0x00000004526c1981 */ /* 0x000362000c1e1900 */
[----:B------:R-:W-:-:S13]  /*17f0*/  ISETP.NE.AND.EX P0, PT, RZ, c[0x0][0x21c], PT, P0 ;  /* 0x00008700ff007a0c */ /* 0x000fda0003f05300 */
[----:B------:R-:W-:-:S04]  /*1800*/  @P0 LEA R78, P2, R73, c[0x0][0x218], 0x4 ;  /* 0x00008600494e0a11 */ /* 0x000fc800078420ff */
[----:B------:R-:W-:Y:S02]  /*1810*/  @P0 LEA.HI.X R79, R73, c[0x0][0x21c], RZ, 0x4, P2 ;  /* 0x00008700494f0a11 */ /* 0x000fe400010f24ff */
[----:B------:R-:W-:Y:S02]  /*1820*/  ISETP.NE.AND P2, PT, R70, RZ, PT ;  /* 0x000000ff4600720c */ /* 0x000fe40003f45270 */
[----:B------:R-:W3:Y:S04]  /*1830*/  LDG.E.128 R68, [R68.64] ;  /* 0x0000000444447981 */ /* 0x000ee8000c1e1d00 */
[----:B------:R1:W5:Y:S01]  /*1840*/  @P0 LDG.E.128 R60, [R78.64] ;  /* 0x000000044e3c0981 */ /* 0x000362000c1e1d00 */
[----:B------:R-:W-:-:S04]  /*1850*/  ISETP.NE.AND P0, PT, R160, RZ, PT ;  /* 0x000000ffa000720c */ /* 0x000fc80003f05270 */
[----:B-----5:R-:W-:Y:S02]  /*1860*/  FSEL R151, R72, RZ, !P0 ;  /* 0x000000ff48977208 */ /* 0x020fe40004000000 */
[----:B--2---:R-:W-:Y:S02]  /*1870*/  MOV R72, R76 ;  /* 0x0000004c00487202 */ /* 0x004fe40000000f00 */
[--C-:B------:R-:W-:Y:S02]  /*1880*/  SHF.R.U64 R153, R76, 0x10, R77.reuse ;  /* 0x000000104c997819 */ /* 0x100fe4000000124d */
[--C-:B------:R-:W-:Y:S02]  /*1890*/  SHF.R.U32.HI R152, RZ, 0x10, R77.reuse ;  /* 0x00000010ff987819 */ /* 0x100fe4000001164d */
[----:B------:R-:W-:Y:S01]  /*18a0*/  PRMT R72, RZ, 0x5410, R72 ;  /* 0x00005410ff487816 */ /* 0x000fe20000000048 */
[----:B------:R-:W-:Y:S01]  /*18b0*/  IMAD.MOV.U32 R73, RZ, RZ, R77 ;  /* 0x000000ffff497224 */ /* 0x000fe200078e004d */
[----:B------:R-:W-:-:S04]  /*18c0*/  PRMT R153, RZ, 0x5410, R153 ;  /* 0x00005410ff997816 */ /* 0x000fc80000000099 */
[----:B------:R-:W-:Y:S01]  /*18d0*/  PRMT R73, RZ, 0x5410, R73 ;  /* 0x00005410ff497816 */ /* 0x000fe20000000049 */
[----:B------:R-:W-:-:S04]  /*18e0*/  FADD.FTZ R17, R17, R153 ;  /* 0x0000009911117221 */ /* 0x000fc80000010000 */
[----:B------:R-:W-:Y:S02]  /*18f0*/  FMUL.FTZ R154, R101, R73 ;  /* 0x00000049659a7220 */ /* 0x000fe40000410000 */
[C---:B---3--:R-:W-:Y:S02]  /*1900*/  FADD.FTZ R76, -R151.reuse, R68 ;  /* 0x00000044974c7221 */ /* 0x048fe40000010100 */
[C---:B------:R-:W-:Y:S02]  /*1910*/  FADD.FTZ R150, -R151.reuse, R69 ;  /* 0x0000004597967221 */ /* 0x040fe40000010100 */
[C---:B------:R-:W-:Y:S02]  /*1920*/  FADD.FTZ R70, -R151.reuse, R70 ;  /* 0x0000004697467221 */ /* 0x040fe40000010100 */
[----:B0-----:R-:W-:Y:S02]  /*1930*/  FADD.FTZ R80, -R151, R71 ;  /* 0x0000004797507221 */ /* 0x001fe40000010100 */
[C---:B------:R-:W-:Y:S01]  /*1940*/  FMUL.FTZ R151, R117.reuse, R76 ;  /* 0x0000004c75977220 */ /* 0x040fe20000410000 */
[----:B------:R-:W-:Y:S01]  /*1950*/  PRMT R76, RZ, 0x5410, R152 ;  /* 0x00005410ff4c7816 */ /* 0x000fe20000000098 */
[----:B------:R-:W-:-:S02]  /*1960*/  FMUL.FTZ R150, R117, R150 ;  /* 0x0000009675967220 */ /* 0x000fc40000410000 */
[----:B------:R-:W-:Y:S02]  /*1970*/  FMUL.FTZ R152, R99, R72 ;  /* 0x0000004863987220 */ /* 0x000fe40000410000 */
[-C--:B------:R-:W-:Y:S02]  /*1980*/  FFMA.FTZ R37, R150, R153.reuse, R37 ;  /* 0x0000009996257223 */ /* 0x080fe40000010025 */
[----:B------:R-:W-:Y:S02]  /*1990*/  FMUL.FTZ R153, R100, R153 ;  /* 0x0000009964997220 */ /* 0x000fe40000410000 */
[----:B------:R-:W-:Y:S02]  /*19a0*/  FADD.FTZ R68, R75, R152 ;  /* 0x000000984b447221 */ /* 0x000fe40000010000 */
[----:B------:R-:W-:Y:S02]  /*19b0*/  FFMA.FTZ R74, R151, R152, R74 ;  /* 0x00000098974a7223 */ /* 0x000fe4000001004a */
        /* <DEDUP_REMOVED lines=15> */
.L_x_1106:
[----:B-1----:R-:W-:Y:S05]  /*1ab0*/  BSYNC B0 ;  /* 0x0000000000007941 */ /* 0x002fea0003800000 */
.L_x_1105:
[----:B------:R-:W-:Y:S02]  /*1ac0*/  LOP3.LUT P1, RZ, R95, 0xff, RZ, 0xc0, !PT ;  /* 0x000000ff5fff7812 */ /* 0x000fe4000782c0ff */
[----:B------:R-:W-:Y:S02]  /*1ad0*/  SHF.R.U32.HI R70, RZ, 0x5, R158 ;  /* 0x00000005ff467819 */ /* 0x000fe4000001169e */
[----:B------:R-:W-:Y:S02]  /*1ae0*/  LOP3.LUT P0, RZ, R158, 0x1f, RZ, 0xc0, !PT ;  /* 0x0000001f9eff7812 */ /* 0x000fe4000780c0ff */
[----:B------:R-:W-:-:S07]  /*1af0*/  LOP3.LUT R161, R70, 0x7fffff8, RZ, 0xc0, !PT ;  /* 0x07fffff846a17812 */ /* 0x000fce00078ec0ff */
[----:B------:R-:W-:Y:S01]  /*1b00*/  @!P1 IADD3 R161, R161, 0x8, RZ ;  /* 0x00000008a1a19810 */ /* 0x000fe20007ffe0ff */
[----:B------:R-:W-:Y:S05]  /*1b10*/  BRA.DIV ~URZ, `(.L_x_1107) ;  /* 0x00001f127f007947 */ /* 0x000fea000b800000 */
[----:B-----5:R0:W1:Y:S02]  /*1b20*/  SHFL.DOWN PT, R72, R75, 0x10, 0x1f ;  /* 0x0a001f004b487f89 */ /* 0x02006400000e0000 */
.L_x_1124:
        /* <DEDUP_REMOVED lines=18> */
.L_x_1125:
[----:B------:R-:W-:Y:S01]  /*1c50*/  @!P0 LOP3.LUT R70, R70, 0x7, RZ, 0xc0, !PT ;  /* 0x0000000746468812 */ /* 0x000fe200078ec0ff */
[----:B--2---:R-:W-:Y:S01]  /*1c60*/  FADD.FTZ R164, R75, R74 ;  /* 0x0000004a4ba47221 */ /* 0x004fe20000010000 */
        /* <DEDUP_REMOVED lines=36> */
[----:B------:R-:W-:Y:S02]  /*1eb0*/  FADD.FTZ R70, R137, -R70 ;  /* 0x8000004689467221 */ /* 0x000fe40000010000 */
[----:B------:R-:W-:Y:S02]  /*1ec0*/  FADD.FTZ R72, R138, -R71 ;  /* 0x800000478a487221 */ /* 0x000fe40000010000 */
[----:B------:R-:W-:-:S02]  /*1ed0*/  FMUL.FTZ R70, R117, R70 ;  /* 0x0000004675467220 */ /* 0x000fc40000410000 */
[----:B------:R-:W-:Y:S02]  /*1ee0*/  FMUL.FTZ R71, R117, R72 ;  /* 0x0000004875477220 */ /* 0x000fe40000410000 */
[----:B------:R-:W-:-:S04]  /*1ef0*/  FFMA.FTZ R75, R141, R68, R69 ;  /* 0x000000448d4b7223 */ /* 0x000fc80000010045 */
[----:B------:R-:W-:Y:S02]  /*1f00*/  @P0 FADD.FTZ R70, R13, R70 ;  /* 0x000000460d460221 */ /* 0x000fe40000010000 */
[----:B------:R-:W-:Y:S02]  /*1f10*/  @P0 FADD.FTZ R71, R14, R71 ;  /* 0x000000470e470221 */ /* 0x000fe40000010000 */
[----:B------:R-:W-:Y:S02]  /*1f20*/  FMUL.FTZ R80, R70, c[0x0][0x1e8] ;  /* 0x00007a0046507a20 */ /* 0x000fe40000410000 */
[----:B------:R-:W-:Y:S02]  /*1f30*/  FMUL.FTZ R81, R71, c[0x0][0x1e8] ;  /* 0x00007a0047517a20 */ /* 0x000fe40000410000 */
[----:B------:R-:W-:Y:S01]  /*1f40*/  FADD.FTZ R74, R140, -R75 ;  /* 0x8000004b8c4a7221 */ /* 0x000fe20000010000 */
[----:B------:R-:W-:Y:S02]  /*1f50*/  FSEL R72, R80, RZ, P1 ;  /* 0x000000ff50487208 */ /* 0x000fe40000800000 */
[----:B------:R-:W-:Y:S01]  /*1f60*/  LOP3.LUT P1, RZ, R115, 0xff0000, RZ, 0xc0, !PT ;  /* 0x00ff000073ff7812 */ /* 0x000fe2000782c0ff */
[----:B------:R-:W-:-:S03]  /*1f70*/  FMUL.FTZ R74, R117, R74 ;  /* 0x0000004a754a7220 */ /* 0x000fc60000410000 */
[----:B------:R-:W-:Y:S01]  /*1f80*/  FSEL R73, R81, RZ, P1 ;  /* 0x000000ff51497208 */ /* 0x000fe20000800000 */
[----:B------:R-:W-:Y:S01]  /*1f90*/  @P0 FADD.FTZ R74, R15, R74 ;  /* 0x0000004a0f4a0221 */ /* 0x000fe20000010000 */
[----:B------:R-:W-:Y:S01]  /*1fa0*/  ISETP.NE.U32.AND P1, PT, RZ, c[0x0][0x258], PT ;  /* 0x00009600ff007a0c */ /* 0x000fe20003f25070 */
[----:B------:R-:W0:Y:S02]  /*1fb0*/  F2F.BF16.F32 R72, R72 ;  /* 0x0000004800487304 */ /* 0x000e240000202000 */
[----:B------:R-:W-:Y:S01]  /*1fc0*/  FMUL.FTZ R83, R74, c[0x0][0x1e8] ;  /* 0x00007a004a537a20 */ /* 0x000fe20000410000 */
[----:B------:R-:W-:-:S04]  /*1fd0*/  ISETP.NE.AND.EX P1, PT, RZ, c[0x0][0x25c], PT, P1 ;  /* 0x00009700ff007a0c */ /* 0x000fc80003f25310 */
[----:B------:R-:W-:Y:S01]  /*1fe0*/  SEL R66, R71, R66, P1 ;  /* 0x0000004247427207 */ /* 0x000fe20000800000 */
[----:B------:R-:W-:Y:S01]  /*1ff0*/  FFMA.FTZ R71, R135, R68, R69 ;  /* 0x0000004487477223 */ /* 0x000fe20000010045 */
[----:B------:R-:W-:Y:S01]  /*2000*/  SEL R65, R70, R65, P1 ;  /* 0x0000004146417207 */ /* 0x000fe20000800000 */
[----:B------:R0:W-:Y:S01]  /*2010*/  F2F.BF16.F32 R82, R73 ;  /* 0x0000004900527304 */ /* 0x0001e20000202000 */
[----:B------:R-:W-:Y:S01]  /*2020*/  SEL R67, R74, R67, P1 ;  /* 0x000000434a437207 */ /* 0x000fe20000800000 */
[----:B------:R-:W-:-:S04]  /*2030*/  FADD.FTZ R70, R136, -R71 ;  /* 0x8000004788467221 */ /* 0x000fc80000010000 */
[----:B------:R-:W-:Y:S02]  /*2040*/  FMUL.FTZ R71, R117, R70 ;  /* 0x0000004675477220 */ /* 0x000fe40000410000 */
[----:B------:R-:W-:Y:S02]  /*2050*/  @P1 IMAD.MOV.U32 R70, RZ, RZ, 0x10 ;  /* 0x00000010ff461424 */ /* 0x000fe400078e00ff */
[----:B------:R-:W-:Y:S01]  /*2060*/  @P0 FADD.FTZ R71, R12, R71 ;  /* 0x000000470c470221 */ /* 0x000fe20000010000 */
[----:B------:R-:W-:Y:S01]  /*2070*/  LOP3.LUT P0, RZ, R115, 0xff000000, RZ, 0xc0, !PT ;  /* 0xff00000073ff7812 */ /* 0x000fe2000780c0ff */
[----:B0-----:R-:W-:-:S03]  /*2080*/  IMAD.WIDE.U32 R72, R72, 0x10000, RZ ;  /* 0x0001000048487825 */ /* 0x001fc600078e00ff */
[----:B------:R-:W-:Y:S01]  /*2090*/  FSEL R77, R83, RZ, P0 ;  /* 0x000000ff534d7208 */ /* 0x000fe20000000000 */
[----:B------:R-:W-:Y:S01]  /*20a0*/  FMUL.FTZ R78, R71, c[0x0][0x1e8] ;  /* 0x00007a00474e7a20 */ /* 0x000fe20000410000 */
[----:B------:R-:W-:Y:S02]  /*20b0*/  LOP3.LUT P0, RZ, R115, 0xff, RZ, 0xc0, !PT ;  /* 0x000000ff73ff7812 */ /* 0x000fe4000780c0ff */
[----:B------:R-:W0:Y:S01]  /*20c0*/  F2F.BF16.F32 R75, R77 ;  /* 0x0000004d004b7304 */ /* 0x000e220000202000 */
[----:B------:R-:W-:Y:S01]  /*20d0*/  SEL R64, R71, R64, P1 ;  /* 0x0000004047407207 */ /* 0x000fe20000800000 */
[----:B------:R-:W-:Y:S01]  /*20e0*/  @P1 IMAD.WIDE.U32 R70, R111, R70, c[0x0][0x258] ;  /* 0x000096006f461625 */ /* 0x000fe200078e0046 */
[----:B------:R-:W-:Y:S02]  /*20f0*/  FSEL R76, R78, RZ, P0 ;  /* 0x000000ff4e4c7208 */ /* 0x000fe40000000000 */
[----:B------:R-:W-:Y:S02]  /*2100*/  ISETP.NE.U32.AND P0, PT, RZ, c[0x0][0x250], PT ;  /* 0x00009400ff007a0c */ /* 0x000fe40003f05070 */
[----:B------:R1:W-:Y:S01]  /*2110*/  @P1 STG.E.128 [R70.64], R64 ;  /* 0x0000004046001986 */ /* 0x0003e2000c101d04 */
[----:B------:R-:W2:Y:S01]  /*2120*/  F2F.BF16.F32 R79, R76 ;  /* 0x0000004c004f7304 */ /* 0x000ea20000202000 */
[----:B------:R-:W-:Y:S01]  /*2130*/  ISETP.NE.AND.EX P0, PT, RZ, c[0x0][0x254], PT, P0 ;  /* 0x00009500ff007a0c */ /* 0x000fe20003f05300 */
[----:B0-----:R-:W-:-:S05]  /*2140*/  IMAD.U32 R75, R75, 0x10000, RZ ;  /* 0x000100004b4b7824 */ /* 0x001fca00078e00ff */
[----:B------:R-:W-:-:S07]  /*2150*/  LOP3.LUT R75, R73, R75, R82, 0xfe, !PT ;  /* 0x0000004b494b7212 */ /* 0x000fce00078efe52 */
[----:B------:R-:W-:Y:S02]  /*2160*/  @P0 LOP3.LUT P1, RZ, R104, 0xff, RZ, 0xc0, !PT ;  /* 0x000000ff68ff0812 */ /* 0x000fe4000782c0ff */
[----:B--2---:R-:W-:Y:S01]  /*2170*/  LOP3.LUT R74, R72, R79, RZ, 0xfc, !PT ;  /* 0x0000004f484a7212 */ /* 0x004fe200078efcff */
[----:B------:R-:W-:Y:S01]  /*2180*/  IMAD.MOV.U32 R72, RZ, RZ, 0x8 ;  /* 0x00000008ff487424 */ /* 0x000fe200078e00ff */
[----:B-1----:R-:W-:Y:S02]  /*2190*/  @P0 FSEL R70, R78, RZ, P1 ;  /* 0x000000ff4e460208 */ /* 0x002fe40000800000 */
[----:B------:R-:W-:Y:S01]  /*21a0*/  @P0 LOP3.LUT P1, RZ, R104, 0xff00, RZ, 0xc0, !PT ;  /* 0x0000ff0068ff0812 */ /* 0x000fe2000782c0ff */
[----:B------:R-:W-:Y:S01]  /*21b0*/  IMAD.WIDE.U32 R72, R111, R72, c[0x0][0x248] ;  /* 0x000092006f487625 */ /* 0x000fe200078e0048 */
[----:B------:R-:W-:Y:S02]  /*21c0*/  @P0 F2FP.BF16.PACK_AB R70, RZ, R70 ;  /* 0x00000046ff46023e */ /* 0x000fe400000010ff */
[----:B------:R-:W-:-:S02]  /*21d0*/  @P0 FSEL R71, R80, RZ, P1 ;  /* 0x000000ff50470208 */ /* 0x000fc40000800000 */
[----:B------:R0:W-:Y:S01]  /*21e0*/  STG.E.64 [R72.64], R74 ;  /* 0x0000004a48007986 */ /* 0x0001e2000c101b04 */
[C---:B------:R-:W-:Y:S02]  /*21f0*/  @P0 LOP3.LUT P1, RZ, R104.reuse, 0xff0000, RZ, 0xc0, !PT ;  /* 0x00ff000068ff0812 */ /* 0x040fe4000782c0ff */
[----:B------:R-:W-:Y:S02]  /*2200*/  @P0 F2FP.BF16.PACK_AB R71, RZ, R71 ;  /* 0x00000047ff47023e */ /* 0x000fe400000010ff */
[----:B------:R-:W-:Y:S02]  /*2210*/  @P0 FSEL R76, R81, RZ, P1 ;  /* 0x000000ff514c0208 */ /* 0x000fe40000800000 */
[----:B------:R-:W-:Y:S02]  /*2220*/  @P0 LOP3.LUT P1, RZ, R104, 0xff000000, RZ, 0xc0, !PT ;  /* 0xff00000068ff0812 */ /* 0x000fe4000782c0ff */
[----:B------:R-:W-:Y:S02]  /*2230*/  @P0 F2FP.BF16.PACK_AB R76, RZ, R76 ;  /* 0x0000004cff4c023e */ /* 0x000fe400000010ff */
[----:B------:R-:W-:-:S02]  /*2240*/  @P0 FSEL R77, R83, RZ, P1 ;  /* 0x000000ff534d0208 */ /* 0x000fc40000800000 */
[----:B------:R-:W-:Y:S02]  /*2250*/  @P0 PRMT R109, R70, 0x7610, R109 ;  /* 0x00007610466d0816 */ /* 0x000fe4000000006d */
[----:B------:R-:W-:Y:S02]  /*2260*/  @P0 F2FP.BF16.PACK_AB R77, RZ, R77 ;  /* 0x0000004dff4d023e */ /* 0x000fe400000010ff */
[----:B------:R-:W-:Y:S02]  /*2270*/  @P0 PRMT R159, R71, 0x7610, R159 ;  /* 0x00007610479f0816 */ /* 0x000fe4000000009f */
[----:B------:R-:W-:Y:S02]  /*2280*/  @P0 PRMT R110, R76, 0x7610, R110 ;  /* 0x000076104c6e0816 */ /* 0x000fe4000000006e */
[----:B------:R-:W-:Y:S01]  /*2290*/  @P0 PRMT R103, R77, 0x7610, R103 ;  /* 0x000076104d670816 */ /* 0x000fe20000000067 */
[----:B------:R-:W-:Y:S05]  /*22a0*/  @!P0 BRA `(.L_x_1111) ;  /* 0x0000008000008947 */ /* 0x000fea0003800000 */
[----:B0-----:R-:W-:Y:S02]  /*22b0*/  LOP3.LUT R70, R159, 0xffff, RZ, 0xc0, !PT ;  /* 0x0000ffff9f467812 */ /* 0x001fe400078ec0ff */
[----:B------:R-:W-:-:S02]  /*22c0*/  PRMT R73, R110, 0x5410, R103 ;  /* 0x000054106e497816 */ /* 0x000fc40000000067 */
[----:B------:R-:W-:Y:S01]  /*22d0*/  LEA R72, P0, R111, c[0x0][0x250], 0x3 ;  /* 0x000094006f487a11 */ /* 0x000fe200078018ff */
[----:B------:R-:W-:-:S05]  /*22e0*/  IMAD.WIDE.U32 R70, R70, 0x10000, RZ ;  /* 0x0001000046467825 */ /* 0x000fca00078e00ff */
[----:B------:R-:W-:Y:S02]  /*22f0*/  LOP3.LUT R71, R73, R71, RZ, 0xfc, !PT ;  /* 0x0000004749477212 */ /* 0x000fe400078efcff */
[----:B------:R-:W-:Y:S02]  /*2300*/  LOP3.LUT R70, R70, 0xffff, R109, 0xf8, !PT ;  /* 0x0000ffff46467812 */ /* 0x000fe400078ef86d */
[----:B------:R-:W-:-:S05]  /*2310*/  LEA.HI.X R73, R111, c[0x0][0x254], RZ, 0x3, P0 ;  /* 0x000095006f497a11 */ /* 0x000fca00000f1cff */
[----:B------:R0:W-:Y:S02]  /*2320*/  STG.E.64 [R72.64], R70 ;  /* 0x0000004648007986 */ /* 0x0001e4000c101b04 */
.L_x_1111:
[----:B0-----:R-:W-:Y:S02]  /*2330*/  IADD3 R111, R111, 0x100, RZ ;  /* 0x000001006f6f7810 */ /* 0x001fe40007ffe0ff */
.L_x_1110:
[----:B------:R-:W-:Y:S05]  /*2340*/  BSYNC B0 ;  /* 0x0000000000007941 */ /* 0x000fea0003800000 */
.L_x_1109:
[----:B------:R-:W-:Y:S01]  /*2350*/  BSSY B0, `(.L_x_1112) ;  /* 0x0000050000007945 */ /* 0x000fe20003800000 */
        /* <DEDUP_REMOVED lines=21> */
[----:B------:R-:W-:Y:S02]  /*24b0*/  ISETP.NE.U32.AND P1, PT, RZ, c[0x0][0x258], PT ;  /* 0x00009600ff007a0c */ /* 0x000fe40003f25070 */
[----:B------:R-:W-:Y:S01]  /*24c0*/  F2F.BF16.F32 R82, R73 ;  /* 0x0000004900527304 */ /* 0x000fe20000202000 */
[----:B------:R-:W-:Y:S01]  /*24d0*/  FMUL.FTZ R83, R74, c[0x0][0x1e8] ;  /* 0x00007a004a537a20 */ /* 0x000fe20000410000 */
[----:B------:R-:W-:-:S04]  /*24e0*/  ISETP.NE.AND.EX P1, PT, RZ, c[0x0][0x25c], PT, P1 ;  /* 0x00009700ff007a0c */ /* 0x000fc80003f25310 */
[----:B------:R-:W-:Y:S01]  /*24f0*/  SEL R66, R71, R66, P1 ;  /* 0x0000004247427207 */ /* 0x000fe20000800000 */
[----:B------:R-:W-:Y:S01]  /*2500*/  FFMA.FTZ R71, R143, R68, R69 ;  /* 0x000000448f477223 */ /* 0x000fe20000010045 */
[----:B------:R-:W-:Y:S02]  /*2510*/  SEL R65, R70, R65, P1 ;  /* 0x0000004146417207 */ /* 0x000fe40000800000 */
[----:B------:R-:W-:Y:S01]  /*2520*/  SEL R67, R74, R67, P1 ;  /* 0x000000434a437207 */ /* 0x000fe20000800000 */
[----:B------:R-:W-:Y:S01]  /*2530*/  FADD.FTZ R70, R144, -R71 ;  /* 0x8000004790467221 */ /* 0x000fe20000010000 */
[----:B------:R-:W-:-:S03]  /*2540*/  HFMA2.MMA R74, -RZ, RZ, 0, 4.76837158203125e-07 ;  /* 0x00000008ff4a7435 */ /* 0x000fc600000001ff */
[----:B------:R-:W-:Y:S02]  /*2550*/  FMUL.FTZ R71, R117, R70 ;  /* 0x0000004675477220 */ /* 0x000fe40000410000 */
[----:B------:R0:W1:Y:S02]  /*2560*/  F2F.BF16.F32 R70, R72 ;  /* 0x0000004800467304 */ /* 0x0000640000202000 */
[----:B------:R-:W-:Y:S01]  /*2570*/  @P0 FADD.FTZ R71, R8, R71 ;  /* 0x0000004708470221 */ /* 0x000fe20000010000 */
[----:B------:R-:W-:-:S03]  /*2580*/  LOP3.LUT P0, RZ, R116, 0xff000000, RZ, 0xc0, !PT ;  /* 0xff00000074ff7812 */ /* 0x000fc6000780c0ff */
[----:B------:R-:W-:Y:S01]  /*2590*/  FMUL.FTZ R78, R71, c[0x0][0x1e8] ;  /* 0x00007a00474e7a20 */ /* 0x000fe20000410000 */
[----:B------:R-:W-:Y:S02]  /*25a0*/  FSEL R75, R83, RZ, P0 ;  /* 0x000000ff534b7208 */ /* 0x000fe40000000000 */
[----:B------:R-:W-:Y:S01]  /*25b0*/  LOP3.LUT P0, RZ, R116, 0xff, RZ, 0xc0, !PT ;  /* 0x000000ff74ff7812 */ /* 0x000fe2000780c0ff */
[----:B0-----:R-:W-:Y:S01]  /*25c0*/  @P1 IMAD.MOV.U32 R72, RZ, RZ, 0x10 ;  /* 0x00000010ff481424 */ /* 0x001fe200078e00ff */
[----:B------:R-:W-:Y:S02]  /*25d0*/  SEL R64, R71, R64, P1 ;  /* 0x0000004047407207 */ /* 0x000fe40000800000 */
[----:B------:R-:W0:Y:S01]  /*25e0*/  F2F.BF16.F32 R75, R75 ;  /* 0x0000004b004b7304 */ /* 0x000e220000202000 */
[----:B------:R-:W-:Y:S01]  /*25f0*/  FSEL R76, R78, RZ, P0 ;  /* 0x000000ff4e4c7208 */ /* 0x000fe20000000000 */
[----:B------:R-:W-:Y:S01]  /*2600*/  @P1 IMAD.WIDE.U32 R72, R111, R72, c[0x0][0x258] ;  /* 0x000096006f481625 */ /* 0x000fe200078e0048 */
[----:B------:R-:W-:-:S03]  /*2610*/  ISETP.NE.U32.AND P0, PT, RZ, c[0x0][0x250], PT ;  /* 0x00009400ff007a0c */ /* 0x000fc60003f05070 */
[----:B-1----:R-:W-:Y:S01]  /*2620*/  IMAD.WIDE.U32 R70, R70, 0x10000, RZ ;  /* 0x0001000046467825 */ /* 0x002fe200078e00ff */
[----:B------:R-:W-:Y:S01]  /*2630*/  ISETP.NE.AND.EX P0, PT, RZ, c[0x0][0x254], PT, P0 ;  /* 0x00009500ff007a0c */ /* 0x000fe20003f05300 */
[----:B------:R-:W1:Y:S01]  /*2640*/  F2F.BF16.F32 R79, R76 ;  /* 0x0000004c004f7304 */ /* 0x000e620000202000 */
[----:B------:R2:W-:Y:S01]  /*2650*/  @P1 STG.E.128 [R72.64], R64 ;  /* 0x0000004048001986 */ /* 0x0005e2000c101d04 */
[----:B0-----:R-:W-:Y:S02]  /*2660*/  IMAD.U32 R77, R75, 0x10000, RZ ;  /* 0x000100004b4d7824 */ /* 0x001fe400078e00ff */
[----:B------:R-:W-:-:S08]  /*2670*/  IMAD.WIDE.U32 R74, R111, R74, c[0x0][0x248] ;  /* 0x000092006f4a7625 */ /* 0x000fd000078e004a */
[----:B------:R-:W-:Y:S02]  /*2680*/  @P0 LOP3.LUT P1, RZ, R105, 0xff, RZ, 0xc0, !PT ;  /* 0x000000ff69ff0812 */ /* 0x000fe4000782c0ff */
[----:B------:R-:W-:Y:S02]  /*2690*/  LOP3.LUT R71, R71, R77, R82, 0xfe, !PT ;  /* 0x0000004d47477212 */ /* 0x000fe400078efe52 */
[----:B-1----:R-:W-:Y:S02]  /*26a0*/  LOP3.LUT R70, R70, R79, RZ, 0xfc, !PT ;  /* 0x0000004f46467212 */ /* 0x002fe400078efcff */
[----:B--2---:R-:W-:Y:S02]  /*26b0*/  @P0 FSEL R72, R78, RZ, P1 ;  /* 0x000000ff4e480208 */ /* 0x004fe40000800000 */
[----:B------:R-:W-:Y:S01]  /*26c0*/  @P0 LOP3.LUT P1, RZ, R105, 0xff00, RZ, 0xc0, !PT ;  /* 0x0000ff0069ff0812 */ /* 0x000fe2000782c0ff */
[----:B------:R0:W-:Y:S01]  /*26d0*/  STG.E.64 [R74.64], R70 ;  /* 0x000000464a007986 */ /* 0x0001e2000c101b04 */
[----:B------:R-:W-:-:S02]  /*26e0*/  @P0 F2FP.BF16.PACK_AB R72, RZ, R72 ;  /* 0x00000048ff48023e */ /* 0x000fc400000010ff */
[----:B------:R-:W-:Y:S02]  /*26f0*/  @P0 FSEL R73, R80, RZ, P1 ;  /* 0x000000ff50490208 */ /* 0x000fe40000800000 */
[----:B------:R-:W-:Y:S02]  /*2700*/  @P0 LOP3.LUT P1, RZ, R105, 0xff0000, RZ, 0xc0, !PT ;  /* 0x00ff000069ff0812 */ /* 0x000fe4000782c0ff */
[----:B------:R-:W-:Y:S02]  /*2710*/  @P0 F2FP.BF16.PACK_AB R73, RZ, R73 ;  /* 0x00000049ff49023e */ /* 0x000fe400000010ff */
[----:B------:R-:W-:Y:S02]  /*2720*/  @P0 FSEL R76, R81, RZ, P1 ;  /* 0x000000ff514c0208 */ /* 0x000fe40000800000 */
[----:B------:R-:W-:Y:S02]  /*2730*/  @P0 LOP3.LUT P1, RZ, R105, 0xff000000, RZ, 0xc0, !PT ;  /* 0xff00000069ff0812 */ /* 0x000fe4000782c0ff */
[----:B------:R-:W-:-:S02]  /*2740*/  @P0 F2FP.BF16.PACK_AB R76, RZ, R76 ;  /* 0x0000004cff4c023e */ /* 0x000fc400000010ff */
[----:B------:R-:W-:Y:S02]  /*2750*/  @P0 FSEL R77, R83, RZ, P1 ;  /* 0x000000ff534d0208 */ /* 0x000fe40000800000 */
        /* <DEDUP_REMOVED lines=14> */
.L_x_1114:
[----:B0-----:R-:W-:Y:S02]  /*2840*/  IADD3 R111, R111, 0x100, RZ ;  /* 0x000001006f6f7810 */ /* 0x001fe40007ffe0ff */
.L_x_1113:
[----:B------:R-:W-:Y:S05]  /*2850*/  BSYNC B0 ;  /* 0x0000000000007941 */ /* 0x000fea0003800000 */
.L_x_1112:
        /* <DEDUP_REMOVED lines=30> */
[----:B------:R-:W-:Y:S02]  /*2a40*/  FADD.FTZ R70, R120, -R71 ;  /* 0x8000004778467221 */ /* 0x000fe40000010000 */
[----:B------:R-:W-:Y:S02]  /*2a50*/  IMAD.MOV.U32 R74, RZ, RZ, 0x8 ;  /* 0x00000008ff4a7424 */ /* 0x000fe400078e00ff */
        /* <DEDUP_REMOVED lines=27> */
[C---:B------:R-:W-:Y:S02]  /*2c10*/  @P0 LOP3.LUT P1, RZ, R106.reuse, 0xff0000, RZ, 0xc0, !PT ;  /* 0x00ff00006aff0812 */ /* 0x040fe4000782c0ff */
        /* <DEDUP_REMOVED lines=19> */
.L_x_1117:
[----:B0-----:R-:W-:Y:S02]  /*2d50*/  IADD3 R111, R111, 0x100, RZ ;  /* 0x000001006f6f7810 */ /* 0x001fe40007ffe0ff */
.L_x_1116:
[----:B------:R-:W-:Y:S05]  /*2d60*/  BSYNC B0 ;  /* 0x0000000000007941 */ /* 0x000fea0003800000 */
.L_x_1115:
        /* <DEDUP_REMOVED lines=79> */
.L_x_1120:
[----:B0-----:R-:W-:Y:S02]  /*3260*/  IADD3 R111, R111, 0x100, RZ ;  /* 0x000001006f6f7810 */ /* 0x001fe40007ffe0ff */
.L_x_1119:
[----:B------:R-:W-:Y:S05]  /*3270*/  BSYNC B0 ;  /* 0x0000000000007941 */ /* 0x000fea0003800000 */
.L_x_1118:
        /* <DEDUP_REMOVED lines=12> */
[----:B------:R-:W-:Y:S02]  /*3340*/  FMUL.FTZ R73, R117, R72 ;  /* 0x0000004875497220 */ /* 0x000fe40000410000 */
[----:B------:R-:W-:Y:S02]  /*3350*/  @P0 FADD.FTZ R70, R61, R70 ;  /* 0x000000463d460221 */ /* 0x000fe40000010000 */
[----:B------:R-:W-:Y:S02]  /*3360*/  FADD.FTZ R74, R156, -R69 ;  /* 0x800000459c4a7221 */ /* 0x000fe40000010000 */
[----:B------:R-:W-:-:S02]  /*3370*/  FMUL.FTZ R78, R70, c[0x0][0x1e8] ;  /* 0x00007a00464e7a20 */ /* 0x000fc40000410000 */
[----:B------:R-:W-:Y:S02]  /*3380*/  @P0 FADD.FTZ R73, R62, R73 ;  /* 0x000000493e490221 */ /* 0x000fe40000010000 */
[----:B------:R-:W-:Y:S01]  /*3390*/  FADD.FTZ R68, R152, -R71 ;  /* 0x8000004798447221 */ /* 0x000fe20000010000 */
[----:B------:R-:W-:Y:S01]  /*33a0*/  FSEL R72, R78, RZ, P1 ;  /* 0x000000ff4e487208 */ /* 0x000fe20000800000 */
[----:B------:R-:W-:Y:S01]  /*33b0*/  FMUL.FTZ R74, R117, R74 ;  /* 0x0000004a754a7220 */ /* 0x000fe20000410000 */
[----:B------:R-:W-:Y:S01]  /*33c0*/  LOP3.LUT P1, RZ, R114, 0xff0000, RZ, 0xc0, !PT ;  /* 0x00ff000072ff7812 */ /* 0x000fe2000782c0ff */
[----:B------:R-:W-:Y:S02]  /*33d0*/  FMUL.FTZ R80, R73, c[0x0][0x1e8] ;  /* 0x00007a0049507a20 */ /* 0x000fe40000410000 */
[----:B------:R-:W-:Y:S02]  /*33e0*/  FMUL.FTZ R69, R117, R68 ;  /* 0x0000004475457220 */ /* 0x000fe40000410000 */
[----:B------:R-:W-:Y:S01]  /*33f0*/  @P0 FADD.FTZ R74, R63, R74 ;  /* 0x0000004a3f4a0221 */ /* 0x000fe20000010000 */
[----:B------:R-:W-:Y:S01]  /*3400*/  FSEL R75, R80, RZ, P1 ;  /* 0x000000ff504b7208 */ /* 0x000fe20000800000 */
[----:B------:R-:W-:Y:S01]  /*3410*/  @P0 FADD.FTZ R69, R60, R69 ;  /* 0x000000453c450221 */ /* 0x000fe20000010000 */
[----:B------:R-:W-:Y:S01]  /*3420*/  ISETP.NE.U32.AND P1, PT, RZ, c[0x0][0x258], PT ;  /* 0x00009600ff007a0c */ /* 0x000fe20003f25070 */
[----:B------:R-:W-:Y:S01]  /*3430*/  FMUL.FTZ R81, R74, c[0x0][0x1e8] ;  /* 0x00007a004a517a20 */ /* 0x000fe20000410000 */
[----:B------:R-:W-:Y:S01]  /*3440*/  LOP3.LUT P0, RZ, R114, 0xff000000, RZ, 0xc0, !PT ;  /* 0xff00000072ff7812 */ /* 0x000fe2000780c0ff */
[----:B------:R-:W-:Y:S01]  /*3450*/  FMUL.FTZ R77, R69, c[0x0][0x1e8] ;  /* 0x00007a00454d7a20 */ /* 0x000fe20000410000 */
[----:B------:R-:W-:Y:S01]  /*3460*/  ISETP.NE.AND.EX P1, PT, RZ, c[0x0][0x25c], PT, P1 ;  /* 0x00009700ff007a0c */ /* 0x000fe20003f25310 */
[----:B------:R-:W-:Y:S01]  /*3470*/  F2F.BF16.F32 R75, R75 ;  /* 0x0000004b004b7304 */ /* 0x000fe20000202000 */
[----:B------:R-:W-:-:S02]  /*3480*/  FSEL R76, R81, RZ, P0 ;  /* 0x000000ff514c7208 */ /* 0x000fc40000000000 */
[----:B------:R-:W-:Y:S02]  /*3490*/  LOP3.LUT P0, RZ, R114, 0xff, RZ, 0xc0, !PT ;  /* 0x000000ff72ff7812 */ /* 0x000fe4000780c0ff */
[----:B------:R-:W-:Y:S02]  /*34a0*/  SEL R65, R70, R65, P1 ;  /* 0x0000004146417207 */ /* 0x000fe40000800000 */
[----:B------:R-:W-:Y:S01]  /*34b0*/  SEL R67, R74, R67, P1 ;  /* 0x000000434a437207 */ /* 0x000fe20000800000 */
[----:B------:R-:W0:Y:S01]  /*34c0*/  F2F.BF16.F32 R70, R72 ;  /* 0x0000004800467304 */ /* 0x000e220000202000 */
[----:B------:R-:W-:Y:S02]  /*34d0*/  FSEL R74, R77, RZ, P0 ;  /* 0x000000ff4d4a7208 */ /* 0x000fe40000000000 */
[----:B------:R-:W-:Y:S02]  /*34e0*/  SEL R66, R73, R66, P1 ;  /* 0x0000004249427207 */ /* 0x000fe40000800000 */
[----:B------:R-:W-:-:S02]  /*34f0*/  ISETP.NE.U32.AND P0, PT, RZ, c[0x0][0x250], PT ;  /* 0x00009400ff007a0c */ /* 0x000fc40003f05070 */
[----:B------:R-:W-:Y:S01]  /*3500*/  @P1 MOV R68, 0x10 ;  /* 0x0000001000441802 */ /* 0x000fe20000000f00 */
[----:B------:R-:W1:Y:S01]  /*3510*/  F2F.BF16.F32 R73, R76 ;  /* 0x0000004c00497304 */ /* 0x000e620000202000 */
[----:B------:R-:W-:Y:S02]  /*3520*/  ISETP.NE.AND.EX P0, PT, RZ, c[0x0][0x254], PT, P0 ;  /* 0x00009500ff007a0c */ /* 0x000fe40003f05300 */
[----:B------:R-:W-:Y:S01]  /*3530*/  SEL R64, R69, R64, P1 ;  /* 0x0000004045407207 */ /* 0x000fe20000800000 */
[----:B------:R-:W-:-:S04]  /*3540*/  @P1 IMAD.WIDE.U32 R68, R111, R68, c[0x0][0x258] ;  /* 0x000096006f441625 */ /* 0x000fc800078e0044 */
[----:B------:R-:W2:Y:S01]  /*3550*/  F2F.BF16.F32 R79, R74 ;  /* 0x0000004a004f7304 */ /* 0x000ea20000202000 */
[----:B0-----:R-:W-:Y:S01]  /*3560*/  IMAD.WIDE.U32 R70, R70, 0x10000, RZ ;  /* 0x0001000046467825 */ /* 0x001fe200078e00ff */
[----:B------:R0:W-:Y:S04]  /*3570*/  @P1 STG.E.128 [R68.64], R64 ;  /* 0x0000004044001986 */ /* 0x0001e8000c101d04 */
[----:B------:R-:W-:Y:S01]  /*3580*/  @P0 LOP3.LUT P1, RZ, R108, 0xff, RZ, 0xc0, !PT ;  /* 0x000000ff6cff0812 */ /* 0x000fe2000782c0ff */
[----:B-1----:R-:W-:-:S05]  /*3590*/  IMAD.U32 R73, R73, 0x10000, RZ ;  /* 0x0001000049497824 */ /* 0x002fca00078e00ff */
[----:B------:R-:W-:Y:S02]  /*35a0*/  LOP3.LUT R73, R71, R73, R75, 0xfe, !PT ;  /* 0x0000004947497212 */ /* 0x000fe400078efe4b */
[----:B--2---:R-:W-:Y:S01]  /*35b0*/  LOP3.LUT R72, R70, R79, RZ, 0xfc, !PT ;  /* 0x0000004f46487212 */ /* 0x004fe200078efcff */
[----:B------:R-:W-:Y:S01]  /*35c0*/  IMAD.MOV.U32 R70, RZ, RZ, 0x8 ;  /* 0x00000008ff467424 */ /* 0x000fe200078e00ff */
[----:B0-----:R-:W-:-:S03]  /*35d0*/  @P0 FSEL R68, R77, RZ, P1 ;  /* 0x000000ff4d440208 */ /* 0x001fc60000800000 */
[----:B------:R-:W-:Y:S01]  /*35e0*/  IMAD.WIDE.U32 R70, R111, R70, c[0x0][0x248] ;  /* 0x000092006f467625 */ /* 0x000fe200078e0046 */
[----:B------:R-:W-:Y:S02]  /*35f0*/  @P0 LOP3.LUT P1, RZ, R108, 0xff00, RZ, 0xc0, !PT ;  /* 0x0000ff006cff0812 */ /* 0x000fe4000782c0ff */
[----:B------:R-:W-:Y:S02]  /*3600*/  @P0 F2FP.BF16.PACK_AB R68, RZ, R68 ;  /* 0x00000044ff44023e */ /* 0x000fe400000010ff */
[----:B------:R0:W-:Y:S01]  /*3610*/  STG.E.64 [R70.64], R72 ;  /* 0x0000004846007986 */ /* 0x0001e2000c101b04 */
[----:B------:R-:W-:Y:S02]  /*3620*/  @P0 FSEL R69, R78, RZ, P1 ;  /* 0x000000ff4e450208 */ /* 0x000fe40000800000 */
[----:B------:R-:W-:Y:S02]  /*3630*/  @P0 LOP3.LUT P1, RZ, R108, 0xff0000, RZ, 0xc0, !PT ;  /* 0x00ff00006cff0812 */ /* 0x000fe4000782c0ff */
[----:B------:R-:W-:-:S02]  /*3640*/  @P0 F2FP.BF16.PACK_AB R69, RZ, R69 ;  /* 0x00000045ff45023e */ /* 0x000fc400000010ff */
[----:B------:R-:W-:Y:S02]  /*3650*/  @P0 FSEL R74, R80, RZ, P1 ;  /* 0x000000ff504a0208 */ /* 0x000fe40000800000 */
[----:B------:R-:W-:Y:S02]  /*3660*/  @P0 LOP3.LUT P1, RZ, R108, 0xff000000, RZ, 0xc0, !PT ;  /* 0xff0000006cff0812 */ /* 0x000fe4000782c0ff */
[----:B------:R-:W-:Y:S02]  /*3670*/  @P0 F2FP.BF16.PACK_AB R74, RZ, R74 ;  /* 0x0000004aff4a023e */ /* 0x000fe400000010ff */
[----:B------:R-:W-:Y:S02]  /*3680*/  @P0 FSEL R75, R81, RZ, P1 ;  /* 0x000000ff514b0208 */ /* 0x000fe40000800000 */
[----:B------:R-:W-:Y:S02]  /*3690*/  @P0 PRMT R109, R68, 0x7610, R109 ;  /* 0x00007610446d0816 */ /* 0x000fe4000000006d */
[----:B------:R-:W-:-:S02]  /*36a0*/  @P0 F2FP.BF16.PACK_AB R75, RZ, R75 ;  /* 0x0000004bff4b023e */ /* 0x000fc400000010ff */
[----:B------:R-:W-:Y:S02]  /*36b0*/  @P0 PRMT R159, R69, 0x7610, R159 ;  /* 0x00007610459f0816 */ /* 0x000fe4000000009f */
[----:B------:R-:W-:Y:S02]  /*36c0*/  @P0 PRMT R110, R74, 0x7610, R110 ;  /* 0x000076104a6e0816 */ /* 0x000fe4000000006e */
[----:B------:R-:W-:Y:S01]  /*36d0*/  @P0 PRMT R103, R75, 0x7610, R103 ;  /* 0x000076104b670816 */ /* 0x000fe20000000067 */
        /* <DEDUP_REMOVED lines=9> */
.L_x_1122:
[----:B0-----:R-:W-:Y:S05]  /*3770*/  BSYNC B0 ;  /* 0x0000000000007941 */ /* 0x001fea0003800000 */
.L_x_1121:
[----:B------:R-:W-:Y:S02]  /*3780*/  IADD3 R0, R0, c[0x0][0x160], RZ ;  /* 0x0000580000007a10 */ /* 0x000fe40007ffe0ff */
[----:B------:R-:W-:Y:S02]  /*3790*/  LOP3.LUT P1, RZ, R95, 0xff, RZ, 0xc0, !PT ;  /* 0x000000ff5fff7812 */ /* 0x000fe4000782c0ff */
[----:B------:R-:W-:Y:S02]  /*37a0*/  ISETP.GE.AND P0, PT, R0, c[0x0][0x164], PT ;  /* 0x0000590000007a0c */ /* 0x000fe40003f06270 */
[----:B------:R-:W-:-:S11]  /*37b0*/  SEL R95, RZ, 0x1, P1 ;  /* 0x00000001ff5f7807 */ /* 0x000fd60000800000 */
[----:B------:R-:W-:Y:S01]  /*37c0*/  @P0 CALL.REL.NOINC `(.L_x_1096) ;  /* 0x0000001000000944 */ /* 0x000fe20003c00000 */
[----:B------:R-:W-:Y:S05]  /*37d0*/  BRA `(.L_x_1123) ;  /* 0xffffce6000007947 */ /* 0x000fea000383ffff */
.L_x_1096:
[----:B0-----:R-:W0:Y:S01]  /*37e0*/  S2UR UR6, SR_CTAID.X ;  /* 0x00000000000679c3 */ /* 0x001e220000002500 */
[----:B------:R-:W0:Y:S01]  /*37f0*/  S2R R2, SR_TID.X ;  /* 0x0000000000027919 */ /* 0x000e220000002100 */
[----:B-----5:R-:W-:Y:S02]  /*3800*/  @P2 IMAD.MOV.U32 R5, RZ, RZ, 0x10 ;  /* 0x00000010ff052424 */ /* 0x020fe400078e00ff */
        /* <DEDUP_REMOVED lines=34> */
.L_x_1107:
[----:B------:R-:W-:Y:S01]  /*3a30*/  IMAD.MOV.U32 R73, RZ, RZ, R75 ;  /* 0x000000ffff497224 */ /* 0x000fe200078e004b */
[----:B------:R-:W-:Y:S01]  /*3a40*/  MOV R68, 0x3a90 ;  /* 0x00003a9000447802 */ /* 0x000fe20000000f00 */
[----:B------:R-:W-:Y:S02]  /*3a50*/  IMAD.MOV.U32 R78, RZ, RZ, 0x10 ;  /* 0x00000010ff4e7424 */ /* 0x000fe400078e00ff */
[----:B------:R-:W-:-:S02]  /*3a60*/  IMAD.MOV.U32 R77, RZ, RZ, 0x1f ;  /* 0x0000001fff4d7424 */ /* 0x000fc400078e00ff */
[----:B------:R-:W-:Y:S02]  /*3a70*/  IMAD.MOV.U32 R80, RZ, RZ, -0x1 ;  /* 0xffffffffff507424 */ /* 0x000fe400078e00ff */
[----:B-----5:R-:W-:Y:S05]  /*3a80*/  CALL.REL.NOINC `($__internal_44_$__cuda_sm70_shflsync_down_p) ;  /* 0x0000046000007944 */ /* 0x020fea0003c00000 */
[----:B-1----:R-:W-:Y:S01]  /*3a90*/  IMAD.MOV.U32 R72, RZ, RZ, R73 ;  /* 0x000000ffff487224 */ /* 0x002fe200078e0049 */
[----:B0-----:R-:W-:Y:S05]  /*3aa0*/  BRA `(.L_x_1124) ;  /* 0xffffe08000007947 */ /* 0x001fea000383ffff */
.L_x_1108:
[----:B------:R-:W-:Y:S01]  /*3ab0*/  IMAD.MOV.U32 R73, RZ, RZ, R74 ;  /* 0x000000ffff497224 */ /* 0x000fe200078e004a */
[----:B------:R-:W-:Y:S01]  /*3ac0*/  MOV R78, 0x10 ;  /* 0x00000010004e7802 */ /* 0x000fe20000000f00 */
[----:B------:R-:W-:Y:S01]  /*3ad0*/  IMAD.MOV.U32 R77, RZ, RZ, 0x1f ;  /* 0x0000001fff4d7424 */ /* 0x000fe200078e00ff */
[----:B------:R-:W-:Y:S01]  /*3ae0*/  MOV R68, 0x3b10 ;  /* 0x00003b1000447802 */ /* 0x000fe20000000f00 */
[----:B------:R-:W-:Y:S02]  /*3af0*/  IMAD.MOV.U32 R80, RZ, RZ, -0x1 ;  /* 0xffffffffff507424 */ /* 0x000fe400078e00ff */
[----:B01----:R-:W-:Y:S05]  /*3b00*/  CALL.REL.NOINC `($__internal_44_$__cuda_sm70_shflsync_down_p) ;  /* 0x000003e000007944 */ /* 0x003fea0003c00000 */
[----:B------:R-:W-:Y:S01]  /*3b10*/  FADD.FTZ R72, R72, R75 ;  /* 0x0000004b48487221 */ /* 0x000fe20000010000 */
[----:B------:R-:W-:Y:S01]  /*3b20*/  MOV R68, 0x3b90 ;  /* 0x00003b9000447802 */ /* 0x000fe20000000f00 */
[----:B-1----:R-:W-:Y:S02]  /*3b30*/  FADD.FTZ R74, R74, R73 ;  /* 0x000000494a4a7221 */ /* 0x002fe40000010000 */
[----:B0-----:R-:W-:Y:S02]  /*3b40*/  IMAD.MOV.U32 R78, RZ, RZ, 0x8 ;  /* 0x00000008ff4e7424 */ /* 0x001fe400078e00ff */
[----:B------:R-:W-:-:S02]  /*3b50*/  IMAD.MOV.U32 R77, RZ, RZ, 0x1f ;  /* 0x0000001fff4d7424 */ /* 0x000fc400078e00ff */
[----:B------:R-:W-:Y:S02]  /*3b60*/  IMAD.MOV.U32 R80, RZ, RZ, -0x1 ;  /* 0xffffffffff507424 */ /* 0x000fe400078e00ff */
[----:B------:R-:W-:Y:S02]  /*3b70*/  IMAD.MOV.U32 R73, RZ, RZ, R72 ;  /* 0x000000ffff497224 */ /* 0x000fe400078e0048 */
[----:B------:R-:W-:Y:S05]  /*3b80*/  CALL.REL.NOINC `($__internal_44_$__cuda_sm70_shflsync_down_p) ;  /* 0x0000036000007944 */ /* 0x000fea0003c00000 */
[----:B-1----:R-:W-:Y:S01]  /*3b90*/  MOV R71, R73 ;  /* 0x0000004900477202 */ /* 0x002fe20000000f00 */
[----:B------:R-:W-:Y:S01]  /*3ba0*/  IMAD.MOV.U32 R73, RZ, RZ, R74 ;  /* 0x000000ffff497224 */ /* 0x000fe200078e004a */
[----:B------:R-:W-:Y:S01]  /*3bb0*/  MOV R68, 0x3c00 ;  /* 0x00003c0000447802 */ /* 0x000fe20000000f00 */
[----:B0-----:R-:W-:Y:S02]  /*3bc0*/  IMAD.MOV.U32 R78, RZ, RZ, 0x8 ;  /* 0x00000008ff4e7424 */ /* 0x001fe400078e00ff */
[----:B------:R-:W-:Y:S02]  /*3bd0*/  IMAD.MOV.U32 R77, RZ, RZ, 0x1f ;  /* 0x0000001fff4d7424 */ /* 0x000fe400078e00ff */
[----:B------:R-:W-:Y:S02]  /*3be0*/  IMAD.MOV.U32 R80, RZ, RZ, -0x1 ;  /* 0xffffffffff507424 */ /* 0x000fe400078e00ff */
[----:B------:R-:W-:Y:S05]  /*3bf0*/  CALL.REL.NOINC `($__internal_44_$__cuda_sm70_shflsync_down_p) ;  /* 0x000002f000007944 */ /* 0x000fea0003c00000 */
[----:B------:R-:W-:Y:S01]  /*3c00*/  FADD.FTZ R72, R71, R72 ;  /* 0x0000004847487221 */ /* 0x000fe20000010000 */
[----:B0-----:R-:W-:Y:S01]  /*3c10*/  MOV R80, 0xffffffff ;  /* 0xffffffff00507802 */ /* 0x001fe20000000f00 */
[----:B-1----:R-:W-:Y:S01]  /*3c20*/  FADD.FTZ R74, R74, R73 ;  /* 0x000000494a4a7221 */ /* 0x002fe20000010000 */
[----:B------:R-:W-:Y:S01]  /*3c30*/  MOV R68, 0x3c80 ;  /* 0x00003c8000447802 */ /* 0x000fe20000000f00 */
[----:B------:R-:W-:-:S02]  /*3c40*/  IMAD.MOV.U32 R78, RZ, RZ, 0x4 ;  /* 0x00000004ff4e7424 */ /* 0x000fc400078e00ff */
[----:B------:R-:W-:Y:S02]  /*3c50*/  IMAD.MOV.U32 R77, RZ, RZ, 0x1f ;  /* 0x0000001fff4d7424 */ /* 0x000fe400078e00ff */
[----:B------:R-:W-:Y:S02]  /*3c60*/  IMAD.MOV.U32 R73, RZ, RZ, R72 ;  /* 0x000000ffff497224 */ /* 0x000fe400078e0048 */
[----:B------:R-:W-:Y:S05]  /*3c70*/  CALL.REL.NOINC `($__internal_44_$__cuda_sm70_shflsync_down_p) ;  /* 0x0000027000007944 */ /* 0x000fea0003c00000 */
[----:B-1----:R-:W-:Y:S01]  /*3c80*/  IMAD.MOV.U32 R71, RZ, RZ, R73 ;  /* 0x000000ffff477224 */ /* 0x002fe200078e0049 */
[----:B------:R-:W-:Y:S01]  /*3c90*/  MOV R68, 0x3cf0 ;  /* 0x00003cf000447802 */ /* 0x000fe20000000f00 */
[----:B------:R-:W-:Y:S02]  /*3ca0*/  IMAD.MOV.U32 R73, RZ, RZ, R74 ;  /* 0x000000ffff497224 */ /* 0x000fe400078e004a */
[----:B0-----:R-:W-:Y:S02]  /*3cb0*/  IMAD.MOV.U32 R78, RZ, RZ, 0x4 ;  /* 0x00000004ff4e7424 */ /* 0x001fe400078e00ff */
[----:B------:R-:W-:Y:S02]  /*3cc0*/  IMAD.MOV.U32 R77, RZ, RZ, 0x1f ;  /* 0x0000001fff4d7424 */ /* 0x000fe400078e00ff */
[----:B------:R-:W-:-:S02]  /*3cd0*/  IMAD.MOV.U32 R80, RZ, RZ, -0x1 ;  /* 0xffffffffff507424 */ /* 0x000fc400078e00ff */
[----:B------:R-:W-:Y:S05]  /*3ce0*/  CALL.REL.NOINC `($__internal_44_$__cuda_sm70_shflsync_down_p) ;  /* 0x0000020000007944 */ /* 0x000fea0003c00000 */
[----:B------:R-:W-:Y:S01]  /*3cf0*/  FADD.FTZ R72, R71, R72 ;  /* 0x0000004847487221 */ /* 0x000fe20000010000 */
[----:B0-----:R-:W-:Y:S01]  /*3d00*/  HFMA2.MMA R78, -RZ, RZ, 0, 1.1920928955078125e-07 ;  /* 0x00000002ff4e7435 */ /* 0x001fe200000001ff */
[----:B-1----:R-:W-:Y:S01]  /*3d10*/  FADD.FTZ R76, R74, R73 ;  /* 0x000000494a4c7221 */ /* 0x002fe20000010000 */
[----:B------:R-:W-:Y:S01]  /*3d20*/  MOV R68, 0x3d70 ;  /* 0x00003d7000447802 */ /* 0x000fe20000000f00 */
[----:B------:R-:W-:-:S02]  /*3d30*/  IMAD.MOV.U32 R77, RZ, RZ, 0x1f ;  /* 0x0000001fff4d7424 */ /* 0x000fc400078e00ff */
[----:B------:R-:W-:Y:S02]  /*3d40*/  IMAD.MOV.U32 R80, RZ, RZ, -0x1 ;  /* 0xffffffffff507424 */ /* 0x000fe400078e00ff */
[----:B------:R-:W-:Y:S02]  /*3d50*/  IMAD.MOV.U32 R73, RZ, RZ, R72 ;  /* 0x000000ffff497224 */ /* 0x000fe400078e0048 */
[----:B------:R-:W-:Y:S05]  /*3d60*/  CALL.REL.NOINC `($__internal_44_$__cuda_sm70_shflsync_down_p) ;  /* 0x0000018000007944 */ /* 0x000fea0003c00000 */
[----:B-1----:R-:W-:Y:S01]  /*3d70*/  IMAD.MOV.U32 R71, RZ, RZ, R73 ;  /* 0x000000ffff477224 */ /* 0x002fe200078e0049 */
[----:B0-----:R-:W-:Y:S01]  /*3d80*/  MOV R77, 0x1f ;  /* 0x0000001f004d7802 */ /* 0x001fe20000000f00 */
[----:B------:R-:W-:Y:S01]  /*3d90*/  IMAD.MOV.U32 R73, RZ, RZ, R76 ;  /* 0x000000ffff497224 */ /* 0x000fe200078e004c */
[----:B------:R-:W-:Y:S01]  /*3da0*/  MOV R68, 0x3de0 ;  /* 0x00003de000447802 */ /* 0x000fe20000000f00 */
[----:B------:R-:W-:Y:S02]  /*3db0*/  IMAD.MOV.U32 R78, RZ, RZ, 0x2 ;  /* 0x00000002ff4e7424 */ /* 0x000fe400078e00ff */
[----:B------:R-:W-:Y:S02]  /*3dc0*/  IMAD.MOV.U32 R80, RZ, RZ, -0x1 ;  /* 0xffffffffff507424 */ /* 0x000fe400078e00ff */
[----:B------:R-:W-:Y:S05]  /*3dd0*/  CALL.REL.NOINC `($__internal_44_$__cuda_sm70_shflsync_down_p) ;  /* 0x0000011000007944 */ /* 0x000fea0003c00000 */
[----:B------:R-:W-:Y:S01]  /*3de0*/  FADD.FTZ R74, R71, R72 ;  /* 0x00000048474a7221 */ /* 0x000fe20000010000 */
[----:B------:R-:W-:Y:S01]  /*3df0*/  MOV R68, 0x3e60 ;  /* 0x00003e6000447802 */ /* 0x000fe20000000f00 */
[----:B-1----:R-:W-:-:S02]  /*3e00*/  FADD.FTZ R76, R76, R73 ;  /* 0x000000494c4c7221 */ /* 0x002fc40000010000 */
[----:B0-----:R-:W-:Y:S02]  /*3e10*/  IMAD.MOV.U32 R78, RZ, RZ, 0x1 ;  /* 0x00000001ff4e7424 */ /* 0x001fe400078e00ff */
[----:B------:R-:W-:Y:S02]  /*3e20*/  IMAD.MOV.U32 R77, RZ, RZ, 0x1f ;  /* 0x0000001fff4d7424 */ /* 0x000fe400078e00ff */
[----:B------:R-:W-:Y:S02]  /*3e30*/  IMAD.MOV.U32 R80, RZ, RZ, -0x1 ;  /* 0xffffffffff507424 */ /* 0x000fe400078e00ff */
[----:B------:R-:W-:Y:S02]  /*3e40*/  IMAD.MOV.U32 R73, RZ, RZ, R74 ;  /* 0x000000ffff497224 */ /* 0x000fe400078e004a */
[----:B------:R-:W-:Y:S05]  /*3e50*/  CALL.REL.NOINC `($__internal_44_$__cuda_sm70_shflsync_down_p) ;  /* 0x0000009000007944 */ /* 0x000fea0003c00000 */
[----:B-1----:R-:W-:Y:S01]  /*3e60*/  IMAD.MOV.U32 R75, RZ, RZ, R73 ;  /* 0x000000ffff4b7224 */ /* 0x002fe200078e0049 */
[----:B------:R-:W-:Y:S01]  /*3e70*/  MOV R73, R76 ;  /* 0x0000004c00497202 */ /* 0x000fe20000000f00 */
[----:B0-----:R-:W-:Y:S01]  /*3e80*/  IMAD.MOV.U32 R78, RZ, RZ, 0x1 ;  /* 0x00000001ff4e7424 */ /* 0x001fe200078e00ff */
[----:B------:R-:W-:Y:S01]  /*3e90*/  MOV R68, 0x3ed0 ;  /* 0x00003ed000447802 */ /* 0x000fe20000000f00 */
[----:B------:R-:W-:-:S02]  /*3ea0*/  IMAD.MOV.U32 R77, RZ, RZ, 0x1f ;  /* 0x0000001fff4d7424 */ /* 0x000fc400078e00ff */
[----:B------:R-:W-:Y:S02]  /*3eb0*/  IMAD.MOV.U32 R80, RZ, RZ, -0x1 ;  /* 0xffffffffff507424 */ /* 0x000fe400078e00ff */
[----:B------:R-:W-:Y:S05]  /*3ec0*/  CALL.REL.NOINC `($__internal_44_$__cuda_sm70_shflsync_down_p) ;  /* 0x0000002000007944 */ /* 0x000fea0003c00000 */
[----:B-1----:R-:W-:Y:S01]  /*3ed0*/  IMAD.MOV.U32 R69, RZ, RZ, R73 ;  /* 0x000000ffff457224 */ /* 0x002fe200078e0049 */
[----:B0-----:R-:W-:Y:S05]  /*3ee0*/  BRA `(.L_x_1125) ;  /* 0xffffdd6000007947 */ /* 0x001fea000383ffff */
        .weak           $__internal_44_$__cuda_sm70_shflsync_down_p
        .type           $__internal_44_$__cuda_sm70_shflsync_down_p,@function
        .size           $__internal_44_$__cuda_sm70_shflsync_down_p,(.L_x_2791 - $__internal_44_$__cuda_sm70_shflsync_down_p)
$__internal_44_$__cuda_sm70_shflsync_down_p:
[----:B------:R-:W-:Y:S01]  /*3ef0*/  IMAD.MOV.U32 R69, RZ, RZ, 0x0 ;  /* 0x00000000ff457424 */ /* 0x000fe200078e00ff */
[----:B------:R-:W-:Y:S04]  /*3f00*/  WARPSYNC R80 ;  /* 0x0000005000007348 */ /* 0x000fe80003800000 */
[----:B------:R0:W1:Y:S01]  /*3f10*/  SHFL.DOWN PT, R73, R73, R78, R77 ;  /* 0x0800004e49497389 */ /* 0x00006200000e004d */
[----:B------:R-:W-:Y:S05]  /*3f20*/  RET.REL.NODEC R68 `(_ZN10layer_norm31ln_parallel_residual_bwd_kernelINS_13Kernel_traitsI13__nv_bfloat16S2_fS2_fjLj5120ELj1ELj1ELj8ELj8ENS_18Kernel_traits_baseILj5120ES2_S2_fS2_fjLj256EEEEELb1ELb1ELb0EEEvNS_9BwdParamsE) ;  /* 0xffffc0d044007950 */ /* 0x000fea0003c3ffff */
.L_x_1126:
        /* <DEDUP_REMOVED lines=13> */
.L_x_2791:


//--------------------- .text._ZN10layer_norm22ln_bwd_finalize_kernelINS_22Kernel_traits_finalizeILj5120E13__nv_bfloat16S2_fS2_fjLb0ELj1024ELj4ENS_18Kernel_traits_baseILj5120ES2_S2_fS2_fjLj1024EEEEELb0ELb1EEEvNS_9BwdParamsE --------------------------
	.section	.text._ZN10layer_norm22ln_bwd_finalize_kernelINS_22Kernel_traits_finalizeILj5120E13__nv_bfloat16S2_fS2_fjLb0ELj1024ELj4ENS_18Kernel_traits_baseILj5120ES2_S2_fS2_fjLj1024EEEEELb0ELb1EEEvNS_9BwdParamsE,"ax",@progbits
	.sectioninfo	@"SHI_REGISTERS=32"
	.align	128
        .global         _ZN10layer_norm22ln_bwd_finalize_kernelINS_22Kernel_traits_finalizeILj5120E13__nv_bfloat16S2_fS2_fjLb0ELj1024ELj4ENS_18Kernel_traits_baseILj5120ES2_S2_fS2_fjLj1024EEEEELb0ELb1EEEvNS_9BwdParamsE
        .type           _ZN10layer_norm22ln_bwd_finalize_kernelINS_22Kernel_traits_finalizeILj5120E13__nv_bfloat16S2_fS2_fjLb0ELj1024ELj4ENS_18Kernel_traits_baseILj5120ES2_S2_fS2_fjLj1024EEEEELb0ELb1EEEvNS_9BwdParamsE,@function
        .size           _ZN10layer_norm22ln_bwd_finalize_kernelINS_22Kernel_traits_finalizeILj5120E13__nv_bfloat16S2_fS2_fjLb0ELj1024ELj4ENS_18Kernel_traits_baseILj5120ES2_S2_fS2_fjLj1024EEEEELb0ELb1EEEvNS_9BwdParamsE,(.L_x_2792 - _ZN10layer_norm22ln_bwd_finalize_kernelINS_22Kernel_traits_finalizeILj5120E13__nv_bfloat16S2_fS2_fjLb0ELj1024ELj4ENS_18Kernel_traits_baseILj5120ES2_S2_fS2_fjLj1024EEEEELb0ELb1EEEvNS_9BwdParamsE)
        .other          _ZN10layer_norm22ln_bwd_finalize_kernelINS_22Kernel_traits_finalizeILj5120E13__nv_bfloat16S2_fS2_fjLb0ELj1024ELj4ENS_18Kernel_traits_baseILj5120ES2_S2_fS2_fjLj1024EEEEELb0ELb1EEEvNS_9BwdParamsE,@"STO_CUDA_ENTRY STV_DEFAULT"
_ZN10layer_norm22ln_bwd_finalize_kernelINS_22Kernel_traits_finalizeILj5120E13__nv_bfloat16S2_fS2_fjLb0ELj1024ELj4ENS_18Kernel_traits_baseILj5120ES2_S2_fS2_fjLj1024EEEEELb0ELb1EEEvNS_9BwdParamsE:
.text._ZN10layer_norm22ln_bwd_finalize_kernelINS_22Kernel_traits_finalizeILj5120E13__nv_bfloat16S2_fS2_fjLb0ELj1024ELj4ENS_18Kernel_traits_baseILj5120ES2_S2_fS2_fjLj1024EEEEELb0ELb1EEEvNS_9BwdParamsE:
        /* <DEDUP_REMOVED lines=19> */
.L_x_1139:
        /* <DEDUP_REMOVED lines=27> */
.L_x_1131:
        /* <DEDUP_REMOVED lines=35> */
.L_x_1130:
[----:B------:R-:W-:Y:S05]  /*0510*/  BSYNC B1 ;  /* 0x0000000000017941 */ /* 0x000fea0003800000 */
.L_x_1129:
        /* <DEDUP_REMOVED lines=23> */
.L_x_1133:
[----:B------:R-:W-:Y:S05]  /*0690*/  BSYNC B1 ;  /* 0x0000000000017941 */ /* 0x000fea0003800000 */
.L_x_1132:
        /* <DEDUP_REMOVED lines=10> */
.L_x_1128:
[----:B------:R-:W-:Y:S05]  /*0740*/  BSYNC B0 ;  /* 0x0000000000007941 */ /* 0x000fea0003800000 */
.L_x_1127:
        /* <DEDUP_REMOVED lines=11> */
.L_x_1140:
        /* <DEDUP_REMOVED lines=18> */
.L_x_1141:
[----:B------:R-:W-:Y:S01]  /*0920*/  @!P1 SHF.R.U32.HI R2, RZ, 0x3, R0 ;  /* 0x00000003ff029819 */ /* 0x000fe20000011600 */
[----:B---3--:R-:W-:Y:S02]  /*0930*/  FADD.FTZ R5, R5, R10 ;  /* 0x0000000a05057221 */ /* 0x008fe40000010000 */
[----:B--2---:R-:W-:Y:S01]  /*0940*/  FADD.FTZ R7, R7, R4 ;  /* 0x0000000407077221 */ /* 0x004fe20000010000 */
[----:B------:R-:W-:-:S05]  /*0950*/  @!P1 LOP3.LUT R2, R2, 0x1ffffffc, RZ, 0xc0, !PT ;  /* 0x1ffffffc02029812 */ /* 0x000fca00078ec0ff */
[----:B------:R2:W-:Y:S04]  /*0960*/  @!P1 STS [R2+0x2000], R5 ;  /* 0x0020000502009388 */ /* 0x0005e80000000800 */
[----:B------:R2:W-:Y:S02]  /*0970*/  @!P1 STS [R2+0x2080], R7 ;  /* 0x0020800702009388 */ /* 0x0005e40000000800 */
.L_x_1134:
        /* <DEDUP_REMOVED lines=13> */
.L_x_1138:
[----:B------:R-:W-:Y:S05]  /*0a50*/  BSYNC B0 ;  /* 0x0000000000007941 */ /* 0x000fea0003800000 */
.L_x_1137:
[C---:B------:R-:W-:Y:S02]  /*0a60*/  ISETP.GT.U32.AND P1, PT, R18.reuse, -0x1401, PT ;  /* 0xffffebff1200780c */ /* 0x040fe40003f24070 */
[----:B------:R-:W-:Y:S02]  /*0a70*/  IADD3 R18, R18, 0x1400, RZ ;  /* 0x0000140012127810 */ /* 0x000fe40007ffe0ff */
[----:B------:R-:W-:-:S09]  /*0a80*/  IADD3 R19, R19, 0xa00, RZ ;  /* 0x00000a0013137810 */ /* 0x000fd20007ffe0ff */
[----:B012---:R-:W-:Y:S05]  /*0a90*/  @P1 BRA `(.L_x_1139) ;  /* 0xfffff69000001947 */ /* 0x007fea000383ffff */
[----:B------:R-:W-:Y:S05]  /*0aa0*/  EXIT ;  /* 0x000000000000794d */ /* 0x000fea0003800000 */
.L_x_1135:
[----:B--2---:R-:W-:Y:S01]  /*0ab0*/  IMAD.MOV.U32 R10, RZ, RZ, R4 ;  /* 0x000000ffff0a7224 */ /* 0x004fe200078e0004 */
[----:B------:R-:W-:Y:S01]  /*0ac0*/  MOV R9, 0x1 ;  /* 0x0000000100097802 */ /* 0x000fe20000000f00 */
[----:B------:R-:W-:Y:S01]  /*0ad0*/  IMAD.MOV.U32 R6, RZ, RZ, 0x1f ;  /* 0x0000001fff067424 */ /* 0x000fe200078e00ff */
[----:B------:R-:W-:Y:S02]  /*0ae0*/  MOV R11, 0xffffffff ;  /* 0xffffffff000b7802 */ /* 0x000fe40000000f00 */
[----:B------:R-:W-:Y:S02]  /*0af0*/  MOV R2, 0xb10 ;  /* 0x00000b1000027802 */ /* 0x000fe40000000f00 */
[----:B01----:R-:W-:Y:S05]  /*0b00*/  CALL.REL.NOINC `($__internal_45_$__cuda_sm70_shflsync_bfly_p) ;  /* 0x000003c000007944 */ /* 0x003fea0003c00000 */
[----:B-1----:R-:W-:Y:S01]  /*0b10*/  IMAD.MOV.U32 R3, RZ, RZ, R6 ;  /* 0x000000ffff037224 */ /* 0x002fe200078e0006 */
[----:B0-----:R-:W-:Y:S05]  /*0b20*/  BRA `(.L_x_1140) ;  /* 0xfffffcd000007947 */ /* 0x001fea000383ffff */
.L_x_1136:
[----:B------:R-:W-:Y:S01]  /*0b30*/  HFMA2.MMA R6, -RZ, RZ, 0, 1.847743988037109375e-06 ;  /* 0x0000001fff067435 */ /* 0x000fe200000001ff */
[----:B------:R-:W-:Y:S01]  /*0b40*/  MOV R10, R13 ;  /* 0x0000000d000a7202 */ /* 0x000fe20000000f00 */
[----:B------:R-:W-:Y:S01]  /*0b50*/  IMAD.MOV.U32 R9, RZ, RZ, 0x2 ;  /* 0x00000002ff097424 */ /* 0x000fe200078e00ff */
[----:B------:R-:W-:Y:S01]  /*0b60*/  MOV R2, 0xb90 ;  /* 0x00000b9000027802 */ /* 0x000fe20000000f00 */
[----:B------:R-:W-:-:S02]  /*0b70*/  IMAD.MOV.U32 R11, RZ, RZ, -0x1 ;  /* 0xffffffffff0b7424 */ /* 0x000fc400078e00ff */
[----:B012---:R-:W-:Y:S05]  /*0b80*/  CALL.REL.NOINC `($__internal_45_$__cuda_sm70_shflsync_bfly_p) ;  /* 0x0000034000007944 */ /* 0x007fea0003c00000 */
[----:B01----:R-:W-:Y:S01]  /*0b90*/  FADD.FTZ R10, R13, R6 ;  /* 0x000000060d0a7221 */ /* 0x003fe20000010000 */
[----:B------:R-:W-:Y:S01]  /*0ba0*/  HFMA2.MMA R6, -RZ, RZ, 0, 1.847743988037109375e-06 ;  /* 0x0000001fff067435 */ /* 0x000fe200000001ff */
[----:B------:R-:W-:Y:S01]  /*0bb0*/  MOV R9, 0x4 ;  /* 0x0000000400097802 */ /* 0x000fe20000000f00 */
[----:B------:R-:W-:Y:S01]  /*0bc0*/  IMAD.MOV.U32 R11, RZ, RZ, -0x1 ;  /* 0xffffffffff0b7424 */ /* 0x000fe200078e00ff */
[----:B------:R-:W-:-:S03]  /*0bd0*/  MOV R2, 0xbf0 ;  /* 0x00000bf000027802 */ /* 0x000fc60000000f00 */
[----:B------:R-:W-:Y:S05]  /*0be0*/  CALL.REL.NOINC `($__internal_45_$__cuda_sm70_shflsync_bfly_p) ;  /* 0x000002e000007944 */ /* 0x000fea0003c00000 */
[----:B01----:R-:W-:Y:S01]  /*0bf0*/  FADD.FTZ R10, R10, R6 ;  /* 0x000000060a0a7221 */ /* 0x003fe20000010000 */
[----:B------:R-:W-:Y:S01]  /*0c00*/  HFMA2.MMA R6, -RZ, RZ, 0, 1.847743988037109375e-06 ;  /* 0x0000001fff067435 */ /* 0x000fe200000001ff */
[----:B------:R-:W-:Y:S01]  /*0c10*/  MOV R9, 0x8 ;  /* 0x0000000800097802 */ /* 0x000fe20000000f00 */
[----:B------:R-:W-:Y:S01]  /*0c20*/  IMAD.MOV.U32 R11, RZ, RZ, -0x1 ;  /* 0xffffffffff0b7424 */ /* 0x000fe200078e00ff */
[----:B------:R-:W-:-:S03]  /*0c30*/  MOV R2, 0xc50 ;  /* 0x00000c5000027802 */ /* 0x000fc60000000f00 */
[----:B------:R-:W-:Y:S05]  /*0c40*/  CALL.REL.NOINC `($__internal_45_$__cuda_sm70_shflsync_bfly_p) ;  /* 0x0000028000007944 */ /* 0x000fea0003c00000 */
[----:B-1----:R-:W-:Y:S01]  /*0c50*/  FADD.FTZ R4, R10, R6 ;  /* 0x000000060a047221 */ /* 0x002fe20000010000 */
[----:B------:R-:W-:Y:S01]  /*0c60*/  HFMA2.MMA R6, -RZ, RZ, 0, 1.847743988037109375e-06 ;  /* 0x0000001fff067435 */ /* 0x000fe200000001ff */
[----:B0-----:R-:W-:Y:S01]  /*0c70*/  MOV R9, 0x10 ;  /* 0x0000001000097802 */ /* 0x001fe20000000f00 */
[----:B------:R-:W-:Y:S01]  /*0c80*/  IMAD.MOV.U32 R11, RZ, RZ, -0x1 ;  /* 0xffffffffff0b7424 */ /* 0x000fe200078e00ff */
[----:B------:R-:W-:-:S02]  /*0c90*/  MOV R2, 0xcc0 ;  /* 0x00000cc000027802 */ /* 0x000fc40000000f00 */
[----:B------:R-:W-:Y:S02]  /*0ca0*/  MOV R10, R4 ;  /* 0x00000004000a7202 */ /* 0x000fe40000000f00 */
[----:B------:R-:W-:Y:S05]  /*0cb0*/  CALL.REL.NOINC `($__internal_45_$__cuda_sm70_shflsync_bfly_p) ;  /* 0x0000021000007944 */ /* 0x000fea0003c00000 */
[----:B0-----:R-:W-:Y:S01]  /*0cc0*/  HFMA2.MMA R9, -RZ, RZ, 0, 5.9604644775390625e-08 ;  /* 0x00000001ff097435 */ /* 0x001fe200000001ff */
[----:B-1----:R-:W-:Y:S01]  /*0cd0*/  MOV R7, R6 ;  /* 0x0000000600077202 */ /* 0x002fe20000000f00 */
[----:B------:R-:W-:Y:S01]  /*0ce0*/  IMAD.MOV.U32 R10, RZ, RZ, R5 ;  /* 0x000000ffff0a7224 */ /* 0x000fe200078e0005 */
[----:B------:R-:W-:Y:S01]  /*0cf0*/  MOV R6, 0x1f ;  /* 0x0000001f00067802 */ /* 0x000fe20000000f00 */
[----:B------:R-:W-:Y:S01]  /*0d00*/  IMAD.MOV.U32 R11, RZ, RZ, -0x1 ;  /* 0xffffffffff0b7424 */ /* 0x000fe200078e00ff */
[----:B------:R-:W-:Y:S02]  /*0d10*/  MOV R2, 0xd30 ;  /* 0x00000d3000027802 */ /* 0x000fe40000000f00 */
[----:B------:R-:W-:Y:S05]  /*0d20*/  CALL.REL.NOINC `($__internal_45_$__cuda_sm70_shflsync_bfly_p) ;  /* 0x000001a000007944 */ /* 0x000fea0003c00000 */
[----:B0-----:R-:W-:Y:S01]  /*0d30*/  HFMA2.MMA R9, -RZ, RZ, 0, 1.1920928955078125e-07 ;  /* 0x00000002ff097435 */ /* 0x001fe200000001ff */
[----:B-1----:R-:W-:Y:S01]  /*0d40*/  FADD.FTZ R10, R5, R6 ;  /* 0x00000006050a7221 */ /* 0x002fe20000010000 */
[----:B------:R-:W-:Y:S01]  /*0d50*/  MOV R6, 0x1f ;  /* 0x0000001f00067802 */ /* 0x000fe20000000f00 */
[----:B------:R-:W-:Y:S01]  /*0d60*/  IMAD.MOV.U32 R11, RZ, RZ, -0x1 ;  /* 0xffffffffff0b7424 */ /* 0x000fe200078e00ff */
[----:B------:R-:W-:Y:S02]  /*0d70*/  MOV R2, 0xd90 ;  /* 0x00000d9000027802 */ /* 0x000fe40000000f00 */
[----:B------:R-:W-:Y:S05]  /*0d80*/  CALL.REL.NOINC `($__internal_45_$__cuda_sm70_shflsync_bfly_p) ;  /* 0x0000014000007944 */ /* 0x000fea0003c00000 */
[----:B0-----:R-:W-:Y:S01]  /*0d90*/  HFMA2.MMA R9, -RZ, RZ, 0, 2.384185791015625e-07 ;  /* 0x00000004ff097435 */ /* 0x001fe200000001ff */
[----:B-1----:R-:W-:Y:S01]  /*0da0*/  FADD.FTZ R10, R10, R6 ;  /* 0x000000060a0a7221 */ /* 0x002fe20000010000 */
[----:B------:R-:W-:Y:S01]  /*0db0*/  MOV R6, 0x1f ;  /* 0x0000001f00067802 */ /* 0x000fe20000000f00 */
[----:B------:R-:W-:Y:S01]  /*0dc0*/  IMAD.MOV.U32 R11, RZ, RZ, -0x1 ;  /* 0xffffffffff0b7424 */ /* 0x000fe200078e00ff */
[----:B------:R-:W-:-:S02]  /*0dd0*/  MOV R2, 0xdf0 ;  /* 0x00000df000027802 */ /* 0x000fc40000000f00 */
[----:B------:R-:W-:Y:S05]  /*0de0*/  CALL.REL.NOINC `($__internal_45_$__cuda_sm70_shflsync_bfly_p) ;  /* 0x000000e000007944 */ /* 0x000fea0003c00000 */
[----:B0-----:R-:W-:Y:S01]  /*0df0*/  HFMA2.MMA R9, -RZ, RZ, 0, 4.76837158203125e-07 ;  /* 0x00000008ff097435 */ /* 0x001fe200000001ff */
[----:B-1----:R-:W-:Y:S01]  /*0e00*/  FADD.FTZ R10, R10, R6 ;  /* 0x000000060a0a7221 */ /* 0x002fe20000010000 */
[----:B------:R-:W-:Y:S01]  /*0e10*/  MOV R6, 0x1f ;  /* 0x0000001f00067802 */ /* 0x000fe20000000f00 */
[----:B------:R-:W-:Y:S01]  /*0e20*/  IMAD.MOV.U32 R11, RZ, RZ, -0x1 ;  /* 0xffffffffff0b7424 */ /* 0x000fe200078e00ff */
[----:B------:R-:W-:-:S02]  /*0e30*/  MOV R2, 0xe50 ;  /* 0x00000e5000027802 */ /* 0x000fc40000000f00 */
[----:B------:R-:W-:Y:S05]  /*0e40*/  CALL.REL.NOINC `($__internal_45_$__cuda_sm70_shflsync_bfly_p) ;  /* 0x0000008000007944 */ /* 0x000fea0003c00000 */
[----:B0-----:R-:W-:Y:S01]  /*0e50*/  HFMA2.MMA R9, -RZ, RZ, 0, 9.5367431640625e-07 ;  /* 0x00000010ff097435 */ /* 0x001fe200000001ff */
[----:B-1----:R-:W-:Y:S01]  /*0e60*/  FADD.FTZ R10, R10, R6 ;  /* 0x000000060a0a7221 */ /* 0x002fe20000010000 */
[----:B------:R-:W-:Y:S01]  /*0e70*/  MOV R6, 0x1f ;  /* 0x0000001f00067802 */ /* 0x000fe20000000f00 */
[----:B------:R-:W-:Y:S01]  /*0e80*/  IMAD.MOV.U32 R11, RZ, RZ, -0x1 ;  /* 0xffffffffff0b7424 */ /* 0x000fe200078e00ff */
[----:B------:R-:W-:-:S02]  /*0e90*/  MOV R2, 0xeb0 ;  /* 0x00000eb000027802 */ /* 0x000fc40000000f00 */
[----:B------:R-:W-:Y:S05]  /*0ea0*/  CALL.REL.NOINC `($__internal_45_$__cuda_sm70_shflsync_bfly_p) ;  /* 0x0000002000007944 */ /* 0x000fea0003c00000 */
[----:B-1----:R-:W-:Y:S01]  /*0eb0*/  MOV R5, R6 ;  /* 0x0000000600057202 */ /* 0x002fe20000000f00 */
[----:B0-----:R-:W-:Y:S05]  /*0ec0*/  BRA `(.L_x_1141) ;  /* 0xfffffa5000007947 */ /* 0x001fea000383ffff */
        .weak           $__internal_45_$__cuda_sm70_shflsync_bfly_p
        .type           $__internal_45_$__cuda_sm70_shflsync_bfly_p,@function
        .size           $__internal_45_$__cuda_sm70_shflsync_bfly_p,(.L_x_2792 - $__internal_45_$__cuda_sm70_shflsync_bfly_p)
$__internal_45_$__cuda_sm70_shflsync_bfly_p:
[----:B------:R-:W-:Y:S01]  /*0ed0*/  HFMA2.MMA R3, -RZ, RZ, 0, 0 ;  /* 0x00000000ff037435 */ /* 0x000fe200000001ff */
[----:B------:R-:W-:Y:S04]  /*0ee0*/  WARPSYNC R11 ;  /* 0x0000000b00007348 */ /* 0x000fe80003800000 */
[----:B------:R0:W1:Y:S01]  /*0ef0*/  SHFL.BFLY PT, R6, R10, R9, R6 ;  /* 0x0c0000090a067389 */ /* 0x00006200000e0006 */
[----:B------:R-:W-:Y:S05]  /*0f00*/  RET.REL.NODEC R2 `(_ZN10layer_norm22ln_bwd_finalize_kernelINS_22Kernel_traits_finalizeILj5120E13__nv_bfloat16S2_fS2_fjLb0ELj1024ELj4ENS_18Kernel_traits_baseILj5120ES2_S2_fS2_fjLj1024EEEEELb0ELb1EEEvNS_9BwdParamsE) ;  /* 0xfffff0f002007950 */ /* 0x000fea0003c3ffff */
.L_x_1142:
        /* <DEDUP_REMOVED lines=15> */
.L_x_2792:


//--------------------- .text._ZN10layer_norm40ln_parallel_residual_bwd_finalize_kernelINS_22Kernel_traits_finalizeILj5120E13__nv_bfloat16S2_fS2_fjLb0ELj1024ELj4ENS_18Kernel_traits_baseILj5120ES2_S2_fS2_fjLj1024EEEEELb1EEEvNS_9BwdParamsE --------------------------
	.section	.text._ZN10layer_norm40ln_parallel_residual_bwd_finalize_kernelINS_22Kernel_traits_finalizeILj5120E13__nv_bfloat16S2_fS2_fjLb0ELj1024ELj4ENS_18Kernel_traits_baseILj5120ES2_S2_fS2_fjLj1024EEEEELb1EEEvNS_9BwdParamsE,"ax",@progbits
	.sectioninfo	@"SHI_REGISTERS=32"
	.align	128
        .global         _ZN10layer_norm40ln_parallel_residual_bwd_finalize_kernelINS_22Kernel_traits_finalizeILj5120E13__nv_bfloat16S2_fS2_fjLb0ELj1024ELj4ENS_18Kernel_traits_baseILj5120ES2_S2_fS2_fjLj1024EEEEELb1EEEvNS_9BwdParamsE
        .type           _ZN10layer_norm40ln_parallel_residual_bwd_finalize_kernelINS_22Kernel_traits_finalizeILj5120E13__nv_bfloat16S2_fS2_fjLb0ELj1024ELj4ENS_18Kernel_traits_baseILj5120ES2_S2_fS2_fjLj1024EEEEELb1EEEvNS_9BwdParamsE,@function
        .size           _ZN10layer_norm40ln_parallel_residual_bwd_finalize_kernelINS_22Kernel_traits_finalizeILj5120E13__nv_bfloat16S2_fS2_fjLb0ELj1024ELj4ENS_18Kernel_traits_baseILj5120ES2_S2_fS2_fjLj1024EEEEELb1EEEvNS_9BwdParamsE,(.L_x_2793 - _ZN10layer_norm40ln_parallel_residual_bwd_finalize_kernelINS_22Kernel_traits_finalizeILj5120E13__nv_bfloat16S2_fS2_fjLb0ELj1024ELj4ENS_18Kernel_traits_baseILj5120ES2_S2_fS2_fjLj1024EEEEELb1EEEvNS_9BwdParamsE)
        .other          _ZN10layer_norm40ln_parallel_residual_bwd_finalize_kernelINS_22Kernel_traits_finalizeILj5120E13__nv_bfloat16S2_fS2_fjLb0ELj1024ELj4ENS_18Kernel_traits_baseILj5120ES2_S2_fS2_fjLj1024EEEEELb1EEEvNS_9BwdParamsE,@"STO_CUDA_ENTRY STV_DEFAULT"
_ZN10layer_norm40ln_parallel_residual_bwd_finalize_kernelINS_22Kernel_traits_finalizeILj5120E13__nv_bfloat16S2_fS2_fjLb0ELj1024ELj4ENS_18Kernel_traits_baseILj5120ES2_S2_fS2_fjLj1024EEEEELb1EEEvNS_9BwdParamsE:
.text._ZN10layer_norm40ln_parallel_residual_bwd_finalize_kernelINS_22Kernel_traits_finalizeILj5120E13__nv_bfloat16S2_fS2_fjLb0ELj1024ELj4ENS_18Kernel_traits_baseILj5120ES2_S2_fS2_fjLj1024EEEEELb1EEEvNS_9BwdParamsE:
        /* <DEDUP_REMOVED lines=19> */
.L_x_1156:
        /* <DEDUP_REMOVED lines=37> */
.L_x_1147:
        /* <DEDUP_REMOVED lines=59> */
.L_x_1146:
[----:B------:R-:W-:Y:S05]  /*0730*/  BSYNC B1 ;  /* 0x0000000000017941 */ /* 0x000fea0003800000 */
.L_x_1145:
        /* <DEDUP_REMOVED lines=35> */
.L_x_1149:
[----:B------:R-:W-:Y:S05]  /*0970*/  BSYNC B1 ;  /* 0x0000000000017941 */ /* 0x000fea0003800000 */
.L_x_1148:
        /* <DEDUP_REMOVED lines=16> */
.L_x_1144:
[----:B------:R-:W-:Y:S05]  /*0a80*/  BSYNC B0 ;  /* 0x0000000000007941 */ /* 0x000fea0003800000 */
.L_x_1143:
        /* <DEDUP_REMOVED lines=14> */
.L_x_1157:
        /* <DEDUP_REMOVED lines=36> */
.L_x_1158:
        /* <DEDUP_REMOVED lines=11> */
.L_x_1150:
        /* <DEDUP_REMOVED lines=23> */
.L_x_1154:
[----:B------:R-:W-:Y:S05]  /*0fd0*/  BSYNC B0 ;  /* 0x0000000000007941 */ /* 0x000fea0003800000 */
.L_x_1153:
[C---:B------:R-:W-:Y:S02]  /*0fe0*/  ISETP.GT.U32.AND P1, PT, R4.reuse, -0x1401, PT ;  /* 0xffffebff0400780c */ /* 0x040fe40003f24070 */
[----:B------:R-:W-:-:S02]  /*0ff0*/  IADD3 R4, R4, 0x1400, RZ ;  /* 0x0000140004047810 */ /* 0x000fc40007ffe0ff */
[----:B------:R-:W-:-:S09]  /*1000*/  IADD3 R5, R5, 0xa00, RZ ;  /* 0x00000a0005057810 */ /* 0x000fd20007ffe0ff */
[----:B0-----:R-:W-:Y:S01]  /*1010*/  @!P1 CALL.REL.NOINC `(.L_x_1155) ;  /* 0x0000001000009944 */ /* 0x001fe20003c00000 */
[----:B------:R-:W-:Y:S05]  /*1020*/  BRA `(.L_x_1156) ;  /* 0xfffff10000007947 */ /* 0x000fea000383ffff */
.L_x_1155:
[----:B------:R-:W-:Y:S05]  /*1030*/  EXIT ;  /* 0x000000000000794d */ /* 0x000fea0003800000 */
.L_x_1151:
[----:B------:R-:W-:Y:S01]  /*1040*/  HFMA2.MMA R17, -RZ, RZ, 0, 1.847743988037109375e-06 ;  /* 0x0000001fff117435 */ /* 0x000fe200000001ff */
[----:B----4-:R-:W-:Y:S01]  /*1050*/  MOV R19, R12 ;  /* 0x0000000c00137202 */ /* 0x010fe20000000f00 */
[----:B------:R-:W-:Y:S01]  /*1060*/  IMAD.MOV.U32 R16, RZ, RZ, 0x1 ;  /* 0x00000001ff107424 */ /* 0x000fe200078e00ff */
[----:B------:R-:W-:Y:S02]  /*1070*/  MOV R14, 0xffffffff ;  /* 0xffffffff000e7802 */ /* 0x000fe40000000f00 */
[----:B------:R-:W-:Y:S02]  /*1080*/  MOV R8, 0x10a0 ;  /* 0x000010a000087802 */ /* 0x000fe40000000f00 */
[----:B0123--:R-:W-:Y:S05]  /*1090*/  CALL.REL.NOINC `($__internal_46_$__cuda_sm70_shflsync_bfly_p) ;  /* 0x000007b000007944 */ /* 0x00ffea0003c00000 */
[----:B01----:R-:W-:Y:S05]  /*10a0*/  BRA `(.L_x_1157) ;  /* 0xfffffac000007947 */ /* 0x003fea000383ffff */
.L_x_1152:
[----:B------:R-:W-:Y:S01]  /*10b0*/  HFMA2.MMA R17, -RZ, RZ, 0, 1.847743988037109375e-06 ;  /* 0x0000001fff117435 */ /* 0x000fe200000001ff */
[----:B------:R-:W-:Y:S01]  /*10c0*/  MOV R19, R12 ;  /* 0x0000000c00137202 */ /* 0x000fe20000000f00 */
[----:B------:R-:W-:Y:S01]  /*10d0*/  IMAD.MOV.U32 R16, RZ, RZ, 0x2 ;  /* 0x00000002ff107424 */ /* 0x000fe200078e00ff */
[----:B------:R-:W-:Y:S02]  /*10e0*/  MOV R14, 0xffffffff ;  /* 0xffffffff000e7802 */ /* 0x000fe40000000f00 */
[----:B------:R-:W-:-:S02]  /*10f0*/  MOV R8, 0x1110 ;  /* 0x0000111000087802 */ /* 0x000fc40000000f00 */
[----:B-123--:R-:W-:Y:S05]  /*1100*/  CALL.REL.NOINC `($__internal_46_$__cuda_sm70_shflsync_bfly_p) ;  /* 0x0000074000007944 */ /* 0x00efea0003c00000 */
[----:B0-----:R-:W-:Y:S01]  /*1110*/  HFMA2.MMA R16, -RZ, RZ, 0, 2.384185791015625e-07 ;  /* 0x00000004ff107435 */ /* 0x001fe200000001ff */
[----:B-1----:R-:W-:Y:S01]  /*1120*/  FADD.FTZ R19, R12, R14 ;  /* 0x0000000e0c137221 */ /* 0x002fe20000010000 */
[----:B------:R-:W-:Y:S01]  /*1130*/  MOV R14, 0xffffffff ;  /* 0xffffffff000e7802 */ /* 0x000fe20000000f00 */
[----:B------:R-:W-:Y:S01]  /*1140*/  IMAD.MOV.U32 R17, RZ, RZ, 0x1f ;  /* 0x0000001fff117424 */ /* 0x000fe200078e00ff */
[----:B------:R-:W-:-:S02]  /*1150*/  MOV R8, 0x1170 ;  /* 0x0000117000087802 */ /* 0x000fc40000000f00 */
[----:B------:R-:W-:Y:S05]  /*1160*/  CALL.REL.NOINC `($__internal_46_$__cuda_sm70_shflsync_bfly_p) ;  /* 0x000006e000007944 */ /* 0x000fea0003c00000 */
[----:B0-----:R-:W-:Y:S01]  /*1170*/  HFMA2.MMA R16, -RZ, RZ, 0, 4.76837158203125e-07 ;  /* 0x00000008ff107435 */ /* 0x001fe200000001ff */
[----:B-1----:R-:W-:Y:S01]  /*1180*/  FADD.FTZ R19, R19, R14 ;  /* 0x0000000e13137221 */ /* 0x002fe20000010000 */
[----:B------:R-:W-:Y:S01]  /*1190*/  MOV R17, 0x1f ;  /* 0x0000001f00117802 */ /* 0x000fe20000000f00 */
[----:B------:R-:W-:Y:S01]  /*11a0*/  IMAD.MOV.U32 R14, RZ, RZ, -0x1 ;  /* 0xffffffffff0e7424 */ /* 0x000fe200078e00ff */
[----:B------:R-:W-:-:S02]  /*11b0*/  MOV R8, 0x11d0 ;  /* 0x000011d000087802 */ /* 0x000fc40000000f00 */
[----:B------:R-:W-:Y:S05]  /*11c0*/  CALL.REL.NOINC `($__internal_46_$__cuda_sm70_shflsync_bfly_p) ;  /* 0x0000068000007944 */ /* 0x000fea0003c00000 */
[----:B-1----:R-:W-:Y:S01]  /*11d0*/  FADD.FTZ R12, R19, R14 ;  /* 0x0000000e130c7221 */ /* 0x002fe20000010000 */
[----:B0-----:R-:W-:Y:S01]  /*11e0*/  HFMA2.MMA R16, -RZ, RZ, 0, 9.5367431640625e-07 ;  /* 0x00000010ff107435 */ /* 0x001fe200000001ff */
[----:B------:R-:W-:-:S02]  /*11f0*/  MOV R17, 0x1f ;  /* 0x0000001f00117802 */ /* 0x000fc40000000f00 */
[----:B------:R-:W-:Y:S01]  /*1200*/  MOV R14, 0xffffffff ;  /* 0xffffffff000e7802 */ /* 0x000fe20000000f00 */
[----:B------:R-:W-:Y:S01]  /*1210*/  IMAD.MOV.U32 R19, RZ, RZ, R12 ;  /* 0x000000ffff137224 */ /* 0x000fe200078e000c */
[----:B------:R-:W-:Y:S02]  /*1220*/  MOV R8, 0x1240 ;  /* 0x0000124000087802 */ /* 0x000fe40000000f00 */
[----:B------:R-:W-:Y:S05]  /*1230*/  CALL.REL.NOINC `($__internal_46_$__cuda_sm70_shflsync_bfly_p) ;  /* 0x0000061000007944 */ /* 0x000fea0003c00000 */
[----:B0-----:R-:W-:Y:S01]  /*1240*/  HFMA2.MMA R16, -RZ, RZ, 0, 5.9604644775390625e-08 ;  /* 0x00000001ff107435 */ /* 0x001fe200000001ff */
[----:B-1----:R-:W-:Y:S01]  /*1250*/  MOV R15, R14 ;  /* 0x0000000e000f7202 */ /* 0x002fe20000000f00 */
[----:B------:R-:W-:Y:S01]  /*1260*/  IMAD.MOV.U32 R17, RZ, RZ, 0x1f ;  /* 0x0000001fff117424 */ /* 0x000fe200078e00ff */
[----:B------:R-:W-:Y:S02]  /*1270*/  MOV R19, R13 ;  /* 0x0000000d00137202 */ /* 0x000fe40000000f00 */
[----:B------:R-:W-:Y:S02]  /*1280*/  MOV R14, 0xffffffff ;  /* 0xffffffff000e7802 */ /* 0x000fe40000000f00 */
[----:B------:R-:W-:Y:S02]  /*1290*/  MOV R8, 0x12b0 ;  /* 0x000012b000087802 */ /* 0x000fe40000000f00 */
[----:B------:R-:W-:Y:S05]  /*12a0*/  CALL.REL.NOINC `($__internal_46_$__cuda_sm70_shflsync_bfly_p) ;  /* 0x000005a000007944 */ /* 0x000fea0003c00000 */
[----:B0-----:R-:W-:Y:S01]  /*12b0*/  HFMA2.MMA R16, -RZ, RZ, 0, 1.1920928955078125e-07 ;  /* 0x00000002ff107435 */ /* 0x001fe200000001ff */
[----:B-1----:R-:W-:Y:S01]  /*12c0*/  FADD.FTZ R19, R13, R14 ;  /* 0x0000000e0d137221 */ /* 0x002fe20000010000 */
[----:B------:R-:W-:Y:S01]  /*12d0*/  MOV R17, 0x1f ;  /* 0x0000001f00117802 */ /* 0x000fe20000000f00 */
[----:B------:R-:W-:Y:S01]  /*12e0*/  IMAD.MOV.U32 R14, RZ, RZ, -0x1 ;  /* 0xffffffffff0e7424 */ /* 0x000fe200078e00ff */
[----:B------:R-:W-:-:S02]  /*12f0*/  MOV R8, 0x1310 ;  /* 0x0000131000087802 */ /* 0x000fc40000000f00 */
[----:B------:R-:W-:Y:S05]  /*1300*/  CALL.REL.NOINC `($__internal_46_$__cuda_sm70_shflsync_bfly_p) ;  /* 0x0000054000007944 */ /* 0x000fea0003c00000 */
[----:B0-----:R-:W-:Y:S01]  /*1310*/  HFMA2.MMA R16, -RZ, RZ, 0, 2.384185791015625e-07 ;  /* 0x00000004ff107435 */ /* 0x001fe200000001ff */
[----:B-1----:R-:W-:Y:S01]  /*1320*/  FADD.FTZ R19, R19, R14 ;  /* 0x0000000e13137221 */ /* 0x002fe20000010000 */
[----:B------:R-:W-:-:S02]  /*1330*/  MOV R17, 0x1f ;  /* 0x0000001f00117802 */ /* 0x000fc40000000f00 */
[----:B------:R-:W-:Y:S02]  /*1340*/  MOV R14, 0xffffffff ;  /* 0xffffffff000e7802 */ /* 0x000fe40000000f00 */
[----:B------:R-:W-:Y:S02]  /*1350*/  MOV R8, 0x1370 ;  /* 0x0000137000087802 */ /* 0x000fe40000000f00 */
[----:B------:R-:W-:Y:S05]  /*1360*/  CALL.REL.NOINC `($__internal_46_$__cuda_sm70_shflsync_bfly_p) ;  /* 0x000004e000007944 */ /* 0x000fea0003c00000 */
[----:B0-----:R-:W-:Y:S01]  /*1370*/  HFMA2.MMA R17, -RZ, RZ, 0, 1.847743988037109375e-06 ;  /* 0x0000001fff117435 */ /* 0x001fe200000001ff */
[----:B-1----:R-:W-:Y:S01]  /*1380*/  FADD.FTZ R19, R19, R14 ;  /* 0x0000000e13137221 */ /* 0x002fe20000010000 */
[----:B------:R-:W-:Y:S01]  /*1390*/  MOV R14, 0xffffffff ;  /* 0xffffffff000e7802 */ /* 0x000fe20000000f00 */
[----:B------:R-:W-:Y:S01]  /*13a0*/  IMAD.MOV.U32 R16, RZ, RZ, 0x8 ;  /* 0x00000008ff107424 */ /* 0x000fe200078e00ff */
[----:B------:R-:W-:Y:S02]  /*13b0*/  MOV R8, 0x13d0 ;  /* 0x000013d000087802 */ /* 0x000fe40000000f00 */
[----:B------:R-:W-:Y:S05]  /*13c0*/  CALL.REL.NOINC `($__internal_46_$__cuda_sm70_shflsync_bfly_p) ;  /* 0x0000048000007944 */ /* 0x000fea0003c00000 */
[----:B-1----:R-:W-:Y:S01]  /*13d0*/  FADD.FTZ R13, R19, R14 ;  /* 0x0000000e130d7221 */ /* 0x002fe20000010000 */
[----:B0-----:R-:W-:Y:S01]  /*13e0*/  HFMA2.MMA R16, -RZ, RZ, 0, 9.5367431640625e-07 ;  /* 0x00000010ff107435 */ /* 0x001fe200000001ff */
[----:B------:R-:W-:Y:S01]  /*13f0*/  IMAD.MOV.U32 R17, RZ, RZ, 0x1f ;  /* 0x0000001fff117424 */ /* 0x000fe200078e00ff */
[----:B------:R-:W-:Y:S02]  /*1400*/  MOV R14, 0xffffffff ;  /* 0xffffffff000e7802 */ /* 0x000fe40000000f00 */
[----:B------:R-:W-:-:S02]  /*1410*/  MOV R19, R13 ;  /* 0x0000000d00137202 */ /* 0x000fc40000000f00 */
[----:B------:R-:W-:Y:S02]  /*1420*/  MOV R8, 0x1440 ;  /* 0x0000144000087802 */ /* 0x000fe40000000f00 */
[----:B------:R-:W-:Y:S05]  /*1430*/  CALL.REL.NOINC `($__internal_46_$__cuda_sm70_shflsync_bfly_p) ;  /* 0x0000041000007944 */ /* 0x000fea0003c00000 */
[----:B0-----:R-:W-:Y:S01]  /*1440*/  HFMA2.MMA R16, -RZ, RZ, 0, 5.9604644775390625e-08 ;  /* 0x00000001ff107435 */ /* 0x001fe200000001ff */
[----:B-1----:R-:W-:Y:S01]  /*1450*/  MOV R18, R14 ;  /* 0x0000000e00127202 */ /* 0x002fe20000000f00 */
[----:B------:R-:W-:Y:S01]  /*1460*/  IMAD.MOV.U32 R19, RZ, RZ, R11 ;  /* 0x000000ffff137224 */ /* 0x000fe200078e000b */
[----:B------:R-:W-:Y:S02]  /*1470*/  MOV R17, 0x1f ;  /* 0x0000001f00117802 */ /* 0x000fe40000000f00 */
[----:B------:R-:W-:Y:S02]  /*1480*/  MOV R14, 0xffffffff ;  /* 0xffffffff000e7802 */ /* 0x000fe40000000f00 */
[----:B------:R-:W-:Y:S02]  /*1490*/  MOV R8, 0x14b0 ;  /* 0x000014b000087802 */ /* 0x000fe40000000f00 */
[----:B------:R-:W-:Y:S05]  /*14a0*/  CALL.REL.NOINC `($__internal_46_$__cuda_sm70_shflsync_bfly_p) ;  /* 0x000003a000007944 */ /* 0x000fea0003c00000 */
[----:B0-----:R-:W-:Y:S01]  /*14b0*/  HFMA2.MMA R17, -RZ, RZ, 0, 1.847743988037109375e-06 ;  /* 0x0000001fff117435 */ /* 0x001fe200000001ff */
[----:B-1----:R-:W-:Y:S01]  /*14c0*/  FADD.FTZ R19, R11, R14 ;  /* 0x0000000e0b137221 */ /* 0x002fe20000010000 */
[----:B------:R-:W-:Y:S01]  /*14d0*/  MOV R14, 0xffffffff ;  /* 0xffffffff000e7802 */ /* 0x000fe20000000f00 */
[----:B------:R-:W-:Y:S01]  /*14e0*/  IMAD.MOV.U32 R16, RZ, RZ, 0x2 ;  /* 0x00000002ff107424 */ /* 0x000fe200078e00ff */
[----:B------:R-:W-:-:S02]  /*14f0*/  MOV R8, 0x1510 ;  /* 0x0000151000087802 */ /* 0x000fc40000000f00 */
[----:B------:R-:W-:Y:S05]  /*1500*/  CALL.REL.NOINC `($__internal_46_$__cuda_sm70_shflsync_bfly_p) ;  /* 0x0000034000007944 */ /* 0x000fea0003c00000 */
        /* <DEDUP_REMOVED lines=44> */
[----:B0-----:R-:W-:Y:S01]  /*17d0*/  HFMA2.MMA R16, -RZ, RZ, 0, 9.5367431640625e-07 ;  /* 0x00000010ff107435 */ /* 0x001fe200000001ff */
[----:B-1----:R-:W-:Y:S01]  /*17e0*/  FADD.FTZ R19, R19, R14 ;  /* 0x0000000e13137221 */ /* 0x002fe20000010000 */
[----:B------:R-:W-:Y:S01]  /*17f0*/  MOV R14, 0xffffffff ;  /* 0xffffffff000e7802 */ /* 0x000fe20000000f00 */
[----:B------:R-:W-:Y:S01]  /*1800*/  IMAD.MOV.U32 R17, RZ, RZ, 0x1f ;  /* 0x0000001fff117424 */ /* 0x000fe200078e00ff */
[----:B------:R-:W-:-:S02]  /*1810*/  MOV R8, 0x1830 ;  /* 0x0000183000087802 */ /* 0x000fc40000000f00 */
[----:B------:R-:W-:Y:S05]  /*1820*/  CALL.REL.NOINC `($__internal_46_$__cuda_sm70_shflsync_bfly_p) ;  /* 0x0000002000007944 */ /* 0x000fea0003c00000 */
[----:B-1----:R-:W-:Y:S01]  /*1830*/  MOV R8, R14 ;  /* 0x0000000e00087202 */ /* 0x002fe20000000f00 */
[----:B0-----:R-:W-:Y:S05]  /*1840*/  BRA `(.L_x_1158) ;  /* 0xfffff56000007947 */ /* 0x001fea000383ffff */
        .weak           $__internal_46_$__cuda_sm70_shflsync_bfly_p
        .type           $__internal_46_$__cuda_sm70_shflsync_bfly_p,@function
        .size           $__internal_46_$__cuda_sm70_shflsync_bfly_p,(.L_x_2793 - $__internal_46_$__cuda_sm70_shflsync_bfly_p)
$__internal_46_$__cuda_sm70_shflsync_bfly_p:
[----:B------:R-:W-:Y:S01]  /*1850*/  HFMA2.MMA R9, -RZ, RZ, 0, 0 ;  /* 0x00000000ff097435 */ /* 0x000fe200000001ff */
[----:B------:R-:W-:Y:S04]  /*1860*/  WARPSYNC R14 ;  /* 0x0000000e00007348 */ /* 0x000fe80003800000 */
[----:B------:R0:W1:Y:S01]  /*1870*/  SHFL.BFLY PT, R14, R19, R16, R17 ;  /* 0x0c000010130e7389 */ /* 0x00006200000e0011 */
[----:B------:R-:W-:Y:S05]  /*1880*/  RET.REL.NODEC R8 `(_ZN10layer_norm40ln_parallel_residual_bwd_finalize_kernelINS_22Kernel_traits_finalizeILj5120E13__nv_bfloat16S2_fS2_fjLb0ELj1024ELj4ENS_18Kernel_traits_baseILj5120ES2_S2_fS2_fjLj1024EEEEELb1EEEvNS_9BwdParamsE) ;  /* 0xffffe77008007950 */ /* 0x000fea0003c3ffff */
.L_x_1159:
        /* <DEDUP_REMOVED lines=15> */
.L_x_2793:


//--------------------- .text._ZN10layer_norm31ln_parallel_residual_bwd_kernelINS_13Kernel_traitsI13__nv_bfloat16S2_fS2_fjLj5120ELj1ELj1ELj8ELj8ENS_18Kernel_traits_baseILj5120ES2_S2_fS2_fjLj256EEEEELb1ELb1ELb1EEEvNS_9BwdParamsE --------------------------
	.section	.text._ZN10layer_norm31ln_parallel_residual_bwd_kernelINS_13Kernel_traitsI13__nv_bfloat16S2_fS2_fjLj5120ELj1ELj1ELj8ELj8ENS_18Kernel_traits_baseILj5120ES2_S2_fS2_fjLj256EEEEELb1ELb1ELb1EEEvNS_9BwdParamsE,"ax",@progbits
	.sectioninfo	@"SHI_REGISTERS=170"
	.align	128
        .global         _ZN10layer_norm31ln_parallel_residual_bwd_kernelINS_13Kernel_traitsI13__nv_bfloat16S2_fS2_fjLj5120ELj1ELj1ELj8ELj8ENS_18Kernel_traits_baseILj5120ES2_S2_fS2_fjLj256EEEEELb1ELb1ELb1EEEvNS_9BwdParamsE
        .type           _ZN10layer_norm31ln_parallel_residual_bwd_kernelINS_13Kernel_traitsI13__nv_bfloat16S2_fS2_fjLj5120ELj1ELj1ELj8ELj8ENS_18Kernel_traits_baseILj5120ES2_S2_fS2_fjLj256EEEEELb1ELb1ELb1EEEvNS_9BwdParamsE,@function
        .size           _ZN10layer_norm31ln_parallel_residual_bwd_kernelINS_13Kernel_traitsI13__nv_bfloat16S2_fS2_fjLj5120ELj1ELj1ELj8ELj8ENS_18Kernel_traits_baseILj5120ES2_S2_fS2_fjLj256EEEEELb1ELb1ELb1EEEvNS_9BwdParamsE,(.L_x_2794 - _ZN10layer_norm31ln_parallel_residual_bwd_kernelINS_13Kernel_traitsI13__nv_bfloat16S2_fS2_fjLj5120ELj1ELj1ELj8ELj8ENS_18Kernel_traits_baseILj5120ES2_S2_fS2_fjLj256EEEEELb1ELb1ELb1EEEvNS_9BwdParamsE)
        .other          _ZN10layer_norm31ln_parallel_residual_bwd_kernelINS_13Kernel_traitsI13__nv_bfloat16S2_fS2_fjLj5120ELj1ELj1ELj8ELj8ENS_18Kernel_traits_baseILj5120ES2_S2_fS2_fjLj256EEEEELb1ELb1ELb1EEEvNS_9BwdParamsE,@"STO_CUDA_ENTRY STV_DEFAULT"
_ZN10layer_norm31ln_parallel_residual_bwd_kernelINS_13Kernel_traitsI13__nv_bfloat16S2_fS2_fjLj5120ELj1ELj1ELj8ELj8ENS_18Kernel_traits_baseILj5120ES2_S2_fS2_fjLj256EEEEELb1ELb1ELb1EEEvNS_9BwdParamsE:
.text._ZN10layer_norm31ln_parallel_residual_bwd_kernelINS_13Kernel_traitsI13__nv_bfloat16S2_fS2_fjLj5120ELj1ELj1ELj8ELj8ENS_18Kernel_traits_baseILj5120ES2_S2_fS2_fjLj256EEEEELb1ELb1ELb1EEEvNS_9BwdParamsE:
        /* <DEDUP_REMOVED lines=28> */
.L_x_1160:
        /* <DEDUP_REMOVED lines=61> */
.L_x_1170:
[----:B------:R-:W-:Y:S01]  /*0590*/  IMAD R2, R48, c[0x0][0x168], RZ ;  /* 0x00005a0030027a24 */ /* 0x000fe200078e02ff */
[----:B------:R-:W-:Y:S01]  /*05a0*/  LOP3.LUT R28, R0, 0xff, RZ, 0xc0, !PT ;  /* 0x000000ff001c7812 */ /* 0x000fe200078ec0ff */
[----:B------:R-:W-:-:S02]  /*05b0*/  IMAD.MOV.U32 R131, RZ, RZ, 0x4 ;  /* 0x00000004ff837424 */ /* 0x000fc400078e00ff */
[----:B------:R-:W-:Y:S01]  /*05c0*/  IMAD.MOV.U32 R129, RZ, RZ, 0x8 ;  /* 0x00000008ff817424 */ /* 0x000fe200078e00ff */
[----:B------:R-:W-:Y:S01]  /*05d0*/  SHF.R.S32.HI R3, RZ, 0x1f, R2 ;  /* 0x0000001fff037819 */ /* 0x000fe20000011402 */
[----:B------:R-:W-:-:S03]  /*05e0*/  IMAD.WIDE R36, R48, R131, c[0x0][0x1a0] ;  /* 0x0000680030247625 */ /* 0x000fc600078e0283 */
[----:B------:R-:W-:Y:S02]  /*05f0*/  LEA.HI R3, R3, R2, RZ, 0x2 ;  /* 0x0000000203037211 */ /* 0x000fe400078f10ff */
[----:B------:R0:W2:Y:S02]  /*0600*/  LDG.E R153, [R36.64] ;  /* 0x0000000424997981 */ /* 0x0000a4000c1e1900 */
[----:B------:R-:W-:-:S04]  /*0610*/  LEA.HI.SX32 R121, R3, R28, 0x1e ;  /* 0x0000001c03797211 */ /* 0x000fc800078ff2ff */
[C---:B------:R-:W-:Y:S01]  /*0620*/  LEA R28, P0, R121.reuse, c[0x0][0x188], 0x4 ;  /* 0x00006200791c7a11 */ /* 0x040fe200078020ff */
[C---:B------:R-:W-:Y:S01]  /*0630*/  IMAD.WIDE.U32 R2, R121.reuse, R129, c[0x0][0x208] ;  /* 0x0000820079027625 */ /* 0x040fe200078e0081 */
[C---:B------:R-:W-:Y:S02]  /*0640*/  IADD3 R120, R121.reuse, 0x100, RZ ;  /* 0x0000010079787810 */ /* 0x040fe40007ffe0ff */
[C---:B------:R-:W-:Y:S02]  /*0650*/  LEA.HI.X R29, R121.reuse, c[0x0][0x18c], RZ, 0x4, P0 ;  /* 0x00006300791d7a11 */ /* 0x040fe400000f24ff */
[----:B------:R-:W-:Y:S01]  /*0660*/  LEA R32, P0, R120, c[0x0][0x188], 0x4 ;  /* 0x0000620078207a11 */ /* 0x000fe200078020ff */
[----:B------:R-:W3:Y:S01]  /*0670*/  LDG.E.64 R2, [R2.64] ;  /* 0x0000000402027981 */ /* 0x000ee2000c1e1b00 */
[C---:B------:R-:W-:Y:S02]  /*0680*/  IADD3 R118, R121.reuse, 0x200, RZ ;  /* 0x0000020079767810 */ /* 0x040fe40007ffe0ff */
[----:B------:R-:W-:-:S02]  /*0690*/  IADD3 R110, R121, 0x400, RZ ;  /* 0x00000400796e7810 */ /* 0x000fc40007ffe0ff */
[----:B------:R-:W-:Y:S01]  /*06a0*/  IADD3 R109, R121, 0x300, RZ ;  /* 0x00000300796d7810 */ /* 0x000fe20007ffe0ff */
[CC--:B------:R-:W-:Y:S01]  /*06b0*/  IMAD.WIDE.U32 R122, R120.reuse, R129.reuse, c[0x0][0x208] ;  /* 0x00008200787a7625 */ /* 0x0c0fe200078e0081 */
[----:B------:R-:W-:Y:S01]  /*06c0*/  LEA.HI.X R33, R120, c[0x0][0x18c], RZ, 0x4, P0 ;  /* 0x0000630078217a11 */ /* 0x000fe200000f24ff */
[----:B------:R-:W4:Y:S01]  /*06d0*/  LDG.E.128 R28, [R28.64] ;  /* 0x000000041c1c7981 */ /* 0x000f22000c1e1d00 */
[----:B------:R-:W-:Y:S02]  /*06e0*/  LEA R38, P0, R118, c[0x0][0x188], 0x4 ;  /* 0x0000620076267a11 */ /* 0x000fe400078020ff */
[----:B------:R-:W-:Y:S01]  /*06f0*/  LEA R44, P1, R110, c[0x0][0x188], 0x4 ;  /* 0x000062006e2c7a11 */ /* 0x000fe200078220ff */
[CC--:B------:R-:W-:Y:S01]  /*0700*/  IMAD.WIDE.U32 R124, R118.reuse, R129.reuse, c[0x0][0x208] ;  /* 0x00008200767c7625 */ /* 0x0c0fe200078e0081 */
[----:B------:R-:W-:Y:S01]  /*0710*/  LEA.HI.X R39, R118, c[0x0][0x18c], RZ, 0x4, P0 ;  /* 0x0000630076277a11 */ /* 0x000fe200000f24ff */
[----:B------:R-:W4:Y:S01]  /*0720*/  LDG.E.64 R122, [R122.64] ;  /* 0x000000047a7a7981 */ /* 0x000f22000c1e1b00 */
[C---:B------:R-:W-:Y:S01]  /*0730*/  LEA R40, P0, R109.reuse, c[0x0][0x188], 0x4 ;  /* 0x000062006d287a11 */ /* 0x040fe200078020ff */
[CC--:B------:R-:W-:Y:S01]  /*0740*/  IMAD.WIDE.U32 R126, R109.reuse, R129.reuse, c[0x0][0x208] ;  /* 0x000082006d7e7625 */ /* 0x0c0fe200078e0081 */
[C---:B------:R-:W-:Y:S01]  /*0750*/  LEA.HI.X R45, R110.reuse, c[0x0][0x18c], RZ, 0x4, P1 ;  /* 0x000063006e2d7a11 */ /* 0x040fe200008f24ff */
[----:B------:R-:W4:Y:S02]  /*0760*/  LDG.E.128 R32, [R32.64] ;  /* 0x0000000420207981 */ /* 0x000f24000c1e1d00 */
[----:B------:R-:W-:Y:S01]  /*0770*/  IMAD.WIDE.U32 R128, R110, R129, c[0x0][0x208] ;  /* 0x000082006e807625 */ /* 0x000fe200078e0081 */
[----:B------:R-:W-:Y:S01]  /*0780*/  LEA.HI.X R41, R109, c[0x0][0x18c], RZ, 0x4, P0 ;  /* 0x000063006d297a11 */ /* 0x000fe200000f24ff */
[----:B0-----:R-:W4:Y:S02]  /*0790*/  LDG.E.128 R36, [R38.64] ;  /* 0x0000000426247981 */ /* 0x001f24000c1e1d00 */
[----:B------:R-:W-:-:S02]  /*07a0*/  IMAD.WIDE R130, R48, R131, c[0x0][0x1a8] ;  /* 0x00006a0030827625 */ /* 0x000fc400078e0283 */
[----:B------:R-:W4:Y:S04]  /*07b0*/  LDG.E.128 R44, [R44.64] ;  /* 0x000000042c2c7981 */ /* 0x000f28000c1e1d00 */
[----:B------:R-:W4:Y:S04]  /*07c0*/  LDG.E.64 R128, [R128.64] ;  /* 0x0000000480807981 */ /* 0x000f28000c1e1b00 */
[----:B------:R0:W4:Y:S04]  /*07d0*/  LDG.E R119, [R130.64] ;  /* 0x0000000482777981 */ /* 0x000128000c1e1900 */
[----:B------:R-:W4:Y:S04]  /*07e0*/  LDG.E.128 R40, [R40.64] ;  /* 0x0000000428287981 */ /* 0x000f28000c1e1d00 */
[----:B------:R-:W4:Y:S04]  /*07f0*/  LDG.E.64 R124, [R124.64] ;  /* 0x000000047c7c7981 */ /* 0x000f28000c1e1b00 */
[----:B------:R-:W4:Y:S01]  /*0800*/  LDG.E.64 R126, [R126.64] ;  /* 0x000000047e7e7981 */ /* 0x000f22000c1e1b00 */
[----:B------:R-:W-:-:S04]  /*0810*/  ISETP.NE.U32.AND P1, PT, RZ, c[0x0][0x250], PT ;  /* 0x00009400ff007a0c */ /* 0x000fc80003f25070 */
[----:B------:R-:W-:Y:S02]  /*0820*/  ISETP.NE.AND.EX P1, PT, RZ, c[0x0][0x254], PT, P1 ;  /* 0x00009500ff007a0c */ /* 0x000fe40003f25310 */
[----:B------:R-:W-:Y:S01]  /*0830*/  SHF.L.U32 R134, R121, 0x2, RZ ;  /* 0x0000000279867819 */ /* 0x000fe200000006ff */
[----:B------:R-:W-:Y:S01]  /*0840*/  IMAD.SHL.U32 R144, R118, 0x4, RZ ;  /* 0x0000000476907824 */ /* 0x000fe200078e00ff */
[----:B------:R-:W-:Y:S01]  /*0850*/  SHF.R.U32.HI R135, RZ, 0x1e, R121 ;  /* 0x0000001eff877819 */ /* 0x000fe20000011679 */
[----:B------:R-:W-:Y:S01]  /*0860*/  IMAD.SHL.U32 R140, R120, 0x4, RZ ;  /* 0x00000004788c7824 */ /* 0x000fe200078e00ff */
[----:B------:R-:W-:-:S07]  /*0870*/  SHF.R.U32.HI R145, RZ, 0x1e, R118 ;  /* 0x0000001eff917819 */ /* 0x000fce0000011676 */
[C---:B------:R-:W-:Y:S02]  /*0880*/  @P1 IADD3 R132, P2, R134.reuse, c[0x0][0x198], RZ ;  /* 0x0000660086841a10 */ /* 0x040fe40007f5e0ff */
[----:B------:R-:W-:Y:S02]  /*0890*/  IADD3 R134, P0, R134, c[0x0][0x190], RZ ;  /* 0x0000640086867a10 */ /* 0x000fe40007f1e0ff */
[C---:B------:R-:W-:Y:S02]  /*08a0*/  @P1 IADD3.X R133, R135.reuse, c[0x0][0x19c], RZ, P2, !PT ;  /* 0x0000670087851a10 */ /* 0x040fe400017fe4ff */
[----:B------:R-:W-:Y:S02]  /*08b0*/  IADD3.X R135, R135, c[0x0][0x194], RZ, P0, !PT ;  /* 0x0000650087877a10 */ /* 0x000fe400007fe4ff */
[----:B0-----:R-:W-:Y:S01]  /*08c0*/  @P1 IADD3 R130, P0, R144, c[0x0][0x198], RZ ;  /* 0x0000660090821a10 */ /* 0x001fe20007f1e0ff */
[----:B------:R-:W-:Y:S01]  /*08d0*/  IMAD.SHL.U32 R148, R109, 0x4, RZ ;  /* 0x000000046d947824 */ /* 0x000fe200078e00ff */
[----:B------:R-:W-:Y:S01]  /*08e0*/  SHF.R.U32.HI R141, RZ, 0x1e, R120 ;  /* 0x0000001eff8d7819 */ /* 0x000fe20000011678 */
[----:B------:R0:W5:Y:S01]  /*08f0*/  @P1 LDG.E R163, [R132.64] ;  /* 0x0000000484a31981 */ /* 0x000162000c1e1900 */
[----:B------:R-:W-:-:S02]  /*0900*/  @P1 IADD3 R136, P2, R140, c[0x0][0x198], RZ ;  /* 0x000066008c881a10 */ /* 0x000fc40007f5e0ff */
[----:B------:R-:W-:Y:S01]  /*0910*/  @P1 IADD3.X R131, R145, c[0x0][0x19c], RZ, P0, !PT ;  /* 0x0000670091831a10 */ /* 0x000fe200007fe4ff */
[----:B------:R-:W-:Y:S01]  /*0920*/  ULDC.U8 UR6, c[0x0][0x1f0] ;  /* 0x00007c0000067ab9 */ /* 0x000fe20000000000 */
[----:B------:R-:W-:Y:S01]  /*0930*/  ISETP.NE.U32.AND P0, PT, RZ, c[0x0][0x218], PT ;  /* 0x00008600ff007a0c */ /* 0x000fe20003f05070 */
[----:B------:R3:W5:Y:S01]  /*0940*/  LDG.E R134, [R134.64] ;  /* 0x0000000486867981 */ /* 0x000762000c1e1900 */
[----:B------:R-:W-:Y:S02]  /*0950*/  @P1 IADD3.X R137, R141, c[0x0][0x19c], RZ, P2, !PT ;  /* 0x000067008d891a10 */ /* 0x000fe400017fe4ff */
[----:B------:R-:W-:Y:S01]  /*0960*/  SHF.R.U32.HI R146, RZ, 0x1e, R109 ;  /* 0x0000001eff927819 */ /* 0x000fe2000001166d */
[----:B------:R1:W5:Y:S01]  /*0970*/  @P1 LDG.E R164, [R130.64] ;  /* 0x0000000482a41981 */ /* 0x000362000c1e1900 */
[----:B------:R-:W-:Y:S02]  /*0980*/  @P1 IADD3 R138, P2, R148, c[0x0][0x198], RZ ;  /* 0x00006600948a1a10 */ /* 0x000fe40007f5e0ff */
[----:B------:R-:W-:Y:S01]  /*0990*/  ISETP.NE.AND.EX P0, PT, RZ, c[0x0][0x21c], PT, P0 ;  /* 0x00008700ff007a0c */ /* 0x000fe20003f05300 */
[----:B------:R0:W5:Y:S01]  /*09a0*/  @P1 LDG.E R111, [R136.64] ;  /* 0x00000004886f1981 */ /* 0x000162000c1e1900 */
[----:B------:R-:W-:-:S02]  /*09b0*/  @P1 IADD3.X R139, R146, c[0x0][0x19c], RZ, P2, !PT ;  /* 0x00006700928b1a10 */ /* 0x000fc400017fe4ff */
[----:B------:R-:W-:Y:S02]  /*09c0*/  IADD3 R140, P2, R140, c[0x0][0x190], RZ ;  /* 0x000064008c8c7a10 */ /* 0x000fe40007f5e0ff */
[----:B------:R-:W-:Y:S01]  /*09d0*/  SHF.L.U32 R150, R110, 0x2, RZ ;  /* 0x000000026e967819 */ /* 0x000fe200000006ff */
[----:B------:R1:W5:Y:S01]  /*09e0*/  @P1 LDG.E R112, [R138.64] ;  /* 0x000000048a701981 */ /* 0x000362000c1e1900 */
[----:B------:R-:W-:Y:S02]  /*09f0*/  IADD3.X R141, R141, c[0x0][0x194], RZ, P2, !PT ;  /* 0x000065008d8d7a10 */ /* 0x000fe400017fe4ff */
[----:B------:R-:W-:Y:S02]  /*0a00*/  IADD3 R148, P2, R148, c[0x0][0x190], RZ ;  /* 0x0000640094947a10 */ /* 0x000fe40007f5e0ff */
[----:B0-----:R-:W-:Y:S01]  /*0a10*/  SHF.R.U32.HI R132, RZ, 0x1e, R110 ;  /* 0x0000001eff847819 */ /* 0x001fe2000001166e */
[----:B------:R0:W5:Y:S01]  /*0a20*/  LDG.E R133, [R140.64] ;  /* 0x000000048c857981 */ /* 0x000162000c1e1900 */
[----:B------:R-:W-:-:S02]  /*0a30*/  IADD3.X R149, R146, c[0x0][0x194], RZ, P2, !PT ;  /* 0x0000650092957a10 */ /* 0x000fc400017fe4ff */
[----:B------:R-:W-:Y:S02]  /*0a40*/  @P1 IADD3 R142, P3, R150, c[0x0][0x198], RZ ;  /* 0x00006600968e1a10 */ /* 0x000fe40007f7e0ff */
[C---:B------:R-:W-:Y:S02]  /*0a50*/  @P0 LEA R136, P2, R121.reuse, c[0x0][0x218], 0x4 ;  /* 0x0000860079880a11 */ /* 0x040fe400078420ff */
[----:B------:R-:W-:Y:S02]  /*0a60*/  @P1 IADD3.X R143, R132, c[0x0][0x19c], RZ, P3, !PT ;  /* 0x00006700848f1a10 */ /* 0x000fe40001ffe4ff */
[----:B------:R-:W-:Y:S02]  /*0a70*/  @P0 LEA.HI.X R137, R121, c[0x0][0x21c], RZ, 0x4, P2 ;  /* 0x0000870079890a11 */ /* 0x000fe400010f24ff */
[----:B------:R-:W-:Y:S01]  /*0a80*/  IADD3 R144, P3, R144, c[0x0][0x190], RZ ;  /* 0x0000640090907a10 */ /* 0x000fe20007f7e0ff */
[----:B------:R0:W5:Y:S01]  /*0a90*/  @P1 LDG.E R113, [R142.64] ;  /* 0x000000048e711981 */ /* 0x000162000c1e1900 */
[----:B------:R-:W-:-:S02]  /*0aa0*/  IADD3 R150, P4, R150, c[0x0][0x190], RZ ;  /* 0x0000640096967a10 */ /* 0x000fc40007f9e0ff */
[----:B-1----:R-:W-:Y:S01]  /*0ab0*/  @P0 LEA R138, P2, R120, c[0x0][0x218], 0x4 ;  /* 0x00008600788a0a11 */ /* 0x002fe200078420ff */
[----:B------:R1:W5:Y:S01]  /*0ac0*/  @P0 LDG.E.128 R4, [R136.64] ;  /* 0x0000000488040981 */ /* 0x000362000c1e1d00 */
[----:B------:R-:W-:Y:S02]  /*0ad0*/  IADD3.X R145, R145, c[0x0][0x194], RZ, P3, !PT ;  /* 0x0000650091917a10 */ /* 0x000fe40001ffe4ff */
[----:B------:R-:W-:Y:S02]  /*0ae0*/  IADD3.X R151, R132, c[0x0][0x194], RZ, P4, !PT ;  /* 0x0000650084977a10 */ /* 0x000fe400027fe4ff */
[----:B------:R-:W-:Y:S01]  /*0af0*/  @P0 LEA.HI.X R139, R120, c[0x0][0x21c], RZ, 0x4, P2 ;  /* 0x00008700788b0a11 */ /* 0x000fe200010f24ff */
[----:B------:R1:W5:Y:S01]  /*0b00*/  LDG.E R132, [R148.64] ;  /* 0x0000000494847981 */ /* 0x000362000c1e1900 */
[----:B0-----:R-:W-:Y:S02]  /*0b10*/  @P0 LEA R142, P3, R118, c[0x0][0x218], 0x4 ;  /* 0x00008600768e0a11 */ /* 0x001fe400078620ff */
[----:B------:R-:W-:Y:S01]  /*0b20*/  @P0 LEA R146, P4, R109, c[0x0][0x218], 0x4 ;  /* 0x000086006d920a11 */ /* 0x000fe200078820ff */
[----:B------:R0:W5:Y:S01]  /*0b30*/  @P0 LDG.E.128 R8, [R138.64] ;  /* 0x000000048a080981 */ /* 0x000162000c1e1d00 */
[----:B------:R-:W-:-:S02]  /*0b40*/  @P0 LEA R140, P2, R110, c[0x0][0x218], 0x4 ;  /* 0x000086006e8c0a11 */ /* 0x000fc400078420ff */
[----:B------:R-:W-:Y:S01]  /*0b50*/  @P0 LEA.HI.X R143, R118, c[0x0][0x21c], RZ, 0x4, P3 ;  /* 0x00008700768f0a11 */ /* 0x000fe200018f24ff */
[----:B------:R0:W5:Y:S01]  /*0b60*/  LDG.E R131, [R144.64] ;  /* 0x0000000490837981 */ /* 0x000162000c1e1900 */
[----:B------:R-:W-:Y:S02]  /*0b70*/  @P0 LEA.HI.X R147, R109, c[0x0][0x21c], RZ, 0x4, P4 ;  /* 0x000087006d930a11 */ /* 0x000fe400020f24ff */
[----:B------:R-:W-:Y:S01]  /*0b80*/  @P0 LEA.HI.X R141, R110, c[0x0][0x21c], RZ, 0x4, P2 ;  /* 0x000087006e8d0a11 */ /* 0x000fe200010f24ff */
[----:B------:R0:W5:Y:S04]  /*0b90*/  @P0 LDG.E.128 R12, [R142.64] ;  /* 0x000000048e0c0981 */ /* 0x000168000c1e1d00 */
[----:B------:R0:W5:Y:S04]  /*0ba0*/  @P0 LDG.E.128 R16, [R146.64] ;  /* 0x0000000492100981 */ /* 0x000168000c1e1d00 */
[----:B------:R0:W5:Y:S01]  /*0bb0*/  @P0 LDG.E.128 R20, [R140.64] ;  /* 0x000000048c140981 */ /* 0x000162000c1e1d00 */
[----:B------:R-:W-:-:S02]  /*0bc0*/  ISETP.NE.AND P0, PT, RZ, UR6, PT ;  /* 0x00000006ff007c0c */ /* 0x000fc4000bf05270 */
[----:B------:R-:W-:Y:S01]  /*0bd0*/  LOP3.LUT P4, RZ, R152, 0xff, RZ, 0xc0, !PT ;  /* 0x000000ff98ff7812 */ /* 0x000fe2000788c0ff */
[----:B------:R0:W5:Y:S01]  /*0be0*/  LDG.E R130, [R150.64] ;  /* 0x0000000496827981 */ /* 0x000162000c1e1900 */
[----:B------:R-:W-:Y:S02]  /*0bf0*/  IADD3 R48, R48, c[0x0][0x160], RZ ;  /* 0x0000580030307a10 */ /* 0x000fe40007ffe0ff */
[----:B------:R-:W-:Y:S02]  /*0c00*/  LOP3.LUT P2, RZ, R0, 0x1f, RZ, 0xc0, !PT ;  /* 0x0000001f00ff7812 */ /* 0x000fe4000784c0ff */
[----:B------:R-:W-:Y:S02]  /*0c10*/  ISETP.GE.AND P5, PT, R48, c[0x0][0x164], PT ;  /* 0x0000590030007a0c */ /* 0x000fe40003fa6270 */
[----:B--2---:R-:W-:Y:S01]  /*0c20*/  FSEL R153, R153, RZ, !P0 ;  /* 0x000000ff99997208 */ /* 0x004fe20004000000 */
[----:B---3--:R-:W-:Y:S01]  /*0c30*/  IMAD.MOV.U32 R135, RZ, RZ, R2 ;  /* 0x000000ffff877224 */ /* 0x008fe200078e0002 */
[--C-:B-1----:R-:W-:Y:S01]  /*0c40*/  SHF.R.U64 R137, R2, 0x10, R3.reuse ;  /* 0x0000001002897819 */ /* 0x102fe20000001203 */
[--C-:B------:R-:W-:Y:S01]  /*0c50*/  IMAD.MOV.U32 R136, RZ, RZ, R3.reuse ;  /* 0x000000ffff887224 */ /* 0x100fe200078e0003 */
[----:B------:R-:W-:-:S02]  /*0c60*/  SHF.R.U32.HI R3, RZ, 0x10, R3 ;  /* 0x00000010ff037819 */ /* 0x000fc40000011603 */
[----:B------:R-:W-:Y:S01]  /*0c70*/  PRMT R2, RZ, 0x5410, R135 ;  /* 0x00005410ff027816 */ /* 0x000fe20000000087 */
[--C-:B----4-:R-:W-:Y:S02]  /*0c80*/  FADD.FTZ R28, R28, -R153.reuse ;  /* 0x800000991c1c7221 */ /* 0x110fe40000010000 */
[--C-:B0-----:R-:W-:Y:S02]  /*0c90*/  FADD.FTZ R138, R29, -R153.reuse ;  /* 0x800000991d8a7221 */ /* 0x101fe40000010000 */
[----:B------:R-:W-:Y:S02]  /*0ca0*/  FADD.FTZ R30, R30, -R153 ;  /* 0x800000991e1e7221 */ /* 0x000fe40000010000 */
[----:B------:R-:W-:Y:S01]  /*0cb0*/  IMAD.MOV.U32 R29, RZ, RZ, R122 ;  /* 0x000000ffff1d7224 */ /* 0x000fe200078e007a */
[----:B------:R-:W-:Y:S01]  /*0cc0*/  SHF.R.U64 R148, R122, 0x10, R123 ;  /* 0x000000107a947819 */ /* 0x000fe2000000127b */
[----:B------:R-:W-:Y:S01]  /*0cd0*/  FADD.FTZ R140, R31, -R153 ;  /* 0x800000991f8c7221 */ /* 0x000fe20000010000 */
[----:B------:R-:W-:Y:S01]  /*0ce0*/  MOV R31, R123 ;  /* 0x0000007b001f7202 */ /* 0x000fe20000000f00 */
[C---:B------:R-:W-:Y:S01]  /*0cf0*/  FADD.FTZ R32, -R153.reuse, R32 ;  /* 0x0000002099207221 */ /* 0x040fe20000010100 */
[----:B------:R-:W-:Y:S01]  /*0d00*/  SHF.R.U32.HI R145, RZ, 0x10, R123 ;  /* 0x00000010ff917819 */ /* 0x000fe2000001167b */
[C---:B------:R-:W-:Y:S01]  /*0d10*/  FADD.FTZ R122, -R153.reuse, R33 ;  /* 0x00000021997a7221 */ /* 0x040fe20000010100 */
[----:B------:R-:W-:Y:S01]  /*0d20*/  PRMT R136, RZ, 0x5410, R136 ;  /* 0x00005410ff887816 */ /* 0x000fe20000000088 */
[----:B------:R-:W-:-:S02]  /*0d30*/  FADD.FTZ R144, -R153, R37 ;  /* 0x0000002599907221 */ /* 0x000fc40000010100 */
[C---:B------:R-:W-:Y:S02]  /*0d40*/  FADD.FTZ R156, -R153.reuse, R44 ;  /* 0x0000002c999c7221 */ /* 0x040fe40000010100 */
[----:B------:R-:W-:Y:S02]  /*0d50*/  FADD.FTZ R162, -R153, R46 ;  /* 0x0000002e99a27221 */ /* 0x000fe40000010100 */
[--C-:B------:R-:W-:Y:S02]  /*0d60*/  IMAD.MOV.U32 R44, RZ, RZ, R129.reuse ;  /* 0x000000ffff2c7224 */ /* 0x100fe400078e0081 */
[----:B------:R-:W-:Y:S01]  /*0d70*/  FMUL.FTZ R46, R119, R28 ;  /* 0x0000001c772e7220 */ /* 0x000fe20000410000 */
[----:B------:R-:W-:Y:S01]  /*0d80*/  SHF.R.U32.HI R165, RZ, 0x10, R129 ;  /* 0x00000010ffa57819 */ /* 0x000fe20000011681 */
[C---:B------:R-:W-:Y:S02]  /*0d90*/  FADD.FTZ R160, -R153.reuse, R45 ;  /* 0x0000002d99a07221 */ /* 0x040fe40000010100 */
[----:B------:R-:W-:-:S02]  /*0da0*/  FADD.FTZ R154, -R153, R43 ;  /* 0x0000002b999a7221 */ /* 0x000fc40000010100 */
[----:B------:R-:W-:Y:S01]  /*0db0*/  IMAD.MOV.U32 R43, RZ, RZ, R128 ;  /* 0x000000ffff2b7224 */ /* 0x000fe200078e0080 */
[----:B------:R-:W-:Y:S01]  /*0dc0*/  SHF.R.U64 R45, R128, 0x10, R129 ;  /* 0x00000010802d7819 */ /* 0x000fe20000001281 */
[----:B------:R-:W-:Y:S01]  /*0dd0*/  IMAD.MOV.U32 R33, RZ, RZ, R124 ;  /* 0x000000ffff217224 */ /* 0x000fe200078e007c */
[----:B------:R-:W-:Y:S01]  /*0de0*/  SHF.R.U64 R143, R124, 0x10, R125 ;  /* 0x000000107c8f7819 */ /* 0x000fe2000000127d */
[----:B------:R-:W-:Y:S01]  /*0df0*/  FADD.FTZ R77, R2, R77 ;  /* 0x0000004d024d7221 */ /* 0x000fe20000010000 */
[----:B------:R-:W-:Y:S01]  /*0e00*/  PRMT R3, RZ, 0x5410, R3 ;  /* 0x00005410ff037816 */ /* 0x000fe20000000003 */
[----:B------:R-:W-:Y:S01]  /*0e10*/  IMAD.MOV.U32 R37, RZ, RZ, R126 ;  /* 0x000000ffff257224 */ /* 0x000fe200078e007e */
[----:B------:R-:W-:Y:S01]  /*0e20*/  SHF.R.U64 R139, R126, 0x10, R127 ;  /* 0x000000107e8b7819 */ /* 0x000fe2000000127f */
[-C--:B------:R-:W-:Y:S01]  /*0e30*/  FFMA.FTZ R97, R46, R2.reuse, R97 ;  /* 0x000000022e617223 */ /* 0x080fe20000010061 */
[----:B------:R-:W-:Y:S01]  /*0e40*/  PRMT R126, RZ, 0x5410, R137 ;  /* 0x00005410ff7e7816 */ /* 0x000fe20000000089 */
[----:B------:R-:W-:Y:S01]  /*0e50*/  FMUL.FTZ R123, R49, R2 ;  /* 0x00000002317b7220 */ /* 0x000fe20000410000 */
[----:B------:R-:W-:Y:S01]  /*0e60*/  PRMT R2, RZ, 0x5410, R29 ;  /* 0x00005410ff027816 */ /* 0x000fe2000000001d */
[----:B------:R-:W-:Y:S01]  /*0e70*/  FADD.FTZ R166, -R153, R47 ;  /* 0x0000002f99a67221 */ /* 0x000fe20000010100 */
[----:B------:R-:W-:Y:S01]  /*0e80*/  PRMT R159, RZ, 0x5410, R44 ;  /* 0x00005410ff9f7816 */ /* 0x000fe2000000002c */
[----:B------:R-:W-:-:S02]  /*0e90*/  FMUL.FTZ R124, R119, R30 ;  /* 0x0000001e777c7220 */ /* 0x000fc40000410000 */
[----:B------:R-:W-:Y:S02]  /*0ea0*/  FADD.FTZ R36, -R153, R36 ;  /* 0x0000002499247221 */ /* 0x000fe40000010100 */
[C---:B------:R-:W-:Y:S02]  /*0eb0*/  FMUL.FTZ R47, R119.reuse, R138 ;  /* 0x0000008a772f7220 */ /* 0x040fe40000410000 */
[C---:B------:R-:W-:Y:S02]  /*0ec0*/  FMUL.FTZ R129, R119.reuse, R140 ;  /* 0x0000008c77817220 */ /* 0x040fe40000410000 */
[----:B------:R-:W-:Y:S01]  /*0ed0*/  FMUL.FTZ R44, R119, R32 ;  /* 0x00000020772c7220 */ /* 0x000fe20000410000 */
[----:B------:R-:W-:Y:S01]  /*0ee0*/  SHF.R.U32.HI R141, RZ, 0x10, R125 ;  /* 0x00000010ff8d7819 */ /* 0x000fe2000001167d */
[----:B------:R-:W-:Y:S01]  /*0ef0*/  FADD.FTZ R142, -R153, R35 ;  /* 0x00000023998e7221 */ /* 0x000fe20000010100 */
[----:B------:R-:W-:Y:S01]  /*0f00*/  PRMT R140, RZ, 0x5410, R143 ;  /* 0x00005410ff8c7816 */ /* 0x000fe2000000008f */
[----:B------:R-:W-:Y:S01]  /*0f10*/  IMAD.MOV.U32 R35, RZ, RZ, R125 ;  /* 0x000000ffff237224 */ /* 0x000fe200078e007d */
[----:B------:R-:W-:Y:S01]  /*0f20*/  PRMT R158, RZ, 0x5410, R43 ;  /* 0x00005410ff9e7816 */ /* 0x000fe2000000002b */
[----:B------:R-:W-:Y:S01]  /*0f30*/  FADD.FTZ R75, R136, R75 ;  /* 0x0000004b884b7221 */ /* 0x000fe20000010000 */
[----:B------:R-:W-:Y:S01]  /*0f40*/  SHF.R.U32.HI R125, RZ, 0x10, R127 ;  /* 0x00000010ff7d7819 */ /* 0x000fe2000001167f */
[-C--:B------:R-:W-:Y:S01]  /*0f50*/  FFMA.FTZ R95, R124, R136.reuse, R95 ;  /* 0x000000887c5f7223 */ /* 0x080fe2000001005f */
[----:B------:R-:W-:Y:S01]  /*0f60*/  PRMT R28, RZ, 0x5410, R33 ;  /* 0x00005410ff1c7816 */ /* 0x000fe20000000021 */
[----:B------:R-:W-:Y:S01]  /*0f70*/  FMUL.FTZ R137, R50, R136 ;  /* 0x0000008832897220 */ /* 0x000fe20000410000 */
[----:B------:R-:W-:Y:S01]  /*0f80*/  PRMT R43, RZ, 0x5410, R45 ;  /* 0x00005410ff2b7816 */ /* 0x000fe2000000002d */
[----:B------:R-:W-:-:S02]  /*0f90*/  FMUL.FTZ R143, R119, R122 ;  /* 0x0000007a778f7220 */ /* 0x000fc40000410000 */
[----:B------:R-:W-:Y:S02]  /*0fa0*/  FADD.FTZ R78, R126, R78 ;  /* 0x0000004e7e4e7221 */ /* 0x000fe40000010000 */
[----:B------:R-:W-:Y:S02]  /*0fb0*/  FFMA.FTZ R98, R47, R126, R98 ;  /* 0x0000007e2f627223 */ /* 0x000fe40000010062 */
[----:B------:R-:W-:Y:S02]  /*0fc0*/  FADD.FTZ R76, R3, R76 ;  /* 0x0000004c034c7221 */ /* 0x000fe40000010000 */
[-C--:B------:R-:W-:Y:S02]  /*0fd0*/  FFMA.FTZ R96, R129, R3.reuse, R96 ;  /* 0x0000000381607223 */ /* 0x080fe40000010060 */
[----:B------:R-:W-:Y:S02]  /*0fe0*/  FMUL.FTZ R136, R100, R3 ;  /* 0x0000000364887220 */ /* 0x000fe40000410000 */
[----:B------:R-:W-:-:S02]  /*0ff0*/  FADD.FTZ R73, R2, R73 ;  /* 0x0000004902497221 */ /* 0x000fc40000010000 */
[-C--:B------:R-:W-:Y:S02]  /*1000*/  FFMA.FTZ R93, R44, R2.reuse, R93 ;  /* 0x000000022c5d7223 */ /* 0x080fe4000001005d */
[----:B------:R-:W-:Y:S02]  /*1010*/  FMUL.FTZ R45, R51, R2 ;  /* 0x00000002332d7220 */ /* 0x000fe40000410000 */
[----:B------:R-:W-:Y:S02]  /*1020*/  FMUL.FTZ R122, R119, R36 ;  /* 0x00000024777a7220 */ /* 0x000fe40000410000 */
[----:B------:R-:W-:Y:S02]  /*1030*/  FMUL.FTZ R126, R99, R126 ;  /* 0x0000007e637e7220 */ /* 0x000fe40000410000 */
[----:B------:R-:W-:Y:S02]  /*1040*/  FADD.FTZ R3, RZ, R123 ;  /* 0x0000007bff037221 */ /* 0x000fe40000010000 */
[----:B------:R-:W-:-:S02]  /*1050*/  FFMA.FTZ R2, R46, R123, RZ ;  /* 0x0000007b2e027223 */ /* 0x000fc400000100ff */
[----:B------:R-:W-:Y:S01]  /*1060*/  FADD.FTZ R152, -R153, R41 ;  /* 0x0000002999987221 */ /* 0x000fe20000010100 */
[----:B------:R-:W-:Y:S01]  /*1070*/  PRMT R41, RZ, 0x5410, R125 ;  /* 0x00005410ff297816 */ /* 0x000fe2000000007d */
[----:B------:R-:W-:Y:S02]  /*1080*/  FADD.FTZ R69, R28, R69 ;  /* 0x000000451c457221 */ /* 0x000fe40000010000 */
[-C--:B------:R-:W-:Y:S02]  /*1090*/  FFMA.FTZ R89, R122, R28.reuse, R89 ;  /* 0x0000001c7a597223 */ /* 0x080fe40000010059 */
[----:B------:R-:W-:Y:S02]  /*10a0*/  FMUL.FTZ R125, R53, R28 ;  /* 0x0000001c357d7220 */ /* 0x000fe40000410000 */
[----:B------:R-:W-:Y:S02]  /*10b0*/  FADD.FTZ R28, R3, R126 ;  /* 0x0000007e031c7221 */ /* 0x000fe40000010000 */
[----:B------:R-:W-:-:S02]  /*10c0*/  FFMA.FTZ R2, R47, R126, R2 ;  /* 0x0000007e2f027223 */ /* 0x000fc40000010002 */
[----:B------:R-:W-:Y:S02]  /*10d0*/  FADD.FTZ R3, R28, R137 ;  /* 0x000000891c037221 */ /* 0x000fe40000010000 */
[----:B------:R-:W-:Y:S01]  /*10e0*/  FFMA.FTZ R2, R124, R137, R2 ;  /* 0x000000897c027223 */ /* 0x000fe20000010002 */
[----:B------:R-:W-:Y:S01]  /*10f0*/  PRMT R148, RZ, 0x5410, R148 ;  /* 0x00005410ff947816 */ /* 0x000fe20000000094 */
[----:B------:R-:W-:Y:S02]  /*1100*/  FADD.FTZ R28, R3, R136 ;  /* 0x00000088031c7221 */ /* 0x000fe40000010000 */
[----:B------:R-:W-:Y:S01]  /*1110*/  FFMA.FTZ R2, R129, R136, R2 ;  /* 0x0000008881027223 */ /* 0x000fe20000010002 */
[----:B------:R-:W-:Y:S01]  /*1120*/  PRMT R31, RZ, 0x5410, R31 ;  /* 0x00005410ff1f7816 */ /* 0x000fe2000000001f */
[----:B------:R-:W-:Y:S02]  /*1130*/  FADD.FTZ R74, R148, R74 ;  /* 0x0000004a944a7221 */ /* 0x000fe40000010000 */
        /* <DEDUP_REMOVED lines=8> */
[----:B------:R-:W-:Y:S02]  /*11c0*/  FADD.FTZ R28, R3, R148 ;  /* 0x00000094031c7221 */ /* 0x000fe40000010000 */
[----:B------:R-:W-:Y:S02]  /*11d0*/  FFMA.FTZ R2, R143, R148, R2 ;  /* 0x000000948f027223 */ /* 0x000fe40000010002 */
[----:B------:R-:W-:Y:S01]  /*11e0*/  FADD.FTZ R150, -R153, R39 ;  /* 0x0000002799967221 */ /* 0x000fe20000010100 */
[----:B------:R-:W-:Y:S01]  /*11f0*/  MOV R39, R127 ;  /* 0x0000007f00277202 */ /* 0x000fe20000000f00 */
[----:B------:R-:W-:Y:S02]  /*1200*/  FMUL.FTZ R127, R119, R142 ;  /* 0x0000008e777f7220 */ /* 0x000fe40000410000 */
[----:B------:R-:W-:Y:S02]  /*1210*/  FMUL.FTZ R128, R102, R29 ;  /* 0x0000001d66807220 */ /* 0x000fe40000410000 */
[----:B------:R-:W-:-:S02]  /*1220*/  FADD.FTZ R3, R28, R147 ;  /* 0x000000931c037221 */ /* 0x000fc40000010000 */
[----:B------:R-:W-:Y:S02]  /*1230*/  FFMA.FTZ R2, R146, R147, R2 ;  /* 0x0000009392027223 */ /* 0x000fe40000010002 */
[----:B------:R-:W-:Y:S02]  /*1240*/  FMUL.FTZ R135, R119, R144 ;  /* 0x0000009077877220 */ /* 0x000fe40000410000 */
        /* <DEDUP_REMOVED lines=10> */
[----:B------:R-:W-:Y:S01]  /*12f0*/  FMUL.FTZ R138, R119, R38 ;  /* 0x00000026778a7220 */ /* 0x000fe20000410000 */
[----:B------:R-:W-:Y:S01]  /*1300*/  PRMT R33, RZ, 0x5410, R141 ;  /* 0x00005410ff217816 */ /* 0x000fe2000000008d */
[----:B------:R-:W-:Y:S01]  /*1310*/  FADD.FTZ R28, R3, R140 ;  /* 0x0000008c031c7221 */ /* 0x000fe20000010000 */
[----:B------:R-:W-:Y:S01]  /*1320*/  PRMT R37, RZ, 0x5410, R139 ;  /* 0x00005410ff257816 */ /* 0x000fe2000000008b */
[----:B------:R-:W-:-:S02]  /*1330*/  FMUL.FTZ R139, R54, R35 ;  /* 0x00000023368b7220 */ /* 0x000fc40000410000 */
[----:B------:R-:W-:Y:S02]  /*1340*/  FFMA.FTZ R2, R135, R140, R2 ;  /* 0x0000008c87027223 */ /* 0x000fe40000010002 */
        /* <DEDUP_REMOVED lines=8> */
[----:B------:R-:W-:Y:S01]  /*13d0*/  FFMA.FTZ R2, R141, R142, R2 ;  /* 0x0000008e8d027223 */ /* 0x000fe20000010002 */
[----:B------:R-:W-:Y:S01]  /*13e0*/  PRMT R39, RZ, 0x5410, R39 ;  /* 0x00005410ff277816 */ /* 0x000fe20000000027 */
        /* <DEDUP_REMOVED lines=9> */
[C---:B------:R-:W-:Y:S02]  /*1480*/  FMUL.FTZ R155, R119.reuse, R154 ;  /* 0x0000009a779b7220 */ /* 0x040fe40000410000 */
        /* <DEDUP_REMOVED lines=48> */
.L_x_1171:
        /* <DEDUP_REMOVED lines=18> */
.L_x_1172:
[----:B------:R-:W-:Y:S01]  /*18b0*/  PLOP3.LUT P0, PT, PT, PT, PT, 0x80, 0x0 ;  /* 0x000000000000781c */ /* 0x000fe20003f0f070 */
[----:B-1----:R-:W-:Y:S01]  /*18c0*/  FADD.FTZ R3, R2, R33 ;  /* 0x0000002102037221 */ /* 0x002fe20000010000 */
[----:B------:R-:W-:Y:S01]  /*18d0*/  @!P2 PLOP3.LUT P0, PT, P4, PT, PT, 0x80, 0x0 ;  /* 0x000000000000a81c */ /* 0x000fe2000270f070 */
[----:B--2---:R-:W-:Y:S01]  /*18e0*/  FADD.FTZ R2, R32, R31 ;  /* 0x0000001f20027221 */ /* 0x004fe20000010000 */
[----:B------:R-:W-:Y:S01]  /*18f0*/  SHF.R.U32.HI R28, RZ, 0x5, R0 ;  /* 0x00000005ff1c7819 */ /* 0x000fe20000011600 */
[----:B------:R-:W-:Y:S01]  /*1900*/  ULDC.U8 UR6, c[0x0][0x1f0] ;  /* 0x00007c0000067ab9 */ /* 0x000fe20000000000 */
[----:B------:R-:W-:Y:S02]  /*1910*/  ISETP.NE.U32.AND P3, PT, RZ, c[0x0][0x258], PT ;  /* 0x00009600ff007a0c */ /* 0x000fe40003f65070 */
[----:B------:R-:W-:Y:S02]  /*1920*/  @!P2 LOP3.LUT R29, R28, 0x7fffff8, RZ, 0xc0, !PT ;  /* 0x07fffff81c1da812 */ /* 0x000fe400078ec0ff */
[----:B------:R-:W-:-:S05]  /*1930*/  ISETP.NE.AND.EX P3, PT, RZ, c[0x0][0x25c], PT, P3 ;  /* 0x00009700ff007a0c */ /* 0x000fca0003f65330 */
[----:B------:R-:W-:Y:S02]  /*1940*/  @!P0 IADD3 R29, R29, 0x8, RZ ;  /* 0x000000081d1d8810 */ /* 0x000fe40007ffe0ff */
[----:B------:R-:W-:Y:S02]  /*1950*/  ISETP.NE.U32.AND P0, PT, RZ, c[0x0][0x258], PT ;  /* 0x00009600ff007a0c */ /* 0x000fe40003f05070 */
[----:B------:R-:W-:Y:S02]  /*1960*/  @!P2 LOP3.LUT R36, R29, 0x7, R28, 0xf8, !PT ;  /* 0x000000071d24a812 */ /* 0x000fe400078ef81c */
[----:B------:R-:W-:Y:S02]  /*1970*/  LOP3.LUT R28, R28, 0x7fffff8, RZ, 0xc0, !PT ;  /* 0x07fffff81c1c7812 */ /* 0x000fe400078ec0ff */
[----:B------:R-:W-:Y:S01]  /*1980*/  ISETP.NE.AND.EX P0, PT, RZ, c[0x0][0x25c], PT, P0 ;  /* 0x00009700ff007a0c */ /* 0x000fe20003f05300 */
[----:B------:R-:W-:Y:S01]  /*1990*/  @!P2 STS.64 [R36.X8+0x5000], R2 ;  /* 0x005000022400a388 */ /* 0x000fe20000008a00 */
[----:B------:R-:W-:Y:S01]  /*19a0*/  ISETP.NE.AND P2, PT, RZ, UR6, PT ;  /* 0x00000006ff007c0c */ /* 0x000fe2000bf45270 */
[----:B------:R-:W-:Y:S01]  /*19b0*/  WARPSYNC 0xffffffff ;  /* 0xffffffff00007948 */ /* 0x000fe20003800000 */
[----:B------:R-:W-:-:S05]  /*19c0*/  @!P4 IADD3 R28, R28, 0x8, RZ ;  /* 0x000000081c1cc810 */ /* 0x000fca0007ffe0ff */
[----:B------:R-:W-:Y:S01]  /*19d0*/  IMAD.SHL.U32 R165, R28, 0x8, RZ ;  /* 0x000000081ca57824 */ /* 0x000fe200078e00ff */
[----:B------:R-:W-:Y:S06]  /*19e0*/  BAR.SYNC.DEFER_BLOCKING 0x0 ;  /* 0x0000000000007b1d */ /* 0x000fec0000010000 */
[----:B0-----:R-:W0:Y:S04]  /*19f0*/  LDS.128 R28, [R165+0x5000] ;  /* 0x00500000a51c7984 */ /* 0x001e280000000c00 */
[----:B------:R-:W1:Y:S04]  /*1a00*/  LDS.128 R32, [R165+0x5010] ;  /* 0x00501000a5207984 */ /* 0x000e680000000c00 */
[----:B------:R-:W-:Y:S01]  /*1a10*/  LDS.128 R40, [R165+0x5030] ;  /* 0x00503000a5287984 */ /* 0x000fe20000000c00 */
[----:B0-----:R-:W-:-:S02]  /*1a20*/  FADD.FTZ R37, RZ, R28 ;  /* 0x0000001cff257221 */ /* 0x001fc40000010000 */
[----:B------:R-:W-:Y:S02]  /*1a30*/  FADD.FTZ R2, RZ, R29 ;  /* 0x0000001dff027221 */ /* 0x000fe40000010000 */
[----:B------:R-:W-:Y:S02]  /*1a40*/  FADD.FTZ R37, R30, R37 ;  /* 0x000000251e257221 */ /* 0x000fe40000010000 */
[----:B------:R-:W-:Y:S02]  /*1a50*/  FADD.FTZ R2, R31, R2 ;  /* 0x000000021f027221 */ /* 0x000fe40000010000 */
[----:B-1----:R-:W-:Y:S02]  /*1a60*/  FADD.FTZ R167, R37, R32 ;  /* 0x0000002025a77221 */ /* 0x002fe40000010000 */
[----:B------:R-:W0:Y:S01]  /*1a70*/  LDS.128 R36, [R165+0x5020] ;  /* 0x00502000a5247984 */ /* 0x000e220000000c00 */
[----:B------:R-:W-:Y:S02]  /*1a80*/  FADD.FTZ R2, R2, R33 ;  /* 0x0000002102027221 */ /* 0x000fe40000010000 */
[----:B------:R-:W-:-:S02]  /*1a90*/  FADD.FTZ R167, R34, R167 ;  /* 0x000000a722a77221 */ /* 0x000fc40000010000 */
[----:B------:R-:W-:Y:S02]  /*1aa0*/  FADD.FTZ R2, R35, R2 ;  /* 0x0000000223027221 */ /* 0x000fe40000010000 */
[----:B0-----:R-:W-:Y:S02]  /*1ab0*/  FADD.FTZ R167, R167, R36 ;  /* 0x00000024a7a77221 */ /* 0x001fe40000010000 */
[----:B------:R-:W-:Y:S02]  /*1ac0*/  FADD.FTZ R2, R2, R37 ;  /* 0x0000002502027221 */ /* 0x000fe40000010000 */
[----:B------:R-:W-:Y:S02]  /*1ad0*/  FADD.FTZ R167, R38, R167 ;  /* 0x000000a726a77221 */ /* 0x000fe40000010000 */
[----:B------:R-:W-:Y:S02]  /*1ae0*/  FADD.FTZ R2, R39, R2 ;  /* 0x0000000227027221 */ /* 0x000fe40000010000 */
[----:B------:R-:W-:-:S02]  /*1af0*/  FADD.FTZ R167, R167, R40 ;  /* 0x00000028a7a77221 */ /* 0x000fc40000010000 */
[----:B------:R-:W-:Y:S02]  /*1b00*/  FADD.FTZ R2, R2, R41 ;  /* 0x0000002902027221 */ /* 0x000fe40000010000 */
[----:B------:R-:W-:Y:S02]  /*1b10*/  FADD.FTZ R42, R42, R167 ;  /* 0x000000a72a2a7221 */ /* 0x000fe40000010000 */
[----:B------:R-:W-:Y:S02]  /*1b20*/  FADD.FTZ R2, R43, R2 ;  /* 0x000000022b027221 */ /* 0x000fe40000010000 */
[----:B------:R-:W-:Y:S02]  /*1b30*/  FMUL.FTZ R37, R42, c[0x0][0x1e0] ;  /* 0x000078002a257a20 */ /* 0x000fe40000410000 */
[----:B------:R-:W-:Y:S01]  /*1b40*/  FMUL.FTZ R36, R2, c[0x0][0x1e0] ;  /* 0x0000780002247a20 */ /* 0x000fe20000410000 */
[----:B------:R-:W-:Y:S02]  /*1b50*/  @P0 LEA R2, P6, R121, c[0x0][0x258], 0x4 ;  /* 0x0000960079020a11 */ /* 0x000fe400078c20ff */
[----:B------:R-:W-:-:S02]  /*1b60*/  FSEL R37, R37, RZ, !P2 ;  /* 0x000000ff25257208 */ /* 0x000fc40005000000 */
[----:B------:R-:W-:Y:S02]  /*1b70*/  ISETP.NE.U32.AND P2, PT, RZ, c[0x0][0x218], PT ;  /* 0x00008600ff007a0c */ /* 0x000fe40003f45070 */
[----:B------:R-:W-:Y:S01]  /*1b80*/  @P0 LEA.HI.X R3, R121, c[0x0][0x25c], RZ, 0x4, P6 ;  /* 0x0000970079030a11 */ /* 0x000fe200030f24ff */
[-CC-:B------:R-:W-:Y:S01]  /*1b90*/  FFMA.FTZ R46, R46, R36.reuse, R37.reuse ;  /* 0x000000242e2e7223 */ /* 0x180fe20000010025 */
[----:B------:R-:W-:Y:S01]  /*1ba0*/  ISETP.NE.AND.EX P2, PT, RZ, c[0x0][0x21c], PT, P2 ;  /* 0x00008700ff007a0c */ /* 0x000fe20003f45320 */
[----:B------:R-:W-:Y:S01]  /*1bb0*/  FFMA.FTZ R47, R47, R36, R37 ;  /* 0x000000242f2f7223 */ /* 0x000fe20000010025 */
[----:B-----5:R-:W-:Y:S01]  /*1bc0*/  LOP3.LUT P6, RZ, R134, 0xff, RZ, 0xc0, !PT ;  /* 0x000000ff86ff7812 */ /* 0x020fe200078cc0ff */
[----:B------:R-:W-:Y:S02]  /*1bd0*/  FADD.FTZ R46, R123, -R46 ;  /* 0x8000002e7b2e7221 */ /* 0x000fe40000010000 */
[----:B------:R-:W-:Y:S02]  /*1be0*/  FADD.FTZ R126, R126, -R47 ;  /* 0x8000002f7e7e7221 */ /* 0x000fe40000010000 */
[----:B------:R-:W-:-:S02]  /*1bf0*/  FMUL.FTZ R33, R119, R46 ;  /* 0x0000002e77217220 */ /* 0x000fc40000410000 */
[-CC-:B------:R-:W-:Y:S02]  /*1c00*/  FFMA.FTZ R124, R124, R36.reuse, R37.reuse ;  /* 0x000000247c7c7223 */ /* 0x180fe40000010025 */
[----:B------:R-:W-:Y:S02]  /*1c10*/  FFMA.FTZ R129, R129, R36, R37 ;  /* 0x0000002481817223 */ /* 0x000fe40000010025 */
[----:B------:R-:W-:Y:S02]  /*1c20*/  @P2 FADD.FTZ R33, R4, R33 ;  /* 0x0000002104212221 */ /* 0x000fe40000010000 */
[----:B------:R-:W-:Y:S02]  /*1c30*/  FMUL.FTZ R126, R119, R126 ;  /* 0x0000007e777e7220 */ /* 0x000fe40000410000 */
[----:B------:R-:W-:Y:S01]  /*1c40*/  FADD.FTZ R124, R137, -R124 ;  /* 0x8000007c897c7221 */ /* 0x000fe20000010000 */
[C---:B------:R-:W-:Y:S01]  /*1c50*/  SEL R28, R33.reuse, R24, P3 ;  /* 0x00000018211c7207 */ /* 0x040fe20001800000 */
[----:B------:R-:W-:-:S02]  /*1c60*/  FMUL.FTZ R33, R33, c[0x0][0x1e8] ;  /* 0x00007a0021217a20 */ /* 0x000fc40000410000 */
[----:B------:R-:W-:Y:S02]  /*1c70*/  FADD.FTZ R136, R136, -R129 ;  /* 0x8000008188887221 */ /* 0x000fe40000010000 */
[----:B------:R-:W-:Y:S01]  /*1c80*/  @P2 FADD.FTZ R126, R5, R126 ;  /* 0x0000007e057e2221 */ /* 0x000fe20000010000 */
[----:B------:R-:W-:Y:S01]  /*1c90*/  FSEL R32, R33, RZ, P6 ;  /* 0x000000ff21207208 */ /* 0x000fe20003000000 */
[----:B------:R-:W-:Y:S01]  /*1ca0*/  FMUL.FTZ R35, R119, R124 ;  /* 0x0000007c77237220 */ /* 0x000fe20000410000 */
[----:B------:R-:W-:Y:S01]  /*1cb0*/  @P1 LOP3.LUT P6, RZ, R163, 0xff, RZ, 0xc0, !PT ;  /* 0x000000ffa3ff1812 */ /* 0x000fe200078cc0ff */
[----:B------:R-:W-:Y:S01]  /*1cc0*/  FMUL.FTZ R136, R119, R136 ;  /* 0x0000008877887220 */ /* 0x000fe20000410000 */
[----:B------:R-:W-:Y:S01]  /*1cd0*/  SEL R29, R126, R25, P3 ;  /* 0x000000197e1d7207 */ /* 0x000fe20001800000 */
[----:B------:R-:W-:Y:S01]  /*1ce0*/  @P2 FADD.FTZ R35, R6, R35 ;  /* 0x0000002306232221 */ /* 0x000fe20000010000 */
[----:B------:R-:W-:Y:S01]  /*1cf0*/  @P1 FSEL R33, R33, RZ, P6 ;  /* 0x000000ff21211208 */ /* 0x000fe20003000000 */
[----:B------:R-:W-:Y:S01]  /*1d00*/  @P2 FADD.FTZ R136, R7, R136 ;  /* 0x0000008807882221 */ /* 0x000fe20000010000 */
[----:B------:R-:W-:Y:S01]  /*1d10*/  LOP3.LUT P6, RZ, R134, 0xff00, RZ, 0xc0, !PT ;  /* 0x0000ff0086ff7812 */ /* 0x000fe200078cc0ff */
[----:B------:R-:W-:Y:S01]  /*1d20*/  FMUL.FTZ R126, R126, c[0x0][0x1e8] ;  /* 0x00007a007e7e7a20 */ /* 0x000fe20000410000 */
[C---:B------:R-:W-:Y:S01]  /*1d30*/  SEL R30, R35.reuse, R26, P3 ;  /* 0x0000001a231e7207 */ /* 0x040fe20001800000 */
[----:B------:R-:W-:Y:S01]  /*1d40*/  FMUL.FTZ R35, R35, c[0x0][0x1e8] ;  /* 0x00007a0023237a20 */ /* 0x000fe20000410000 */
[C---:B------:R-:W-:Y:S01]  /*1d50*/  SEL R31, R136.reuse, R27, P3 ;  /* 0x0000001b881f7207 */ /* 0x040fe20001800000 */
[----:B------:R-:W-:Y:S01]  /*1d60*/  FMUL.FTZ R136, R136, c[0x0][0x1e8] ;  /* 0x00007a0088887a20 */ /* 0x000fe20000410000 */
[----:B------:R-:W-:Y:S01]  /*1d70*/  FSEL R34, R126, RZ, P6 ;  /* 0x000000ff7e227208 */ /* 0x000fe20003000000 */
[-CC-:B------:R-:W-:Y:S01]  /*1d80*/  FFMA.FTZ R143, R143, R36.reuse, R37.reuse ;  /* 0x000000248f8f7223 */ /* 0x180fe20000010025 */
[----:B------:R-:W-:Y:S01]  /*1d90*/  LOP3.LUT P6, RZ, R134, 0xff000000, RZ, 0xc0, !PT ;  /* 0xff00000086ff7812 */ /* 0x000fe200078cc0ff */
[----:B------:R0:W-:Y:S01]  /*1da0*/  @P0 STG.E.128 [R2.64], R28 ;  /* 0x0000001c02000986 */ /* 0x0001e2000c101d04 */
[----:B------:R-:W-:Y:S01]  /*1db0*/  FFMA.FTZ R146, R146, R36, R37 ;  /* 0x0000002492927223 */ /* 0x000fe20000010025 */
[----:B------:R-:W-:Y:S01]  /*1dc0*/  @P1 F2FP.BF16.PACK_AB R33, RZ, R33 ;  /* 0x00000021ff21123e */ /* 0x000fe200000010ff */
[----:B------:R-:W-:Y:S01]  /*1dd0*/  F2F.BF16.F32 R34, R34 ;  /* 0x0000002200227304 */ /* 0x000fe20000202000 */
[----:B------:R-:W-:-:S02]  /*1de0*/  FADD.FTZ R148, R148, -R143 ;  /* 0x8000008f94947221 */ /* 0x000fc40000010000 */
[----:B------:R-:W-:Y:S01]  /*1df0*/  FADD.FTZ R146, R147, -R146 ;  /* 0x8000009293927221 */ /* 0x000fe20000010000 */
[----:B------:R-:W-:Y:S01]  /*1e00*/  @P1 PRMT R114, R33, 0x7610, R114 ;  /* 0x0000761021721816 */ /* 0x000fe20000000072 */
[----:B------:R-:W-:-:S04]  /*1e10*/  FMUL.FTZ R148, R119, R148 ;  /* 0x0000009477947220 */ /* 0x000fc80000410000 */
[----:B------:R-:W-:-:S04]  /*1e20*/  @P2 FADD.FTZ R148, R9, R148 ;  /* 0x0000009409942221 */ /* 0x000fc80000010000 */
[----:B------:R-:W-:Y:S01]  /*1e30*/  FMUL.FTZ R41, R148, c[0x0][0x1e8] ;  /* 0x00007a0094297a20 */ /* 0x000fe20000410000 */
[----:B0-----:R-:W-:Y:S01]  /*1e40*/  FSEL R29, R136, RZ, P6 ;  /* 0x000000ff881d7208 */ /* 0x001fe20003000000 */
[----:B------:R0:W-:Y:S01]  /*1e50*/  F2F.BF16.F32 R31, R32 ;  /* 0x00000020001f7304 */ /* 0x0001e20000202000 */
[----:B------:R-:W-:-:S04]  /*1e60*/  LOP3.LUT P6, RZ, R134, 0xff0000, RZ, 0xc0, !PT ;  /* 0x00ff000086ff7812 */ /* 0x000fc800078cc0ff */
[----:B------:R-:W-:Y:S02]  /*1e70*/  FSEL R3, R35, RZ, P6 ;  /* 0x000000ff23037208 */ /* 0x000fe40003000000 */
[----:B------:R-:W-:Y:S01]  /*1e80*/  @P1 LOP3.LUT P6, RZ, R163, 0xff00, RZ, 0xc0, !PT ;  /* 0x0000ff00a3ff1812 */ /* 0x000fe200078cc0ff */
[----:B------:R-:W1:Y:S01]  /*1e90*/  F2F.BF16.F32 R29, R29 ;  /* 0x0000001d001d7304 */ /* 0x000e620000202000 */
[----:B0-----:R-:W-:Y:S01]  /*1ea0*/  IMAD.SHL.U32 R32, R121, 0x8, RZ ;  /* 0x0000000879207824 */ /* 0x001fe200078e00ff */
[----:B------:R-:W-:Y:S02]  /*1eb0*/  SHF.R.U32.HI R121, RZ, 0x1d, R121 ;  /* 0x0000001dff797819 */ /* 0x000fe40000011679 */
[----:B------:R-:W-:Y:S02]  /*1ec0*/  @P1 FSEL R2, R126, RZ, P6 ;  /* 0x000000ff7e021208 */ /* 0x000fe40003000000 */
[----:B------:R-:W-:Y:S02]  /*1ed0*/  @P1 LOP3.LUT P6, RZ, R163, 0xff0000, RZ, 0xc0, !PT ;  /* 0x00ff0000a3ff1812 */ /* 0x000fe400078cc0ff */
[----:B------:R0:W2:Y:S02]  /*1ee0*/  F2F.BF16.F32 R30, R3 ;  /* 0x00000003001e7304 */ /* 0x0000a40000202000 */
[----:B------:R-:W-:-:S02]  /*1ef0*/  @P1 FSEL R28, R35, RZ, P6 ;  /* 0x000000ff231c1208 */ /* 0x000fc40003000000 */
[----:B------:R-:W-:Y:S02]  /*1f00*/  @P1 F2FP.BF16.PACK_AB R35, RZ, R2 ;  /* 0x00000002ff23123e */ /* 0x000fe400000010ff */
[----:B------:R-:W-:Y:S02]  /*1f10*/  @P1 F2FP.BF16.PACK_AB R28, RZ, R28 ;  /* 0x0000001cff1c123e */ /* 0x000fe400000010ff */
[----:B-1----:R-:W-:Y:S01]  /*1f20*/  SHF.L.U32 R29, R29, 0x10, RZ ;  /* 0x000000101d1d7819 */ /* 0x002fe200000006ff */
[----:B0-----:R-:W-:Y:S01]  /*1f30*/  IMAD.WIDE.U32 R2, R34, 0x10000, RZ ;  /* 0x0001000022027825 */ /* 0x001fe200078e00ff */
[----:B------:R-:W-:Y:S02]  /*1f40*/  @P1 LOP3.LUT P6, RZ, R163, 0xff000000, RZ, 0xc0, !PT ;  /* 0xff000000a3ff1812 */ /* 0x000fe400078cc0ff */
[----:B------:R-:W-:Y:S02]  /*1f50*/  @P1 PRMT R116, R28, 0x7610, R116 ;  /* 0x000076101c741816 */ /* 0x000fe40000000074 */
[----:B------:R-:W-:Y:S01]  /*1f60*/  LOP3.LUT R2, R2, R31, RZ, 0xfc, !PT ;  /* 0x0000001f02027212 */ /* 0x000fe200078efcff */
[----:B------:R-:W-:Y:S01]  /*1f70*/  FMUL.FTZ R31, R119, R146 ;  /* 0x00000092771f7220 */ /* 0x000fe20000410000 */
[----:B--2---:R-:W-:-:S02]  /*1f80*/  LOP3.LUT R3, R3, R29, R30, 0xfe, !PT ;  /* 0x0000001d03037212 */ /* 0x004fc400078efe1e */
[----:B------:R-:W-:Y:S01]  /*1f90*/  @P1 FSEL R29, R136, RZ, P6 ;  /* 0x000000ff881d1208 */ /* 0x000fe20003000000 */
[----:B------:R-:W-:Y:S01]  /*1fa0*/  @P2 FADD.FTZ R31, R10, R31 ;  /* 0x0000001f0a1f2221 */ /* 0x000fe20000010000 */
[----:B------:R-:W-:Y:S02]  /*1fb0*/  IADD3 R28, P6, R32, c[0x0][0x248], RZ ;  /* 0x00009200201c7a10 */ /* 0x000fe40007fde0ff */
[----:B------:R-:W-:Y:S02]  /*1fc0*/  @P1 F2FP.BF16.PACK_AB R30, RZ, R29 ;  /* 0x0000001dff1e123e */ /* 0x000fe400000010ff */
[----:B------:R-:W-:Y:S02]  /*1fd0*/  IADD3.X R29, R121, c[0x0][0x24c], RZ, P6, !PT ;  /* 0x00009300791d7a10 */ /* 0x000fe400037fe4ff */
[----:B------:R-:W-:Y:S02]  /*1fe0*/  LOP3.LUT P6, RZ, R133, 0xff00, RZ, 0xc0, !PT ;  /* 0x0000ff0085ff7812 */ /* 0x000fe400078cc0ff */
[----:B------:R-:W-:Y:S01]  /*1ff0*/  @P1 PRMT R117, R30, 0x7610, R117 ;  /* 0x000076101e751816 */ /* 0x000fe20000000075 */
[----:B------:R0:W-:Y:S01]  /*2000*/  STG.E.64 [R28.64], R2 ;  /* 0x000000021c007986 */ /* 0x0001e2000c101b04 */
[----:B------:R-:W-:-:S02]  /*2010*/  @P1 PRMT R115, R35, 0x7610, R115 ;  /* 0x0000761023731816 */ /* 0x000fc40000000073 */
[----:B------:R-:W-:Y:S01]  /*2020*/  FSEL R30, R41, RZ, P6 ;  /* 0x000000ff291e7208 */ /* 0x000fe20003000000 */
        /* <DEDUP_REMOVED lines=9> */
.L_x_1164:
[----:B------:R-:W-:Y:S01]  /*20c0*/  @P1 LOP3.LUT P6, RZ, R111, 0xff00, RZ, 0xc0, !PT ;  /* 0x0000ff006fff1812 */ /* 0x000fe200078cc0ff */
[-CC-:B------:R-:W-:Y:S01]  /*20d0*/  FFMA.FTZ R44, R44, R36.reuse, R37.reuse ;  /* 0x000000242c2c7223 */ /* 0x180fe20000010025 */
[----:B------:R-:W-:Y:S01]  /*20e0*/  SHF.R.U32.HI R134, RZ, 0x1d, R120 ;  /* 0x0000001dff867819 */ /* 0x000fe20000011678 */
[----:B------:R-:W-:Y:S01]  /*20f0*/  FMUL.FTZ R42, R31, c[0x0][0x1e8] ;  /* 0x00007a001f2a7a20 */ /* 0x000fe20000410000 */
[----:B------:R-:W-:Y:S01]  /*2100*/  @P1 FSEL R41, R41, RZ, P6 ;  /* 0x000000ff29291208 */ /* 0x000fe20003000000 */
[----:B------:R-:W-:Y:S01]  /*2110*/  FADD.FTZ R44, R45, -R44 ;  /* 0x8000002c2d2c7221 */ /* 0x000fe20000010000 */
[----:B------:R-:W-:Y:S01]  /*2120*/  LOP3.LUT P6, RZ, R133, 0xff0000, RZ, 0xc0, !PT ;  /* 0x00ff000085ff7812 */ /* 0x000fe200078cc0ff */
[----:B------:R-:W-:Y:S01]  /*2130*/  FFMA.FTZ R127, R127, R36, R37 ;  /* 0x000000247f7f7223 */ /* 0x000fe20000010025 */
[----:B------:R1:W2:Y:S01]  /*2140*/  F2F.BF16.F32 R124, R30 ;  /* 0x0000001e007c7304 */ /* 0x0002a20000202000 */
[----:B------:R-:W-:Y:S01]  /*2150*/  FMUL.FTZ R39, R119, R44 ;  /* 0x0000002c77277220 */ /* 0x000fe20000410000 */
[----:B0-----:R-:W-:Y:S01]  /*2160*/  FSEL R29, R42, RZ, P6 ;  /* 0x000000ff2a1d7208 */ /* 0x001fe20003000000 */
[----:B------:R-:W-:Y:S01]  /*2170*/  FADD.FTZ R128, R128, -R127 ;  /* 0x8000007f80807221 */ /* 0x000fe20000010000 */
[----:B------:R-:W-:Y:S01]  /*2180*/  @P1 LOP3.LUT P6, RZ, R111, 0xff0000, RZ, 0xc0, !PT ;  /* 0x00ff00006fff1812 */ /* 0x000fe200078cc0ff */
[----:B------:R-:W-:Y:S01]  /*2190*/  @P2 FADD.FTZ R39, R8, R39 ;  /* 0x0000002708272221 */ /* 0x000fe20000010000 */
[----:B------:R-:W-:Y:S01]  /*21a0*/  @P1 F2FP.BF16.PACK_AB R41, RZ, R41 ;  /* 0x00000029ff29123e */ /* 0x000fe200000010ff */
[----:B------:R-:W-:Y:S01]  /*21b0*/  FMUL.FTZ R128, R119, R128 ;  /* 0x0000008077807220 */ /* 0x000fe20000410000 */
[----:B------:R-:W-:Y:S01]  /*21c0*/  @P1 FSEL R42, R42, RZ, P6 ;  /* 0x000000ff2a2a1208 */ /* 0x000fe20003000000 */
[----:B------:R-:W-:Y:S01]  /*21d0*/  FMUL.FTZ R38, R39, c[0x0][0x1e8] ;  /* 0x00007a0027267a20 */ /* 0x000fe20000410000 */
[C---:B------:R-:W-:Y:S01]  /*21e0*/  @P0 LEA R2, P6, R120.reuse, c[0x0][0x258], 0x4 ;  /* 0x0000960078020a11 */ /* 0x040fe200078c20ff */
[----:B------:R-:W-:Y:S01]  /*21f0*/  @P2 FADD.FTZ R128, R11, R128 ;  /* 0x000000800b802221 */ /* 0x000fe20000010000 */
[----:B------:R-:W-:Y:S01]  /*2200*/  F2F.BF16.F32 R126, R29 ;  /* 0x0000001d007e7304 */ /* 0x000fe20000202000 */
[----:B------:R-:W-:Y:S01]  /*2210*/  FFMA.FTZ R135, R135, R36, R37 ;  /* 0x0000002487877223 */ /* 0x000fe20000010025 */
[----:B------:R-:W-:Y:S01]  /*2220*/  @P0 LEA.HI.X R3, R120, c[0x0][0x25c], RZ, 0x4, P6 ;  /* 0x0000970078030a11 */ /* 0x000fe200030f24ff */
[----:B------:R-:W-:Y:S01]  /*2230*/  FMUL.FTZ R44, R128, c[0x0][0x1e8] ;  /* 0x00007a00802c7a20 */ /* 0x000fe20000410000 */
[----:B------:R-:W-:Y:S01]  /*2240*/  LOP3.LUT P6, RZ, R133, 0xff, RZ, 0xc0, !PT ;  /* 0x000000ff85ff7812 */ /* 0x000fe200078cc0ff */
[----:B------:R-:W-:Y:S01]  /*2250*/  FADD.FTZ R140, R140, -R135 ;  /* 0x800000878c8c7221 */ /* 0x000fe20000010000 */
[----:B------:R-:W-:Y:S01]  /*2260*/  @P1 F2FP.BF16.PACK_AB R42, RZ, R42 ;  /* 0x0000002aff2a123e */ /* 0x000fe200000010ff */
[----:B------:R-:W-:Y:S01]  /*2270*/  FFMA.FTZ R138, R138, R36, R37 ;  /* 0x000000248a8a7223 */ /* 0x000fe20000010025 */
[C---:B------:R-:W-:Y:S01]  /*2280*/  FSEL R28, R38.reuse, RZ, P6 ;  /* 0x000000ff261c7208 */ /* 0x040fe20003000000 */
[----:B------:R-:W-:Y:S01]  /*2290*/  FMUL.FTZ R140, R119, R140 ;  /* 0x0000008c778c7220 */ /* 0x000fe20000410000 */
[----:B------:R-:W-:Y:S01]  /*22a0*/  @P1 LOP3.LUT P6, RZ, R111, 0xff, RZ, 0xc0, !PT ;  /* 0x000000ff6fff1812 */ /* 0x000fe200078cc0ff */
[----:B------:R-:W-:Y:S01]  /*22b0*/  FADD.FTZ R138, R139, -R138 ;  /* 0x8000008a8b8a7221 */ /* 0x000fe20000010000 */
[----:B------:R-:W0:Y:S01]  /*22c0*/  F2F.BF16.F32 R127, R28 ;  /* 0x0000001c007f7304 */ /* 0x000e220000202000 */
[----:B------:R-:W-:Y:S01]  /*22d0*/  @P2 FADD.FTZ R140, R13, R140 ;  /* 0x0000008c0d8c2221 */ /* 0x000fe20000010000 */
[----:B------:R-:W-:Y:S01]  /*22e0*/  @P1 FSEL R38, R38, RZ, P6 ;  /* 0x000000ff26261208 */ /* 0x000fe20003000000 */
[----:B------:R-:W-:Y:S01]  /*22f0*/  FMUL.FTZ R47, R119, R138 ;  /* 0x0000008a772f7220 */ /* 0x000fe20000410000 */
[----:B------:R-:W-:Y:S01]  /*2300*/  LOP3.LUT P6, RZ, R133, 0xff000000, RZ, 0xc0, !PT ;  /* 0xff00000085ff7812 */ /* 0x000fe200078cc0ff */
[----:B------:R-:W-:Y:S01]  /*2310*/  IMAD.SHL.U32 R133, R120, 0x8, RZ ;  /* 0x0000000878857824 */ /* 0x000fe200078e00ff */
[----:B------:R-:W-:Y:S01]  /*2320*/  @P1 PRMT R116, R42, 0x7610, R116 ;  /* 0x000076102a741816 */ /* 0x000fe20000000074 */
[----:B------:R-:W-:Y:S01]  /*2330*/  FMUL.FTZ R40, R140, c[0x0][0x1e8] ;  /* 0x00007a008c287a20 */ /* 0x000fe20000410000 */
[----:B------:R-:W-:Y:S01]  /*2340*/  FSEL R43, R44, RZ, P6 ;  /* 0x000000ff2c2b7208 */ /* 0x000fe20003000000 */
[----:B------:R-:W-:Y:S01]  /*2350*/  @P2 FADD.FTZ R47, R14, R47 ;  /* 0x0000002f0e2f2221 */ /* 0x000fe20000010000 */
[----:B------:R-:W-:Y:S01]  /*2360*/  @P1 LOP3.LUT P6, RZ, R111, 0xff000000, RZ, 0xc0, !PT ;  /* 0xff0000006fff1812 */ /* 0x000fe200078cc0ff */
[-CC-:B------:R-:W-:Y:S01]  /*2370*/  FFMA.FTZ R122, R122, R36.reuse, R37.reuse ;  /* 0x000000247a7a7223 */ /* 0x180fe20000010025 */
[----:B------:R3:W4:Y:S01]  /*2380*/  F2F.BF16.F32 R129, R43 ;  /* 0x0000002b00817304 */ /* 0x0007220000202000 */
[----:B------:R-:W-:Y:S01]  /*2390*/  FMUL.FTZ R121, R47, c[0x0][0x1e8] ;  /* 0x00007a002f797a20 */ /* 0x000fe20000410000 */
[----:B------:R-:W-:Y:S01]  /*23a0*/  @P1 FSEL R44, R44, RZ, P6 ;  /* 0x000000ff2c2c1208 */ /* 0x000fe20003000000 */
[----:B------:R-:W-:Y:S01]  /*23b0*/  FADD.FTZ R122, R125, -R122 ;  /* 0x8000007a7d7a7221 */ /* 0x000fe20000010000 */
[----:B------:R-:W-:Y:S01]  /*23c0*/  IADD3 R34, P6, R133, c[0x0][0x248], RZ ;  /* 0x0000920085227a10 */ /* 0x000fe20007fde0ff */
[----:B------:R-:W-:Y:S01]  /*23d0*/  FFMA.FTZ R141, R141, R36, R37 ;  /* 0x000000248d8d7223 */ /* 0x000fe20000010025 */
[----:B------:R-:W-:Y:S01]  /*23e0*/  @P1 PRMT R115, R41, 0x7610, R115 ;  /* 0x0000761029731816 */ /* 0x000fe20000000073 */
[----:B------:R-:W-:Y:S01]  /*23f0*/  FMUL.FTZ R45, R119, R122 ;  /* 0x0000007a772d7220 */ /* 0x000fe20000410000 */
[----:B------:R-:W-:Y:S01]  /*2400*/  IADD3.X R35, R134, c[0x0][0x24c], RZ, P6, !PT ;  /* 0x0000930086237a10 */ /* 0x000fe200037fe4ff */
[----:B------:R-:W-:Y:S01]  /*2410*/  FADD.FTZ R142, R142, -R141 ;  /* 0x8000008d8e8e7221 */ /* 0x000fe20000010000 */
[----:B------:R-:W-:Y:S01]  /*2420*/  LOP3.LUT P6, RZ, R131, 0xff00, RZ, 0xc0, !PT ;  /* 0x0000ff0083ff7812 */ /* 0x000fe200078cc0ff */
[----:B------:R-:W-:Y:S01]  /*2430*/  FFMA.FTZ R149, R149, R36, R37 ;  /* 0x0000002495957223 */ /* 0x000fe20000010025 */
[----:B------:R-:W-:Y:S01]  /*2440*/  @P1 F2FP.BF16.PACK_AB R38, RZ, R38 ;  /* 0x00000026ff26123e */ /* 0x000fe200000010ff */
[----:B------:R-:W-:Y:S01]  /*2450*/  @P2 FADD.FTZ R45, R12, R45 ;  /* 0x0000002d0c2d2221 */ /* 0x000fe20000010000 */
[----:B------:R-:W-:Y:S01]  /*2460*/  FSEL R46, R40, RZ, P6 ;  /* 0x000000ff282e7208 */ /* 0x000fe20003000000 */
[----:B------:R-:W-:Y:S01]  /*2470*/  FMUL.FTZ R142, R119, R142 ;  /* 0x0000008e778e7220 */ /* 0x000fe20000410000 */
[----:B------:R-:W-:Y:S01]  /*2480*/  @P1 LOP3.LUT P6, RZ, R164, 0xff00, RZ, 0xc0, !PT ;  /* 0x0000ff00a4ff1812 */ /* 0x000fe200078cc0ff */
[----:B------:R-:W-:Y:S01]  /*2490*/  FADD.FTZ R150, R150, -R149 ;  /* 0x8000009596967221 */ /* 0x000fe20000010000 */
[----:B------:R-:W0:Y:S01]  /*24a0*/  F2F.BF16.F32 R136, R46 ;  /* 0x0000002e00887304 */ /* 0x000e220000202000 */
[--C-:B------:R-:W-:Y:S01]  /*24b0*/  FFMA.FTZ R152, R152, R36, R37.reuse ;  /* 0x0000002498987223 */ /* 0x100fe20000010025 */
[----:B------:R-:W-:Y:S01]  /*24c0*/  @P1 FSEL R40, R40, RZ, P6 ;  /* 0x000000ff28281208 */ /* 0x000fe20003000000 */
[----:B------:R-:W-:Y:S01]  /*24d0*/  FMUL.FTZ R135, R45, c[0x0][0x1e8] ;  /* 0x00007a002d877a20 */ /* 0x000fe20000410000 */
[----:B------:R-:W-:Y:S01]  /*24e0*/  LOP3.LUT P6, RZ, R131, 0xff0000, RZ, 0xc0, !PT ;  /* 0x00ff000083ff7812 */ /* 0x000fe200078cc0ff */
[----:B------:R-:W-:Y:S01]  /*24f0*/  @P2 FADD.FTZ R142, R15, R142 ;  /* 0x0000008e0f8e2221 */ /* 0x000fe20000010000 */
[----:B------:R-:W-:Y:S01]  /*2500*/  @P1 F2FP.BF16.PACK_AB R44, RZ, R44 ;  /* 0x0000002cff2c123e */ /* 0x000fe200000010ff */
[----:B------:R-:W-:Y:S01]  /*2510*/  FMUL.FTZ R150, R119, R150 ;  /* 0x0000009677967220 */ /* 0x000fe20000410000 */
[----:B------:R-:W-:Y:S01]  /*2520*/  FSEL R120, R121, RZ, P6 ;  /* 0x000000ff79787208 */ /* 0x000fe20003000000 */
[----:B------:R-:W-:Y:S01]  /*2530*/  FADD.FTZ R152, R153, -R152 ;  /* 0x8000009899987221 */ /* 0x000fe20000010000 */
[----:B------:R-:W-:Y:S01]  /*2540*/  @P1 LOP3.LUT P6, RZ, R164, 0xff0000, RZ, 0xc0, !PT ;  /* 0x00ff0000a4ff1812 */ /* 0x000fe200078cc0ff */
[--C-:B------:R-:W-:Y:S01]  /*2550*/  FFMA.FTZ R144, R144, R36, R37.reuse ;  /* 0x0000002490907223 */ /* 0x100fe20000010025 */
[----:B------:R5:W0:Y:S01]  /*2560*/  F2F.BF16.F32 R137, R120 ;  /* 0x0000007800897304 */ /* 0x000a220000202000 */
[----:B------:R-:W-:Y:S01]  /*2570*/  FMUL.FTZ R138, R142, c[0x0][0x1e8] ;  /* 0x00007a008e8a7a20 */ /* 0x000fe20000410000 */
[----:B------:R-:W-:Y:S01]  /*2580*/  @P1 FSEL R121, R121, RZ, P6 ;  /* 0x000000ff79791208 */ /* 0x000fe20003000000 */
[----:B------:R-:W-:Y:S01]  /*2590*/  @P2 FADD.FTZ R150, R17, R150 ;  /* 0x0000009611962221 */ /* 0x000fe20000010000 */
[----:B------:R-:W-:Y:S01]  /*25a0*/  @P0 LEA R32, P6, R118, c[0x0][0x258], 0x4 ;  /* 0x0000960076200a11 */ /* 0x000fe200078c20ff */
[----:B------:R-:W-:Y:S01]  /*25b0*/  FMUL.FTZ R125, R119, R152 ;  /* 0x00000098777d7220 */ /* 0x000fe20000410000 */
[----:B------:R-:W-:Y:S01]  /*25c0*/  @P1 PRMT R114, R38, 0x7610, R114 ;  /* 0x0000761026721816 */ /* 0x000fe20000000072 */
[----:B------:R-:W-:Y:S01]  /*25d0*/  FADD.FTZ R144, R145, -R144 ;  /* 0x8000009091907221 */ /* 0x000fe20000010000 */
[----:B------:R-:W-:Y:S01]  /*25e0*/  @P0 LEA.HI.X R33, R118, c[0x0][0x25c], RZ, 0x4, P6 ;  /* 0x0000970076210a11 */ /* 0x000fe200030f24ff */
[----:B------:R-:W-:Y:S01]  /*25f0*/  FFMA.FTZ R155, R155, R36, R37 ;  /* 0x000000249b9b7223 */ /* 0x000fe20000010025 */
[----:B------:R-:W-:Y:S01]  /*2600*/  LOP3.LUT P6, RZ, R131, 0xff, RZ, 0xc0, !PT ;  /* 0x000000ff83ff7812 */ /* 0x000fe200078cc0ff */
[----:B------:R-:W-:Y:S01]  /*2610*/  FMUL.FTZ R143, R150, c[0x0][0x1e8] ;  /* 0x00007a00968f7a20 */ /* 0x000fe20000410000 */
[----:B------:R-:W-:Y:S01]  /*2620*/  @P1 PRMT R117, R44, 0x7610, R117 ;  /* 0x000076102c751816 */ /* 0x000fe20000000075 */
[----:B------:R-:W-:Y:S01]  /*2630*/  @P2 FADD.FTZ R125, R18, R125 ;  /* 0x0000007d127d2221 */ /* 0x000fe20000010000 */
[----:B-1----:R-:W-:Y:S01]  /*2640*/  FSEL R30, R135, RZ, P6 ;  /* 0x000000ff871e7208 */ /* 0x002fe20003000000 */
[----:B---3--:R-:W-:Y:S01]  /*2650*/  FMUL.FTZ R43, R119, R144 ;  /* 0x00000090772b7220 */ /* 0x008fe20000410000 */
[----:B------:R-:W-:Y:S01]  /*2660*/  LOP3.LUT P6, RZ, R131, 0xff000000, RZ, 0xc0, !PT ;  /* 0xff00000083ff7812 */ /* 0x000fe200078cc0ff */
[----:B------:R-:W-:Y:S01]  /*2670*/  FADD.FTZ R154, R154, -R155 ;  /* 0x8000009b9a9a7221 */ /* 0x000fe20000010000 */
[----:B------:R1:W3:Y:S01]  /*2680*/  F2F.BF16.F32 R131, R30 ;  /* 0x0000001e00837304 */ /* 0x0002e20000202000 */
[----:B------:R-:W-:Y:S01]  /*2690*/  FFMA.FTZ R157, R157, R36, R37 ;  /* 0x000000249d9d7223 */ /* 0x000fe20000010025 */
[----:B------:R-:W-:Y:S01]  /*26a0*/  FSEL R122, R138, RZ, P6 ;  /* 0x000000ff8a7a7208 */ /* 0x000fe20003000000 */
[----:B------:R-:W-:Y:S01]  /*26b0*/  FMUL.FTZ R144, R125, c[0x0][0x1e8] ;  /* 0x00007a007d907a20 */ /* 0x000fe20000410000 */
[----:B------:R-:W-:Y:S01]  /*26c0*/  LOP3.LUT P6, RZ, R132, 0xff00, RZ, 0xc0, !PT ;  /* 0x0000ff0084ff7812 */ /* 0x000fe200078cc0ff */
[----:B------:R-:W-:-:S02]  /*26d0*/  @P2 FADD.FTZ R43, R16, R43 ;  /* 0x0000002b102b2221 */ /* 0x000fc40000010000 */
[----:B------:R-:W-:Y:S01]  /*26e0*/  FMUL.FTZ R154, R119, R154 ;  /* 0x0000009a779a7220 */ /* 0x000fe20000410000 */
[----:B------:R-:W-:Y:S01]  /*26f0*/  FSEL R123, R143, RZ, P6 ;  /* 0x000000ff8f7b7208 */ /* 0x000fe20003000000 */
[-CC-:B------:R-:W-:Y:S01]  /*2700*/  FFMA.FTZ R160, R160, R36.reuse, R37.reuse ;  /* 0x00000024a0a07223 */ /* 0x180fe20000010025 */
[----:B------:R-:W-:Y:S01]  /*2710*/  LOP3.LUT P6, RZ, R132, 0xff0000, RZ, 0xc0, !PT ;  /* 0x00ff000084ff7812 */ /* 0x000fe200078cc0ff */
[-C--:B------:R-:W-:Y:S01]  /*2720*/  FFMA.FTZ R156, R156, R36.reuse, R37 ;  /* 0x000000249c9c7223 */ /* 0x080fe20000010025 */
[----:B------:R0:W0:Y:S01]  /*2730*/  F2F.BF16.F32 R139, R122 ;  /* 0x0000007a008b7304 */ /* 0x0000220000202000 */
[----:B------:R-:W-:Y:S01]  /*2740*/  FADD.FTZ R158, R158, -R157 ;  /* 0x8000009d9e9e7221 */ /* 0x000fe20000010000 */
[----:B-----5:R-:W-:Y:S01]  /*2750*/  FSEL R120, R144, RZ, P6 ;  /* 0x000000ff90787208 */ /* 0x020fe20003000000 */
[----:B------:R-:W-:Y:S01]  /*2760*/  FFMA.FTZ R36, R162, R36, R37 ;  /* 0x00000024a2247223 */ /* 0x000fe20000010025 */
[----:B------:R-:W-:Y:S01]  /*2770*/  LOP3.LUT P6, RZ, R132, 0xff, RZ, 0xc0, !PT ;  /* 0x000000ff84ff7812 */ /* 0x000fe200078cc0ff */
[----:B------:R-:W-:Y:S01]  /*2780*/  FMUL.FTZ R141, R43, c[0x0][0x1e8] ;  /* 0x00007a002b8d7a20 */ /* 0x000fe20000410000 */
[----:B-1----:R-:W-:Y:S01]  /*2790*/  SEL R30, R31, R26, P3 ;  /* 0x0000001a1f1e7207 */ /* 0x002fe20001800000 */
[----:B------:R-:W-:Y:S01]  /*27a0*/  @P2 FADD.FTZ R154, R19, R154 ;  /* 0x0000009a139a2221 */ /* 0x000fe20000010000 */
[----:B------:R-:W-:Y:S01]  /*27b0*/  SEL R31, R128, R27, P3 ;  /* 0x0000001b801f7207 */ /* 0x000fe20001800000 */
[----:B--2---:R-:W-:Y:S01]  /*27c0*/  IMAD.WIDE.U32 R28, R124, 0x10000, RZ ;  /* 0x000100007c1c7825 */ /* 0x004fe200078e00ff */
[----:B------:R-:W-:Y:S01]  /*27d0*/  FSEL R46, R141, RZ, P6 ;  /* 0x000000ff8d2e7208 */ /* 0x000fe20003000000 */
[----:B------:R-:W1:Y:S01]  /*27e0*/  F2F.BF16.F32 R120, R120 ;  /* 0x0000007800787304 */ /* 0x000e620000202000 */
[----:B------:R-:W-:Y:S01]  /*27f0*/  LOP3.LUT P6, RZ, R132, 0xff000000, RZ, 0xc0, !PT ;  /* 0xff00000084ff7812 */ /* 0x000fe200078cc0ff */
[----:B------:R-:W-:-:S02]  /*2800*/  FMUL.FTZ R158, R119, R158 ;  /* 0x0000009e779e7220 */ /* 0x000fc40000410000 */
[----:B------:R-:W-:Y:S01]  /*2810*/  FADD.FTZ R124, R161, -R36 ;  /* 0x80000024a17c7221 */ /* 0x000fe20000010000 */
[----:B0-----:R-:W-:Y:S01]  /*2820*/  LOP3.LUT R36, R28, R127, RZ, 0xfc, !PT ;  /* 0x0000007f1c247212 */ /* 0x001fe200078efcff */
[----:B----4-:R-:W-:Y:S01]  /*2830*/  IMAD.U32 R37, R129, 0x10000, RZ ;  /* 0x0001000081257824 */ /* 0x010fe200078e00ff */
[----:B------:R-:W-:Y:S01]  /*2840*/  SEL R28, R39, R24, P3 ;  /* 0x00000018271c7207 */ /* 0x000fe20001800000 */
[----:B------:R-:W-:Y:S01]  /*2850*/  FMUL.FTZ R129, R154, c[0x0][0x1e8] ;  /* 0x00007a009a817a20 */ /* 0x000fe20000410000 */
[----:B------:R0:W2:Y:S01]  /*2860*/  F2F.BF16.F32 R132, R123 ;  /* 0x0000007b00847304 */ /* 0x0000a20000202000 */
[----:B------:R-:W-:Y:S01]  /*2870*/  @P2 FADD.FTZ R158, R21, R158 ;  /* 0x0000009e159e2221 */ /* 0x000fe20000010000 */
[----:B------:R-:W-:Y:S01]  /*2880*/  LOP3.LUT R37, R29, R37, R126, 0xfe, !PT ;  /* 0x000000251d257212 */ /* 0x000fe200078efe7e */
[----:B------:R-:W-:Y:S01]  /*2890*/  FMUL.FTZ R124, R119, R124 ;  /* 0x0000007c777c7220 */ /* 0x000fe20000410000 */
[----:B------:R-:W-:Y:S01]  /*28a0*/  FSEL R122, R129, RZ, P6 ;  /* 0x000000ff817a7208 */ /* 0x000fe20003000000 */
[----:B------:R-:W-:Y:S01]  /*28b0*/  FMUL.FTZ R126, R158, c[0x0][0x1e8] ;  /* 0x00007a009e7e7a20 */ /* 0x000fe20000410000 */
[----:B------:R-:W-:Y:S01]  /*28c0*/  SEL R29, R148, R25, P3 ;  /* 0x00000019941d7207 */ /* 0x000fe20001800000 */
[----:B------:R-:W-:Y:S01]  /*28d0*/  @P2 FADD.FTZ R124, R23, R124 ;  /* 0x0000007c177c2221 */ /* 0x000fe20000010000 */
[----:B------:R-:W-:Y:S01]  /*28e0*/  LOP3.LUT P6, RZ, R130, 0xff00, RZ, 0xc0, !PT ;  /* 0x0000ff0082ff7812 */ /* 0x000fe200078cc0ff */
[----:B------:R-:W-:Y:S01]  /*28f0*/  FADD.FTZ R160, R159, -R160 ;  /* 0x800000a09fa07221 */ /* 0x000fe20000010000 */
[----:B------:R-:W4:Y:S01]  /*2900*/  F2F.BF16.F32 R122, R122 ;  /* 0x0000007a007a7304 */ /* 0x000f220000202000 */
[----:B------:R5:W-:Y:S01]  /*2910*/  @P0 STG.E.128 [R2.64], R28 ;  /* 0x0000001c02000986 */ /* 0x000be2000c101d04 */
[----:B------:R-:W-:Y:S01]  /*2920*/  FSEL R39, R126, RZ, P6 ;  /* 0x000000ff7e277208 */ /* 0x000fe20003000000 */
[----:B------:R-:W-:Y:S01]  /*2930*/  FMUL.FTZ R128, R124, c[0x0][0x1e8] ;  /* 0x00007a007c807a20 */ /* 0x000fe20000410000 */
[----:B------:R-:W-:Y:S01]  /*2940*/  LOP3.LUT P6, RZ, R130, 0xff000000, RZ, 0xc0, !PT ;  /* 0xff00000082ff7812 */ /* 0x000fe200078cc0ff */
[----:B------:R1:W-:Y:S01]  /*2950*/  STG.E.64 [R34.64], R36 ;  /* 0x0000002422007986 */ /* 0x0003e2000c101b04 */
[----:B0-----:R-:W-:-:S02]  /*2960*/  FMUL.FTZ R123, R119, R160 ;  /* 0x000000a0777b7220 */ /* 0x001fc40000410000 */
[----:B------:R-:W0:Y:S02]  /*2970*/  F2F.BF16.F32 R39, R39 ;  /* 0x0000002700277304 */ /* 0x000e240000202000 */
[----:B------:R-:W-:-:S06]  /*2980*/  @P2 FADD.FTZ R123, R22, R123 ;  /* 0x0000007b167b2221 */ /* 0x000fcc0000010000 */
[----:B------:R0:W1:Y:S01]  /*2990*/  F2F.BF16.F32 R127, R46 ;  /* 0x0000002e007f7304 */ /* 0x0000620000202000 */
[----:B-----5:R-:W-:Y:S02]  /*29a0*/  FSEL R2, R128, RZ, P6 ;  /* 0x000000ff80027208 */ /* 0x020fe40003000000 */
[----:B------:R-:W-:-:S05]  /*29b0*/  @P1 LOP3.LUT P6, RZ, R164, 0xff, RZ, 0xc0, !PT ;  /* 0x000000ffa4ff1812 */ /* 0x000fca00078cc0ff */
[----:B------:R1:W1:Y:S01]  /*29c0*/  F2F.BF16.F32 R42, R2 ;  /* 0x00000002002a7304 */ /* 0x0002620000202000 */
[----:B0-----:R-:W-:Y:S01]  /*29d0*/  FMUL.FTZ R46, R123, c[0x0][0x1e8] ;  /* 0x00007a007b2e7a20 */ /* 0x001fe20000410000 */
[----:B------:R-:W-:Y:S02]  /*29e0*/  @P1 FSEL R41, R135, RZ, P6 ;  /* 0x000000ff87291208 */ /* 0x000fe40003000000 */
[----:B------:R-:W-:-:S04]  /*29f0*/  LOP3.LUT P6, RZ, R130, 0xff0000, RZ, 0xc0, !PT ;  /* 0x00ff000082ff7812 */ /* 0x000fc800078cc0ff */
[----:B------:R-:W-:Y:S01]  /*2a00*/  FSEL R31, R46, RZ, P6 ;  /* 0x000000ff2e1f7208 */ /* 0x000fe20003000000 */
[----:B------:R-:W-:Y:S05]  /*2a10*/  @!P1 BRA `(.L_x_1165) ;  /* 0x0000008000009947 */ /* 0x000fea0003800000 */
[----:B--234-:R-:W-:Y:S02]  /*2a20*/  LOP3.LUT R28, R115, 0xffff, RZ, 0xc0, !PT ;  /* 0x0000ffff731c7812 */ /* 0x01cfe400078ec0ff */
[----:B-1----:R-:W-:Y:S02]  /*2a30*/  IADD3 R2, P6, R133, c[0x0][0x250], RZ ;  /* 0x0000940085027a10 */ /* 0x002fe40007fde0ff */
[----:B------:R-:W-:Y:S01]  /*2a40*/  PRMT R35, R116, 0x5410, R117 ;  /* 0x0000541074237816 */ /* 0x000fe20000000075 */
[----:B------:R-:W-:Y:S01]  /*2a50*/  IMAD.WIDE.U32 R28, R28, 0x10000, RZ ;  /* 0x000100001c1c7825 */ /* 0x000fe200078e00ff */
[----:B------:R-:W-:-:S04]  /*2a60*/  IADD3.X R3, R134, c[0x0][0x254], RZ, P6, !PT ;  /* 0x0000950086037a10 */ /* 0x000fc800037fe4ff */
[----:B------:R-:W-:Y:S02]  /*2a70*/  LOP3.LUT R29, R35, R29, RZ, 0xfc, !PT ;  /* 0x0000001d231d7212 */ /* 0x000fe400078efcff */
[----:B------:R-:W-:-:S05]  /*2a80*/  LOP3.LUT R28, R28, 0xffff, R114, 0xf8, !PT ;  /* 0x0000ffff1c1c7812 */ /* 0x000fca00078ef872 */
[----:B------:R0:W-:Y:S02]  /*2a90*/  STG.E.64 [R2.64], R28 ;  /* 0x0000001c02007986 */ /* 0x0001e4000c101b04 */
.L_x_1165:
[----:B--234-:R-:W-:Y:S01]  /*2aa0*/  FADD.FTZ R156, R151, -R156 ;  /* 0x8000009c979c7221 */ /* 0x01cfe20000010000 */
[----:B-1----:R-:W-:Y:S01]  /*2ab0*/  SHF.L.U32 R37, R139, 0x10, RZ ;  /* 0x000000108b257819 */ /* 0x002fe200000006ff */
[----:B0-----:R-:W-:Y:S01]  /*2ac0*/  IMAD.WIDE.U32 R28, R136, 0x10000, RZ ;  /* 0x00010000881c7825 */ /* 0x001fe200078e00ff */
[----:B------:R0:W1:Y:S01]  /*2ad0*/  F2F.BF16.F32 R34, R31 ;  /* 0x0000001f00227304 */ /* 0x0000620000202000 */
[----:B------:R-:W-:Y:S02]  /*2ae0*/  SEL R30, R47, R26, P3 ;  /* 0x0000001a2f1e7207 */ /* 0x000fe40001800000 */
[----:B------:R-:W-:Y:S01]  /*2af0*/  FMUL.FTZ R119, R119, R156 ;  /* 0x0000009c77777220 */ /* 0x000fe20000410000 */
[----:B------:R-:W-:Y:S01]  /*2b00*/  LOP3.LUT R37, R29, R37, R137, 0xfe, !PT ;  /* 0x000000251d257212 */ /* 0x000fe200078efe89 */
[----:B------:R-:W-:Y:S01]  /*2b10*/  IMAD.WIDE.U32 R2, R132, 0x10000, RZ ;  /* 0x0001000084027825 */ /* 0x000fe200078e00ff */
[----:B------:R-:W-:Y:S02]  /*2b20*/  LOP3.LUT R36, R28, R131, RZ, 0xfc, !PT ;  /* 0x000000831c247212 */ /* 0x000fe400078efcff */
[----:B------:R-:W-:Y:S01]  /*2b30*/  SEL R29, R140, R25, P3 ;  /* 0x000000198c1d7207 */ /* 0x000fe20001800000 */
[----:B------:R-:W-:Y:S01]  /*2b40*/  IMAD.U32 R35, R122, 0x10000, RZ ;  /* 0x000100007a237824 */ /* 0x000fe200078e00ff */
[----:B0-----:R-:W-:Y:S01]  /*2b50*/  SEL R31, R142, R27, P3 ;  /* 0x0000001b8e1f7207 */ /* 0x001fe20001800000 */
[----:B------:R-:W-:Y:S01]  /*2b60*/  @P2 FADD.FTZ R119, R20, R119 ;  /* 0x0000007714772221 */ /* 0x000fe20000010000 */
[----:B------:R-:W-:Y:S01]  /*2b70*/  @P1 LOP3.LUT P2, RZ, R164, 0xff000000, RZ, 0xc0, !PT ;  /* 0xff000000a4ff1812 */ /* 0x000fe2000784c0ff */
[----:B------:R-:W-:Y:S01]  /*2b80*/  IMAD.SHL.U32 R44, R118, 0x8, RZ ;  /* 0x00000008762c7824 */ /* 0x000fe200078e00ff */
[----:B------:R-:W-:Y:S01]  /*2b90*/  SEL R28, R45, R24, P3 ;  /* 0x000000182d1c7207 */ /* 0x000fe20001800000 */
[----:B------:R-:W-:Y:S01]  /*2ba0*/  FMUL.FTZ R45, R119, c[0x0][0x1e8] ;  /* 0x00007a00772d7a20 */ /* 0x000fe20000410000 */
[----:B------:R-:W-:Y:S01]  /*2bb0*/  LOP3.LUT R3, R3, R35, R120, 0xfe, !PT ;  /* 0x0000002303037212 */ /* 0x000fe200078efe78 */
[----:B------:R-:W-:Y:S01]  /*2bc0*/  IMAD.U32 R35, R42, 0x10000, RZ ;  /* 0x000100002a237824 */ /* 0x000fe200078e00ff */
[----:B------:R-:W-:Y:S01]  /*2bd0*/  @P1 F2FP.BF16.PACK_AB R47, RZ, R41 ;  /* 0x00000029ff2f123e */ /* 0x000fe200000010ff */
[----:B------:R0:W-:Y:S01]  /*2be0*/  @P0 STG.E.128 [R32.64], R28 ;  /* 0x0000001c20000986 */ /* 0x0001e2000c101d04 */
[----:B------:R-:W-:Y:S01]  /*2bf0*/  @P1 F2FP.BF16.PACK_AB R120, RZ, R40 ;  /* 0x00000028ff78123e */ /* 0x000fe200000010ff */
[----:B------:R-:W-:Y:S01]  /*2c00*/  IMAD.WIDE.U32 R38, R39, 0x10000, RZ ;  /* 0x0001000027267825 */ /* 0x000fe200078e00ff */
[----:B------:R-:W-:-:S02]  /*2c10*/  @P1 FSEL R41, R138, RZ, P2 ;  /* 0x000000ff8a291208 */ /* 0x000fc40001000000 */
[----:B------:R-:W-:Y:S02]  /*2c20*/  SHF.R.U32.HI R118, RZ, 0x1d, R118 ;  /* 0x0000001dff767819 */ /* 0x000fe40000011676 */
[----:B------:R-:W-:Y:S02]  /*2c30*/  IADD3 R40, P2, R44, c[0x0][0x248], RZ ;  /* 0x000092002c287a10 */ /* 0x000fe40007f5e0ff */
[----:B------:R-:W-:Y:S02]  /*2c40*/  LOP3.LUT P6, RZ, R130, 0xff, RZ, 0xc0, !PT ;  /* 0x000000ff82ff7812 */ /* 0x000fe400078cc0ff */
[----:B------:R-:W-:Y:S02]  /*2c50*/  @P1 F2FP.BF16.PACK_AB R121, RZ, R121 ;  /* 0x00000079ff79123e */ /* 0x000fe400000010ff */
[----:B------:R-:W-:Y:S02]  /*2c60*/  FSEL R42, R45, RZ, P6 ;  /* 0x000000ff2d2a7208 */ /* 0x000fe40003000000 */
[----:B------:R-:W-:-:S02]  /*2c70*/  LOP3.LUT R2, R2, R127, RZ, 0xfc, !PT ;  /* 0x0000007f02027212 */ /* 0x000fc400078efcff */
[----:B-1----:R-:W-:Y:S01]  /*2c80*/  LOP3.LUT R35, R39, R35, R34, 0xfe, !PT ;  /* 0x0000002327237212 */ /* 0x002fe200078efe22 */
[----:B0-----:R0:W1:Y:S01]  /*2c90*/  F2F.BF16.F32 R33, R42 ;  /* 0x0000002a00217304 */ /* 0x0010620000202000 */
[----:B------:R-:W-:Y:S02]  /*2ca0*/  @P1 F2FP.BF16.PACK_AB R28, RZ, R41 ;  /* 0x00000029ff1c123e */ /* 0x000fe400000010ff */
[----:B------:R-:W-:Y:S02]  /*2cb0*/  IADD3.X R41, R118, c[0x0][0x24c], RZ, P2, !PT ;  /* 0x0000930076297a10 */ /* 0x000fe400017fe4ff */
[----:B------:R-:W-:Y:S02]  /*2cc0*/  @P1 LOP3.LUT P6, RZ, R112, 0xff00, RZ, 0xc0, !PT ;  /* 0x0000ff0070ff1812 */ /* 0x000fe400078cc0ff */
[----:B------:R-:W-:Y:S01]  /*2cd0*/  @P1 PRMT R115, R120, 0x7610, R115 ;  /* 0x0000761078731816 */ /* 0x000fe20000000073 */
[----:B------:R0:W-:Y:S01]  /*2ce0*/  STG.E.64 [R40.64], R36 ;  /* 0x0000002428007986 */ /* 0x0001e2000c101b04 */
[----:B------:R-:W-:-:S02]  /*2cf0*/  @P1 PRMT R116, R121, 0x7610, R116 ;  /* 0x0000761079741816 */ /* 0x000fc40000000074 */
[----:B------:R-:W-:Y:S02]  /*2d00*/  @P1 PRMT R114, R47, 0x7610, R114 ;  /* 0x000076102f721816 */ /* 0x000fe40000000072 */
[----:B------:R-:W-:Y:S01]  /*2d10*/  @P1 PRMT R117, R28, 0x7610, R117 ;  /* 0x000076101c751816 */ /* 0x000fe20000000075 */
[----:B------:R-:W-:Y:S05]  /*2d20*/  @!P1 BRA `(.L_x_1166) ;  /* 0x0000008000009947 */ /* 0x000fea0003800000 */
[----:B------:R-:W-:Y:S02]  /*2d30*/  LOP3.LUT R30, R115, 0xffff, RZ, 0xc0, !PT ;  /* 0x0000ffff731e7812 */ /* 0x000fe400078ec0ff */
[----:B------:R-:W-:Y:S02]  /*2d40*/  IADD3 R28, P2, R44, c[0x0][0x250], RZ ;  /* 0x000094002c1c7a10 */ /* 0x000fe40007f5e0ff */
[----:B0-----:R-:W-:Y:S01]  /*2d50*/  PRMT R37, R116, 0x5410, R117 ;  /* 0x0000541074257816 */ /* 0x001fe20000000075 */
[----:B------:R-:W-:Y:S01]  /*2d60*/  IMAD.WIDE.U32 R30, R30, 0x10000, RZ ;  /* 0x000100001e1e7825 */ /* 0x000fe200078e00ff */
[----:B------:R-:W-:-:S04]  /*2d70*/  IADD3.X R29, R118, c[0x0][0x254], RZ, P2, !PT ;  /* 0x00009500761d7a10 */ /* 0x000fc800017fe4ff */
[----:B------:R-:W-:Y:S02]  /*2d80*/  LOP3.LUT R31, R37, R31, RZ, 0xfc, !PT ;  /* 0x0000001f251f7212 */ /* 0x000fe400078efcff */
[----:B------:R-:W-:-:S05]  /*2d90*/  LOP3.LUT R30, R30, 0xffff, R114, 0xf8, !PT ;  /* 0x0000ffff1e1e7812 */ /* 0x000fca00078ef872 */
[----:B------:R0:W-:Y:S02]  /*2da0*/  STG.E.64 [R28.64], R30 ;  /* 0x0000001e1c007986 */ /* 0x0001e4000c101b04 */
.L_x_1166:
[C---:B------:R-:W-:Y:S02]  /*2db0*/  @P0 LEA R32, P2, R109.reuse, c[0x0][0x258], 0x4 ;  /* 0x000096006d200a11 */ /* 0x040fe400078420ff */
[----:B-1----:R-:W-:Y:S02]  /*2dc0*/  LOP3.LUT R34, R38, R33, RZ, 0xfc, !PT ;  /* 0x0000002126227212 */ /* 0x002fe400078efcff */
[----:B------:R-:W-:Y:S02]  /*2dd0*/  @P0 LEA.HI.X R33, R109, c[0x0][0x25c], RZ, 0x4, P2 ;  /* 0x000097006d210a11 */ /* 0x000fe400010f24ff */
[----:B------:R-:W-:Y:S02]  /*2de0*/  @P1 LOP3.LUT P2, RZ, R112, 0xff, RZ, 0xc0, !PT ;  /* 0x000000ff70ff1812 */ /* 0x000fe4000784c0ff */
[----:B0-----:R-:W-:Y:S02]  /*2df0*/  @P1 FSEL R37, R143, RZ, P6 ;  /* 0x000000ff8f251208 */ /* 0x001fe40003000000 */
[----:B------:R-:W-:-:S02]  /*2e00*/  @P1 FSEL R36, R141, RZ, P2 ;  /* 0x000000ff8d241208 */ /* 0x000fc40001000000 */
[----:B------:R-:W-:Y:S02]  /*2e10*/  @P1 LOP3.LUT P6, RZ, R112, 0xff0000, RZ, 0xc0, !PT ;  /* 0x00ff000070ff1812 */ /* 0x000fe400078cc0ff */
[----:B------:R-:W-:Y:S02]  /*2e20*/  @P1 F2FP.BF16.PACK_AB R36, RZ, R36 ;  /* 0x00000024ff24123e */ /* 0x000fe400000010ff */
[----:B------:R-:W-:Y:S02]  /*2e30*/  SEL R29, R150, R25, P3 ;  /* 0x00000019961d7207 */ /* 0x000fe40001800000 */
[----:B------:R-:W-:Y:S02]  /*2e40*/  SEL R30, R125, R26, P3 ;  /* 0x0000001a7d1e7207 */ /* 0x000fe40001800000 */
[----:B------:R-:W-:Y:S02]  /*2e50*/  SEL R31, R154, R27, P3 ;  /* 0x0000001b9a1f7207 */ /* 0x000fe40001800000 */
[----:B------:R-:W-:-:S02]  /*2e60*/  SEL R28, R43, R24, P3 ;  /* 0x000000182b1c7207 */ /* 0x000fc40001800000 */
[----:B------:R-:W-:Y:S02]  /*2e70*/  @P1 FSEL R38, R144, RZ, P6 ;  /* 0x000000ff90261208 */ /* 0x000fe40003000000 */
[----:B------:R-:W-:Y:S01]  /*2e80*/  @P1 LOP3.LUT P6, RZ, R112, 0xff000000, RZ, 0xc0, !PT ;  /* 0xff00000070ff1812 */ /* 0x000fe200078cc0ff */
[----:B------:R0:W-:Y:S01]  /*2e90*/  @P0 STG.E.128 [R32.64], R28 ;  /* 0x0000001c20000986 */ /* 0x0001e2000c101d04 */
[----:B------:R-:W-:Y:S02]  /*2ea0*/  @P1 PRMT R114, R36, 0x7610, R114 ;  /* 0x0000761024721816 */ /* 0x000fe40000000072 */
[----:B------:R-:W-:Y:S02]  /*2eb0*/  SHF.L.U32 R36, R109, 0x3, RZ ;  /* 0x000000036d247819 */ /* 0x000fe400000006ff */
[----:B------:R-:W-:Y:S02]  /*2ec0*/  @P1 FSEL R39, R129, RZ, P6 ;  /* 0x000000ff81271208 */ /* 0x000fe40003000000 */
[----:B------:R-:W-:-:S02]  /*2ed0*/  SHF.R.U32.HI R109, RZ, 0x1d, R109 ;  /* 0x0000001dff6d7819 */ /* 0x000fc4000001166d */
[----:B------:R-:W-:Y:S02]  /*2ee0*/  @P1 F2FP.BF16.PACK_AB R37, RZ, R37 ;  /* 0x00000025ff25123e */ /* 0x000fe400000010ff */
[----:B------:R-:W-:Y:S02]  /*2ef0*/  @P1 F2FP.BF16.PACK_AB R38, RZ, R38 ;  /* 0x00000026ff26123e */ /* 0x000fe400000010ff */
[----:B------:R-:W-:Y:S01]  /*2f00*/  @P1 PRMT R115, R37, 0x7610, R115 ;  /* 0x0000761025731816 */ /* 0x000fe20000000073 */
[----:B------:R-:W-:Y:S01]  /*2f10*/  IMAD.SHL.U32 R37, R110, 0x8, RZ ;  /* 0x000000086e257824 */ /* 0x000fe200078e00ff */
[----:B------:R-:W-:Y:S02]  /*2f20*/  @P1 PRMT R116, R38, 0x7610, R116 ;  /* 0x0000761026741816 */ /* 0x000fe40000000074 */
[----:B------:R-:W-:Y:S02]  /*2f30*/  @P1 F2FP.BF16.PACK_AB R39, RZ, R39 ;  /* 0x00000027ff27123e */ /* 0x000fe400000010ff */
[----:B0-----:R-:W-:-:S02]  /*2f40*/  IADD3 R28, P6, R36, c[0x0][0x248], RZ ;  /* 0x00009200241c7a10 */ /* 0x001fc40007fde0ff */
[----:B------:R-:W-:Y:S02]  /*2f50*/  SHF.R.U32.HI R38, RZ, 0x1d, R110 ;  /* 0x0000001dff267819 */ /* 0x000fe4000001166e */
[----:B------:R-:W-:Y:S02]  /*2f60*/  IADD3.X R29, R109, c[0x0][0x24c], RZ, P6, !PT ;  /* 0x000093006d1d7a10 */ /* 0x000fe400037fe4ff */
[----:B------:R-:W-:Y:S02]  /*2f70*/  IADD3 R32, P2, R37, c[0x0][0x248], RZ ;  /* 0x0000920025207a10 */ /* 0x000fe40007f5e0ff */
[----:B------:R-:W-:Y:S01]  /*2f80*/  @P0 LEA R30, P6, R110, c[0x0][0x258], 0x4 ;  /* 0x000096006e1e0a11 */ /* 0x000fe200078c20ff */
[----:B------:R0:W-:Y:S01]  /*2f90*/  STG.E.64 [R28.64], R2 ;  /* 0x000000021c007986 */ /* 0x0001e2000c101b04 */
[----:B------:R-:W-:Y:S02]  /*2fa0*/  @P1 PRMT R117, R39, 0x7610, R117 ;  /* 0x0000761027751816 */ /* 0x000fe40000000075 */
[----:B------:R-:W-:-:S02]  /*2fb0*/  SEL R25, R158, R25, P3 ;  /* 0x000000199e197207 */ /* 0x000fc40001800000 */
        /* <DEDUP_REMOVED lines=14> */
.L_x_1167:
        /* <DEDUP_REMOVED lines=27> */
.L_x_1168:
[----:B0-----:R-:W-:Y:S01]  /*3250*/  SEL R152, RZ, 0x1, P4 ;  /* 0x00000001ff987807 */ /* 0x001fe20002000000 */
[----:B------:R-:W-:Y:S01]  /*3260*/  @P5 CALL.REL.NOINC `(.L_x_1169) ;  /* 0x0000001000005944 */ /* 0x000fe20003c00000 */
[----:B------:R-:W-:Y:S05]  /*3270*/  BRA `(.L_x_1170) ;  /* 0xffffd31000007947 */ /* 0x000fea000383ffff */
.L_x_1169:
        /* <DEDUP_REMOVED lines=40> */
.L_x_1161:
        /* <DEDUP_REMOVED lines=19> */
.L_x_1162:
[----:B------:R-:W-:Y:S01]  /*3630*/  HFMA2.MMA R30, -RZ, RZ, 0, 9.5367431640625e-07 ;  /* 0x00000010ff1e7435 */ /* 0x000fe200000001ff */
[----:B------:R-:W-:Y:S01]  /*3640*/  IMAD.MOV.U32 R29, RZ, RZ, R31 ;  /* 0x000000ffff1d7224 */ /* 0x000fe200078e001f */
[----:B------:R-:W-:Y:S01]  /*3650*/  MOV R2, 0x3690 ;  /* 0x0000369000027802 */ /* 0x000fe20000000f00 */
[----:B------:R-:W-:-:S02]  /*3660*/  IMAD.MOV.U32 R34, RZ, RZ, 0x1f ;  /* 0x0000001fff227424 */ /* 0x000fc400078e00ff */
[----:B------:R-:W-:Y:S02]  /*3670*/  IMAD.MOV.U32 R35, RZ, RZ, -0x1 ;  /* 0xffffffffff237424 */ /* 0x000fe400078e00ff */
[----:B-----5:R-:W-:Y:S05]  /*3680*/  CALL.REL.NOINC `($__internal_47_$__cuda_sm70_shflsync_down_p) ;  /* 0x0000046000007944 */ /* 0x020fea0003c00000 */
[----:B-1----:R-:W-:Y:S01]  /*3690*/  IMAD.MOV.U32 R28, RZ, RZ, R29 ;  /* 0x000000ffff1c7224 */ /* 0x002fe200078e001d */
[----:B0-----:R-:W-:Y:S05]  /*36a0*/  BRA `(.L_x_1171) ;  /* 0xffffe0e000007947 */ /* 0x001fea000383ffff */
.L_x_1163:
[----:B------:R-:W-:Y:S01]  /*36b0*/  MOV R29, R32 ;  /* 0x00000020001d7202 */ /* 0x000fe20000000f00 */
[----:B------:R-:W-:Y:S01]  /*36c0*/  IMAD.MOV.U32 R30, RZ, RZ, 0x10 ;  /* 0x00000010ff1e7424 */ /* 0x000fe200078e00ff */
[----:B------:R-:W-:Y:S01]  /*36d0*/  MOV R2, 0x3710 ;  /* 0x0000371000027802 */ /* 0x000fe20000000f00 */
[----:B------:R-:W-:Y:S02]  /*36e0*/  IMAD.MOV.U32 R34, RZ, RZ, 0x1f ;  /* 0x0000001fff227424 */ /* 0x000fe400078e00ff */
[----:B------:R-:W-:Y:S02]  /*36f0*/  IMAD.MOV.U32 R35, RZ, RZ, -0x1 ;  /* 0xffffffffff237424 */ /* 0x000fe400078e00ff */
[----:B01---5:R-:W-:Y:S05]  /*3700*/  CALL.REL.NOINC `($__internal_47_$__cuda_sm70_shflsync_down_p) ;  /* 0x000003e000007944 */ /* 0x023fea0003c00000 */
[----:B------:R-:W-:Y:S01]  /*3710*/  FADD.FTZ R31, R31, R28 ;  /* 0x0000001c1f1f7221 */ /* 0x000fe20000010000 */
[----:B0-----:R-:W-:Y:S01]  /*3720*/  HFMA2.MMA R30, -RZ, RZ, 0, 4.76837158203125e-07 ;  /* 0x00000008ff1e7435 */ /* 0x001fe200000001ff */
[----:B-1----:R-:W-:Y:S01]  /*3730*/  FADD.FTZ R32, R32, R29 ;  /* 0x0000001d20207221 */ /* 0x002fe20000010000 */
[----:B------:R-:W-:Y:S01]  /*3740*/  MOV R2, 0x3790 ;  /* 0x0000379000027802 */ /* 0x000fe20000000f00 */
[----:B------:R-:W-:-:S02]  /*3750*/  IMAD.MOV.U32 R34, RZ, RZ, 0x1f ;  /* 0x0000001fff227424 */ /* 0x000fc400078e00ff */
[----:B------:R-:W-:Y:S02]  /*3760*/  IMAD.MOV.U32 R35, RZ, RZ, -0x1 ;  /* 0xffffffffff237424 */ /* 0x000fe400078e00ff */
[----:B------:R-:W-:Y:S02]  /*3770*/  IMAD.MOV.U32 R29, RZ, RZ, R31 ;  /* 0x000000ffff1d7224 */ /* 0x000fe400078e001f */
[----:B------:R-:W-:Y:S05]  /*3780*/  CALL.REL.NOINC `($__internal_47_$__cuda_sm70_shflsync_down_p) ;  /* 0x0000036000007944 */ /* 0x000fea0003c00000 */
[----:B-1----:R-:W-:Y:S01]  /*3790*/  MOV R28, R29 ;  /* 0x0000001d001c7202 */ /* 0x002fe20000000f00 */
[----:B------:R-:W-:Y:S01]  /*37a0*/  IMAD.MOV.U32 R29, RZ, RZ, R32 ;  /* 0x000000ffff1d7224 */ /* 0x000fe200078e0020 */
[----:B0-----:R-:W-:Y:S01]  /*37b0*/  MOV R35, 0xffffffff ;  /* 0xffffffff00237802 */ /* 0x001fe20000000f00 */
[----:B------:R-:W-:Y:S01]  /*37c0*/  IMAD.MOV.U32 R30, RZ, RZ, 0x8 ;  /* 0x00000008ff1e7424 */ /* 0x000fe200078e00ff */
[----:B------:R-:W-:Y:S01]  /*37d0*/  MOV R2, 0x3800 ;  /* 0x0000380000027802 */ /* 0x000fe20000000f00 */
[----:B------:R-:W-:Y:S02]  /*37e0*/  IMAD.MOV.U32 R34, RZ, RZ, 0x1f ;  /* 0x0000001fff227424 */ /* 0x000fe400078e00ff */
[----:B------:R-:W-:Y:S05]  /*37f0*/  CALL.REL.NOINC `($__internal_47_$__cuda_sm70_shflsync_down_p) ;  /* 0x000002f000007944 */ /* 0x000fea0003c00000 */
[----:B------:R-:W-:Y:S01]  /*3800*/  FADD.FTZ R31, R28, R31 ;  /* 0x0000001f1c1f7221 */ /* 0x000fe20000010000 */
[----:B------:R-:W-:Y:S01]  /*3810*/  MOV R2, 0x3880 ;  /* 0x0000388000027802 */ /* 0x000fe20000000f00 */
[----:B-1----:R-:W-:Y:S02]  /*3820*/  FADD.FTZ R32, R32, R29 ;  /* 0x0000001d20207221 */ /* 0x002fe40000010000 */
[----:B0-----:R-:W-:Y:S01]  /*3830*/  IMAD.MOV.U32 R30, RZ, RZ, 0x4 ;  /* 0x00000004ff1e7424 */ /* 0x001fe200078e00ff */
[----:B------:R-:W-:Y:S01]  /*3840*/  MOV R29, R31 ;  /* 0x0000001f001d7202 */ /* 0x000fe20000000f00 */
[----:B------:R-:W-:-:S02]  /*3850*/  IMAD.MOV.U32 R34, RZ, RZ, 0x1f ;  /* 0x0000001fff227424 */ /* 0x000fc400078e00ff */
[----:B------:R-:W-:Y:S02]  /*3860*/  IMAD.MOV.U32 R35, RZ, RZ, -0x1 ;  /* 0xffffffffff237424 */ /* 0x000fe400078e00ff */
[----:B------:R-:W-:Y:S05]  /*3870*/  CALL.REL.NOINC `($__internal_47_$__cuda_sm70_shflsync_down_p) ;  /* 0x0000027000007944 */ /* 0x000fea0003c00000 */
[----:B0-----:R-:W-:Y:S01]  /*3880*/  HFMA2.MMA R34, -RZ, RZ, 0, 1.847743988037109375e-06 ;  /* 0x0000001fff227435 */ /* 0x001fe200000001ff */
[----:B-1----:R-:W-:Y:S01]  /*3890*/  IMAD.MOV.U32 R28, RZ, RZ, R29 ;  /* 0x000000ffff1c7224 */ /* 0x002fe200078e001d */
[----:B------:R-:W-:Y:S01]  /*38a0*/  MOV R2, 0x38f0 ;  /* 0x000038f000027802 */ /* 0x000fe20000000f00 */
[----:B------:R-:W-:Y:S02]  /*38b0*/  IMAD.MOV.U32 R29, RZ, RZ, R32 ;  /* 0x000000ffff1d7224 */ /* 0x000fe400078e0020 */
[----:B------:R-:W-:Y:S02]  /*38c0*/  IMAD.MOV.U32 R30, RZ, RZ, 0x4 ;  /* 0x00000004ff1e7424 */ /* 0x000fe400078e00ff */
[----:B------:R-:W-:Y:S02]  /*38d0*/  IMAD.MOV.U32 R35, RZ, RZ, -0x1 ;  /* 0xffffffffff237424 */ /* 0x000fe400078e00ff */
[----:B------:R-:W-:Y:S05]  /*38e0*/  CALL.REL.NOINC `($__internal_47_$__cuda_sm70_shflsync_down_p) ;  /* 0x0000020000007944 */ /* 0x000fea0003c00000 */
[----:B------:R-:W-:Y:S01]  /*38f0*/  FADD.FTZ R31, R28, R31 ;  /* 0x0000001f1c1f7221 */ /* 0x000fe20000010000 */
[----:B0-----:R-:W-:Y:S01]  /*3900*/  MOV R35, 0xffffffff ;  /* 0xffffffff00237802 */ /* 0x001fe20000000f00 */
[----:B-1----:R-:W-:Y:S01]  /*3910*/  FADD.FTZ R32, R32, R29 ;  /* 0x0000001d20207221 */ /* 0x002fe20000010000 */
[----:B------:R-:W-:Y:S01]  /*3920*/  MOV R2, 0x3970 ;  /* 0x0000397000027802 */ /* 0x000fe20000000f00 */
[----:B------:R-:W-:-:S02]  /*3930*/  IMAD.MOV.U32 R30, RZ, RZ, 0x2 ;  /* 0x00000002ff1e7424 */ /* 0x000fc400078e00ff */
[----:B------:R-:W-:Y:S02]  /*3940*/  IMAD.MOV.U32 R34, RZ, RZ, 0x1f ;  /* 0x0000001fff227424 */ /* 0x000fe400078e00ff */
[----:B------:R-:W-:Y:S02]  /*3950*/  IMAD.MOV.U32 R29, RZ, RZ, R31 ;  /* 0x000000ffff1d7224 */ /* 0x000fe400078e001f */
[----:B------:R-:W-:Y:S05]  /*3960*/  CALL.REL.NOINC `($__internal_47_$__cuda_sm70_shflsync_down_p) ;  /* 0x0000018000007944 */ /* 0x000fea0003c00000 */
[----:B0-----:R-:W-:Y:S01]  /*3970*/  HFMA2.MMA R30, -RZ, RZ, 0, 1.1920928955078125e-07 ;  /* 0x00000002ff1e7435 */ /* 0x001fe200000001ff */
        /* <DEDUP_REMOVED lines=11> */
[----:B------:R-:W-:Y:S02]  /*3a30*/  IMAD.MOV.U32 R35, RZ, RZ, -0x1 ;  /* 0xffffffffff237424 */ /* 0x000fe400078e00ff */
[----:B------:R-:W-:Y:S02]  /*3a40*/  IMAD.MOV.U32 R29, RZ, RZ, R31 ;  /* 0x000000ffff1d7224 */ /* 0x000fe400078e001f */
[----:B------:R-:W-:Y:S05]  /*3a50*/  CALL.REL.NOINC `($__internal_47_$__cuda_sm70_shflsync_down_p) ;  /* 0x0000009000007944 */ /* 0x000fea0003c00000 */
[----:B-1----:R-:W-:Y:S01]  /*3a60*/  IMAD.MOV.U32 R32, RZ, RZ, R29 ;  /* 0x000000ffff207224 */ /* 0x002fe200078e001d */
[----:B------:R-:W-:Y:S01]  /*3a70*/  MOV R29, R33 ;  /* 0x00000021001d7202 */ /* 0x000fe20000000f00 */
[----:B0-----:R-:W-:Y:S01]  /*3a80*/  IMAD.MOV.U32 R30, RZ, RZ, 0x1 ;  /* 0x00000001ff1e7424 */ /* 0x001fe200078e00ff */
[----:B------:R-:W-:Y:S01]  /*3a90*/  MOV R2, 0x3ad0 ;  /* 0x00003ad000027802 */ /* 0x000fe20000000f00 */
[----:B------:R-:W-:Y:S02]  /*3aa0*/  IMAD.MOV.U32 R34, RZ, RZ, 0x1f ;  /* 0x0000001fff227424 */ /* 0x000fe400078e00ff */
[----:B------:R-:W-:Y:S02]  /*3ab0*/  IMAD.MOV.U32 R35, RZ, RZ, -0x1 ;  /* 0xffffffffff237424 */ /* 0x000fe400078e00ff */
[----:B------:R-:W-:Y:S05]  /*3ac0*/  CALL.REL.NOINC `($__internal_47_$__cuda_sm70_shflsync_down_p) ;  /* 0x0000002000007944 */ /* 0x000fea0003c00000 */
[----:B-1----:R-:W-:Y:S01]  /*3ad0*/  MOV R2, R29 ;  /* 0x0000001d00027202 */ /* 0x002fe20000000f00 */
[----:B0-----:R-:W-:Y:S05]  /*3ae0*/  BRA `(.L_x_1172) ;  /* 0xffffddc000007947 */ /* 0x001fea000383ffff */
        .weak           $__internal_47_$__cuda_sm70_shflsync_down_p
        .type           $__internal_47_$__cuda_sm70_shflsync_down_p,@function
        .size           $__internal_47_$__cuda_sm70_shflsync_down_p,(.L_x_2794 - $__internal_47_$__cuda_sm70_shflsync_down_p)
$__internal_47_$__cuda_sm70_shflsync_down_p:
[----:B------:R-:W-:Y:S01]  /*3af0*/  IMAD.MOV.U32 R3, RZ, RZ, 0x0 ;  /* 0x00000000ff037424 */ /* 0x000fe200078e00ff */
[----:B------:R-:W-:Y:S04]  /*3b00*/  WARPSYNC R35 ;  /* 0x0000002300007348 */ /* 0x000fe80003800000 */
[----:B------:R0:W1:Y:S01]  /*3b10*/  SHFL.DOWN PT, R29, R29, R30, R34 ;  /* 0x0800001e1d1d7389 */ /* 0x00006200000e0022 */
[----:B------:R-:W-:Y:S05]  /*3b20*/  RET.REL.NODEC R2 `(_ZN10layer_norm31ln_parallel_residual_bwd_kernelINS_13Kernel_traitsI13__nv_bfloat16S2_fS2_fjLj5120ELj1ELj1ELj8ELj8ENS_18Kernel_traits_baseILj5120ES2_S2_fS2_fjLj256EEEEELb1ELb1ELb1EEEvNS_9BwdParamsE) ;  /* 0xffffc4d002007950 */ /* 0x000fea0003c3ffff */
.L_x_1173:
        /* <DEDUP_REMOVED lines=13> */
.L_x_2794:


//--------------------- .text._ZN10layer_norm31ln_parallel_residual_bwd_kernelINS_13Kernel_traitsIf13__nv_bfloat16fS2_fjLj5120ELj1ELj1ELj8ELj8ENS_18Kernel_traits_baseILj5120EfS2_fS2_fjLj256EEEEELb0ELb0ELb0EEEvNS_9BwdParamsE --------------------------
	.section	.text._ZN10layer_norm31ln_parallel_residual_bwd_kernelINS_13Kernel_traitsIf13__nv_bfloat16fS2_fjLj5120ELj1ELj1ELj8ELj8ENS_18Kernel_traits_baseILj5120EfS2_fS2_fjLj256EEEEELb0ELb0ELb0EEEvNS_9BwdParamsE,"ax",@progbits
	.sectioninfo	@"SHI_REGISTERS=218"
	.align	128
        .global         _ZN10layer_norm31ln_parallel_residual_bwd_kernelINS_13Kernel_traitsIf13__nv_bfloat16fS2_fjLj5120ELj1ELj1ELj8ELj8ENS_18Kernel_traits_baseILj5120EfS2_fS2_fjLj256EEEEELb0ELb0ELb0EEEvNS_9BwdParamsE
        .type           _ZN10layer_norm31ln_parallel_residual_bwd_kernelINS_13Kernel_traitsIf13__nv_bfloat16fS2_fjLj5120ELj1ELj1ELj8ELj8ENS_18Kernel_traits_baseILj5120EfS2_fS2_fjLj256EEEEELb0ELb0ELb0EEEvNS_9BwdParamsE,@function
        .size           _ZN10layer_norm31ln_parallel_residual_bwd_kernelINS_13Kernel_traitsIf13__nv_bfloat16fS2_fjLj5120ELj1ELj1ELj8ELj8ENS_18Kernel_traits_baseILj5120EfS2_fS2_fjLj256EEEEELb0ELb0ELb0EEEvNS_9BwdParamsE,(.L_x_2795 - _ZN10layer_norm31ln_parallel_residual_bwd_kernelINS_13Kernel_traitsIf13__nv_bfloat16fS2_fjLj5120ELj1ELj1ELj8ELj8ENS_18Kernel_traits_baseILj5120EfS2_fS2_fjLj256EEEEELb0ELb0ELb0EEEvNS_9BwdParamsE)
        .other          _ZN10layer_norm31ln_parallel_residual_bwd_kernelINS_13Kernel_traitsIf13__nv_bfloat16fS2_fjLj5120ELj1ELj1ELj8ELj8ENS_18Kernel_traits_baseILj5120EfS2_fS2_fjLj256EEEEELb0ELb0ELb0EEEvNS_9BwdParamsE,@"STO_CUDA_ENTRY STV_DEFAULT"
_ZN10layer_norm31ln_parallel_residual_bwd_kernelINS_13Kernel_traitsIf13__nv_bfloat16fS2_fjLj5120ELj1ELj1ELj8ELj8ENS_18Kernel_traits_baseILj5120EfS2_fS2_fjLj256EEEEELb0ELb0ELb0EEEvNS_9BwdParamsE:
.text._ZN10layer_norm31ln_parallel_residual_bwd_kernelINS_13Kernel_traitsIf13__nv_bfloat16fS2_fjLj5120ELj1ELj1ELj8ELj8ENS_18Kernel_traits_baseILj5120EfS2_fS2_fjLj256EEEEELb0ELb0ELb0EEEvNS_9BwdParamsE:
        /* <DEDUP_REMOVED lines=14> */
[----:B------:R-:W-:Y:S02]  /*00e0*/  @P2 MOV R5, 0x10 ;  /* 0x0000001000052802 */ /* 0x000fe40000000f00 */
[----:B------:R-:W-:Y:S02]  /*00f0*/  @P3 MOV R13, 0x10 ;  /* 0x00000010000d3802 */ /* 0x000fe40000000f00 */
[----:B------:R-:W-:Y:S01]  /*0100*/  @P4 MOV R17, 0x10 ;  /* 0x0000001000114802 */ /* 0x000fe20000000f00 */
[----:B------:R-:W-:Y:S01]  /*0110*/  @P2 IMAD.WIDE.U32 R2, R8, R5, c[0x0][0x1b0] ;  /* 0x00006c0008022625 */ /* 0x000fe200078e0005 */
[----:B------:R-:W-:-:S03]  /*0120*/  @P5 MOV R21, 0x10 ;  /* 0x0000001000155802 */ /* 0x000fc60000000f00 */
[C---:B------:R-:W-:Y:S01]  /*0130*/  @P2 IMAD.WIDE.U32 R4, R8.reuse, R5, c[0x0][0x1b8] ;  /* 0x00006e0008042625 */ /* 0x040fe200078e0005 */
[----:B------:R-:W-:Y:S01]  /*0140*/  @P2 LOP3.LUT R8, R8, 0x100, RZ, 0xfc, !PT ;  /* 0x0000010008082812 */ /* 0x000fe200078efcff */
[----:B------:R0:W5:Y:S04]  /*0150*/  @P2 LDG.E.128 R128, [R2.64] ;  /* 0x0000000402802981 */ /* 0x000168000c1e1d00 */
[CC--:B------:R-:W-:Y:S01]  /*0160*/  @P3 IMAD.WIDE.U32 R10, R8.reuse, R13.reuse, c[0x0][0x1b0] ;  /* 0x00006c00080a3625 */ /* 0x0c0fe200078e000d */
[----:B------:R-:W-:Y:S01]  /*0170*/  @P6 MOV R9, 0x10 ;  /* 0x0000001000096802 */ /* 0x000fe20000000f00 */
[----:B------:R0:W5:Y:S02]  /*0180*/  @P2 LDG.E.128 R124, [R4.64] ;  /* 0x00000004047c2981 */ /* 0x000164000c1e1d00 */
[C---:B------:R-:W-:Y:S01]  /*0190*/  @P3 IMAD.WIDE.U32 R12, R8.reuse, R13, c[0x0][0x1b8] ;  /* 0x00006e00080c3625 */ /* 0x040fe200078e000d */
[----:B------:R-:W-:Y:S01]  /*01a0*/  @P3 IADD3 R8, R8, 0x100, RZ ;  /* 0x0000010008083810 */ /* 0x000fe20007ffe0ff */
[----:B------:R0:W5:Y:S04]  /*01b0*/  @P3 LDG.E.128 R120, [R10.64] ;  /* 0x000000040a783981 */ /* 0x000168000c1e1d00 */
[CC--:B------:R-:W-:Y:S01]  /*01c0*/  @P4 IMAD.WIDE.U32 R14, R8.reuse, R17.reuse, c[0x0][0x1b0] ;  /* 0x00006c00080e4625 */ /* 0x0c0fe200078e0011 */
[----:B------:R-:W1:Y:S01]  /*01d0*/  S2UR UR6, SR_CTAID.X ;  /* 0x00000000000679c3 */ /* 0x000e620000002500 */
[----:B------:R2:W5:Y:S02]  /*01e0*/  @P3 LDG.E.128 R116, [R12.64] ;  /* 0x000000040c743981 */ /* 0x000564000c1e1d00 */
[C---:B------:R-:W-:Y:S01]  /*01f0*/  @P4 IMAD.WIDE.U32 R16, R8.reuse, R17, c[0x0][0x1b8] ;  /* 0x00006e0008104625 */ /* 0x040fe200078e0011 */
[----:B------:R-:W-:Y:S01]  /*0200*/  @P4 IADD3 R8, R8, 0x100, RZ ;  /* 0x0000010008084810 */ /* 0x000fe20007ffe0ff */
[----:B------:R3:W5:Y:S04]  /*0210*/  @P4 LDG.E.128 R112, [R14.64] ;  /* 0x000000040e704981 */ /* 0x000768000c1e1d00 */
        /* <DEDUP_REMOVED lines=8> */
[----:B------:R0:W5:Y:S04]  /*02a0*/  @P6 LDG.E.128 R96, [R6.64] ;  /* 0x0000000406606981 */ /* 0x000168000c1e1d00 */
[----:B------:R0:W5:Y:S01]  /*02b0*/  @P6 LDG.E.128 R92, [R8.64] ;  /* 0x00000004085c6981 */ /* 0x000162000c1e1d00 */
        /* <DEDUP_REMOVED lines=38> */
[----:B----4-:R-:W-:Y:S01]  /*0520*/  CS2R R16, SRZ ;  /* 0x0000000000107805 */ /* 0x010fe2000001ff00 */
[----:B------:R-:W-:Y:S01]  /*0530*/  CS2R R18, SRZ ;  /* 0x0000000000127805 */ /* 0x000fe2000001ff00 */
[----:B--2---:R-:W-:Y:S01]  /*0540*/  CS2R R12, SRZ ;  /* 0x00000000000c7805 */ /* 0x004fe2000001ff00 */
[----:B---3--:R-:W-:Y:S01]  /*0550*/  CS2R R14, SRZ ;  /* 0x00000000000e7805 */ /* 0x008fe2000001ff00 */
[----:B------:R-:W-:Y:S05]  /*0560*/  @P0 BRA `(.L_x_1174) ;  /* 0x00002e0000000947 */ /* 0x000fea0003800000 */
[----:B------:R-:W0:Y:S01]  /*0570*/  LDC.U8 R210, c[0x0][0x1f0] ;  /* 0x00007c00ffd27b82 */ /* 0x000e220000000000 */
[----:B------:R-:W-:Y:S01]  /*0580*/  HFMA2.MMA R2, -RZ, RZ, 0, 5.9604644775390625e-08 ;  /* 0x00000001ff027435 */ /* 0x000fe200000001ff */
[----:B------:R-:W-:-:S06]  /*0590*/  MOV R89, RZ ;  /* 0x000000ff00597202 */ /* 0x000fcc0000000f00 */
.L_x_1201:
[----:B------:R-:W-:-:S05]  /*05a0*/  MOV R151, 0x4 ;  /* 0x0000000400977802 */ /* 0x000fca0000000f00 */
[----:B------:R-:W-:-:S04]  /*05b0*/  IMAD.WIDE R148, R0, R151, c[0x0][0x1a0] ;  /* 0x0000680000947625 */ /* 0x000fc800078e0297 */
[C---:B------:R-:W-:Y:S01]  /*05c0*/  IMAD.WIDE R150, R0.reuse, R151, c[0x0][0x1a8] ;  /* 0x00006a0000967625 */ /* 0x040fe200078e0297 */
[----:B-----5:R1:W5:Y:S04]  /*05d0*/  LDG.E R152, [R148.64] ;  /* 0x0000000494987981 */ /* 0x020368000c1e1900 */
[----:B------:R1:W5:Y:S01]  /*05e0*/  LDG.E R3, [R150.64] ;  /* 0x0000000496037981 */ /* 0x000362000c1e1900 */
[----:B------:R-:W-:Y:S01]  /*05f0*/  IMAD R153, R0, c[0x0][0x168], RZ ;  /* 0x00005a0000997a24 */ /* 0x000fe200078e02ff */
[----:B------:R-:W-:Y:S01]  /*0600*/  BSSY B0, `(.L_x_1175) ;  /* 0x0000051000007945 */ /* 0x000fe20003800000 */
[----:B------:R-:W-:-:S03]  /*0610*/  MOV R155, RZ ;  /* 0x000000ff009b7202 */ /* 0x000fc60000000f00 */
[----:B------:R-:W-:-:S04]  /*0620*/  SHF.R.S32.HI R154, RZ, 0x1f, R153 ;  /* 0x0000001fff9a7819 */ /* 0x000fc80000011499 */
[----:B------:R-:W-:Y:S02]  /*0630*/  LEA.HI R154, R154, R153, RZ, 0x2 ;  /* 0x000000999a9a7211 */ /* 0x000fe400078f10ff */
[----:B------:R-:W-:-:S04]  /*0640*/  LOP3.LUT R153, R209, 0xff, RZ, 0xc0, !PT ;  /* 0x000000ffd1997812 */ /* 0x000fc800078ec0ff */
[----:B------:R-:W-:Y:S02]  /*0650*/  LEA.HI.SX32 R164, R154, R153, 0x1e ;  /* 0x000000999aa47211 */ /* 0x000fe400078ff2ff */
[----:B------:R-:W-:Y:S02]  /*0660*/  MOV R153, RZ ;  /* 0x000000ff00997202 */ /* 0x000fe40000000f00 */
[----:B------:R-:W-:Y:S01]  /*0670*/  MOV R154, R164 ;  /* 0x000000a4009a7202 */ /* 0x000fe20000000f00 */
[----:B------:R-:W-:Y:S05]  /*0680*/  @!P2 BRA `(.L_x_1176) ;  /* 0x000004800000a947 */ /* 0x000fea0003800000 */
[----:B-1----:R-:W-:Y:S01]  /*0690*/  HFMA2.MMA R155, -RZ, RZ, 0, 4.76837158203125e-07 ;  /* 0x00000008ff9b7435 */ /* 0x002fe200000001ff */
        /* <DEDUP_REMOVED lines=12> */
[----:B0-----:R-:W-:-:S04]  /*0760*/  ISETP.NE.AND P0, PT, R210, RZ, PT ;  /* 0x000000ffd200720c */ /* 0x001fc80003f05270 */
[----:B-----5:R-:W-:-:S05]  /*0770*/  FSEL R153, R152, RZ, !P0 ;  /* 0x000000ff98997208 */ /* 0x020fca0004000000 */
[C---:B--2---:R-:W-:Y:S02]  /*0780*/  FADD.FTZ R162, -R153.reuse, R150 ;  /* 0x0000009699a27221 */ /* 0x044fe40000010100 */
[C---:B------:R-:W-:Y:S02]  /*0790*/  FADD.FTZ R160, -R153.reuse, R148 ;  /* 0x0000009499a07221 */ /* 0x040fe40000010100 */
[C---:B------:R-:W-:Y:S01]  /*07a0*/  FADD.FTZ R176, -R153.reuse, R151 ;  /* 0x0000009799b07221 */ /* 0x040fe20000010100 */
[----:B---3--:R-:W-:Y:S01]  /*07b0*/  MOV R148, R156 ;  /* 0x0000009c00947202 */ /* 0x008fe20000000f00 */
[----:B------:R-:W-:Y:S01]  /*07c0*/  FADD.FTZ R172, -R153, R149 ;  /* 0x0000009599ac7221 */ /* 0x000fe20000010100 */
[----:B------:R-:W-:Y:S01]  /*07d0*/  SHF.R.U64 R161, R156, 0x10, R157 ;  /* 0x000000109ca17819 */ /* 0x000fe2000000129d */
[C---:B------:R-:W-:Y:S01]  /*07e0*/  FMUL.FTZ R169, R3.reuse, R160 ;  /* 0x000000a003a97220 */ /* 0x040fe20000410000 */
[----:B----4-:R-:W-:Y:S01]  /*07f0*/  MOV R150, R154 ;  /* 0x0000009a00967202 */ /* 0x010fe20000000f00 */
[C---:B------:R-:W-:Y:S01]  /*0800*/  FMUL.FTZ R172, R3.reuse, R172 ;  /* 0x000000ac03ac7220 */ /* 0x040fe20000410000 */
[--C-:B------:R-:W-:Y:S01]  /*0810*/  SHF.R.U64 R156, R154, 0x10, R155.reuse ;  /* 0x000000109a9c7819 */ /* 0x100fe2000000129b */
[C---:B------:R-:W-:Y:S01]  /*0820*/  FMUL.FTZ R173, R3.reuse, R162 ;  /* 0x000000a203ad7220 */ /* 0x040fe20000410000 */
[----:B------:R-:W-:Y:S01]  /*0830*/  MOV R151, R155 ;  /* 0x0000009b00977202 */ /* 0x000fe20000000f00 */
[----:B------:R-:W-:Y:S01]  /*0840*/  FMUL.FTZ R176, R3, R176 ;  /* 0x000000b003b07220 */ /* 0x000fe20000410000 */
[----:B------:R-:W-:-:S02]  /*0850*/  SHF.R.U32.HI R154, RZ, 0x10, R155 ;  /* 0x00000010ff9a7819 */ /* 0x000fc4000001169b */
[----:B------:R-:W-:Y:S02]  /*0860*/  PRMT R155, RZ, 0x5410, R150 ;  /* 0x00005410ff9b7816 */ /* 0x000fe40000000096 */
[----:B------:R-:W-:Y:S02]  /*0870*/  PRMT R153, RZ, 0x5410, R148 ;  /* 0x00005410ff997816 */ /* 0x000fe40000000094 */
[----:B------:R-:W-:Y:S01]  /*0880*/  PRMT R150, RZ, 0x5410, R156 ;  /* 0x00005410ff967816 */ /* 0x000fe2000000009c */
[----:B------:R-:W-:Y:S01]  /*0890*/  FMUL.FTZ R170, R124, R155 ;  /* 0x0000009b7caa7220 */ /* 0x000fe20000410000 */
[----:B------:R-:W-:Y:S01]  /*08a0*/  PRMT R148, RZ, 0x5410, R161 ;  /* 0x00005410ff947816 */ /* 0x000fe200000000a1 */
[----:B------:R-:W-:Y:S01]  /*08b0*/  FADD.FTZ R68, R68, R153 ;  /* 0x0000009944447221 */ /* 0x000fe20000010000 */
[----:B------:R-:W-:Y:S01]  /*08c0*/  MOV R149, R157 ;  /* 0x0000009d00957202 */ /* 0x000fe20000000f00 */
[-C--:B------:R-:W-:Y:S01]  /*08d0*/  FFMA.FTZ R170, R128, R153.reuse, R170 ;  /* 0x0000009980aa7223 */ /* 0x080fe200000100aa */
[----:B------:R-:W-:Y:S01]  /*08e0*/  SHF.R.U32.HI R157, RZ, 0x10, R157 ;  /* 0x00000010ff9d7819 */ /* 0x000fe2000001169d */
[----:B------:R-:W-:Y:S01]  /*08f0*/  FFMA.FTZ R88, R169, R153, R88 ;  /* 0x00000099a9587223 */ /* 0x000fe20000010058 */
        /* <DEDUP_REMOVED lines=28> */
[----:B------:R-:W-:Y:S01]  /*0ac0*/  IADD3 R154, R164, 0x100, RZ ;  /* 0x00000100a49a7810 */ /* 0x000fe20007ffe0ff */
[----:B------:R-:W-:Y:S02]  /*0ad0*/  FADD.FTZ R29, R29, R150 ;  /* 0x000000961d1d7221 */ /* 0x000fe40000010000 */
[----:B------:R-:W-:Y:S02]  /*0ae0*/  FFMA.FTZ R49, R172, R150, R49 ;  /* 0x00000096ac317223 */ /* 0x000fe40000010031 */
[----:B------:R-:W-:-:S02]  /*0af0*/  FADD.FTZ R155, R148, R175 ;  /* 0x000000af949b7221 */ /* 0x000fc40000010000 */
[----:B------:R-:W-:Y:S02]  /*0b00*/  FFMA.FTZ R153, R176, R175, R149 ;  /* 0x000000afb0997223 */ /* 0x000fe40000010095 */
.L_x_1176:
[----:B-1----:R-:W-:Y:S05]  /*0b10*/  BSYNC B0 ;  /* 0x0000000000007941 */ /* 0x002fea0003800000 */
.L_x_1175:
        /* <DEDUP_REMOVED lines=15> */
[----:B0-----:R-:W-:Y:S02]  /*0c10*/  ISETP.NE.AND P0, PT, R210, RZ, PT ;  /* 0x000000ffd200720c */ /* 0x001fe40003f05270 */
[----:B------:R-:W-:Y:S02]  /*0c20*/  IADD3 R154, R154, 0x100, RZ ;  /* 0x000001009a9a7810 */ /* 0x000fe40007ffe0ff */
        /* <DEDUP_REMOVED lines=17> */
[----:B------:R-:W-:Y:S01]  /*0d40*/  MOV R149, R157 ;  /* 0x0000009d00957202 */ /* 0x000fe20000000f00 */
[-C--:B------:R-:W-:Y:S01]  /*0d50*/  FMUL.FTZ R178, R116, R159.reuse ;  /* 0x0000009f74b27220 */ /* 0x080fe20000410000 */
[----:B-1----:R-:W-:Y:S01]  /*0d60*/  SHF.R.U32.HI R160, RZ, 0x10, R157 ;  /* 0x00000010ffa07819 */ /* 0x002fe2000001169d */
[----:B------:R-:W-:Y:S01]  /*0d70*/  FMUL.FTZ R179, R117, R150 ;  /* 0x0000009675b37220 */ /* 0x000fe20000410000 */
[----:B------:R-:W-:Y:S01]  /*0d80*/  PRMT R157, RZ, 0x5410, R148 ;  /* 0x00005410ff9d7816 */ /* 0x000fe20000000094 */
[----:B------:R-:W-:Y:S01]  /*0d90*/  FADD.FTZ R24, R24, R159 ;  /* 0x0000009f18187221 */ /* 0x000fe20000010000 */
[----:B------:R-:W-:Y:S01]  /*0da0*/  PRMT R148, RZ, 0x5410, R163 ;  /* 0x00005410ff947816 */ /* 0x000fe200000000a3 */
[----:B------:R-:W-:Y:S01]  /*0db0*/  FFMA.FTZ R44, R177, R159, R44 ;  /* 0x0000009fb12c7223 */ /* 0x000fe2000001002c */
[----:B------:R-:W-:Y:S01]  /*0dc0*/  PRMT R151, RZ, 0x5410, R151 ;  /* 0x00005410ff977816 */ /* 0x000fe20000000097 */
[----:B------:R-:W-:Y:S01]  /*0dd0*/  FFMA.FTZ R178, R120, R157, R178 ;  /* 0x0000009d78b27223 */ /* 0x000fe200000100b2 */
[----:B------:R-:W-:Y:S01]  /*0de0*/  PRMT R149, RZ, 0x5410, R149 ;  /* 0x00005410ff957816 */ /* 0x000fe20000000095 */
[----:B------:R-:W-:Y:S01]  /*0df0*/  FADD.FTZ R65, R65, R148 ;  /* 0x0000009441417221 */ /* 0x000fe20000010000 */
[----:B------:R-:W-:Y:S01]  /*0e00*/  PRMT R156, RZ, 0x5410, R156 ;  /* 0x00005410ff9c7816 */ /* 0x000fe2000000009c */
[----:B------:R-:W-:-:S02]  /*0e10*/  FFMA.FTZ R179, R121, R148, R179 ;  /* 0x0000009479b37223 */ /* 0x000fc400000100b3 */
[----:B------:R-:W-:Y:S02]  /*0e20*/  FFMA.FTZ R85, R180, R148, R85 ;  /* 0x00000094b4557223 */ /* 0x000fe40000010055 */
[----:B------:R-:W-:Y:S02]  /*0e30*/  FMUL.FTZ R148, R118, R151 ;  /* 0x0000009776947220 */ /* 0x000fe40000410000 */
[----:B------:R-:W-:Y:S02]  /*0e40*/  FMUL.FTZ R183, R119, R156 ;  /* 0x0000009c77b77220 */ /* 0x000fe40000410000 */
[----:B------:R-:W-:Y:S01]  /*0e50*/  FFMA.FTZ R182, R122, R149, R148 ;  /* 0x000000957ab67223 */ /* 0x000fe20000010094 */
[----:B------:R-:W-:Y:S01]  /*0e60*/  PRMT R148, RZ, 0x5410, R160 ;  /* 0x00005410ff947816 */ /* 0x000fe200000000a0 */
[----:B------:R-:W-:Y:S02]  /*0e70*/  FFMA.FTZ R153, R177, R178, R153 ;  /* 0x000000b2b1997223 */ /* 0x000fe40000010099 */
[----:B------:R-:W-:-:S02]  /*0e80*/  FADD.FTZ R66, R66, R149 ;  /* 0x0000009542427221 */ /* 0x000fc40000010000 */
        /* <DEDUP_REMOVED lines=19> */
.L_x_1178:
[----:B------:R-:W-:Y:S05]  /*0fc0*/  BSYNC B0 ;  /* 0x0000000000007941 */ /* 0x000fea0003800000 */
.L_x_1177:
        /* <DEDUP_REMOVED lines=74> */
.L_x_1180:
[----:B------:R-:W-:Y:S05]  /*1470*/  BSYNC B0 ;  /* 0x0000000000007941 */ /* 0x000fea0003800000 */
.L_x_1179:
        /* <DEDUP_REMOVED lines=74> */
.L_x_1182:
[----:B------:R-:W-:Y:S05]  /*1920*/  BSYNC B0 ;  /* 0x0000000000007941 */ /* 0x000fea0003800000 */
.L_x_1181:
        /* <DEDUP_REMOVED lines=18> */
[----:B------:R-:W-:Y:S01]  /*1a50*/  FADD.FTZ R204, -R208, R149 ;  /* 0x00000095d0cc7221 */ /* 0x000fe20000010100 */
[----:B---3--:R-:W-:Y:S02]  /*1a60*/  MOV R154, R156 ;  /* 0x0000009c009a7202 */ /* 0x008fe40000000f00 */
[----:B----4-:R-:W-:Y:S02]  /*1a70*/  MOV R152, R158 ;  /* 0x0000009e00987202 */ /* 0x010fe40000000f00 */
[----:B------:R-:W-:Y:S01]  /*1a80*/  SHF.R.U64 R163, R158, 0x10, R159 ;  /* 0x000000109ea37819 */ /* 0x000fe2000000129f */
[C---:B------:R-:W-:Y:S02]  /*1a90*/  FADD.FTZ R158, -R208.reuse, R150 ;  /* 0x00000096d09e7221 */ /* 0x040fe40000010100 */
[----:B------:R-:W-:Y:S01]  /*1aa0*/  FADD.FTZ R208, -R208, R151 ;  /* 0x00000097d0d07221 */ /* 0x000fe20000010100 */
[----:B------:R-:W-:Y:S01]  /*1ab0*/  PRMT R151, RZ, 0x5410, R152 ;  /* 0x00005410ff977816 */ /* 0x000fe20000000098 */
[----:B------:R-:W-:Y:S01]  /*1ac0*/  FMUL.FTZ R201, R3, R148 ;  /* 0x0000009403c97220 */ /* 0x000fe20000410000 */
[----:B------:R-:W-:-:S02]  /*1ad0*/  SHF.R.U64 R205, R156, 0x10, R157 ;  /* 0x000000109ccd7819 */ /* 0x000fc4000000129d */
[----:B------:R-:W-:Y:S02]  /*1ae0*/  MOV R156, R159 ;  /* 0x0000009f009c7202 */ /* 0x000fe40000000f00 */
[----:B------:R-:W-:Y:S01]  /*1af0*/  PRMT R150, RZ, 0x5410, R163 ;  /* 0x00005410ff967816 */ /* 0x000fe200000000a3 */
[----:B------:R-:W-:Y:S01]  /*1b00*/  FMUL.FTZ R202, R92, R151 ;  /* 0x000000975cca7220 */ /* 0x000fe20000410000 */
[----:B------:R-:W-:Y:S01]  /*1b10*/  PRMT R149, RZ, 0x5410, R154 ;  /* 0x00005410ff957816 */ /* 0x000fe2000000009a */
[----:B------:R-:W-:Y:S01]  /*1b20*/  FADD.FTZ R12, R12, R151 ;  /* 0x000000970c0c7221 */ /* 0x000fe20000010000 */
[----:B------:R-:W-:Y:S01]  /*1b30*/  MOV R162, R157 ;  /* 0x0000009d00a27202 */ /* 0x000fe20000000f00 */
[----:B------:R-:W-:Y:S01]  /*1b40*/  FFMA.FTZ R32, R201, R151, R32 ;  /* 0x00000097c9207223 */ /* 0x000fe20000010020 */
[----:B------:R-:W-:Y:S01]  /*1b50*/  SHF.R.U32.HI R207, RZ, 0x10, R157 ;  /* 0x00000010ffcf7819 */ /* 0x000fe2000001169d */
[----:B------:R-:W-:Y:S01]  /*1b60*/  FMUL.FTZ R203, R93, R150 ;  /* 0x000000965dcb7220 */ /* 0x000fe20000410000 */
[----:B------:R-:W-:Y:S01]  /*1b70*/  PRMT R148, RZ, 0x5410, R205 ;  /* 0x00005410ff947816 */ /* 0x000fe200000000cd */
[----:B------:R-:W-:Y:S01]  /*1b80*/  FMUL.FTZ R204, R3, R204 ;  /* 0x000000cc03cc7220 */ /* 0x000fe20000410000 */
[----:B------:R-:W-:Y:S01]  /*1b90*/  PRMT R151, RZ, 0x5410, R156 ;  /* 0x00005410ff977816 */ /* 0x000fe2000000009c */
[----:B------:R-:W-:Y:S01]  /*1ba0*/  FFMA.FTZ R202, R96, R149, R202 ;  /* 0x0000009560ca7223 */ /* 0x000fe200000100ca */
[----:B------:R-:W-:Y:S01]  /*1bb0*/  SHF.R.U32.HI R157, RZ, 0x10, R159 ;  /* 0x00000010ff9d7819 */ /* 0x000fe2000001169f */
[----:B------:R-:W-:-:S02]  /*1bc0*/  FADD.FTZ R52, R52, R149 ;  /* 0x0000009534347221 */ /* 0x000fc40000010000 */
[----:B------:R-:W-:Y:S01]  /*1bd0*/  FFMA.FTZ R72, R201, R149, R72 ;  /* 0x00000095c9487223 */ /* 0x000fe20000010048 */
        /* <DEDUP_REMOVED lines=8> */
[----:B------:R-:W-:Y:S02]  /*1c60*/  FFMA.FTZ R153, R201, R202, R153 ;  /* 0x000000cac9997223 */ /* 0x000fe40000010099 */
[----:B------:R-:W-:Y:S02]  /*1c70*/  FADD.FTZ R13, R13, R150 ;  /* 0x000000960d0d7221 */ /* 0x000fe40000010000 */
[----:B------:R-:W-:Y:S01]  /*1c80*/  FFMA.FTZ R33, R204, R150, R33 ;  /* 0x00000096cc217223 */ /* 0x000fe20000010021 */
[----:B------:R-:W-:Y:S01]  /*1c90*/  PRMT R150, RZ, 0x5410, R207 ;  /* 0x00005410ff967816 */ /* 0x000fe200000000cf */
[----:B------:R-:W-:Y:S02]  /*1ca0*/  FADD.FTZ R54, R54, R149 ;  /* 0x0000009536367221 */ /* 0x000fe40000010000 */
[----:B------:R-:W-:-:S02]  /*1cb0*/  FFMA.FTZ R206, R98, R149, R206 ;  /* 0x0000009562ce7223 */ /* 0x000fc400000100ce */
        /* <DEDUP_REMOVED lines=16> */
.L_x_1184:
[----:B-1----:R-:W-:Y:S05]  /*1dc0*/  BSYNC B0 ;  /* 0x0000000000007941 */ /* 0x002fea0003800000 */
.L_x_1183:
[----:B------:R-:W-:Y:S02]  /*1dd0*/  LOP3.LUT P1, RZ, R2, 0xff, RZ, 0xc0, !PT ;  /* 0x000000ff02ff7812 */ /* 0x000fe4000782c0ff */
[----:B------:R-:W-:Y:S02]  /*1de0*/  SHF.R.U32.HI R150, RZ, 0x5, R209 ;  /* 0x00000005ff967819 */ /* 0x000fe400000116d1 */
[----:B------:R-:W-:-:S02]  /*1df0*/  LOP3.LUT P0, RZ, R209, 0x1f, RZ, 0xc0, !PT ;  /* 0x0000001fd1ff7812 */ /* 0x000fc4000780c0ff */
[----:B------:R-:W-:-:S07]  /*1e00*/  LOP3.LUT R211, R150, 0x7fffff8, RZ, 0xc0, !PT ;  /* 0x07fffff896d37812 */ /* 0x000fce00078ec0ff */
[----:B------:R-:W-:Y:S01]  /*1e10*/  @!P1 IADD3 R211, R211, 0x8, RZ ;  /* 0x00000008d3d39810 */ /* 0x000fe20007ffe0ff */
[----:B------:R-:W-:Y:S05]  /*1e20*/  BRA.DIV ~URZ, `(.L_x_1185) ;  /* 0x000019927f007947 */ /* 0x000fea000b800000 */
[----:B-----5:R1:W2:Y:S02]  /*1e30*/  SHFL.DOWN PT, R152, R155, 0x10, 0x1f ;  /* 0x0a001f009b987f89 */ /* 0x0202a400000e0000 */
.L_x_1210:
[----:B------:R-:W-:Y:S05]  /*1e40*/  BRA.DIV ~URZ, `(.L_x_1186) ;  /* 0x000019f27f007947 */ /* 0x000fea000b800000 */
[----:B------:R-:W3:Y:S01]  /*1e50*/  SHFL.DOWN PT, R148, R153, 0x10, 0x1f ;  /* 0x0a001f0099947f89 */ /* 0x000ee200000e0000 */
[----:B--2---:R-:W-:-:S05]  /*1e60*/  FADD.FTZ R156, R152, R155 ;  /* 0x0000009b989c7221 */ /* 0x004fca0000010000 */
[----:B------:R-:W2:Y:S01]  /*1e70*/  SHFL.DOWN PT, R149, R156, 0x8, 0x1f ;  /* 0x09001f009c957f89 */ /* 0x000ea200000e0000 */
[----:B---3--:R-:W-:-:S05]  /*1e80*/  FADD.FTZ R148, R148, R153 ;  /* 0x0000009994947221 */ /* 0x008fca0000010000 */
        /* <DEDUP_REMOVED lines=8> */
[----:B-1----:R-:W1:Y:S01]  /*1f10*/  SHFL.DOWN PT, R155, R154, 0x2, 0x1f ;  /* 0x08401f009a9b7f89 */ /* 0x002e6200000e0000 */
[----:B--2---:R-:W-:-:S05]  /*1f20*/  FADD.FTZ R153, R152, R153 ;  /* 0x0000009998997221 */ /* 0x004fca0000010000 */
[----:B------:R2:W3:Y:S01]  /*1f30*/  SHFL.DOWN PT, R212, R153, 0x1, 0x1f ;  /* 0x08201f0099d47f89 */ /* 0x0004e200000e0000 */
[----:B-1----:R-:W-:-:S05]  /*1f40*/  FADD.FTZ R155, R154, R155 ;  /* 0x0000009b9a9b7221 */ /* 0x002fca0000010000 */
[----:B------:R2:W1:Y:S02]  /*1f50*/  SHFL.DOWN PT, R148, R155, 0x1, 0x1f ;  /* 0x08201f009b947f89 */ /* 0x00046400000e0000 */
.L_x_1211:
[----:B------:R-:W-:Y:S01]  /*1f60*/  @!P0 LOP3.LUT R150, R150, 0x7, RZ, 0xc0, !PT ;  /* 0x0000000796968812 */ /* 0x000fe200078ec0ff */
[----:B---3--:R-:W-:Y:S01]  /*1f70*/  FADD.FTZ R212, R212, R153 ;  /* 0x00000099d4d47221 */ /* 0x008fe20000010000 */
[----:B------:R-:W-:Y:S01]  /*1f80*/  WARPSYNC 0xffffffff ;  /* 0xffffffff00007948 */ /* 0x000fe20003800000 */
[----:B-1----:R-:W-:Y:S01]  /*1f90*/  FADD.FTZ R213, R148, R155 ;  /* 0x0000009b94d57221 */ /* 0x002fe20000010000 */
[----:B------:R-:W-:Y:S01]  /*1fa0*/  @!P0 IADD3 R214, R211, R150, RZ ;  /* 0x00000096d3d68210 */ /* 0x000fe20007ffe0ff */
[----:B------:R-:W-:Y:S04]  /*1fb0*/  BSSY B0, `(.L_x_1187) ;  /* 0x0000052000007945 */ /* 0x000fe80003800000 */
[----:B------:R-:W-:Y:S04]  /*1fc0*/  @!P0 STS.64 [R214.X8+0x5000], R212 ;  /* 0x005000d4d6008388 */ /* 0x000fe80000008a00 */
[----:B------:R-:W-:Y:S01]  /*1fd0*/  BAR.SYNC.DEFER_BLOCKING 0x0 ;  /* 0x0000000000007b1d */ /* 0x000fe20000010000 */
[----:B0-----:R-:W-:-:S05]  /*1fe0*/  ISETP.NE.AND P0, PT, R210, RZ, PT ;  /* 0x000000ffd200720c */ /* 0x001fca0003f05270 */
[----:B------:R-:W0:Y:S04]  /*1ff0*/  LDS.128 R148, [R211.X8+0x5000] ;  /* 0x00500000d3947984 */ /* 0x000e280000008c00 */
[----:B--2---:R-:W1:Y:S04]  /*2000*/  LDS.128 R152, [R211.X8+0x5010] ;  /* 0x00501000d3987984 */ /* 0x004e680000008c00 */
        /* <DEDUP_REMOVED lines=33> */
[----:B------:R-:W-:Y:S02]  /*2220*/  FADD.FTZ R152, R175, -R152 ;  /* 0x80000098af987221 */ /* 0x000fe40000010000 */
[----:B------:R-:W-:Y:S02]  /*2230*/  FFMA.FTZ R149, R169, R154, R155 ;  /* 0x0000009aa9957223 */ /* 0x000fe4000001009b */
[C---:B------:R-:W-:Y:S02]  /*2240*/  FMUL.FTZ R151, R3.reuse, R148 ;  /* 0x0000009403977220 */ /* 0x040fe40000410000 */
[----:B------:R-:W-:Y:S01]  /*2250*/  FMUL.FTZ R152, R3, R152 ;  /* 0x0000009803987220 */ /* 0x000fe20000410000 */
[----:B------:R-:W-:Y:S01]  /*2260*/  @P0 MOV R159, 0x10 ;  /* 0x00000010009f0802 */ /* 0x000fe20000000f00 */
[----:B------:R-:W-:-:S02]  /*2270*/  FADD.FTZ R148, R170, -R149 ;  /* 0x80000095aa947221 */ /* 0x000fc40000010000 */
[----:B------:R-:W-:Y:S02]  /*2280*/  @P1 FADD.FTZ R150, R9, R150 ;  /* 0x0000009609961221 */ /* 0x000fe40000010000 */
[----:B------:R-:W-:Y:S02]  /*2290*/  @P1 FADD.FTZ R152, R11, R152 ;  /* 0x000000980b981221 */ /* 0x000fe40000010000 */
[----:B------:R-:W-:Y:S01]  /*22a0*/  FMUL.FTZ R149, R3, R148 ;  /* 0x0000009403957220 */ /* 0x000fe20000410000 */
[----:B------:R-:W0:Y:S01]  /*22b0*/  F2F.BF16.F32 R160, R150 ;  /* 0x0000009600a07304 */ /* 0x000e220000202000 */
[----:B------:R-:W-:Y:S01]  /*22c0*/  @P1 FADD.FTZ R151, R10, R151 ;  /* 0x000000970a971221 */ /* 0x000fe20000010000 */
[----:B------:R-:W-:Y:S01]  /*22d0*/  SEL R145, R150, R145, P0 ;  /* 0x0000009196917207 */ /* 0x000fe20000000000 */
[----:B------:R-:W-:Y:S01]  /*22e0*/  @P1 FADD.FTZ R149, R8, R149 ;  /* 0x0000009508951221 */ /* 0x000fe20000010000 */
[----:B------:R-:W-:Y:S02]  /*22f0*/  SEL R147, R152, R147, P0 ;  /* 0x0000009398937207 */ /* 0x000fe40000000000 */
[----:B------:R-:W-:-:S02]  /*2300*/  SEL R146, R151, R146, P0 ;  /* 0x0000009297927207 */ /* 0x000fc40000000000 */
[----:B------:R-:W1:Y:S01]  /*2310*/  F2F.BF16.F32 R158, R152 ;  /* 0x00000098009e7304 */ /* 0x000e620000202000 */
[----:B------:R-:W-:Y:S02]  /*2320*/  SEL R144, R149, R144, P0 ;  /* 0x0000009095907207 */ /* 0x000fe40000000000 */
[----:B------:R-:W-:-:S04]  /*2330*/  ISETP.NE.U32.AND P1, PT, RZ, c[0x0][0x250], PT ;  /* 0x00009400ff007a0c */ /* 0x000fc80003f25070 */
[----:B------:R-:W-:Y:S01]  /*2340*/  ISETP.NE.AND.EX P1, PT, RZ, c[0x0][0x254], PT, P1 ;  /* 0x00009500ff007a0c */ /* 0x000fe20003f25310 */
        /* <DEDUP_REMOVED lines=23> */
.L_x_1189:
[----:B------:R-:W-:Y:S02]  /*24c0*/  IADD3 R164, R164, 0x100, RZ ;  /* 0x00000100a4a47810 */ /* 0x000fe40007ffe0ff */
.L_x_1188:
[----:B------:R-:W-:Y:S05]  /*24d0*/  BSYNC B0 ;  /* 0x0000000000007941 */ /* 0x000fea0003800000 */
.L_x_1187:
        /* <DEDUP_REMOVED lines=55> */
.L_x_1192:
[----:B------:R-:W-:Y:S02]  /*2850*/  IADD3 R164, R164, 0x100, RZ ;  /* 0x00000100a4a47810 */ /* 0x000fe40007ffe0ff */
.L_x_1191:
[----:B------:R-:W-:Y:S05]  /*2860*/  BSYNC B0 ;  /* 0x0000000000007941 */ /* 0x000fea0003800000 */
.L_x_1190:
        /* <DEDUP_REMOVED lines=55> */
.L_x_1195:
[----:B------:R-:W-:Y:S02]  /*2be0*/  IADD3 R164, R164, 0x100, RZ ;  /* 0x00000100a4a47810 */ /* 0x000fe40007ffe0ff */
.L_x_1194:
[----:B------:R-:W-:Y:S05]  /*2bf0*/  BSYNC B0 ;  /* 0x0000000000007941 */ /* 0x000fea0003800000 */
.L_x_1193:
        /* <DEDUP_REMOVED lines=55> */
.L_x_1198:
[----:B------:R-:W-:Y:S02]  /*2f70*/  IADD3 R164, R164, 0x100, RZ ;  /* 0x00000100a4a47810 */ /* 0x000fe40007ffe0ff */
.L_x_1197:
[----:B------:R-:W-:Y:S05]  /*2f80*/  BSYNC B0 ;  /* 0x0000000000007941 */ /* 0x000fea0003800000 */
.L_x_1196:
        /* <DEDUP_REMOVED lines=16> */
[----:B------:R-:W-:Y:S02]  /*3090*/  FMUL.FTZ R152, R3, R152 ;  /* 0x0000009803987220 */ /* 0x000fe40000410000 */
        /* <DEDUP_REMOVED lines=14> */
[----:B------:R2:W3:Y:S01]  /*3180*/  F2F.BF16.F32 R154, R149 ;  /* 0x00000095009a7304 */ /* 0x0004e20000202000 */
[----:B0-----:R-:W-:-:S07]  /*3190*/  IMAD.WIDE.U32 R150, R158, 0x10000, RZ ;  /* 0x000100009e967825 */ /* 0x001fce00078e00ff */
[----:B------:R-:W0:Y:S01]  /*31a0*/  F2F.BF16.F32 R155, R3 ;  /* 0x00000003009b7304 */ /* 0x000e220000202000 */
[----:B--2---:R-:W-:Y:S02]  /*31b0*/  @P1 MOV R149, 0x10 ;  /* 0x0000001000951802 */ /* 0x004fe40000000f00 */
[----:B-1----:R-:W-:Y:S02]  /*31c0*/  SHF.L.U32 R153, R156, 0x10, RZ ;  /* 0x000000109c997819 */ /* 0x002fe400000006ff */
[----:B------:R-:W-:Y:S01]  /*31d0*/  @P0 PRMT R166, R158, 0x7610, R166 ;  /* 0x000076109ea60816 */ /* 0x000fe200000000a6 */
[----:B------:R-:W-:Y:S01]  /*31e0*/  @P1 IMAD.WIDE.U32 R148, R164, R149, c[0x0][0x258] ;  /* 0x00009600a4941625 */ /* 0x000fe200078e0095 */
[----:B------:R-:W-:Y:S02]  /*31f0*/  @P0 PRMT R168, R156, 0x7610, R168 ;  /* 0x000076109ca80816 */ /* 0x000fe400000000a8 */
[----:B---3--:R-:W-:Y:S01]  /*3200*/  LOP3.LUT R151, R151, R153, R154, 0xfe, !PT ;  /* 0x0000009997977212 */ /* 0x008fe200078efe9a */
[----:B------:R-:W-:Y:S01]  /*3210*/  IMAD.WIDE.U32 R152, R164, R157, c[0x0][0x248] ;  /* 0x00009200a4987625 */ /* 0x000fe200078e009d */
[----:B------:R1:W-:Y:S01]  /*3220*/  @P1 STG.E.128 [R148.64], R144 ;  /* 0x0000009094001986 */ /* 0x0003e2000c101d04 */
[----:B------:R-:W-:-:S02]  /*3230*/  @P0 PRMT R167, R154, 0x7610, R167 ;  /* 0x000076109aa70816 */ /* 0x000fc400000000a7 */
[----:B0-----:R-:W-:Y:S02]  /*3240*/  LOP3.LUT R150, R150, R155, RZ, 0xfc, !PT ;  /* 0x0000009b96967212 */ /* 0x001fe400078efcff */
[----:B------:R-:W-:-:S03]  /*3250*/  @P0 PRMT R165, R155, 0x7610, R165 ;  /* 0x000076109ba50816 */ /* 0x000fc600000000a5 */
[----:B------:R1:W-:Y:S01]  /*3260*/  STG.E.64 [R152.64], R150 ;  /* 0x0000009698007986 */ /* 0x0003e2000c101b04 */
        /* <DEDUP_REMOVED lines=9> */
.L_x_1200:
[----:B------:R-:W-:Y:S05]  /*3300*/  BSYNC B0 ;  /* 0x0000000000007941 */ /* 0x000fea0003800000 */
.L_x_1199:
[----:B------:R-:W-:Y:S02]  /*3310*/  IADD3 R0, R0, c[0x0][0x160], RZ ;  /* 0x0000580000007a10 */ /* 0x000fe40007ffe0ff */
[----:B------:R-:W-:Y:S02]  /*3320*/  LOP3.LUT P1, RZ, R2, 0xff, RZ, 0xc0, !PT ;  /* 0x000000ff02ff7812 */ /* 0x000fe4000782c0ff */
[----:B------:R-:W-:Y:S02]  /*3330*/  ISETP.GE.AND P0, PT, R0, c[0x0][0x164], PT ;  /* 0x0000590000007a0c */ /* 0x000fe40003f06270 */
[----:B------:R-:W-:-:S11]  /*3340*/  SEL R2, RZ, 0x1, P1 ;  /* 0x00000001ff027807 */ /* 0x000fd60000800000 */
[----:B01----:R-:W-:Y:S01]  /*3350*/  @P0 CALL.REL.NOINC `(.L_x_1174) ;  /* 0x0000001000000944 */ /* 0x003fe20003c00000 */
[----:B------:R-:W-:Y:S05]  /*3360*/  BRA `(.L_x_1201) ;  /* 0xffffd23000007947 */ /* 0x000fea000383ffff */
.L_x_1174:
[----:B------:R-:W0:Y:S01]  /*3370*/  S2UR UR6, SR_CTAID.X ;  /* 0x00000000000679c3 */ /* 0x000e220000002500 */
[----:B------:R-:W0:Y:S01]  /*3380*/  S2R R2, SR_TID.X ;  /* 0x0000000000027919 */ /* 0x000e220000002100 */
[----:B------:R-:W-:Y:S01]  /*3390*/  BSSY B0, `(.L_x_1202) ;  /* 0x0000010000007945 */ /* 0x000fe20003800000 */
[C---:B0-----:R-:W-:Y:S02]  /*33a0*/  LEA.HI R0, R2.reuse, UR6, RZ, 0x18 ;  /* 0x0000000602007c11 */ /* 0x041fe4000f8fc0ff */
[----:B------:R-:W-:-:S03]  /*33b0*/  LOP3.LUT R3, R2, 0xff, RZ, 0xc0, !PT ;  /* 0x000000ff02037812 */ /* 0x000fc600078ec0ff */
[----:B------:R-:W-:-:S05]  /*33c0*/  IMAD R0, R0, c[0x0][0x168], RZ ;  /* 0x00005a0000007a24 */ /* 0x000fca00078e02ff */
[----:B------:R-:W-:Y:S01]  /*33d0*/  LEA.HI R0, R0, R3, RZ, 0x1e ;  /* 0x0000000300007211 */ /* 0x000fe200078ff0ff */
[----:B------:R-:W-:Y:S05]  /*33e0*/  @!P2 BRA `(.L_x_1203) ;  /* 0x000000a00000a947 */ /* 0x000fea0003800000 */
[----:B------:R-:W-:-:S05]  /*33f0*/  MOV R9, 0x10 ;  /* 0x0000001000097802 */ /* 0x000fca0000000f00 */
        /* <DEDUP_REMOVED lines=9> */
.L_x_1203:
[----:B------:R-:W-:Y:S05]  /*3490*/  BSYNC B0 ;  /* 0x0000000000007941 */ /* 0x000fea0003800000 */
.L_x_1202:
        /* <DEDUP_REMOVED lines=12> */
.L_x_1205:
[----:B------:R-:W-:Y:S05]  /*3560*/  BSYNC B0 ;  /* 0x0000000000007941 */ /* 0x000fea0003800000 */
.L_x_1204:
[----:B------:R-:W-:Y:S01]  /*3570*/  BSSY B0, `(.L_x_1206) ;  /* 0x000000c000007945 */ /* 0x000fe20003800000 */
[----:B------:R-:W-:Y:S05]  /*3580*/  @!P4 BRA `(.L_x_1207) ;  /* 0x000000a00000c947 */ /* 0x000fea0003800000 */
[----:B0-----:R-:W-:-:S05]  /*3590*/  MOV R9, 0x10 ;  /* 0x0000001000097802 */ /* 0x001fca0000000f00 */
        /* <DEDUP_REMOVED lines=9> */
.L_x_1207:
[----:B------:R-:W-:Y:S05]  /*3630*/  BSYNC B0 ;  /* 0x0000000000007941 */ /* 0x000fea0003800000 */
.L_x_1206:
        /* <DEDUP_REMOVED lines=12> */
.L_x_1209:
[----:B------:R-:W-:Y:S05]  /*3700*/  BSYNC B0 ;  /* 0x0000000000007941 */ /* 0x000fea0003800000 */
.L_x_1208:
        /* <DEDUP_REMOVED lines=11> */
.L_x_1185:
[----:B------:R-:W-:Y:S01]  /*37c0*/  HFMA2.MMA R157, -RZ, RZ, 0, 9.5367431640625e-07 ;  /* 0x00000010ff9d7435 */ /* 0x000fe200000001ff */
[----:B------:R-:W-:-:S02]  /*37d0*/  MOV R154, R155 ;  /* 0x0000009b009a7202 */ /* 0x000fc40000000f00 */
[----:B------:R-:W-:Y:S02]  /*37e0*/  MOV R156, 0x1f ;  /* 0x0000001f009c7802 */ /* 0x000fe40000000f00 */
[----:B------:R-:W-:Y:S02]  /*37f0*/  MOV R159, 0xffffffff ;  /* 0xffffffff009f7802 */ /* 0x000fe40000000f00 */
[----:B------:R-:W-:Y:S02]  /*3800*/  MOV R148, 0x3820 ;  /* 0x0000382000947802 */ /* 0x000fe40000000f00 */
[----:B0----5:R-:W-:Y:S05]  /*3810*/  CALL.REL.NOINC `($__internal_48_$__cuda_sm70_shflsync_down_p) ;  /* 0x0000046000007944 */ /* 0x021fea0003c00000 */
[----:B-1----:R-:W-:Y:S01]  /*3820*/  MOV R152, R154 ;  /* 0x0000009a00987202 */ /* 0x002fe20000000f00 */
[----:B0-----:R-:W-:Y:S05]  /*3830*/  BRA `(.L_x_1210) ;  /* 0xffffe60000007947 */ /* 0x001fea000383ffff */
.L_x_1186:
[----:B------:R-:W-:Y:S01]  /*3840*/  HFMA2.MMA R157, -RZ, RZ, 0, 9.5367431640625e-07 ;  /* 0x00000010ff9d7435 */ /* 0x000fe200000001ff */
[----:B------:R-:W-:Y:S02]  /*3850*/  MOV R154, R153 ;  /* 0x00000099009a7202 */ /* 0x000fe40000000f00 */
[----:B------:R-:W-:Y:S02]  /*3860*/  MOV R156, 0x1f ;  /* 0x0000001f009c7802 */ /* 0x000fe40000000f00 */
[----:B------:R-:W-:-:S02]  /*3870*/  MOV R159, 0xffffffff ;  /* 0xffffffff009f7802 */ /* 0x000fc40000000f00 */
[----:B------:R-:W-:Y:S02]  /*3880*/  MOV R148, 0x38a0 ;  /* 0x000038a000947802 */ /* 0x000fe40000000f00 */
[----:B012---:R-:W-:Y:S05]  /*3890*/  CALL.REL.NOINC `($__internal_48_$__cuda_sm70_shflsync_down_p) ;  /* 0x000003e000007944 */ /* 0x007fea0003c00000 */
[----:B------:R-:W-:Y:S01]  /*38a0*/  FADD.FTZ R152, R152, R155 ;  /* 0x0000009b98987221 */ /* 0x000fe20000010000 */
[----:B0-----:R-:W-:Y:S01]  /*38b0*/  HFMA2.MMA R157, -RZ, RZ, 0, 4.76837158203125e-07 ;  /* 0x00000008ff9d7435 */ /* 0x001fe200000001ff */
[----:B-1----:R-:W-:Y:S01]  /*38c0*/  FADD.FTZ R153, R153, R154 ;  /* 0x0000009a99997221 */ /* 0x002fe20000010000 */
[----:B------:R-:W-:Y:S02]  /*38d0*/  MOV R156, 0x1f ;  /* 0x0000001f009c7802 */ /* 0x000fe40000000f00 */
[----:B------:R-:W-:Y:S02]  /*38e0*/  MOV R159, 0xffffffff ;  /* 0xffffffff009f7802 */ /* 0x000fe40000000f00 */
[----:B------:R-:W-:Y:S02]  /*38f0*/  MOV R154, R152 ;  /* 0x00000098009a7202 */ /* 0x000fe40000000f00 */
[----:B------:R-:W-:Y:S02]  /*3900*/  MOV R148, 0x3920 ;  /* 0x0000392000947802 */ /* 0x000fe40000000f00 */
[----:B------:R-:W-:Y:S05]  /*3910*/  CALL.REL.NOINC `($__internal_48_$__cuda_sm70_shflsync_down_p) ;  /* 0x0000036000007944 */ /* 0x000fea0003c00000 */
[----:B0-----:R-:W-:Y:S01]  /*3920*/  HFMA2.MMA R157, -RZ, RZ, 0, 4.76837158203125e-07 ;  /* 0x00000008ff9d7435 */ /* 0x001fe200000001ff */
[----:B-1----:R-:W-:-:S02]  /*3930*/  MOV R151, R154 ;  /* 0x0000009a00977202 */ /* 0x002fc40000000f00 */
[----:B------:R-:W-:Y:S02]  /*3940*/  MOV R154, R153 ;  /* 0x00000099009a7202 */ /* 0x000fe40000000f00 */
[----:B------:R-:W-:Y:S02]  /*3950*/  MOV R156, 0x1f ;  /* 0x0000001f009c7802 */ /* 0x000fe40000000f00 */
[----:B------:R-:W-:Y:S02]  /*3960*/  MOV R159, 0xffffffff ;  /* 0xffffffff009f7802 */ /* 0x000fe40000000f00 */
[----:B------:R-:W-:Y:S02]  /*3970*/  MOV R148, 0x3990 ;  /* 0x0000399000947802 */ /* 0x000fe40000000f00 */
[----:B------:R-:W-:Y:S05]  /*3980*/  CALL.REL.NOINC `($__internal_48_$__cuda_sm70_shflsync_down_p) ;  /* 0x000002f000007944 */ /* 0x000fea0003c00000 */
[----:B------:R-:W-:Y:S01]  /*3990*/  FADD.FTZ R152, R151, R152 ;  /* 0x0000009897987221 */ /* 0x000fe20000010000 */
[----:B0-----:R-:W-:Y:S01]  /*39a0*/  HFMA2.MMA R157, -RZ, RZ, 0, 2.384185791015625e-07 ;  /* 0x00000004ff9d7435 */ /* 0x001fe200000001ff */
[----:B-1----:R-:W-:Y:S01]  /*39b0*/  FADD.FTZ R153, R153, R154 ;  /* 0x0000009a99997221 */ /* 0x002fe20000010000 */
[----:B------:R-:W-:Y:S02]  /*39c0*/  MOV R156, 0x1f ;  /* 0x0000001f009c7802 */ /* 0x000fe40000000f00 */
[----:B------:R-:W-:-:S02]  /*39d0*/  MOV R159, 0xffffffff ;  /* 0xffffffff009f7802 */ /* 0x000fc40000000f00 */
[----:B------:R-:W-:Y:S02]  /*39e0*/  MOV R154, R152 ;  /* 0x00000098009a7202 */ /* 0x000fe40000000f00 */
[----:B------:R-:W-:Y:S02]  /*39f0*/  MOV R148, 0x3a10 ;  /* 0x00003a1000947802 */ /* 0x000fe40000000f00 */
[----:B------:R-:W-:Y:S05]  /*3a00*/  CALL.REL.NOINC `($__internal_48_$__cuda_sm70_shflsync_down_p) ;  /* 0x0000027000007944 */ /* 0x000fea0003c00000 */
[----:B0-----:R-:W-:Y:S01]  /*3a10*/  HFMA2.MMA R157, -RZ, RZ, 0, 2.384185791015625e-07 ;  /* 0x00000004ff9d7435 */ /* 0x001fe200000001ff */
[----:B-1----:R-:W-:Y:S02]  /*3a20*/  MOV R151, R154 ;  /* 0x0000009a00977202 */ /* 0x002fe40000000f00 */
[----:B------:R-:W-:Y:S02]  /*3a30*/  MOV R154, R153 ;  /* 0x00000099009a7202 */ /* 0x000fe40000000f00 */
[----:B------:R-:W-:Y:S02]  /*3a40*/  MOV R156, 0x1f ;  /* 0x0000001f009c7802 */ /* 0x000fe40000000f00 */
[----:B------:R-:W-:Y:S02]  /*3a50*/  MOV R159, 0xffffffff ;  /* 0xffffffff009f7802 */ /* 0x000fe40000000f00 */
[----:B------:R-:W-:-:S02]  /*3a60*/  MOV R148, 0x3a80 ;  /* 0x00003a8000947802 */ /* 0x000fc40000000f00 */
[----:B------:R-:W-:Y:S05]  /*3a70*/  CALL.REL.NOINC `($__internal_48_$__cuda_sm70_shflsync_down_p) ;  /* 0x0000020000007944 */ /* 0x000fea0003c00000 */
[----:B------:R-:W-:Y:S01]  /*3a80*/  FADD.FTZ R152, R151, R152 ;  /* 0x0000009897987221 */ /* 0x000fe20000010000 */
[----:B0-----:R-:W-:Y:S01]  /*3a90*/  HFMA2.MMA R157, -RZ, RZ, 0, 1.1920928955078125e-07 ;  /* 0x00000002ff9d7435 */ /* 0x001fe200000001ff */
[----:B-1----:R-:W-:Y:S01]  /*3aa0*/  FADD.FTZ R155, R153, R154 ;  /* 0x0000009a999b7221 */ /* 0x002fe20000010000 */
[----:B------:R-:W-:-:S02]  /*3ab0*/  MOV R156, 0x1f ;  /* 0x0000001f009c7802 */ /* 0x000fc40000000f00 */
[----:B------:R-:W-:Y:S02]  /*3ac0*/  MOV R159, 0xffffffff ;  /* 0xffffffff009f7802 */ /* 0x000fe40000000f00 */
[----:B------:R-:W-:Y:S02]  /*3ad0*/  MOV R154, R152 ;  /* 0x00000098009a7202 */ /* 0x000fe40000000f00 */
[----:B------:R-:W-:Y:S02]  /*3ae0*/  MOV R148, 0x3b00 ;  /* 0x00003b0000947802 */ /* 0x000fe40000000f00 */
[----:B------:R-:W-:Y:S05]  /*3af0*/  CALL.REL.NOINC `($__internal_48_$__cuda_sm70_shflsync_down_p) ;  /* 0x0000018000007944 */ /* 0x000fea0003c00000 */
[----:B0-----:R-:W-:Y:S01]  /*3b00*/  HFMA2.MMA R157, -RZ, RZ, 0, 1.1920928955078125e-07 ;  /* 0x00000002ff9d7435 */ /* 0x001fe200000001ff */
[----:B-1----:R-:W-:Y:S02]  /*3b10*/  MOV R151, R154 ;  /* 0x0000009a00977202 */ /* 0x002fe40000000f00 */
[----:B------:R-:W-:Y:S02]  /*3b20*/  MOV R154, R155 ;  /* 0x0000009b009a7202 */ /* 0x000fe40000000f00 */
[----:B------:R-:W-:Y:S02]  /*3b30*/  MOV R156, 0x1f ;  /* 0x0000001f009c7802 */ /* 0x000fe40000000f00 */
[----:B------:R-:W-:-:S02]  /*3b40*/  MOV R159, 0xffffffff ;  /* 0xffffffff009f7802 */ /* 0x000fc40000000f00 */
[----:B------:R-:W-:Y:S02]  /*3b50*/  MOV R148, 0x3b70 ;  /* 0x00003b7000947802 */ /* 0x000fe40000000f00 */
[----:B------:R-:W-:Y:S05]  /*3b60*/  CALL.REL.NOINC `($__internal_48_$__cuda_sm70_shflsync_down_p) ;  /* 0x0000011000007944 */ /* 0x000fea0003c00000 */
[----:B------:R-:W-:Y:S01]  /*3b70*/  FADD.FTZ R153, R151, R152 ;  /* 0x0000009897997221 */ /* 0x000fe20000010000 */
[----:B0-----:R-:W-:Y:S01]  /*3b80*/  HFMA2.MMA R157, -RZ, RZ, 0, 5.9604644775390625e-08 ;  /* 0x00000001ff9d7435 */ /* 0x001fe200000001ff */
[----:B-1----:R-:W-:Y:S01]  /*3b90*/  FADD.FTZ R155, R155, R154 ;  /* 0x0000009a9b9b7221 */ /* 0x002fe20000010000 */
[----:B------:R-:W-:Y:S02]  /*3ba0*/  MOV R156, 0x1f ;  /* 0x0000001f009c7802 */ /* 0x000fe40000000f00 */
[----:B------:R-:W-:Y:S02]  /*3bb0*/  MOV R159, 0xffffffff ;  /* 0xffffffff009f7802 */ /* 0x000fe40000000f00 */
[----:B------:R-:W-:Y:S02]  /*3bc0*/  MOV R154, R153 ;  /* 0x00000099009a7202 */ /* 0x000fe40000000f00 */
[----:B------:R-:W-:Y:S02]  /*3bd0*/  MOV R148, 0x3bf0 ;  /* 0x00003bf000947802 */ /* 0x000fe40000000f00 */
[----:B------:R-:W-:Y:S05]  /*3be0*/  CALL.REL.NOINC `($__internal_48_$__cuda_sm70_shflsync_down_p) ;  /* 0x0000009000007944 */ /* 0x000fea0003c00000 */
[----:B0-----:R-:W-:Y:S01]  /*3bf0*/  HFMA2.MMA R157, -RZ, RZ, 0, 5.9604644775390625e-08 ;  /* 0x00000001ff9d7435 */ /* 0x001fe200000001ff */
[----:B-1----:R-:W-:-:S02]  /*3c00*/  MOV R212, R154 ;  /* 0x0000009a00d47202 */ /* 0x002fc40000000f00 */
[----:B------:R-:W-:Y:S02]  /*3c10*/  MOV R154, R155 ;  /* 0x0000009b009a7202 */ /* 0x000fe40000000f00 */
[----:B------:R-:W-:Y:S02]  /*3c20*/  MOV R156, 0x1f ;  /* 0x0000001f009c7802 */ /* 0x000fe40000000f00 */
[----:B------:R-:W-:Y:S02]  /*3c30*/  MOV R159, 0xffffffff ;  /* 0xffffffff009f7802 */ /* 0x000fe40000000f00 */
[----:B------:R-:W-:Y:S02]  /*3c40*/  MOV R148, 0x3c60 ;  /* 0x00003c6000947802 */ /* 0x000fe40000000f00 */
[----:B------:R-:W-:Y:S05]  /*3c50*/  CALL.REL.NOINC `($__internal_48_$__cuda_sm70_shflsync_down_p) ;  /* 0x0000002000007944 */ /* 0x000fea0003c00000 */
[----:B-1----:R-:W-:Y:S01]  /*3c60*/  MOV R148, R154 ;  /* 0x0000009a00947202 */ /* 0x002fe20000000f00 */
[----:B0-----:R-:W-:Y:S05]  /*3c70*/  BRA `(.L_x_1211) ;  /* 0xffffe2e000007947 */ /* 0x001fea000383ffff */
        .weak           $__internal_48_$__cuda_sm70_shflsync_down_p
        .type           $__internal_48_$__cuda_sm70_shflsync_down_p,@function
        .size           $__internal_48_$__cuda_sm70_shflsync_down_p,(.L_x_2795 - $__internal_48_$__cuda_sm70_shflsync_down_p)
$__internal_48_$__cuda_sm70_shflsync_down_p:
[----:B------:R-:W-:Y:S01]  /*3c80*/  HFMA2.MMA R149, -RZ, RZ, 0, 0 ;  /* 0x00000000ff957435 */ /* 0x000fe200000001ff */
[----:B------:R-:W-:Y:S04]  /*3c90*/  WARPSYNC R159 ;  /* 0x0000009f00007348 */ /* 0x000fe80003800000 */
[----:B------:R0:W1:Y:S01]  /*3ca0*/  SHFL.DOWN PT, R154, R154, R157, R156 ;  /* 0x0800009d9a9a7389 */ /* 0x00006200000e009c */
[----:B------:R-:W-:Y:S05]  /*3cb0*/  RET.REL.NODEC R148 `(_ZN10layer_norm31ln_parallel_residual_bwd_kernelINS_13Kernel_traitsIf13__nv_bfloat16fS2_fjLj5120ELj1ELj1ELj8ELj8ENS_18Kernel_traits_baseILj5120EfS2_fS2_fjLj256EEEEELb0ELb0ELb0EEEvNS_9BwdParamsE) ;  /* 0xffffc34094007950 */ /* 0x000fea0003c3ffff */
.L_x_1212:
        /* <DEDUP_REMOVED lines=12> */
.L_x_2795:


//--------------------- .text._ZN10layer_norm31ln_parallel_residual_bwd_kernelINS_13Kernel_traitsIf13__nv_bfloat16fS2_fjLj5120ELj1ELj1ELj8ELj8ENS_18Kernel_traits_baseILj5120EfS2_fS2_fjLj256EEEEELb0ELb0ELb1EEEvNS_9BwdParamsE --------------------------
	.section	.text._ZN10layer_norm31ln_parallel_residual_bwd_kernelINS_13Kernel_traitsIf13__nv_bfloat16fS2_fjLj5120ELj1ELj1ELj8ELj8ENS_18Kernel_traits_baseILj5120EfS2_fS2_fjLj256EEEEELb0ELb0ELb1EEEvNS_9BwdParamsE,"ax",@progbits
	.sectioninfo	@"SHI_REGISTERS=226"
	.align	128
        .global         _ZN10layer_norm31ln_parallel_residual_bwd_kernelINS_13Kernel_traitsIf13__nv_bfloat16fS2_fjLj5120ELj1ELj1ELj8ELj8ENS_18Kernel_traits_baseILj5120EfS2_fS2_fjLj256EEEEELb0ELb0ELb1EEEvNS_9BwdParamsE
        .type           _ZN10layer_norm31ln_parallel_residual_bwd_kernelINS_13Kernel_traitsIf13__nv_bfloat16fS2_fjLj5120ELj1ELj1ELj8ELj8ENS_18Kernel_traits_baseILj5120EfS2_fS2_fjLj256EEEEELb0ELb0ELb1EEEvNS_9BwdParamsE,@function
        .size           _ZN10layer_norm31ln_parallel_residual_bwd_kernelINS_13Kernel_traitsIf13__nv_bfloat16fS2_fjLj5120ELj1ELj1ELj8ELj8ENS_18Kernel_traits_baseILj5120EfS2_fS2_fjLj256EEEEELb0ELb0ELb1EEEvNS_9BwdParamsE,(.L_x_2796 - _ZN10layer_norm31ln_parallel_residual_bwd_kernelINS_13Kernel_traitsIf13__nv_bfloat16fS2_fjLj5120ELj1ELj1ELj8ELj8ENS_18Kernel_traits_baseILj5120EfS2_fS2_fjLj256EEEEELb0ELb0ELb1EEEvNS_9BwdParamsE)
        .other          _ZN10layer_norm31ln_parallel_residual_bwd_kernelINS_13Kernel_traitsIf13__nv_bfloat16fS2_fjLj5120ELj1ELj1ELj8ELj8ENS_18Kernel_traits_baseILj5120EfS2_fS2_fjLj256EEEEELb0ELb0ELb1EEEvNS_9BwdParamsE,@"STO_CUDA_ENTRY STV_DEFAULT"
_ZN10layer_norm31ln_parallel_residual_bwd_kernelINS_13Kernel_traitsIf13__nv_bfloat16fS2_fjLj5120ELj1ELj1ELj8ELj8ENS_18Kernel_traits_baseILj5120EfS2_fS2_fjLj256EEEEELb0ELb0ELb1EEEvNS_9BwdParamsE:
.text._ZN10layer_norm31ln_parallel_residual_bwd_kernelINS_13Kernel_traitsIf13__nv_bfloat16fS2_fjLj5120ELj1ELj1ELj8ELj8ENS_18Kernel_traits_baseILj5120EfS2_fS2_fjLj256EEEEELb0ELb0ELb1EEEvNS_9BwdParamsE:
        /* <DEDUP_REMOVED lines=48> */
.L_x_1213:
[----:B------:R-:W-:-:S04]  /*0300*/  SHF.L.U32 R2, R0, 0x4, RZ ;  /* 0x0000000400027819 */ /* 0x000fc800000006ff */
[----:B------:R-:W-:-:S04]  /*0310*/  LOP3.LUT R4, R2, 0xff0, RZ, 0xc0, !PT ;  /* 0x00000ff002047812 */ /* 0x000fc800078ec0ff */
[C---:B------:R-:W-:Y:S02]  /*0320*/  IADD3 R2, P0, R4.reuse, c[0x0][0x1b0], RZ ;  /* 0x00006c0004027a10 */ /* 0x040fe40007f1e0ff */
[----:B------:R-:W-:Y:S02]  /*0330*/  IADD3 R4, P1, R4, c[0x0][0x1b8], RZ ;  /* 0x00006e0004047a10 */ /* 0x000fe40007f3e0ff */
[----:B------:R-:W-:Y:S02]  /*0340*/  IADD3.X R3, RZ, c[0x0][0x1b4], RZ, P0, !PT ;  /* 0x00006d00ff037a10 */ /* 0x000fe400007fe4ff */
[----:B------:R-:W-:Y:S01]  /*0350*/  IADD3.X R5, RZ, c[0x0][0x1bc], RZ, P1, !PT ;  /* 0x00006f00ff057a10 */ /* 0x000fe20000ffe4ff */
[----:B------:R-:W-:Y:S01]  /*0360*/  ULDC.U8 UR6, c[0x0][0x1f0] ;  /* 0x00007c0000067ab9 */ /* 0x000fe20000000000 */
[----:B------:R-:W-:Y:S01]  /*0370*/  HFMA2.MMA R208, -RZ, RZ, 0, 5.9604644775390625e-08 ;  /* 0x00000001ffd07435 */ /* 0x000fe200000001ff */
[----:B------:R0:W5:Y:S01]  /*0380*/  LDG.E.128 R80, [R2.64] ;  /* 0x0000000402507981 */ /* 0x000162000c1e1d00 */
[----:B------:R-:W-:Y:S01]  /*0390*/  HFMA2.MMA R201, -RZ, RZ, 0, 0 ;  /* 0x00000000ffc97435 */ /* 0x000fe200000001ff */
        /* <DEDUP_REMOVED lines=31> */
[----:B0-----:R-:W-:Y:S01]  /*0590*/  CS2R R2, SRZ ;  /* 0x0000000000027805 */ /* 0x001fe2000001ff00 */
        /* <DEDUP_REMOVED lines=12> */
[----:B-1----:R-:W-:Y:S01]  /*0660*/  CS2R R4, SRZ ;  /* 0x0000000000047805 */ /* 0x002fe2000001ff00 */
[----:B------:R-:W-:Y:S01]  /*0670*/  CS2R R24, SRZ ;  /* 0x0000000000187805 */ /* 0x000fe2000001ff00 */
[----:B------:R-:W-:Y:S01]  /*0680*/  CS2R R28, SRZ ;  /* 0x00000000001c7805 */ /* 0x000fe2000001ff00 */
[----:B------:R-:W-:Y:S01]  /*0690*/  CS2R R128, SRZ ;  /* 0x0000000000807805 */ /* 0x000fe2000001ff00 */
[----:B------:R-:W-:Y:S01]  /*06a0*/  CS2R R42, SRZ ;  /* 0x00000000002a7805 */ /* 0x000fe2000001ff00 */
[----:B------:R-:W-:-:S02]  /*06b0*/  MOV R200, UR6 ;  /* 0x0000000600c87c02 */ /* 0x000fc40008000f00 */
.L_x_1223:
        /* <DEDUP_REMOVED lines=16> */
[----:B------:R-:W4:Y:S04]  /*07c0*/  LDG.E.64 R156, [R156.64] ;  /* 0x000000049c9c7981 */ /* 0x000f28000c1e1b00 */
[----:B------:R1:W4:Y:S01]  /*07d0*/  LDG.E R207, [R118.64] ;  /* 0x0000000476cf7981 */ /* 0x000322000c1e1900 */
[----:B------:R-:W-:-:S05]  /*07e0*/  IADD3 R206, R199, 0x100, RZ ;  /* 0x00000100c7ce7810 */ /* 0x000fca0007ffe0ff */
[----:B0-----:R-:W-:-:S04]  /*07f0*/  IMAD.WIDE.U32 R112, R206, R182, c[0x0][0x188] ;  /* 0x00006200ce707625 */ /* 0x001fc800078e00b6 */
[CC--:B------:R-:W-:Y:S02]  /*0800*/  IMAD.WIDE.U32 R158, R206.reuse, R172.reuse, c[0x0][0x208] ;  /* 0x00008200ce9e7625 */ /* 0x0c0fe400078e00ac */
[----:B------:R-:W4:Y:S02]  /*0810*/  LDG.E.128 R112, [R112.64] ;  /* 0x0000000470707981 */ /* 0x000f24000c1e1d00 */
[----:B------:R-:W-:Y:S02]  /*0820*/  IMAD.WIDE.U32 R160, R206, R172, c[0x0][0x210] ;  /* 0x00008400cea07625 */ /* 0x000fe400078e00ac */
[----:B------:R-:W4:Y:S04]  /*0830*/  LDG.E.64 R158, [R158.64] ;  /* 0x000000049e9e7981 */ /* 0x000f28000c1e1b00 */
[----:B------:R-:W4:Y:S01]  /*0840*/  LDG.E.64 R160, [R160.64] ;  /* 0x00000004a0a07981 */ /* 0x000f22000c1e1b00 */
[----:B------:R-:W-:-:S05]  /*0850*/  IADD3 R204, R199, 0x200, RZ ;  /* 0x00000200c7cc7810 */ /* 0x000fca0007ffe0ff */
[----:B------:R-:W-:-:S04]  /*0860*/  IMAD.WIDE.U32 R164, R204, R172, c[0x0][0x210] ;  /* 0x00008400cca47625 */ /* 0x000fc800078e00ac */
[C---:B------:R-:W-:Y:S02]  /*0870*/  IMAD.WIDE.U32 R116, R204.reuse, R182, c[0x0][0x188] ;  /* 0x00006200cc747625 */ /* 0x040fe400078e00b6 */
[----:B------:R-:W4:Y:S02]  /*0880*/  LDG.E.64 R164, [R164.64] ;  /* 0x00000004a4a47981 */ /* 0x000f24000c1e1b00 */
[----:B------:R-:W-:Y:S02]  /*0890*/  IMAD.WIDE.U32 R162, R204, R172, c[0x0][0x208] ;  /* 0x00008200cca27625 */ /* 0x000fe400078e00ac */
[----:B-1----:R-:W4:Y:S04]  /*08a0*/  LDG.E.128 R116, [R116.64] ;  /* 0x0000000474747981 */ /* 0x002f28000c1e1d00 */
[----:B------:R-:W4:Y:S01]  /*08b0*/  LDG.E.64 R162, [R162.64] ;  /* 0x00000004a2a27981 */ /* 0x000f22000c1e1b00 */
        /* <DEDUP_REMOVED lines=18> */
[----:B-----5:R0:W5:Y:S03]  /*09e0*/  @P0 LDG.E.128 R84, [R174.64] ;  /* 0x00000004ae540981 */ /* 0x020166000c1e1d00 */
        /* <DEDUP_REMOVED lines=9> */
[C---:B---3--:R-:W-:Y:S02]  /*0a80*/  FADD.FTZ R210, -R200.reuse, R108 ;  /* 0x0000006cc8d27221 */ /* 0x048fe40000010100 */
[C---:B------:R-:W-:Y:S01]  /*0a90*/  FADD.FTZ R214, -R200.reuse, R110 ;  /* 0x0000006ec8d67221 */ /* 0x040fe20000010100 */
[----:B----4-:R-:W-:Y:S01]  /*0aa0*/  MOV R108, R154 ;  /* 0x0000009a006c7202 */ /* 0x010fe20000000f00 */
[----:B------:R-:W-:Y:S01]  /*0ab0*/  FADD.FTZ R212, -R200, R109 ;  /* 0x0000006dc8d47221 */ /* 0x000fe20000010100 */
[----:B------:R-:W-:Y:S02]  /*0ac0*/  MOV R110, R156 ;  /* 0x0000009c006e7202 */ /* 0x000fe40000000f00 */
[----:B------:R-:W-:Y:S02]  /*0ad0*/  SHF.R.U64 R156, R156, 0x10, R157 ;  /* 0x000000109c9c7819 */ /* 0x000fe4000000129d */
[----:B0-----:R-:W-:Y:S01]  /*0ae0*/  PRMT R175, RZ, 0x5410, R108 ;  /* 0x00005410ffaf7816 */ /* 0x001fe2000000006c */
[----:B------:R-:W-:Y:S01]  /*0af0*/  FMUL.FTZ R178, R207, R212 ;  /* 0x000000d4cfb27220 */ /* 0x000fe20000410000 */
[----:B------:R-:W-:-:S02]  /*0b00*/  SHF.R.U64 R174, R154, 0x10, R155 ;  /* 0x000000109aae7819 */ /* 0x000fc4000000129b */
[----:B------:R-:W-:Y:S01]  /*0b10*/  PRMT R108, RZ, 0x5410, R156 ;  /* 0x00005410ff6c7816 */ /* 0x000fe2000000009c */
[----:B------:R-:W-:Y:S01]  /*0b20*/  FADD.FTZ R216, -R200, R111 ;  /* 0x0000006fc8d87221 */ /* 0x000fe20000010100 */
[----:B------:R-:W-:Y:S02]  /*0b30*/  MOV R109, R155 ;  /* 0x0000009b006d7202 */ /* 0x000fe40000000f00 */
[----:B------:R-:W-:Y:S02]  /*0b40*/  SHF.R.U32.HI R179, RZ, 0x10, R155 ;  /* 0x00000010ffb37819 */ /* 0x000fe4000001169b */
[----:B------:R-:W-:Y:S02]  /*0b50*/  MOV R111, R157 ;  /* 0x0000009d006f7202 */ /* 0x000fe40000000f00 */
[----:B-1----:R-:W-:Y:S01]  /*0b60*/  SHF.R.U32.HI R177, RZ, 0x10, R157 ;  /* 0x00000010ffb17819 */ /* 0x002fe2000001169d */
[----:B------:R-:W-:Y:S01]  /*0b70*/  FMUL.FTZ R154, R207, R210 ;  /* 0x000000d2cf9a7220 */ /* 0x000fe20000410000 */
[----:B------:R-:W-:Y:S01]  /*0b80*/  PRMT R155, RZ, 0x5410, R110 ;  /* 0x00005410ff9b7816 */ /* 0x000fe2000000006e */
[----:B------:R-:W-:Y:S01]  /*0b90*/  FFMA.FTZ R189, R178, R108, R189 ;  /* 0x0000006cb2bd7223 */ /* 0x000fe200000100bd */
[----:B------:R-:W-:Y:S01]  /*0ba0*/  PRMT R157, RZ, 0x5410, R174 ;  /* 0x00005410ff9d7816 */ /* 0x000fe200000000ae */
[----:B------:R-:W-:-:S02]  /*0bb0*/  FADD.FTZ R188, R108, R188 ;  /* 0x000000bc6cbc7221 */ /* 0x000fc40000010000 */
[----:B------:R-:W-:Y:S02]  /*0bc0*/  FMUL.FTZ R108, R61, R108 ;  /* 0x0000006c3d6c7220 */ /* 0x000fe40000410000 */
[----:B------:R-:W-:Y:S02]  /*0bd0*/  FFMA.FTZ R193, R154, R155, R193 ;  /* 0x0000009b9ac17223 */ /* 0x000fe400000100c1 */
[----:B------:R-:W-:Y:S02]  /*0be0*/  FADD.FTZ R192, R155, R192 ;  /* 0x000000c09bc07221 */ /* 0x000fe40000010000 */
[----:B------:R-:W-:Y:S02]  /*0bf0*/  FFMA.FTZ R191, R178, R157, R191 ;  /* 0x0000009db2bf7223 */ /* 0x000fe400000100bf */
[----:B------:R-:W-:Y:S02]  /*0c00*/  FADD.FTZ R190, R157, R190 ;  /* 0x000000be9dbe7221 */ /* 0x000fe40000010000 */
[----:B------:R-:W-:-:S02]  /*0c10*/  FMUL.FTZ R155, R60, R155 ;  /* 0x0000009b3c9b7220 */ /* 0x000fc40000410000 */
[----:B------:R-:W-:Y:S01]  /*0c20*/  FFMA.FTZ R157, R81, R157, R108 ;  /* 0x0000009d519d7223 */ /* 0x000fe2000001006c */
[----:B------:R-:W-:Y:S01]  /*0c30*/  PRMT R108, RZ, 0x5410, R177 ;  /* 0x00005410ff6c7816 */ /* 0x000fe200000000b1 */
[----:B------:R-:W-:Y:S02]  /*0c40*/  FMUL.FTZ R174, R207, R216 ;  /* 0x000000d8cfae7220 */ /* 0x000fe40000410000 */
[-C--:B------:R-:W-:Y:S02]  /*0c50*/  FFMA.FTZ R201, R154, R175.reuse, R201 ;  /* 0x000000af9ac97223 */ /* 0x080fe400000100c9 */
[----:B------:R-:W-:Y:S02]  /*0c60*/  FADD.FTZ R194, R175, R194 ;  /* 0x000000c2afc27221 */ /* 0x000fe40000010000 */
[----:B------:R-:W-:Y:S01]  /*0c70*/  FFMA.FTZ R175, R80, R175, R155 ;  /* 0x000000af50af7223 */ /* 0x000fe2000001009b */
[----:B------:R-:W-:Y:S01]  /*0c80*/  PRMT R155, RZ, 0x5410, R179 ;  /* 0x00005410ff9b7816 */ /* 0x000fe200000000b3 */
[----:B------:R-:W-:-:S02]  /*0c90*/  FFMA.FTZ R151, R174, R108, R151 ;  /* 0x0000006cae977223 */ /* 0x000fc40000010097 */
[----:B------:R-:W-:Y:S02]  /*0ca0*/  FADD.FTZ R150, R108, R150 ;  /* 0x000000966c967221 */ /* 0x000fe40000010000 */
[----:B------:R-:W-:Y:S02]  /*0cb0*/  FMUL.FTZ R108, R63, R108 ;  /* 0x0000006c3f6c7220 */ /* 0x000fe40000410000 */
[-C--:B------:R-:W-:Y:S02]  /*0cc0*/  FFMA.FTZ R153, R174, R155.reuse, R153 ;  /* 0x0000009bae997223 */ /* 0x080fe40000010099 */
[----:B------:R-:W-:Y:S02]  /*0cd0*/  FADD.FTZ R152, R155, R152 ;  /* 0x000000989b987221 */ /* 0x000fe40000010000 */
[----:B------:R-:W-:Y:S01]  /*0ce0*/  FFMA.FTZ R155, R83, R155, R108 ;  /* 0x0000009b539b7223 */ /* 0x000fe2000001006c */
[----:B------:R-:W-:Y:S01]  /*0cf0*/  MOV R108, R158 ;  /* 0x0000009e006c7202 */ /* 0x000fe20000000f00 */
[----:B------:R-:W-:Y:S01]  /*0d00*/  FADD.FTZ R212, -R200, R115 ;  /* 0x00000073c8d47221 */ /* 0x000fe20000010100 */
[----:B------:R-:W-:Y:S01]  /*0d10*/  SHF.R.U64 R115, R160, 0x10, R161 ;  /* 0x00000010a0737819 */ /* 0x000fe200000012a1 */
[----:B------:R-:W-:Y:S01]  /*0d20*/  FADD.FTZ R210, -R200, R113 ;  /* 0x00000071c8d27221 */ /* 0x000fe20000010100 */
[----:B------:R-:W-:-:S02]  /*0d30*/  PRMT R179, RZ, 0x5410, R108 ;  /* 0x00005410ffb37816 */ /* 0x000fc4000000006c */
[----:B------:R-:W-:Y:S01]  /*0d40*/  PRMT R111, RZ, 0x5410, R111 ;  /* 0x00005410ff6f7816 */ /* 0x000fe2000000006f */
[C---:B------:R-:W-:Y:S01]  /*0d50*/  FMUL.FTZ R210, R207.reuse, R210 ;  /* 0x000000d2cfd27220 */ /* 0x040fe20000410000 */
[----:B------:R-:W-:Y:S02]  /*0d60*/  SHF.R.U64 R181, R158, 0x10, R159 ;  /* 0x000000109eb57819 */ /* 0x000fe4000000129f */
[----:B------:R-:W-:Y:S01]  /*0d70*/  PRMT R108, RZ, 0x5410, R115 ;  /* 0x00005410ff6c7816 */ /* 0x000fe20000000073 */
[----:B------:R-:W-:Y:S01]  /*0d80*/  FADD.FTZ R112, -R200, R112 ;  /* 0x00000070c8707221 */ /* 0x000fe20000010100 */
[----:B------:R-:W-:Y:S01]  /*0d90*/  PRMT R109, RZ, 0x5410, R109 ;  /* 0x00005410ff6d7816 */ /* 0x000fe2000000006d */
[----:B------:R-:W-:Y:S01]  /*0da0*/  FMUL.FTZ R176, R207, R214 ;  /* 0x000000d6cfb07220 */ /* 0x000fe20000410000 */
[----:B------:R-:W-:Y:S01]  /*0db0*/  PRMT R181, RZ, 0x5410, R181 ;  /* 0x00005410ffb57816 */ /* 0x000fe200000000b5 */
[----:B------:R-:W-:Y:S01]  /*0dc0*/  FMUL.FTZ R156, R62, R111 ;  /* 0x0000006f3e9c7220 */ /* 0x000fe20000410000 */
[----:B------:R-:W-:Y:S01]  /*0dd0*/  MOV R110, R160 ;  /* 0x000000a0006e7202 */ /* 0x000fe20000000f00 */
[----:B------:R-:W-:-:S02]  /*0de0*/  FFMA.FTZ R143, R210, R108, R143 ;  /* 0x0000006cd28f7223 */ /* 0x000fc4000001008f */
[----:B------:R-:W-:Y:S02]  /*0df0*/  FADD.FTZ R142, R108, R142 ;  /* 0x0000008e6c8e7221 */ /* 0x000fe40000010000 */
[----:B------:R-:W-:Y:S01]  /*0e00*/  FMUL.FTZ R180, R207, R112 ;  /* 0x00000070cfb47220 */ /* 0x000fe20000410000 */
[----:B------:R-:W-:Y:S01]  /*0e10*/  SHF.R.U32.HI R112, RZ, 0x10, R161 ;  /* 0x00000010ff707819 */ /* 0x000fe200000116a1 */
[----:B------:R-:W-:Y:S01]  /*0e20*/  FMUL.FTZ R108, R57, R108 ;  /* 0x0000006c396c7220 */ /* 0x000fe20000410000 */
[----:B------:R-:W-:Y:S01]  /*0e30*/  PRMT R113, RZ, 0x5410, R110 ;  /* 0x00005410ff717816 */ /* 0x000fe2000000006e */
[-C--:B------:R-:W-:Y:S02]  /*0e40*/  FFMA.FTZ R187, R176, R109.reuse, R187 ;  /* 0x0000006db0bb7223 */ /* 0x080fe400000100bb */
[----:B------:R-:W-:Y:S02]  /*0e50*/  FADD.FTZ R186, R109, R186 ;  /* 0x000000ba6dba7221 */ /* 0x000fe40000010000 */
[----:B------:R-:W-:Y:S01]  /*0e60*/  FFMA.FTZ R156, R82, R109, R156 ;  /* 0x0000006d529c7223 */ /* 0x000fe2000001009c */
[----:B------:R-:W-:Y:S01]  /*0e70*/  MOV R109, R159 ;  /* 0x0000009f006d7202 */ /* 0x000fe20000000f00 */
[----:B------:R-:W-:-:S02]  /*0e80*/  FFMA.FTZ R145, R210, R181, R145 ;  /* 0x000000b5d2917223 */ /* 0x000fc40000010091 */
[----:B------:R-:W-:Y:S01]  /*0e90*/  FADD.FTZ R144, R181, R144 ;  /* 0x00000090b5907221 */ /* 0x000fe20000010000 */
[----:B------:R-:W-:Y:S01]  /*0ea0*/  SHF.R.U32.HI R159, RZ, 0x10, R159 ;  /* 0x00000010ff9f7819 */ /* 0x000fe2000001169f */
[----:B------:R-:W-:Y:S01]  /*0eb0*/  FFMA.FTZ R181, R77, R181, R108 ;  /* 0x000000b54db57223 */ /* 0x000fe2000001006c */
[----:B------:R-:W-:Y:S01]  /*0ec0*/  PRMT R108, RZ, 0x5410, R112 ;  /* 0x00005410ff6c7816 */ /* 0x000fe20000000070 */
[----:B------:R-:W-:Y:S01]  /*0ed0*/  FMUL.FTZ R160, R207, R212 ;  /* 0x000000d4cfa07220 */ /* 0x000fe20000410000 */
[----:B------:R-:W-:Y:S01]  /*0ee0*/  PRMT R159, RZ, 0x5410, R159 ;  /* 0x00005410ff9f7816 */ /* 0x000fe2000000009f */
[-C--:B------:R-:W-:Y:S02]  /*0ef0*/  FFMA.FTZ R147, R180, R113.reuse, R147 ;  /* 0x00000071b4937223 */ /* 0x080fe40000010093 */
[----:B------:R-:W-:Y:S01]  /*0f00*/  FADD.FTZ R146, R113, R146 ;  /* 0x0000009271927221 */ /* 0x000fe20000010000 */
[----:B------:R-:W-:Y:S01]  /*0f10*/  MOV R110, R164 ;  /* 0x000000a4006e7202 */ /* 0x000fe20000000f00 */
[----:B------:R-:W-:-:S02]  /*0f20*/  FMUL.FTZ R113, R56, R113 ;  /* 0x0000007138717220 */ /* 0x000fc40000410000 */
[-C--:B------:R-:W-:Y:S02]  /*0f30*/  FFMA.FTZ R134, R160, R108.reuse, R134 ;  /* 0x0000006ca0867223 */ /* 0x080fe40000010086 */
[----:B------:R-:W-:Y:S02]  /*0f40*/  FADD.FTZ R135, R108, R135 ;  /* 0x000000876c877221 */ /* 0x000fe40000010000 */
[----:B------:R-:W-:Y:S02]  /*0f50*/  FMUL.FTZ R108, R59, R108 ;  /* 0x0000006c3b6c7220 */ /* 0x000fe40000410000 */
[----:B------:R-:W-:Y:S02]  /*0f60*/  FADD.FTZ R116, -R200, R116 ;  /* 0x00000074c8747221 */ /* 0x000fe40000010100 */
[----:B------:R-:W-:Y:S02]  /*0f70*/  FFMA.FTZ R149, R180, R179, R149 ;  /* 0x000000b3b4957223 */ /* 0x000fe40000010095 */
[----:B------:R-:W-:-:S02]  /*0f80*/  FADD.FTZ R148, R179, R148 ;  /* 0x00000094b3947221 */ /* 0x000fc40000010000 */
[----:B------:R-:W-:Y:S01]  /*0f90*/  FFMA.FTZ R179, R76, R179, R113 ;  /* 0x000000b34cb37223 */ /* 0x000fe20000010071 */
[----:B------:R-:W-:Y:S01]  /*0fa0*/  PRMT R113, RZ, 0x5410, R110 ;  /* 0x00005410ff717816 */ /* 0x000fe2000000006e */
[-C--:B------:R-:W-:Y:S02]  /*0fb0*/  FFMA.FTZ R137, R160, R159.reuse, R137 ;  /* 0x0000009fa0897223 */ /* 0x080fe40000010089 */
[----:B------:R-:W-:Y:S02]  /*0fc0*/  FADD.FTZ R136, R159, R136 ;  /* 0x000000889f887221 */ /* 0x000fe40000010000 */
[----:B------:R-:W-:Y:S01]  /*0fd0*/  FFMA.FTZ R159, R79, R159, R108 ;  /* 0x0000009f4f9f7223 */ /* 0x000fe2000001006c */
[----:B------:R-:W-:Y:S01]  /*0fe0*/  MOV R108, R162 ;  /* 0x000000a2006c7202 */ /* 0x000fe20000000f00 */
[----:B------:R-:W-:Y:S02]  /*0ff0*/  FMUL.FTZ R215, R207, R116 ;  /* 0x00000074cfd77220 */ /* 0x000fe40000410000 */
[----:B------:R-:W-:Y:S01]  /*1000*/  FADD.FTZ R22, R113, R22 ;  /* 0x0000001671167221 */ /* 0x000fe20000010000 */
[----:B------:R-:W-:Y:S01]  /*1010*/  PRMT R108, RZ, 0x5410, R108 ;  /* 0x00005410ff6c7816 */ /* 0x000fe2000000006c */
[-C--:B------:R-:W-:Y:S01]  /*1020*/  FFMA.FTZ R12, R215, R113.reuse, R12 ;  /* 0x00000071d70c7223 */ /* 0x080fe2000001000c */
[----:B------:R-:W-:Y:S01]  /*1030*/  SHF.R.U64 R115, R164, 0x10, R165 ;  /* 0x00000010a4737819 */ /* 0x000fe200000012a5 */
[----:B------:R-:W-:-:S02]  /*1040*/  FMUL.FTZ R113, R52, R113 ;  /* 0x0000007134717220 */ /* 0x000fc40000410000 */
[----:B------:R-:W-:Y:S02]  /*1050*/  FFMA.FTZ R185, R176, R111, R185 ;  /* 0x0000006fb0b97223 */ /* 0x000fe400000100b9 */
[----:B------:R-:W-:Y:S01]  /*1060*/  FADD.FTZ R184, R111, R184 ;  /* 0x000000b86fb87221 */ /* 0x000fe20000010000 */
[----:B------:R-:W-:Y:S01]  /*1070*/  MOV R111, R161 ;  /* 0x000000a1006f7202 */ /* 0x000fe20000000f00 */
[----:B------:R-:W-:Y:S01]  /*1080*/  FADD.FTZ R216, -R200, R117 ;  /* 0x00000075c8d87221 */ /* 0x000fe20000010100 */
[----:B------:R-:W-:Y:S01]  /*1090*/  SHF.R.U64 R183, R162, 0x10, R163 ;  /* 0x00000010a2b77819 */ /* 0x000fe200000012a3 */
[-C--:B------:R-:W-:Y:S02]  /*10a0*/  FFMA.FTZ R43, R215, R108.reuse, R43 ;  /* 0x0000006cd72b7223 */ /* 0x080fe4000001002b */
[----:B------:R-:W-:Y:S02]  /*10b0*/  FADD.FTZ R39, R108, R39 ;  /* 0x000000276c277221 */ /* 0x000fe40000010000 */
[----:B------:R-:W-:Y:S01]  /*10c0*/  FFMA.FTZ R220, R72, R108, R113 ;  /* 0x0000006c48dc7223 */ /* 0x000fe20000010071 */
[----:B------:R-:W-:Y:S01]  /*10d0*/  PRMT R108, RZ, 0x5410, R115 ;  /* 0x00005410ff6c7816 */ /* 0x000fe20000000073 */
[----:B------:R-:W-:Y:S01]  /*10e0*/  FMUL.FTZ R216, R207, R216 ;  /* 0x000000d8cfd87220 */ /* 0x000fe20000410000 */
[----:B------:R-:W-:Y:S01]  /*10f0*/  PRMT R111, RZ, 0x5410, R111 ;  /* 0x00005410ff6f7816 */ /* 0x000fe2000000006f */
[----:B------:R-:W-:Y:S01]  /*1100*/  FADD.FTZ R114, -R200, R114 ;  /* 0x00000072c8727221 */ /* 0x000fe20000010100 */
[----:B------:R-:W-:Y:S01]  /*1110*/  PRMT R183, RZ, 0x5410, R183 ;  /* 0x00005410ffb77816 */ /* 0x000fe200000000b7 */
[----:B------:R-:W-:Y:S01]  /*1120*/  FFMA.FTZ R13, R216, R108, R13 ;  /* 0x0000006cd80d7223 */ /* 0x000fe2000001000d */
[----:B------:R-:W-:Y:S01]  /*1130*/  PRMT R109, RZ, 0x5410, R109 ;  /* 0x00005410ff6d7816 */ /* 0x000fe2000000006d */
[----:B------:R-:W-:-:S02]  /*1140*/  FADD.FTZ R23, R108, R23 ;  /* 0x000000176c177221 */ /* 0x000fc40000010000 */
[----:B------:R-:W-:Y:S01]  /*1150*/  FMUL.FTZ R182, R207, R114 ;  /* 0x00000072cfb67220 */ /* 0x000fe20000410000 */
[----:B------:R-:W-:Y:S01]  /*1160*/  SHF.R.U32.HI R114, RZ, 0x10, R165 ;  /* 0x00000010ff727819 */ /* 0x000fe200000116a5 */
[----:B------:R-:W-:Y:S02]  /*1170*/  FMUL.FTZ R177, R58, R111 ;  /* 0x0000006f3ab17220 */ /* 0x000fe40000410000 */
[----:B------:R-:W-:Y:S02]  /*1180*/  FMUL.FTZ R108, R53, R108 ;  /* 0x0000006c356c7220 */ /* 0x000fe40000410000 */
[----:B------:R-:W-:Y:S02]  /*1190*/  FADD.FTZ R112, -R200, R119 ;  /* 0x00000077c8707221 */ /* 0x000fe40000010100 */
[----:B------:R-:W-:Y:S02]  /*11a0*/  FFMA.FTZ R42, R216, R183, R42 ;  /* 0x000000b7d82a7223 */ /* 0x000fe4000001002a */
[----:B------:R-:W-:Y:S01]  /*11b0*/  FADD.FTZ R40, R183, R40 ;  /* 0x00000028b7287221 */ /* 0x000fe20000010000 */
[----:B------:R-:W-:Y:S01]  /*11c0*/  SHF.R.U32.HI R158, RZ, 0x10, R163 ;  /* 0x00000010ff9e7819 */ /* 0x000fe200000116a3 */
[----:B------:R-:W-:-:S02]  /*11d0*/  FFMA.FTZ R141, R182, R109, R141 ;  /* 0x0000006db68d7223 */ /* 0x000fc4000001008d */
[----:B------:R-:W-:Y:S02]  /*11e0*/  FADD.FTZ R140, R109, R140 ;  /* 0x0000008c6d8c7221 */ /* 0x000fe40000010000 */
[----:B------:R-:W-:Y:S01]  /*11f0*/  FFMA.FTZ R177, R78, R109, R177 ;  /* 0x0000006d4eb17223 */ /* 0x000fe200000100b1 */
[----:B------:R-:W-:Y:S01]  /*1200*/  MOV R109, R163 ;  /* 0x000000a3006d7202 */ /* 0x000fe20000000f00 */
[----:B------:R-:W-:Y:S01]  /*1210*/  FFMA.FTZ R183, R73, R183, R108 ;  /* 0x000000b749b77223 */ /* 0x000fe2000001006c */
[----:B------:R-:W-:Y:S01]  /*1220*/  PRMT R108, RZ, 0x5410, R114 ;  /* 0x00005410ff6c7816 */ /* 0x000fe20000000072 */
[----:B------:R-:W-:Y:S01]  /*1230*/  FMUL.FTZ R163, R207, R112 ;  /* 0x00000070cfa37220 */ /* 0x000fe20000410000 */
[----:B------:R-:W-:-:S03]  /*1240*/  PRMT R158, RZ, 0x5410, R158 ;  /* 0x00005410ff9e7816 */ /* 0x000fc6000000009e */
[----:B------:R-:W-:Y:S02]  /*1250*/  FFMA.FTZ R11, R163, R108, R11 ;  /* 0x0000006ca30b7223 */ /* 0x000fe4000001000b */
        /* <DEDUP_REMOVED lines=8> */
[----:B------:R-:W-:Y:S01]  /*12e0*/  FADD.FTZ R120, -R200, R120 ;  /* 0x00000078c8787221 */ /* 0x000fe20000010100 */
[----:B------:R-:W-:-:S02]  /*12f0*/  PRMT R162, RZ, 0x5410, R109 ;  /* 0x00005410ffa27816 */ /* 0x000fc4000000006d */
[--C-:B------:R-:W-:Y:S01]  /*1300*/  SHF.R.U64 R117, R166, 0x10, R167.reuse ;  /* 0x00000010a6757819 */ /* 0x100fe200000012a7 */
[----:B------:R-:W-:Y:S01]  /*1310*/  FMUL.FTZ R218, R207, R120 ;  /* 0x00000078cfda7220 */ /* 0x000fe20000410000 */
[----:B------:R-:W-:Y:S02]  /*1320*/  MOV R109, R167 ;  /* 0x000000a7006d7202 */ /* 0x000fe40000000f00 */
[----:B------:R-:W-:Y:S01]  /*1330*/  SHF.R.U32.HI R161, RZ, 0x10, R167 ;  /* 0x00000010ffa17819 */ /* 0x000fe200000116a7 */
[----:B------:R-:W-:Y:S01]  /*1340*/  FMUL.FTZ R167, R48, R113 ;  /* 0x0000007130a77220 */ /* 0x000fe20000410000 */
[----:B------:R-:W-:Y:S01]  /*1350*/  PRMT R108, RZ, 0x5410, R108 ;  /* 0x00005410ff6c7816 */ /* 0x000fe2000000006c */
[----:B------:R-:W-:Y:S01]  /*1360*/  FADD.FTZ R112, -R200, R121 ;  /* 0x00000079c8707221 */ /* 0x000fe20000010100 */
[----:B------:R-:W-:-:S03]  /*1370*/  SHF.R.U64 R116, R168, 0x10, R169 ;  /* 0x00000010a8747819 */ /* 0x000fc600000012a9 */
[-C--:B------:R-:W-:Y:S02]  /*1380*/  FFMA.FTZ R129, R218, R108.reuse, R129 ;  /* 0x0000006cda817223 */ /* 0x080fe40000010081 */
[----:B------:R-:W-:Y:S02]  /*1390*/  FADD.FTZ R35, R108, R35 ;  /* 0x000000236c237221 */ /* 0x000fe40000010000 */
[----:B------:R-:W-:Y:S01]  /*13a0*/  FFMA.FTZ R167, R68, R108, R167 ;  /* 0x0000006c44a77223 */ /* 0x000fe200000100a7 */
[----:B------:R-:W-:Y:S01]  /*13b0*/  PRMT R108, RZ, 0x5410, R116 ;  /* 0x00005410ff6c7816 */ /* 0x000fe20000000074 */
[----:B------:R-:W-:Y:S01]  /*13c0*/  FMUL.FTZ R217, R207, R112 ;  /* 0x00000070cfd97220 */ /* 0x000fe20000410000 */
[----:B------:R-:W-:-:S03]  /*13d0*/  PRMT R168, RZ, 0x5410, R117 ;  /* 0x00005410ffa87816 */ /* 0x000fc60000000075 */
[-C--:B------:R-:W-:Y:S02]  /*13e0*/  FFMA.FTZ R9, R217, R108.reuse, R9 ;  /* 0x0000006cd9097223 */ /* 0x080fe40000010009 */
[----:B------:R-:W-:Y:S01]  /*13f0*/  FADD.FTZ R19, R108, R19 ;  /* 0x000000136c137221 */ /* 0x000fe20000010000 */
[----:B------:R-:W-:Y:S01]  /*1400*/  SHF.R.U32.HI R115, RZ, 0x10, R169 ;  /* 0x00000010ff737819 */ /* 0x000fe200000116a9 */
[----:B------:R-:W-:Y:S02]  /*1410*/  FMUL.FTZ R108, R49, R108 ;  /* 0x0000006c316c7220 */ /* 0x000fe40000410000 */
[----:B------:R-:W-:Y:S02]  /*1420*/  FADD.FTZ R114, -R200, R123 ;  /* 0x0000007bc8727221 */ /* 0x000fe40000010100 */
[----:B------:R-:W-:Y:S02]  /*1430*/  FFMA.FTZ R128, R217, R168, R128 ;  /* 0x000000a8d9807223 */ /* 0x000fe40000010080 */
[----:B------:R-:W-:-:S02]  /*1440*/  FADD.FTZ R36, R168, R36 ;  /* 0x00000024a8247221 */ /* 0x000fc40000010000 */
[----:B------:R-:W-:Y:S01]  /*1450*/  FFMA.FTZ R168, R69, R168, R108 ;  /* 0x000000a845a87223 */ /* 0x000fe2000001006c */
[----:B------:R-:W-:Y:S01]  /*1460*/  PRMT R108, RZ, 0x5410, R115 ;  /* 0x00005410ff6c7816 */ /* 0x000fe20000000073 */
[----:B------:R-:W-:Y:S01]  /*1470*/  FMUL.FTZ R166, R207, R114 ;  /* 0x00000072cfa67220 */ /* 0x000fe20000410000 */
[----:B------:R-:W-:-:S03]  /*1480*/  PRMT R161, RZ, 0x5410, R161 ;  /* 0x00005410ffa17816 */ /* 0x000fc600000000a1 */
[-C--:B------:R-:W-:Y:S02]  /*1490*/  FFMA.FTZ R7, R166, R108.reuse, R7 ;  /* 0x0000006ca6077223 */ /* 0x080fe40000010007 */
[----:B------:R-:W-:Y:S02]  /*14a0*/  FADD.FTZ R17, R108, R17 ;  /* 0x000000116c117221 */ /* 0x000fe40000010000 */
[----:B------:R-:W-:Y:S01]  /*14b0*/  FMUL.FTZ R108, R51, R108 ;  /* 0x0000006c336c7220 */ /* 0x000fe20000410000 */
[----:B------:R-:W-:Y:S01]  /*14c0*/  PRMT R164, RZ, 0x5410, R109 ;  /* 0x00005410ffa47816 */ /* 0x000fe2000000006d */
[----:B------:R-:W-:Y:S01]  /*14d0*/  FFMA.FTZ R139, R182, R111, R139 ;  /* 0x0000006fb68b7223 */ /* 0x000fe2000001008b */
[----:B------:R-:W-:Y:S01]  /*14e0*/  MOV R109, R170 ;  /* 0x000000aa006d7202 */ /* 0x000fe20000000f00 */
[----:B------:R-:W-:Y:S01]  /*14f0*/  FADD.FTZ R138, R111, R138 ;  /* 0x0000008a6f8a7221 */ /* 0x000fe20000010000 */
[----:B------:R-:W-:Y:S01]  /*1500*/  MOV R111, R165 ;  /* 0x000000a5006f7202 */ /* 0x000fe20000000f00 */
[----:B------:R-:W-:-:S02]  /*1510*/  FFMA.FTZ R28, R166, R161, R28 ;  /* 0x000000a1a61c7223 */ /* 0x000fc4000001001c */
[----:B------:R-:W-:Y:S02]  /*1520*/  FADD.FTZ R34, R161, R34 ;  /* 0x00000022a1227221 */ /* 0x000fe40000010000 */
[----:B------:R-:W-:Y:S02]  /*1530*/  FFMA.FTZ R161, R71, R161, R108 ;  /* 0x000000a147a17223 */ /* 0x000fe4000001006c */
[----:B------:R-:W-:Y:S02]  /*1540*/  FADD.FTZ R118, -R200, R118 ;  /* 0x00000076c8767221 */ /* 0x000fe40000010100 */
[----:B------:R-:W-:Y:S02]  /*1550*/  FFMA.FTZ R108, R154, R175, RZ ;  /* 0x000000af9a6c7223 */ /* 0x000fe400000100ff */
[----:B------:R-:W-:Y:S01]  /*1560*/  FADD.FTZ R114, RZ, R175 ;  /* 0x000000afff727221 */ /* 0x000fe20000010000 */
[----:B------:R-:W-:Y:S01]  /*1570*/  PRMT R111, RZ, 0x5410, R111 ;  /* 0x00005410ff6f7816 */ /* 0x000fe2000000006f */
[----:B------:R-:W-:Y:S01]  /*1580*/  FMUL.FTZ R209, R207, R118 ;  /* 0x00000076cfd17220 */ /* 0x000fe20000410000 */
[----:B------:R-:W-:Y:S01]  /*1590*/  PRMT R219, RZ, 0x5410, R109 ;  /* 0x00005410ffdb7816 */ /* 0x000fe2000000006d */
[----:B------:R-:W-:-:S02]  /*15a0*/  FFMA.FTZ R8, R218, R113, R8 ;  /* 0x00000071da087223 */ /* 0x000fc40000010008 */
[----:B------:R-:W-:Y:S02]  /*15b0*/  FADD.FTZ R18, R113, R18 ;  /* 0x0000001271127221 */ /* 0x000fe40000010000 */
[----:B------:R-:W-:Y:S02]  /*15c0*/  FFMA.FTZ R109, R178, R157, R108 ;  /* 0x0000009db26d7223 */ /* 0x000fe4000001006c */
[----:B------:R-:W-:Y:S02]  /*15d0*/  FADD.FTZ R113, R157, R114 ;  /* 0x000000729d717221 */ /* 0x000fe40000010000 */
[----:B------:R-:W-:Y:S02]  /*15e0*/  FFMA.FTZ R10, R209, R111, R10 ;  /* 0x0000006fd10a7223 */ /* 0x000fe4000001000a */
[----:B------:R-:W-:Y:S02]  /*15f0*/  FADD.FTZ R20, R111, R20 ;  /* 0x000000146f147221 */ /* 0x000fe40000010000 */
[----:B------:R-:W-:-:S02]  /*1600*/  FFMA.FTZ R109, R176, R156, R109 ;  /* 0x0000009cb06d7223 */ /* 0x000fc4000001006d */
[----:B------:R-:W-:Y:S02]  /*1610*/  FMUL.FTZ R111, R54, R111 ;  /* 0x0000006f366f7220 */ /* 0x000fe40000410000 */
[----:B------:R-:W-:Y:S02]  /*1620*/  FADD.FTZ R108, R156, R113 ;  /* 0x000000719c6c7221 */ /* 0x000fe40000010000 */
[-C--:B------:R-:W-:Y:S02]  /*1630*/  FFMA.FTZ R29, R209, R162.reuse, R29 ;  /* 0x000000a2d11d7223 */ /* 0x080fe4000001001d */
[----:B------:R-:W-:Y:S02]  /*1640*/  FADD.FTZ R37, R162, R37 ;  /* 0x00000025a2257221 */ /* 0x000fe40000010000 */
[----:B------:R-:W-:Y:S02]  /*1650*/  FFMA.FTZ R109, R174, R155, R109 ;  /* 0x0000009bae6d7223 */ /* 0x000fe4000001006d */
[----:B------:R-:W-:Y:S01]  /*1660*/  FFMA.FTZ R162, R74, R162, R111 ;  /* 0x000000a24aa27223 */ /* 0x000fe2000001006f */
[----:B------:R-:W-:Y:S01]  /*1670*/  MOV R111, R169 ;  /* 0x000000a9006f7202 */ /* 0x000fe20000000f00 */
[----:B------:R-:W-:-:S02]  /*1680*/  FADD.FTZ R114, R155, R108 ;  /* 0x0000006c9b727221 */ /* 0x000fc40000010000 */
[----:B------:R-:W-:Y:S02]  /*1690*/  FADD.FTZ R122, -R200, R122 ;  /* 0x0000007ac87a7221 */ /* 0x000fe40000010100 */
[----:B------:R-:W-:Y:S01]  /*16a0*/  FFMA.FTZ R108, R180, R179, R109 ;  /* 0x000000b3b46c7223 */ /* 0x000fe2000001006d */
[----:B------:R-:W-:Y:S01]  /*16b0*/  PRMT R111, RZ, 0x5410, R111 ;  /* 0x00005410ff6f7816 */ /* 0x000fe2000000006f */
[----:B------:R-:W-:Y:S02]  /*16c0*/  FADD.FTZ R114, R179, R114 ;  /* 0x00000072b3727221 */ /* 0x000fe40000010000 */
[----:B------:R-:W-:Y:S02]  /*16d0*/  FMUL.FTZ R211, R207, R122 ;  /* 0x0000007acfd37220 */ /* 0x000fe40000410000 */
[----:B------:R-:W-:Y:S02]  /*16e0*/  FFMA.FTZ R108, R210, R181, R108 ;  /* 0x000000b5d26c7223 */ /* 0x000fe4000001006c */
[----:B------:R-:W-:-:S02]  /*16f0*/  FADD.FTZ R114, R181, R114 ;  /* 0x00000072b5727221 */ /* 0x000fc40000010000 */
[-C--:B------:R-:W-:Y:S02]  /*1700*/  FFMA.FTZ R6, R211, R111.reuse, R6 ;  /* 0x0000006fd3067223 */ /* 0x080fe40000010006 */
[----:B------:R-:W-:Y:S02]  /*1710*/  FADD.FTZ R16, R111, R16 ;  /* 0x000000106f107221 */ /* 0x000fe40000010000 */
[----:B------:R-:W-:Y:S02]  /*1720*/  FMUL.FTZ R111, R50, R111 ;  /* 0x0000006f326f7220 */ /* 0x000fe40000410000 */
[----:B------:R-:W-:Y:S02]  /*1730*/  FFMA.FTZ R108, R182, R177, R108 ;  /* 0x000000b1b66c7223 */ /* 0x000fe4000001006c */
[----:B------:R-:W-:Y:S02]  /*1740*/  FADD.FTZ R114, R177, R114 ;  /* 0x00000072b1727221 */ /* 0x000fe40000010000 */
[----:B------:R-:W-:-:S02]  /*1750*/  FFMA.FTZ R27, R211, R164, R27 ;  /* 0x000000a4d31b7223 */ /* 0x000fc4000001001b */
[----:B------:R-:W-:Y:S02]  /*1760*/  FADD.FTZ R33, R164, R33 ;  /* 0x00000021a4217221 */ /* 0x000fe40000010000 */
[----:B------:R-:W-:Y:S01]  /*1770*/  FFMA.FTZ R164, R70, R164, R111 ;  /* 0x000000a446a47223 */ /* 0x000fe2000001006f */
[----:B------:R-:W-:Y:S01]  /*1780*/  MOV R111, R172 ;  /* 0x000000ac006f7202 */ /* 0x000fe20000000f00 */
[----:B------:R-:W-:Y:S02]  /*1790*/  FFMA.FTZ R108, R160, R159, R108 ;  /* 0x0000009fa06c7223 */ /* 0x000fe4000001006c */
[----:B------:R-:W-:Y:S02]  /*17a0*/  FADD.FTZ R109, R159, R114 ;  /* 0x000000729f6d7221 */ /* 0x000fe40000010000 */
[----:B------:R-:W-:Y:S01]  /*17b0*/  FADD.FTZ R124, -R200, R124 ;  /* 0x0000007cc87c7221 */ /* 0x000fe20000010100 */
[----:B------:R-:W-:Y:S01]  /*17c0*/  SHF.R.U64 R117, R170, 0x10, R171 ;  /* 0x00000010aa757819 */ /* 0x000fe200000012ab */
[----:B------:R-:W-:Y:S01]  /*17d0*/  FFMA.FTZ R108, R215, R220, R108 ;  /* 0x000000dcd76c7223 */ /* 0x000fe2000001006c */
[----:B------:R-:W-:Y:S01]  /*17e0*/  PRMT R111, RZ, 0x5410, R111 ;  /* 0x00005410ff6f7816 */ /* 0x000fe2000000006f */
[----:B------:R-:W-:-:S02]  /*17f0*/  FADD.FTZ R114, R220, R109 ;  /* 0x0000006ddc727221 */ /* 0x000fc40000010000 */
[----:B------:R-:W-:Y:S02]  /*1800*/  FMUL.FTZ R170, R207, R124 ;  /* 0x0000007ccfaa7220 */ /* 0x000fe40000410000 */
[----:B------:R-:W-:Y:S02]  /*1810*/  FFMA.FTZ R108, R216, R183, R108 ;  /* 0x000000b7d86c7223 */ /* 0x000fe4000001006c */
[----:B------:R-:W-:Y:S02]  /*1820*/  FADD.FTZ R109, R183, R114 ;  /* 0x00000072b76d7221 */ /* 0x000fe40000010000 */
[----:B------:R-:W-:Y:S02]  /*1830*/  FFMA.FTZ R32, R170, R111, R32 ;  /* 0x0000006faa207223 */ /* 0x000fe40000010020 */
[----:B------:R-:W-:Y:S01]  /*1840*/  FADD.FTZ R131, R111, R131 ;  /* 0x000000836f837221 */ /* 0x000fe20000010000 */
[----:B------:R-:W-:Y:S01]  /*1850*/  MOV R110, R171 ;  /* 0x000000ab006e7202 */ /* 0x000fe20000000f00 */
[----:B------:R-:W-:-:S02]  /*1860*/  FMUL.FTZ R111, R44, R111 ;  /* 0x0000006f2c6f7220 */ /* 0x000fc40000410000 */
[----:B------:R-:W-:Y:S02]  /*1870*/  FFMA.FTZ R108, R209, R162, R108 ;  /* 0x000000a2d16c7223 */ /* 0x000fe4000001006c */
[----:B------:R-:W-:Y:S02]  /*1880*/  FADD.FTZ R109, R162, R109 ;  /* 0x0000006da26d7221 */ /* 0x000fe40000010000 */
[-C--:B------:R-:W-:Y:S02]  /*1890*/  FFMA.FTZ R25, R170, R219.reuse, R25 ;  /* 0x000000dbaa197223 */ /* 0x080fe40000010019 */
[----:B------:R-:W-:Y:S02]  /*18a0*/  FADD.FTZ R130, R219, R130 ;  /* 0x00000082db827221 */ /* 0x000fe40000010000 */
[----:B------:R-:W-:Y:S01]  /*18b0*/  FFMA.FTZ R219, R64, R219, R111 ;  /* 0x000000db40db7223 */ /* 0x000fe2000001006f */
[----:B------:R-:W-:Y:S01]  /*18c0*/  PRMT R111, RZ, 0x5410, R110 ;  /* 0x00005410ff6f7816 */ /* 0x000fe2000000006e */
[----:B------:R-:W-:-:S02]  /*18d0*/  FFMA.FTZ R108, R163, R158, R108 ;  /* 0x0000009ea36c7223 */ /* 0x000fc4000001006c */
[----:B------:R-:W-:Y:S02]  /*18e0*/  FADD.FTZ R110, R158, R109 ;  /* 0x0000006d9e6e7221 */ /* 0x000fe40000010000 */
[----:B------:R-:W-:Y:S01]  /*18f0*/  FFMA.FTZ R108, R218, R167, R108 ;  /* 0x000000a7da6c7223 */ /* 0x000fe2000001006c */
[----:B------:R-:W-:Y:S01]  /*1900*/  MOV R112, R173 ;  /* 0x000000ad00707202 */ /* 0x000fe20000000f00 */
[----:B------:R-:W-:Y:S01]  /*1910*/  FADD.FTZ R109, R167, R110 ;  /* 0x0000006ea76d7221 */ /* 0x000fe20000010000 */
[----:B------:R-:W-:Y:S01]  /*1920*/  SHF.R.U64 R118, R172, 0x10, R173 ;  /* 0x00000010ac767819 */ /* 0x000fe200000012ad */
[----:B------:R-:W-:Y:S01]  /*1930*/  FFMA.FTZ R108, R217, R168, R108 ;  /* 0x000000a8d96c7223 */ /* 0x000fe2000001006c */
[----:B------:R-:W-:Y:S01]  /*1940*/  PRMT R112, RZ, 0x5410, R112 ;  /* 0x00005410ff707816 */ /* 0x000fe20000000070 */
[----:B------:R-:W-:Y:S01]  /*1950*/  FADD.FTZ R109, R168, R109 ;  /* 0x0000006da86d7221 */ /* 0x000fe20000010000 */
[----:B------:R-:W-:Y:S01]  /*1960*/  PRMT R118, RZ, 0x5410, R118 ;  /* 0x00005410ff767816 */ /* 0x000fe20000000076 */
[----:B------:R-:W-:-:S02]  /*1970*/  FADD.FTZ R116, -R200, R125 ;  /* 0x0000007dc8747221 */ /* 0x000fc40000010100 */
[----:B------:R-:W-:Y:S02]  /*1980*/  FADD.FTZ R126, -R200, R126 ;  /* 0x0000007ec87e7221 */ /* 0x000fe40000010100 */
[----:B------:R-:W-:Y:S02]  /*1990*/  FFMA.FTZ R108, R211, R164, R108 ;  /* 0x000000a4d36c7223 */ /* 0x000fe4000001006c */
[----:B------:R-:W-:Y:S02]  /*19a0*/  FADD.FTZ R110, R164, R109 ;  /* 0x0000006da46e7221 */ /* 0x000fe40000010000 */
[C---:B------:R-:W-:Y:S01]  /*19b0*/  FMUL.FTZ R221, R207.reuse, R116 ;  /* 0x00000074cfdd7220 */ /* 0x040fe20000410000 */
[----:B------:R-:W-:Y:S01]  /*19c0*/  PRMT R116, RZ, 0x5410, R117 ;  /* 0x00005410ff747816 */ /* 0x000fe20000000075 */
[----:B------:R-:W-:Y:S01]  /*19d0*/  FMUL.FTZ R223, R207, R126 ;  /* 0x0000007ecfdf7220 */ /* 0x000fe20000410000 */
[----:B------:R-:W-:Y:S01]  /*19e0*/  SHF.R.U32.HI R115, RZ, 0x10, R173 ;  /* 0x00000010ff737819 */ /* 0x000fe200000116ad */
[----:B------:R-:W-:-:S02]  /*19f0*/  FMUL.FTZ R212, R46, R112 ;  /* 0x000000702ed47220 */ /* 0x000fc40000410000 */
[----:B------:R-:W-:Y:S02]  /*1a00*/  FMUL.FTZ R213, R45, R118 ;  /* 0x000000762dd57220 */ /* 0x000fe40000410000 */
[----:B------:R-:W-:Y:S02]  /*1a10*/  FFMA.FTZ R108, R166, R161, R108 ;  /* 0x000000a1a66c7223 */ /* 0x000fe4000001006c */
[----:B------:R-:W-:Y:S01]  /*1a20*/  FADD.FTZ R110, R161, R110 ;  /* 0x0000006ea16e7221 */ /* 0x000fe20000010000 */
[----:B------:R-:W-:Y:S01]  /*1a30*/  SHF.R.U32.HI R165, RZ, 0x10, R171 ;  /* 0x00000010ffa57819 */ /* 0x000fe200000116ab */
[-C--:B------:R-:W-:Y:S02]  /*1a40*/  FFMA.FTZ R24, R223, R111.reuse, R24 ;  /* 0x0000006fdf187223 */ /* 0x080fe40000010018 */
[----:B------:R-:W-:Y:S02]  /*1a50*/  FADD.FTZ R2, R111, R2 ;  /* 0x000000026f027221 */ /* 0x000fe40000010000 */
[----:B------:R-:W-:Y:S01]  /*1a60*/  FFMA.FTZ R212, R66, R111, R212 ;  /* 0x0000006f42d47223 */ /* 0x000fe200000100d4 */
[----:B------:R-:W-:Y:S01]  /*1a70*/  PRMT R111, RZ, 0x5410, R115 ;  /* 0x00005410ff6f7816 */ /* 0x000fe20000000073 */
[----:B------:R-:W-:-:S02]  /*1a80*/  FADD.FTZ R214, -R200, R127 ;  /* 0x0000007fc8d67221 */ /* 0x000fc40000010100 */
[----:B------:R-:W-:Y:S02]  /*1a90*/  FFMA.FTZ R213, R65, R116, R213 ;  /* 0x0000007441d57223 */ /* 0x000fe400000100d5 */
[----:B------:R-:W-:Y:S02]  /*1aa0*/  FFMA.FTZ R108, R170, R219, R108 ;  /* 0x000000dbaa6c7223 */ /* 0x000fe4000001006c */
[----:B------:R-:W-:Y:S01]  /*1ab0*/  FADD.FTZ R110, R219, R110 ;  /* 0x0000006edb6e7221 */ /* 0x000fe20000010000 */
[----:B------:R-:W-:Y:S01]  /*1ac0*/  PRMT R165, RZ, 0x5410, R165 ;  /* 0x00005410ffa57816 */ /* 0x000fe200000000a5 */
[----:B------:R-:W-:Y:S02]  /*1ad0*/  FFMA.FTZ R31, R223, R112, R31 ;  /* 0x00000070df1f7223 */ /* 0x000fe4000001001f */
[----:B------:R-:W-:Y:S02]  /*1ae0*/  FADD.FTZ R133, R112, R133 ;  /* 0x0000008570857221 */ /* 0x000fe40000010000 */
[----:B------:R-:W-:-:S02]  /*1af0*/  FMUL.FTZ R214, R207, R214 ;  /* 0x000000d6cfd67220 */ /* 0x000fc40000410000 */
[----:B------:R-:W-:Y:S02]  /*1b00*/  FFMA.FTZ R108, R221, R213, R108 ;  /* 0x000000d5dd6c7223 */ /* 0x000fe4000001006c */
[----:B------:R-:W-:Y:S02]  /*1b10*/  FMUL.FTZ R112, R47, R111 ;  /* 0x0000006f2f707220 */ /* 0x000fe40000410000 */
[----:B------:R-:W-:Y:S01]  /*1b20*/  FADD.FTZ R109, R110, R213 ;  /* 0x000000d56e6d7221 */ /* 0x000fe20000010000 */
[----:B------:R-:W-:Y:S01]  /*1b30*/  IADD3 R202, R202, c[0x0][0x160], RZ ;  /* 0x00005800caca7a10 */ /* 0x000fe20007ffe0ff */
[----:B------:R-:W-:Y:S02]  /*1b40*/  FFMA.FTZ R5, R214, R165, R5 ;  /* 0x000000a5d6057223 */ /* 0x000fe40000010005 */
[----:B------:R-:W-:Y:S02]  /*1b50*/  FADD.FTZ R4, R165, R4 ;  /* 0x00000004a5047221 */ /* 0x000fe40000010000 */
[----:B------:R-:W-:-:S02]  /*1b60*/  FFMA.FTZ R110, R223, R212, R108 ;  /* 0x000000d4df6e7223 */ /* 0x000fc4000001006c */
[----:B------:R-:W-:Y:S02]  /*1b70*/  FFMA.FTZ R165, R67, R165, R112 ;  /* 0x000000a543a57223 */ /* 0x000fe40000010070 */
[----:B------:R-:W-:Y:S01]  /*1b80*/  FADD.FTZ R108, R109, R212 ;  /* 0x000000d46d6c7221 */ /* 0x000fe20000010000 */
[----:B------:R-:W-:Y:S01]  /*1b90*/  LOP3.LUT P1, RZ, R0, 0x1f, RZ, 0xc0, !PT ;  /* 0x0000001f00ff7812 */ /* 0x000fe2000782c0ff */
[C---:B------:R-:W-:Y:S01]  /*1ba0*/  FFMA.FTZ R132, R221.reuse, R116, R132 ;  /* 0x00000074dd847223 */ /* 0x040fe20000010084 */
[----:B------:R-:W-:Y:S01]  /*1bb0*/  ISETP.GE.AND P3, PT, R202, c[0x0][0x164], PT ;  /* 0x00005900ca007a0c */ /* 0x000fe20003f66270 */
[----:B------:R-:W-:Y:S02]  /*1bc0*/  FFMA.FTZ R26, R221, R118, R26 ;  /* 0x00000076dd1a7223 */ /* 0x000fe4000001001a */
[----:B------:R-:W-:Y:S02]  /*1bd0*/  FADD.FTZ R15, R118, R15 ;  /* 0x0000000f760f7221 */ /* 0x000fe40000010000 */
[----:B------:R-:W-:-:S02]  /*1be0*/  FADD.FTZ R3, R116, R3 ;  /* 0x0000000374037221 */ /* 0x000fc40000010000 */
[C---:B------:R-:W-:Y:S02]  /*1bf0*/  FFMA.FTZ R41, R214.reuse, R111, R41 ;  /* 0x0000006fd6297223 */ /* 0x040fe40000010029 */
[----:B------:R-:W-:Y:S02]  /*1c00*/  FADD.FTZ R14, R111, R14 ;  /* 0x0000000e6f0e7221 */ /* 0x000fe40000010000 */
[----:B------:R-:W-:Y:S02]  /*1c10*/  FFMA.FTZ R115, R214, R165, R110 ;  /* 0x000000a5d6737223 */ /* 0x000fe4000001006e */
[----:B------:R-:W-:Y:S01]  /*1c20*/  FADD.FTZ R113, R108, R165 ;  /* 0x000000a56c717221 */ /* 0x000fe20000010000 */
[----:B------:R-:W-:Y:S05]  /*1c30*/  BRA.DIV ~URZ, `(.L_x_1215) ;  /* 0x000019b27f007947 */ /* 0x000fea000b800000 */
[----:B------:R0:W1:Y:S02]  /*1c40*/  SHFL.DOWN PT, R110, R113, 0x10, 0x1f ;  /* 0x0a001f00716e7f89 */ /* 0x00006400000e0000 */
.L_x_1224:
        /* <DEDUP_REMOVED lines=18> */
.L_x_1225:
        /* <DEDUP_REMOVED lines=65> */
[-CC-:B------:R-:W-:Y:S02]  /*2180*/  FFMA.FTZ R210, R210, R108.reuse, R109.reuse ;  /* 0x0000006cd2d27223 */ /* 0x180fe4000001006d */
[-CC-:B------:R-:W-:Y:S01]  /*2190*/  FFMA.FTZ R182, R182, R108.reuse, R109.reuse ;  /* 0x0000006cb6b67223 */ /* 0x180fe2000001006d */
[----:B------:R-:W1:Y:S01]  /*21a0*/  F2F.BF16.F32 R116, R118 ;  /* 0x0000007600747304 */ /* 0x000e620000202000 */
[----:B------:R-:W-:-:S02]  /*21b0*/  FFMA.FTZ R216, R216, R108, R109 ;  /* 0x0000006cd8d87223 */ /* 0x000fc4000001006d */
[----:B------:R-:W-:Y:S02]  /*21c0*/  @P2 FADD.FTZ R111, R84, R111 ;  /* 0x0000006f546f2221 */ /* 0x000fe40000010000 */
[----:B------:R-:W-:Y:S02]  /*21d0*/  @P2 FADD.FTZ R113, R86, R113 ;  /* 0x0000007156712221 */ /* 0x000fe40000010000 */
[-CC-:B------:R-:W-:Y:S01]  /*21e0*/  FFMA.FTZ R160, R160, R108.reuse, R109.reuse ;  /* 0x0000006ca0a07223 */ /* 0x180fe2000001006d */
[----:B------:R-:W2:Y:S01]  /*21f0*/  F2F.BF16.F32 R117, R111 ;  /* 0x0000006f00757304 */ /* 0x000ea20000202000 */
[-CC-:B------:R-:W-:Y:S01]  /*2200*/  FFMA.FTZ R163, R163, R108.reuse, R109.reuse ;  /* 0x0000006ca3a37223 */ /* 0x180fe2000001006d */
[----:B0-----:R-:W-:Y:S01]  /*2210*/  @P5 PRMT R198, R112, 0x7610, R198 ;  /* 0x0000761070c65816 */ /* 0x001fe200000000c6 */
[-CC-:B------:R-:W-:Y:S02]  /*2220*/  FFMA.FTZ R114, R170, R108.reuse, R109.reuse ;  /* 0x0000006caa727223 */ /* 0x180fe4000001006d */
[----:B------:R-:W-:-:S02]  /*2230*/  FFMA.FTZ R166, R166, R108, R109 ;  /* 0x0000006ca6a67223 */ /* 0x000fc4000001006d */
[----:B------:R-:W-:Y:S01]  /*2240*/  FADD.FTZ R180, R179, -R180 ;  /* 0x800000b4b3b47221 */ /* 0x000fe20000010000 */
[----:B------:R-:W0:Y:S01]  /*2250*/  F2F.BF16.F32 R119, R113 ;  /* 0x0000007100777304 */ /* 0x000e220000202000 */
[----:B------:R-:W-:Y:S01]  /*2260*/  FADD.FTZ R210, R181, -R210 ;  /* 0x800000d2b5d27221 */ /* 0x000fe20000010000 */
[----:B-1----:R-:W-:Y:S01]  /*2270*/  @P5 PRMT R197, R116, 0x7610, R197 ;  /* 0x0000761074c55816 */ /* 0x002fe200000000c5 */
[----:B------:R-:W-:Y:S02]  /*2280*/  FADD.FTZ R182, R177, -R182 ;  /* 0x800000b6b1b67221 */ /* 0x000fe40000010000 */
[-C--:B------:R-:W-:Y:S02]  /*2290*/  FFMA.FTZ R215, R215, R108.reuse, R109 ;  /* 0x0000006cd7d77223 */ /* 0x080fe4000001006d */
[----:B------:R-:W-:Y:S01]  /*22a0*/  FADD.FTZ R216, R183, -R216 ;  /* 0x800000d8b7d87221 */ /* 0x000fe20000010000 */
[----:B--2---:R-:W-:Y:S01]  /*22b0*/  @P5 PRMT R195, R117, 0x7610, R195 ;  /* 0x0000761075c35816 */ /* 0x004fe200000000c3 */
[----:B------:R-:W-:-:S02]  /*22c0*/  FFMA.FTZ R209, R209, R108, R109 ;  /* 0x0000006cd1d17223 */ /* 0x000fc4000001006d */
[-CC-:B------:R-:W-:Y:S02]  /*22d0*/  FFMA.FTZ R218, R218, R108.reuse, R109.reuse ;  /* 0x0000006cdada7223 */ /* 0x180fe4000001006d */
[-CC-:B------:R-:W-:Y:S02]  /*22e0*/  FFMA.FTZ R217, R217, R108.reuse, R109.reuse ;  /* 0x0000006cd9d97223 */ /* 0x180fe4000001006d */
[-CC-:B------:R-:W-:Y:S01]  /*22f0*/  FFMA.FTZ R211, R211, R108.reuse, R109.reuse ;  /* 0x0000006cd3d37223 */ /* 0x180fe2000001006d */
[----:B0-----:R-:W-:Y:S01]  /*2300*/  @P5 PRMT R196, R119, 0x7610, R196 ;  /* 0x0000761077c45816 */ /* 0x001fe200000000c4 */
[-CC-:B------:R-:W-:Y:S02]  /*2310*/  FFMA.FTZ R120, R221, R108.reuse, R109.reuse ;  /* 0x0000006cdd787223 */ /* 0x180fe4000001006d */
[----:B------:R-:W-:Y:S02]  /*2320*/  FFMA.FTZ R223, R223, R108, R109 ;  /* 0x0000006cdfdf7223 */ /* 0x000fe4000001006d */
[----:B------:R-:W-:-:S02]  /*2330*/  FADD.FTZ R160, R159, -R160 ;  /* 0x800000a09fa07221 */ /* 0x000fc40000010000 */
[----:B------:R-:W-:Y:S02]  /*2340*/  FADD.FTZ R158, R158, -R163 ;  /* 0x800000a39e9e7221 */ /* 0x000fe40000010000 */
[----:B------:R-:W-:Y:S02]  /*2350*/  FADD.FTZ R114, R219, -R114 ;  /* 0x80000072db727221 */ /* 0x000fe40000010000 */
[----:B------:R-:W-:Y:S01]  /*2360*/  FFMA.FTZ R108, R214, R108, R109 ;  /* 0x0000006cd66c7223 */ /* 0x000fe2000001006d */
[----:B------:R-:W-:Y:S01]  /*2370*/  SEL R109, R110, R105, P0 ;  /* 0x000000696e6d7207 */ /* 0x000fe20000000000 */
[----:B------:R-:W-:Y:S01]  /*2380*/  FADD.FTZ R166, R161, -R166 ;  /* 0x800000a6a1a67221 */ /* 0x000fe20000010000 */
[----:B------:R-:W-:Y:S01]  /*2390*/  SEL R110, R113, R106, P0 ;  /* 0x0000006a716e7207 */ /* 0x000fe20000000000 */
[C---:B------:R-:W-:Y:S02]  /*23a0*/  FMUL.FTZ R179, R207.reuse, R180 ;  /* 0x000000b4cfb37220 */ /* 0x040fe40000410000 */
[----:B------:R-:W-:-:S02]  /*23b0*/  FMUL.FTZ R180, R207, R210 ;  /* 0x000000d2cfb47220 */ /* 0x000fc40000410000 */
[C---:B------:R-:W-:Y:S02]  /*23c0*/  FMUL.FTZ R181, R207.reuse, R182 ;  /* 0x000000b6cfb57220 */ /* 0x040fe40000410000 */
[C---:B------:R-:W-:Y:S02]  /*23d0*/  FMUL.FTZ R176, R207.reuse, R216 ;  /* 0x000000d8cfb07220 */ /* 0x040fe40000410000 */
[C---:B------:R-:W-:Y:S02]  /*23e0*/  FMUL.FTZ R182, R207.reuse, R160 ;  /* 0x000000a0cfb67220 */ /* 0x040fe40000410000 */
[----:B------:R-:W-:Y:S02]  /*23f0*/  FADD.FTZ R162, R162, -R209 ;  /* 0x800000d1a2a27221 */ /* 0x000fe40000010000 */
[C---:B------:R-:W-:Y:S02]  /*2400*/  FMUL.FTZ R178, R207.reuse, R158 ;  /* 0x0000009ecfb27220 */ /* 0x040fe40000410000 */
[----:B------:R-:W-:Y:S01]  /*2410*/  FMUL.FTZ R163, R207, R114 ;  /* 0x00000072cfa37220 */ /* 0x000fe20000410000 */
[----:B------:R-:W-:Y:S01]  /*2420*/  @P1 MOV R114, 0x10 ;  /* 0x0000001000721802 */ /* 0x000fe20000000f00 */
[----:B------:R-:W-:-:S02]  /*2430*/  FADD.FTZ R108, R165, -R108 ;  /* 0x8000006ca56c7221 */ /* 0x000fc40000010000 */
[----:B------:R-:W-:Y:S02]  /*2440*/  FADD.FTZ R220, R220, -R215 ;  /* 0x800000d7dcdc7221 */ /* 0x000fe40000010000 */
[----:B------:R-:W-:Y:S02]  /*2450*/  FADD.FTZ R164, R164, -R211 ;  /* 0x800000d3a4a47221 */ /* 0x000fe40000010000 */
[----:B------:R-:W-:Y:S01]  /*2460*/  FMUL.FTZ R170, R207, R166 ;  /* 0x000000a6cfaa7220 */ /* 0x000fe20000410000 */
[----:B------:R-:W-:Y:S01]  /*2470*/  HFMA2.MMA R166, -RZ, RZ, 0, 4.76837158203125e-07 ;  /* 0x00000008ffa67435 */ /* 0x000fe200000001ff */
[----:B------:R-:W-:Y:S02]  /*2480*/  FADD.FTZ R168, R168, -R217 ;  /* 0x800000d9a8a87221 */ /* 0x000fe40000010000 */
[----:B------:R-:W-:Y:S02]  /*2490*/  FADD.FTZ R120, R213, -R120 ;  /* 0x80000078d5787221 */ /* 0x000fe40000010000 */
[----:B------:R-:W-:-:S02]  /*24a0*/  @P2 FADD.FTZ R180, R89, R180 ;  /* 0x000000b459b42221 */ /* 0x000fc40000010000 */
[----:B------:R-:W-:Y:S02]  /*24b0*/  @P2 FADD.FTZ R176, R93, R176 ;  /* 0x000000b05db02221 */ /* 0x000fe40000010000 */
[----:B------:R-:W-:Y:S01]  /*24c0*/  @P2 FADD.FTZ R182, R91, R182 ;  /* 0x000000b65bb62221 */ /* 0x000fe20000010000 */
[----:B------:R-:W-:Y:S01]  /*24d0*/  F2F.BF16.F32 R124, R180 ;  /* 0x000000b4007c7304 */ /* 0x000fe20000202000 */
[----:B------:R-:W-:Y:S02]  /*24e0*/  FMUL.FTZ R177, R207, R162 ;  /* 0x000000a2cfb17220 */ /* 0x000fe40000410000 */
[----:B------:R-:W-:Y:S02]  /*24f0*/  @P2 FADD.FTZ R178, R95, R178 ;  /* 0x000000b25fb22221 */ /* 0x000fe40000010000 */
[----:B------:R-:W-:Y:S01]  /*2500*/  FMUL.FTZ R158, R207, R108 ;  /* 0x0000006ccf9e7220 */ /* 0x000fe20000410000 */
[----:B------:R-:W-:Y:S01]  /*2510*/  SEL R108, R111, R104, P0 ;  /* 0x000000686f6c7207 */ /* 0x000fe20000000000 */
[C---:B------:R-:W-:Y:S01]  /*2520*/  FMUL.FTZ R175, R207.reuse, R220 ;  /* 0x000000dccfaf7220 */ /* 0x040fe20000410000 */
[----:B------:R-:W-:Y:S01]  /*2530*/  SEL R111, R118, R107, P0 ;  /* 0x0000006b766f7207 */ /* 0x000fe20000000000 */
[C---:B------:R-:W-:Y:S01]  /*2540*/  FMUL.FTZ R171, R207.reuse, R164 ;  /* 0x000000a4cfab7220 */ /* 0x040fe20000410000 */
[----:B------:R-:W-:Y:S01]  /*2550*/  F2F.BF16.F32 R172, R176 ;  /* 0x000000b000ac7304 */ /* 0x000fe20000202000 */
[C---:B------:R-:W-:Y:S01]  /*2560*/  FMUL.FTZ R168, R207.reuse, R168 ;  /* 0x000000a8cfa87220 */ /* 0x040fe20000410000 */
[----:B------:R-:W-:Y:S01]  /*2570*/  SHF.L.U32 R118, R116, 0x10, RZ ;  /* 0x0000001074767819 */ /* 0x000fe200000006ff */
[----:B------:R-:W-:-:S02]  /*2580*/  FMUL.FTZ R164, R207, R120 ;  /* 0x00000078cfa47220 */ /* 0x000fc40000410000 */
[----:B------:R-:W-:-:S03]  /*2590*/  @P1 IMAD.WIDE.U32 R114, R199, R114, c[0x0][0x258] ;  /* 0x00009600c7721625 */ /* 0x000fc600078e0072 */
[----:B------:R-:W0:Y:S01]  /*25a0*/  F2F.BF16.F32 R126, R182 ;  /* 0x000000b6007e7304 */ /* 0x000e220000202000 */
[----:B------:R-:W-:Y:S01]  /*25b0*/  FADD.FTZ R212, R212, -R223 ;  /* 0x800000dfd4d47221 */ /* 0x000fe20000010000 */
[----:B------:R1:W-:Y:S01]  /*25c0*/  @P1 STG.E.128 [R114.64], R108 ;  /* 0x0000006c72001986 */ /* 0x0003e2000c101d04 */
[----:B------:R-:W-:-:S04]  /*25d0*/  IMAD.WIDE.U32 R112, R112, 0x10000, RZ ;  /* 0x0001000070707825 */ /* 0x000fc800078e00ff */
[----:B------:R-:W-:Y:S01]  /*25e0*/  @P2 FADD.FTZ R181, R90, R181 ;  /* 0x000000b55ab52221 */ /* 0x000fe20000010000 */
[----:B------:R-:W2:Y:S01]  /*25f0*/  F2F.BF16.F32 R174, R178 ;  /* 0x000000b200ae7304 */ /* 0x000ea20000202000 */
[----:B------:R-:W-:Y:S01]  /*2600*/  @P2 FADD.FTZ R177, R94, R177 ;  /* 0x000000b15eb12221 */ /* 0x000fe20000010000 */
[----:B------:R-:W-:Y:S01]  /*2610*/  LOP3.LUT R113, R113, R118, R119, 0xfe, !PT ;  /* 0x0000007671717212 */ /* 0x000fe200078efe77 */
[----:B------:R-:W-:Y:S01]  /*2620*/  FADD.FTZ R218, R167, -R218 ;  /* 0x800000daa7da7221 */ /* 0x000fe20000010000 */
[----:B------:R-:W-:Y:S01]  /*2630*/  LOP3.LUT R112, R112, R117, RZ, 0xfc, !PT ;  /* 0x0000007570707212 */ /* 0x000fe200078efcff */
[----:B------:R-:W-:Y:S02]  /*2640*/  @P2 FADD.FTZ R179, R88, R179 ;  /* 0x000000b358b32221 */ /* 0x000fe40000010000 */
[----:B------:R-:W-:Y:S01]  /*2650*/  @P2 FADD.FTZ R175, R92, R175 ;  /* 0x000000af5caf2221 */ /* 0x000fe20000010000 */
[----:B------:R-:W3:Y:S01]  /*2660*/  F2F.BF16.F32 R127, R181 ;  /* 0x000000b5007f7304 */ /* 0x000ee20000202000 */
[----:B------:R-:W-:Y:S01]  /*2670*/  @P2 FADD.FTZ R168, R97, R168 ;  /* 0x000000a861a82221 */ /* 0x000fe20000010000 */
[----:B0-----:R-:W-:Y:S01]  /*2680*/  SHF.L.U32 R122, R126, 0x10, RZ ;  /* 0x000000107e7a7819 */ /* 0x001fe200000006ff */
[----:B------:R-:W-:-:S02]  /*2690*/  @P2 FADD.FTZ R164, R101, R164 ;  /* 0x000000a465a42221 */ /* 0x000fc40000010000 */
[----:B------:R-:W-:Y:S02]  /*26a0*/  @P2 FADD.FTZ R170, R99, R170 ;  /* 0x000000aa63aa2221 */ /* 0x000fe40000010000 */
[----:B------:R-:W-:Y:S01]  /*26b0*/  @P2 FADD.FTZ R158, R103, R158 ;  /* 0x0000009e679e2221 */ /* 0x000fe20000010000 */
[----:B------:R-:W-:Y:S01]  /*26c0*/  F2F.BF16.F32 R173, R177 ;  /* 0x000000b100ad7304 */ /* 0x000fe20000202000 */
[C---:B------:R-:W-:Y:S01]  /*26d0*/  FMUL.FTZ R165, R207.reuse, R212 ;  /* 0x000000d4cfa57220 */ /* 0x040fe20000410000 */
[----:B--2---:R-:W-:Y:S01]  /*26e0*/  SHF.L.U32 R120, R174, 0x10, RZ ;  /* 0x00000010ae787819 */ /* 0x004fe200000006ff */
[----:B------:R-:W-:Y:S01]  /*26f0*/  FMUL.FTZ R167, R207, R218 ;  /* 0x000000dacfa77220 */ /* 0x000fe20000410000 */
[----:B------:R-:W-:Y:S01]  /*2700*/  @P1 MOV R207, 0x10 ;  /* 0x0000001000cf1802 */ /* 0x000fe20000000f00 */
[----:B-1----:R-:W-:-:S03]  /*2710*/  IMAD.WIDE.U32 R114, R199, R166, c[0x0][0x248] ;  /* 0x00009200c7727625 */ /* 0x002fc600078e00a6 */
[----:B------:R-:W0:Y:S01]  /*2720*/  F2F.BF16.F32 R125, R179 ;  /* 0x000000b3007d7304 */ /* 0x000e220000202000 */
[----:B------:R-:W-:Y:S01]  /*2730*/  @P2 FADD.FTZ R171, R98, R171 ;  /* 0x000000ab62ab2221 */ /* 0x000fe20000010000 */
[----:B------:R1:W-:Y:S01]  /*2740*/  STG.E.64 [R114.64], R112 ;  /* 0x0000007072007986 */ /* 0x0003e2000c101b04 */
[----:B------:R-:W-:Y:S02]  /*2750*/  @P2 FADD.FTZ R165, R102, R165 ;  /* 0x000000a566a52221 */ /* 0x000fe40000010000 */
[----:B------:R-:W-:Y:S02]  /*2760*/  @P2 FADD.FTZ R167, R96, R167 ;  /* 0x000000a760a72221 */ /* 0x000fe40000010000 */
[----:B------:R-:W-:Y:S01]  /*2770*/  @P2 FADD.FTZ R163, R100, R163 ;  /* 0x000000a364a32221 */ /* 0x000fe20000010000 */
[----:B------:R-:W2:Y:S01]  /*2780*/  F2F.BF16.F32 R169, R175 ;  /* 0x000000af00a97304 */ /* 0x000ea20000202000 */
[----:B------:R-:W-:-:S04]  /*2790*/  IMAD.WIDE.U32 R110, R124, 0x10000, RZ ;  /* 0x000100007c6e7825 */ /* 0x000fc800078e00ff */
[----:B------:R-:W-:Y:S01]  /*27a0*/  IMAD.WIDE.U32 R108, R172, 0x10000, RZ ;  /* 0x00010000ac6c7825 */ /* 0x000fe200078e00ff */
[----:B---3--:R-:W-:Y:S02]  /*27b0*/  LOP3.LUT R123, R111, R122, R127, 0xfe, !PT ;  /* 0x0000007a6f7b7212 */ /* 0x008fe400078efe7f */
[----:B------:R-:W3:Y:S01]  /*27c0*/  F2F.BF16.F32 R160, R168 ;  /* 0x000000a800a07304 */ /* 0x000ee20000202000 */
[----:B0-----:R-:W-:Y:S01]  /*27d0*/  LOP3.LUT R122, R110, R125, RZ, 0xfc, !PT ;  /* 0x0000007d6e7a7212 */ /* 0x001fe200078efcff */
[----:B------:R-:W-:Y:S01]  /*27e0*/  @P1 IMAD.WIDE.U32 R206, R206, R207, c[0x0][0x258] ;  /* 0x00009600cece1625 */ /* 0x000fe200078e00cf */
[----:B------:R-:W-:-:S05]  /*27f0*/  LOP3.LUT R121, R109, R120, R173, 0xfe, !PT ;  /* 0x000000786d797212 */ /* 0x000fca00078efead */
[----:B------:R-:W0:Y:S01]  /*2800*/  F2F.BF16.F32 R154, R164 ;  /* 0x000000a4009a7304 */ /* 0x000e220000202000 */
[----:B--2---:R-:W-:-:S07]  /*2810*/  LOP3.LUT R120, R108, R169, RZ, 0xfc, !PT ;  /* 0x000000a96c787212 */ /* 0x004fce00078efcff */
[----:B------:R-:W2:Y:S01]  /*2820*/  F2F.BF16.F32 R162, R170 ;  /* 0x000000aa00a27304 */ /* 0x000ea20000202000 */
[----:B---3--:R-:W-:-:S07]  /*2830*/  IMAD.WIDE.U32 R110, R160, 0x10000, RZ ;  /* 0x00010000a06e7825 */ /* 0x008fce00078e00ff */
[----:B------:R-:W3:Y:S01]  /*2840*/  F2F.BF16.F32 R156, R158 ;  /* 0x0000009e009c7304 */ /* 0x000ee20000202000 */
[----:B0-----:R-:W-:-:S07]  /*2850*/  IMAD.WIDE.U32 R108, R154, 0x10000, RZ ;  /* 0x000100009a6c7825 */ /* 0x001fce00078e00ff */
[----:B------:R-:W0:Y:S01]  /*2860*/  F2F.BF16.F32 R161, R171 ;  /* 0x000000ab00a17304 */ /* 0x000e220000202000 */
[----:B--2---:R-:W-:-:S07]  /*2870*/  SHF.L.U32 R118, R162, 0x10, RZ ;  /* 0x00000010a2767819 */ /* 0x004fce00000006ff */
[----:B------:R-:W2:Y:S01]  /*2880*/  F2F.BF16.F32 R157, R165 ;  /* 0x000000a5009d7304 */ /* 0x000ea20000202000 */
[----:B---3--:R-:W-:-:S07]  /*2890*/  SHF.L.U32 R116, R156, 0x10, RZ ;  /* 0x000000109c747819 */ /* 0x008fce00000006ff */
[----:B------:R-:W3:Y:S01]  /*28a0*/  F2F.BF16.F32 R159, R167 ;  /* 0x000000a7009f7304 */ /* 0x000ee20000202000 */
[----:B0-----:R-:W-:Y:S02]  /*28b0*/  LOP3.LUT R119, R111, R118, R161, 0xfe, !PT ;  /* 0x000000766f777212 */ /* 0x001fe400078efea1 */
[----:B------:R-:W-:-:S05]  /*28c0*/  SEL R111, R182, R107, P0 ;  /* 0x0000006bb66f7207 */ /* 0x000fca0000000000 */
[----:B------:R-:W0:Y:S01]  /*28d0*/  F2F.BF16.F32 R155, R163 ;  /* 0x000000a3009b7304 */ /* 0x000e220000202000 */
[----:B--2---:R-:W-:Y:S02]  /*28e0*/  LOP3.LUT R117, R109, R116, R157, 0xfe, !PT ;  /* 0x000000746d757212 */ /* 0x004fe400078efe9d */
[----:B------:R-:W-:Y:S02]  /*28f0*/  SEL R109, R180, R105, P0 ;  /* 0x00000069b46d7207 */ /* 0x000fe40000000000 */
[----:B---3--:R-:W-:Y:S02]  /*2900*/  LOP3.LUT R118, R110, R159, RZ, 0xfc, !PT ;  /* 0x0000009f6e767212 */ /* 0x008fe400078efcff */
[----:B------:R-:W-:Y:S02]  /*2910*/  SEL R110, R181, R106, P0 ;  /* 0x0000006ab56e7207 */ /* 0x000fe40000000000 */
[----:B0-----:R-:W-:Y:S02]  /*2920*/  LOP3.LUT R116, R108, R155, RZ, 0xfc, !PT ;  /* 0x0000009b6c747212 */ /* 0x001fe400078efcff */
        /* <DEDUP_REMOVED lines=9> */
.L_x_1217:
[----:B-1----:R-:W-:Y:S01]  /*29c0*/  IADD3 R179, R199, 0x100, RZ ;  /* 0x00000100c7b37810 */ /* 0x002fe20007ffe0ff */
        /* <DEDUP_REMOVED lines=21> */
.L_x_1218:
        /* <DEDUP_REMOVED lines=22> */
.L_x_1219:
[C---:B0-2---:R-:W-:Y:S01]  /*2c80*/  IADD3 R115, R199.reuse, 0x300, RZ ;  /* 0x00000300c7737810 */ /* 0x045fe20007ffe0ff */
[----:B------:R0:W-:Y:S01]  /*2c90*/  @P1 STG.E.128 [R124.64], R108 ;  /* 0x0000006c7c001986 */ /* 0x0001e2000c101d04 */
[----:B------:R-:W-:Y:S02]  /*2ca0*/  IADD3 R167, R199, 0x400, RZ ;  /* 0x00000400c7a77810 */ /* 0x000fe40007ffe0ff */
[----:B------:R-:W-:Y:S01]  /*2cb0*/  @P1 MOV R114, 0x10 ;  /* 0x0000001000721802 */ /* 0x000fe20000000f00 */
[----:B------:R-:W-:Y:S01]  /*2cc0*/  IMAD.WIDE.U32 R112, R166, R115, c[0x0][0x248] ;  /* 0x00009200a6707625 */ /* 0x000fe200078e0073 */
[----:B------:R-:W-:Y:S02]  /*2cd0*/  @P5 PRMT R195, R159, 0x7610, R195 ;  /* 0x000076109fc35816 */ /* 0x000fe400000000c3 */
[----:B------:R-:W-:Y:S02]  /*2ce0*/  @P5 PRMT R198, R160, 0x7610, R198 ;  /* 0x00007610a0c65816 */ /* 0x000fe400000000c6 */
[----:B------:R1:W-:Y:S01]  /*2cf0*/  STG.E.64 [R112.64], R118 ;  /* 0x0000007670007986 */ /* 0x0003e2000c101b04 */
[----:B------:R-:W-:-:S02]  /*2d00*/  @P5 PRMT R196, R161, 0x7610, R196 ;  /* 0x00007610a1c45816 */ /* 0x000fc400000000c4 */
[----:B------:R-:W-:Y:S02]  /*2d10*/  @P5 PRMT R197, R162, 0x7610, R197 ;  /* 0x00007610a2c55816 */ /* 0x000fe400000000c5 */
[----:B------:R-:W-:Y:S02]  /*2d20*/  SEL R104, R163, R104, P0 ;  /* 0x00000068a3687207 */ /* 0x000fe40000000000 */
[----:B------:R-:W-:Y:S02]  /*2d30*/  SEL R105, R164, R105, P0 ;  /* 0x00000069a4697207 */ /* 0x000fe40000000000 */
[----:B------:R-:W-:Y:S01]  /*2d40*/  SEL R106, R165, R106, P0 ;  /* 0x0000006aa56a7207 */ /* 0x000fe20000000000 */
[----:B0-----:R-:W-:Y:S01]  /*2d50*/  IMAD.WIDE.U32 R108, R166, R167, c[0x0][0x248] ;  /* 0x00009200a66c7625 */ /* 0x001fe200078e00a7 */
[----:B------:R-:W-:-:S03]  /*2d60*/  SEL R107, R158, R107, P0 ;  /* 0x0000006b9e6b7207 */ /* 0x000fc60000000000 */
[----:B------:R-:W-:Y:S01]  /*2d70*/  @P1 IMAD.WIDE.U32 R110, R205, R114, c[0x0][0x258] ;  /* 0x00009600cd6e1625 */ /* 0x000fe200078e0072 */
[----:B------:R-:W-:Y:S05]  /*2d80*/  @!P5 BRA `(.L_x_1220) ;  /* 0x000000700000d947 */ /* 0x000fea0003800000 */
[----:B-1----:R-:W-:Y:S01]  /*2d90*/  LOP3.LUT R112, R198, 0xffff, RZ, 0xc0, !PT ;  /* 0x0000ffffc6707812 */ /* 0x002fe200078ec0ff */
[----:B------:R-:W-:Y:S01]  /*2da0*/  IMAD.WIDE.U32 R114, R166, R115, c[0x0][0x250] ;  /* 0x00009400a6727625 */ /* 0x000fe200078e0073 */
[----:B------:R-:W-:-:S03]  /*2db0*/  PRMT R119, R196, 0x5410, R197 ;  /* 0x00005410c4777816 */ /* 0x000fc600000000c5 */
[----:B------:R-:W-:-:S05]  /*2dc0*/  IMAD.WIDE.U32 R112, R112, 0x10000, RZ ;  /* 0x0001000070707825 */ /* 0x000fca00078e00ff */
[----:B------:R-:W-:Y:S02]  /*2dd0*/  LOP3.LUT R113, R119, R113, RZ, 0xfc, !PT ;  /* 0x0000007177717212 */ /* 0x000fe400078efcff */
[----:B------:R-:W-:-:S05]  /*2de0*/  LOP3.LUT R112, R112, 0xffff, R195, 0xf8, !PT ;  /* 0x0000ffff70707812 */ /* 0x000fca00078ef8c3 */
[----:B------:R0:W-:Y:S02]  /*2df0*/  STG.E.64 [R114.64], R112 ;  /* 0x0000007072007986 */ /* 0x0001e4000c101b04 */
.L_x_1220:
[----:B-1----:R1:W-:Y:S01]  /*2e00*/  @P1 STG.E.128 [R110.64], R104 ;  /* 0x000000686e001986 */ /* 0x0023e2000c101d04 */
[----:B------:R-:W-:Y:S02]  /*2e10*/  @P5 PRMT R195, R155, 0x7610, R195 ;  /* 0x000076109bc35816 */ /* 0x000fe400000000c3 */
[----:B------:R-:W-:Y:S01]  /*2e20*/  @P5 PRMT R198, R154, 0x7610, R198 ;  /* 0x000076109ac65816 */ /* 0x000fe200000000c6 */
[----:B------:R1:W-:Y:S01]  /*2e30*/  STG.E.64 [R108.64], R116 ;  /* 0x000000746c007986 */ /* 0x0003e2000c101b04 */
[----:B------:R-:W-:Y:S02]  /*2e40*/  @P5 PRMT R196, R157, 0x7610, R196 ;  /* 0x000076109dc45816 */ /* 0x000fe400000000c4 */
[----:B------:R-:W-:Y:S01]  /*2e50*/  @P5 PRMT R197, R156, 0x7610, R197 ;  /* 0x000076109cc55816 */ /* 0x000fe200000000c5 */
        /* <DEDUP_REMOVED lines=8> */
.L_x_1221:
[----:B------:R-:W-:Y:S01]  /*2ee0*/  SEL R208, RZ, 0x1, P4 ;  /* 0x00000001ffd07807 */ /* 0x000fe20002000000 */
[----:B01----:R-:W-:Y:S01]  /*2ef0*/  @P3 CALL.REL.NOINC `(.L_x_1222) ;  /* 0x0000001000003944 */ /* 0x003fe20003c00000 */
[----:B------:R-:W-:Y:S05]  /*2f00*/  BRA `(.L_x_1223) ;  /* 0xffffd7b000007947 */ /* 0x000fea000383ffff */
.L_x_1222:
        /* <DEDUP_REMOVED lines=79> */
.L_x_1214:
        /* <DEDUP_REMOVED lines=31> */
.L_x_1215:
[----:B------:R-:W-:Y:S01]  /*35f0*/  HFMA2.MMA R112, -RZ, RZ, 0, 9.5367431640625e-07 ;  /* 0x00000010ff707435 */ /* 0x000fe200000001ff */
[----:B------:R-:W-:-:S02]  /*3600*/  MOV R111, R113 ;  /* 0x00000071006f7202 */ /* 0x000fc40000000f00 */
[----:B------:R-:W-:Y:S02]  /*3610*/  MOV R114, 0x1f ;  /* 0x0000001f00727802 */ /* 0x000fe40000000f00 */
[----:B------:R-:W-:Y:S02]  /*3620*/  MOV R117, 0xffffffff ;  /* 0xffffffff00757802 */ /* 0x000fe40000000f00 */
[----:B------:R-:W-:Y:S02]  /*3630*/  MOV R108, 0x3650 ;  /* 0x00003650006c7802 */ /* 0x000fe40000000f00 */
[----:B-----5:R-:W-:Y:S05]  /*3640*/  CALL.REL.NOINC `($__internal_49_$__cuda_sm70_shflsync_down_p) ;  /* 0x0000046000007944 */ /* 0x020fea0003c00000 */
[----:B-1----:R-:W-:Y:S01]  /*3650*/  MOV R110, R111 ;  /* 0x0000006f006e7202 */ /* 0x002fe20000000f00 */
[----:B0-----:R-:W-:Y:S05]  /*3660*/  BRA `(.L_x_1224) ;  /* 0xffffe5e000007947 */ /* 0x001fea000383ffff */
.L_x_1216:
[----:B------:R-:W-:Y:S01]  /*3670*/  HFMA2.MMA R112, -RZ, RZ, 0, 9.5367431640625e-07 ;  /* 0x00000010ff707435 */ /* 0x000fe200000001ff */
[----:B------:R-:W-:Y:S02]  /*3680*/  MOV R111, R115 ;  /* 0x00000073006f7202 */ /* 0x000fe40000000f00 */
[----:B------:R-:W-:Y:S02]  /*3690*/  MOV R114, 0x1f ;  /* 0x0000001f00727802 */ /* 0x000fe40000000f00 */
[----:B------:R-:W-:-:S02]  /*36a0*/  MOV R117, 0xffffffff ;  /* 0xffffffff00757802 */ /* 0x000fc40000000f00 */
[----:B------:R-:W-:Y:S02]  /*36b0*/  MOV R108, 0x36d0 ;  /* 0x000036d0006c7802 */ /* 0x000fe40000000f00 */
[----:B01---5:R-:W-:Y:S05]  /*36c0*/  CALL.REL.NOINC `($__internal_49_$__cuda_sm70_shflsync_down_p) ;  /* 0x000003e000007944 */ /* 0x023fea0003c00000 */
[----:B------:R-:W-:Y:S01]  /*36d0*/  FADD.FTZ R113, R113, R110 ;  /* 0x0000006e71717221 */ /* 0x000fe20000010000 */
[----:B0-----:R-:W-:Y:S01]  /*36e0*/  HFMA2.MMA R112, -RZ, RZ, 0, 4.76837158203125e-07 ;  /* 0x00000008ff707435 */ /* 0x001fe200000001ff */
[----:B-1----:R-:W-:Y:S01]  /*36f0*/  FADD.FTZ R116, R115, R111 ;  /* 0x0000006f73747221 */ /* 0x002fe20000010000 */
[----:B------:R-:W-:Y:S02]  /*3700*/  MOV R114, 0x1f ;  /* 0x0000001f00727802 */ /* 0x000fe40000000f00 */
[----:B------:R-:W-:Y:S02]  /*3710*/  MOV R117, 0xffffffff ;  /* 0xffffffff00757802 */ /* 0x000fe40000000f00 */
[----:B------:R-:W-:Y:S02]  /*3720*/  MOV R111, R113 ;  /* 0x00000071006f7202 */ /* 0x000fe40000000f00 */
[----:B------:R-:W-:Y:S02]  /*3730*/  MOV R108, 0x3750 ;  /* 0x00003750006c7802 */ /* 0x000fe40000000f00 */
[----:B------:R-:W-:Y:S05]  /*3740*/  CALL.REL.NOINC `($__internal_49_$__cuda_sm70_shflsync_down_p) ;  /* 0x0000036000007944 */ /* 0x000fea0003c00000 */
[----:B0-----:R-:W-:Y:S01]  /*3750*/  HFMA2.MMA R112, -RZ, RZ, 0, 4.76837158203125e-07 ;  /* 0x00000008ff707435 */ /* 0x001fe200000001ff */
[----:B-1----:R-:W-:-:S02]  /*3760*/  MOV R110, R111 ;  /* 0x0000006f006e7202 */ /* 0x002fc40000000f00 */
[----:B------:R-:W-:Y:S02]  /*3770*/  MOV R111, R116 ;  /* 0x00000074006f7202 */ /* 0x000fe40000000f00 */
[----:B------:R-:W-:Y:S02]  /*3780*/  MOV R114, 0x1f ;  /* 0x0000001f00727802 */ /* 0x000fe40000000f00 */
[----:B------:R-:W-:Y:S02]  /*3790*/  MOV R117, 0xffffffff ;  /* 0xffffffff00757802 */ /* 0x000fe40000000f00 */
[----:B------:R-:W-:Y:S02]  /*37a0*/  MOV R108, 0x37c0 ;  /* 0x000037c0006c7802 */ /* 0x000fe40000000f00 */
[----:B------:R-:W-:Y:S05]  /*37b0*/  CALL.REL.NOINC `($__internal_49_$__cuda_sm70_shflsync_down_p) ;  /* 0x000002f000007944 */ /* 0x000fea0003c00000 */
[----:B------:R-:W-:Y:S01]  /*37c0*/  FADD.FTZ R113, R110, R113 ;  /* 0x000000716e717221 */ /* 0x000fe20000010000 */
[----:B0-----:R-:W-:Y:S01]  /*37d0*/  HFMA2.MMA R112, -RZ, RZ, 0, 2.384185791015625e-07 ;  /* 0x00000004ff707435 */ /* 0x001fe200000001ff */
[----:B-1----:R-:W-:Y:S01]  /*37e0*/  FADD.FTZ R116, R116, R111 ;  /* 0x0000006f74747221 */ /* 0x002fe20000010000 */
[----:B------:R-:W-:Y:S02]  /*37f0*/  MOV R114, 0x1f ;  /* 0x0000001f00727802 */ /* 0x000fe40000000f00 */
[----:B------:R-:W-:-:S02]  /*3800*/  MOV R117, 0xffffffff ;  /* 0xffffffff00757802 */ /* 0x000fc40000000f00 */
[----:B------:R-:W-:Y:S02]  /*3810*/  MOV R111, R113 ;  /* 0x00000071006f7202 */ /* 0x000fe40000000f00 */
[----:B------:R-:W-:Y:S02]  /*3820*/  MOV R108, 0x3840 ;  /* 0x00003840006c7802 */ /* 0x000fe40000000f00 */
[----:B------:R-:W-:Y:S05]  /*3830*/  CALL.REL.NOINC `($__internal_49_$__cuda_sm70_shflsync_down_p) ;  /* 0x0000027000007944 */ /* 0x000fea0003c00000 */
[----:B0-----:R-:W-:Y:S01]  /*3840*/  HFMA2.MMA R112, -RZ, RZ, 0, 2.384185791015625e-07 ;  /* 0x00000004ff707435 */ /* 0x001fe200000001ff */
[----:B-1----:R-:W-:Y:S02]  /*3850*/  MOV R110, R111 ;  /* 0x0000006f006e7202 */ /* 0x002fe40000000f00 */
[----:B------:R-:W-:Y:S02]  /*3860*/  MOV R111, R116 ;  /* 0x00000074006f7202 */ /* 0x000fe40000000f00 */
[----:B------:R-:W-:Y:S02]  /*3870*/  MOV R114, 0x1f ;  /* 0x0000001f00727802 */ /* 0x000fe40000000f00 */
[----:B------:R-:W-:Y:S02]  /*3880*/  MOV R117, 0xffffffff ;  /* 0xffffffff00757802 */ /* 0x000fe40000000f00 */
[----:B------:R-:W-:-:S02]  /*3890*/  MOV R108, 0x38b0 ;  /* 0x000038b0006c7802 */ /* 0x000fc40000000f00 */
[----:B------:R-:W-:Y:S05]  /*38a0*/  CALL.REL.NOINC `($__internal_49_$__cuda_sm70_shflsync_down_p) ;  /* 0x0000020000007944 */ /* 0x000fea0003c00000 */
[----:B------:R-:W-:Y:S01]  /*38b0*/  FADD.FTZ R113, R110, R113 ;  /* 0x000000716e717221 */ /* 0x000fe20000010000 */
[----:B0-----:R-:W-:Y:S01]  /*38c0*/  HFMA2.MMA R112, -RZ, RZ, 0, 1.1920928955078125e-07 ;  /* 0x00000002ff707435 */ /* 0x001fe200000001ff */
[----:B-1----:R-:W-:Y:S01]  /*38d0*/  FADD.FTZ R116, R116, R111 ;  /* 0x0000006f74747221 */ /* 0x002fe20000010000 */
[----:B------:R-:W-:-:S02]  /*38e0*/  MOV R114, 0x1f ;  /* 0x0000001f00727802 */ /* 0x000fc40000000f00 */
[----:B------:R-:W-:Y:S02]  /*38f0*/  MOV R117, 0xffffffff ;  /* 0xffffffff00757802 */ /* 0x000fe40000000f00 */
[----:B------:R-:W-:Y:S02]  /*3900*/  MOV R111, R113 ;  /* 0x00000071006f7202 */ /* 0x000fe40000000f00 */
[----:B------:R-:W-:Y:S02]  /*3910*/  MOV R108, 0x3930 ;  /* 0x00003930006c7802 */ /* 0x000fe40000000f00 */
[----:B------:R-:W-:Y:S05]  /*3920*/  CALL.REL.NOINC `($__internal_49_$__cuda_sm70_shflsync_down_p) ;  /* 0x0000018000007944 */ /* 0x000fea0003c00000 */
[----:B0-----:R-:W-:Y:S01]  /*3930*/  HFMA2.MMA R112, -RZ, RZ, 0, 1.1920928955078125e-07 ;  /* 0x00000002ff707435 */ /* 0x001fe200000001ff */
[----:B-1----:R-:W-:Y:S02]  /*3940*/  MOV R110, R111 ;  /* 0x0000006f006e7202 */ /* 0x002fe40000000f00 */
[----:B------:R-:W-:Y:S02]  /*3950*/  MOV R111, R116 ;  /* 0x00000074006f7202 */ /* 0x000fe40000000f00 */
[----:B------:R-:W-:Y:S02]  /*3960*/  MOV R114, 0x1f ;  /* 0x0000001f00727802 */ /* 0x000fe40000000f00 */
[----:B------:R-:W-:-:S02]  /*3970*/  MOV R117, 0xffffffff ;  /* 0xffffffff00757802 */ /* 0x000fc40000000f00 */
[----:B------:R-:W-:Y:S02]  /*3980*/  MOV R108, 0x39a0 ;  /* 0x000039a0006c7802 */ /* 0x000fe40000000f00 */
[----:B------:R-:W-:Y:S05]  /*3990*/  CALL.REL.NOINC `($__internal_49_$__cuda_sm70_shflsync_down_p) ;  /* 0x0000011000007944 */ /* 0x000fea0003c00000 */
[----:B------:R-:W-:Y:S01]  /*39a0*/  FADD.FTZ R113, R110, R113 ;  /* 0x000000716e717221 */ /* 0x000fe20000010000 */
[----:B0-----:R-:W-:Y:S01]  /*39b0*/  HFMA2.MMA R112, -RZ, RZ, 0, 5.9604644775390625e-08 ;  /* 0x00000001ff707435 */ /* 0x001fe200000001ff */
[----:B-1----:R-:W-:Y:S01]  /*39c0*/  FADD.FTZ R115, R116, R111 ;  /* 0x0000006f74737221 */ /* 0x002fe20000010000 */
[----:B------:R-:W-:Y:S02]  /*39d0*/  MOV R114, 0x1f ;  /* 0x0000001f00727802 */ /* 0x000fe40000000f00 */
[----:B------:R-:W-:Y:S02]  /*39e0*/  MOV R117, 0xffffffff ;  /* 0xffffffff00757802 */ /* 0x000fe40000000f00 */
[----:B------:R-:W-:Y:S02]  /*39f0*/  MOV R111, R113 ;  /* 0x00000071006f7202 */ /* 0x000fe40000000f00 */
[----:B------:R-:W-:Y:S02]  /*3a00*/  MOV R108, 0x3a20 ;  /* 0x00003a20006c7802 */ /* 0x000fe40000000f00 */
[----:B------:R-:W-:Y:S05]  /*3a10*/  CALL.REL.NOINC `($__internal_49_$__cuda_sm70_shflsync_down_p) ;  /* 0x0000009000007944 */ /* 0x000fea0003c00000 */
[----:B0-----:R-:W-:Y:S01]  /*3a20*/  HFMA2.MMA R112, -RZ, RZ, 0, 5.9604644775390625e-08 ;  /* 0x00000001ff707435 */ /* 0x001fe200000001ff */
[----:B-1----:R-:W-:-:S02]  /*3a30*/  MOV R124, R111 ;  /* 0x0000006f007c7202 */ /* 0x002fc40000000f00 */
[----:B------:R-:W-:Y:S02]  /*3a40*/  MOV R111, R115 ;  /* 0x00000073006f7202 */ /* 0x000fe40000000f00 */
[----:B------:R-:W-:Y:S02]  /*3a50*/  MOV R114, 0x1f ;  /* 0x0000001f00727802 */ /* 0x000fe40000000f00 */
[----:B------:R-:W-:Y:S02]  /*3a60*/  MOV R117, 0xffffffff ;  /* 0xffffffff00757802 */ /* 0x000fe40000000f00 */
[----:B------:R-:W-:Y:S02]  /*3a70*/  MOV R108, 0x3a90 ;  /* 0x00003a90006c7802 */ /* 0x000fe40000000f00 */
[----:B------:R-:W-:Y:S05]  /*3a80*/  CALL.REL.NOINC `($__internal_49_$__cuda_sm70_shflsync_down_p) ;  /* 0x0000002000007944 */ /* 0x000fea0003c00000 */
[----:B-1----:R-:W-:Y:S01]  /*3a90*/  MOV R108, R111 ;  /* 0x0000006f006c7202 */ /* 0x002fe20000000f00 */
[----:B0-----:R-:W-:Y:S05]  /*3aa0*/  BRA `(.L_x_1225) ;  /* 0xffffe2c000007947 */ /* 0x001fea000383ffff */
        .weak           $__internal_49_$__cuda_sm70_shflsync_down_p
        .type           $__internal_49_$__cuda_sm70_shflsync_down_p,@function
        .size           $__internal_49_$__cuda_sm70_shflsync_down_p,(.L_x_2796 - $__internal_49_$__cuda_sm70_shflsync_down_p)
$__internal_49_$__cuda_sm70_shflsync_down_p:
[----:B------:R-:W-:Y:S01]  /*3ab0*/  HFMA2.MMA R109, -RZ, RZ, 0, 0 ;  /* 0x00000000ff6d7435 */ /* 0x000fe200000001ff */
[----:B------:R-:W-:Y:S04]  /*3ac0*/  WARPSYNC R117 ;  /* 0x0000007500007348 */ /* 0x000fe80003800000 */
[----:B------:R0:W1:Y:S01]  /*3ad0*/  SHFL.DOWN PT, R111, R111, R112, R114 ;  /* 0x080000706f6f7389 */ /* 0x00006200000e0072 */
[----:B------:R-:W-:Y:S05]  /*3ae0*/  RET.REL.NODEC R108 `(_ZN10layer_norm31ln_parallel_residual_bwd_kernelINS_13Kernel_traitsIf13__nv_bfloat16fS2_fjLj5120ELj1ELj1ELj8ELj8ENS_18Kernel_traits_baseILj5120EfS2_fS2_fjLj256EEEEELb0ELb0ELb1EEEvNS_9BwdParamsE) ;  /* 0xffffc5106c007950 */ /* 0x000fea0003c3ffff */
.L_x_1226:
        /* <DEDUP_REMOVED lines=9> */
.L_x_2796:


//--------------------- .text._ZN10layer_norm31ln_parallel_residual_bwd_kernelINS_13Kernel_traitsIf13__nv_bfloat16fS2_fjLj5120ELj1ELj1ELj8ELj8ENS_18Kernel_traits_baseILj5120EfS2_fS2_fjLj256EEEEELb0ELb1ELb0EEEvNS_9BwdParamsE --------------------------
	.section	.text._ZN10layer_norm31ln_parallel_residual_bwd_kernelINS_13Kernel_traitsIf13__nv_bfloat16fS2_fjLj5120ELj1ELj1ELj8ELj8ENS_18Kernel_traits_baseILj5120EfS2_fS2_fjLj256EEEEELb0ELb1ELb0EEEvNS_9BwdParamsE,"ax",@progbits
	.sectioninfo	@"SHI_REGISTERS=158"
	.align	128
        .global         _ZN10layer_norm31ln_parallel_residual_bwd_kernelINS_13Kernel_traitsIf13__nv_bfloat16fS2_fjLj5120ELj1ELj1ELj8ELj8ENS_18Kernel_traits_baseILj5120EfS2_fS2_fjLj256EEEEELb0ELb1ELb0EEEvNS_9BwdParamsE
        .type           _ZN10layer_norm31ln_parallel_residual_bwd_kernelINS_13Kernel_traitsIf13__nv_bfloat16fS2_fjLj5120ELj1ELj1ELj8ELj8ENS_18Kernel_traits_baseILj5120EfS2_fS2_fjLj256EEEEELb0ELb1ELb0EEEvNS_9BwdParamsE,@function
        .size           _ZN10layer_norm31ln_parallel_residual_bwd_kernelINS_13Kernel_traitsIf13__nv_bfloat16fS2_fjLj5120ELj1ELj1ELj8ELj8ENS_18Kernel_traits_baseILj5120EfS2_fS2_fjLj256EEEEELb0ELb1ELb0EEEvNS_9BwdParamsE,(.L_x_2797 - _ZN10layer_norm31ln_parallel_residual_bwd_kernelINS_13Kernel_traitsIf13__nv_bfloat16fS2_fjLj5120ELj1ELj1ELj8ELj8ENS_18Kernel_traits_baseILj5120EfS2_fS2_fjLj256EEEEELb0ELb1ELb0EEEvNS_9BwdParamsE)
        .other          _ZN10layer_norm31ln_parallel_residual_bwd_kernelINS_13Kernel_traitsIf13__nv_bfloat16fS2_fjLj5120ELj1ELj1ELj8ELj8ENS_18Kernel_traits_baseILj5120EfS2_fS2_fjLj256EEEEELb0ELb1ELb0EEEvNS_9BwdParamsE,@"STO_CUDA_ENTRY STV_DEFAULT"
_ZN10layer_norm31ln_parallel_residual_bwd_kernelINS_13Kernel_traitsIf13__nv_bfloat16fS2_fjLj5120ELj1ELj1ELj8ELj8ENS_18Kernel_traits_baseILj5120EfS2_fS2_fjLj256EEEEELb0ELb1ELb0EEEvNS_9BwdParamsE:
.text._ZN10layer_norm31ln_parallel_residual_bwd_kernelINS_13Kernel_traitsIf13__nv_bfloat16fS2_fjLj5120ELj1ELj1ELj8ELj8ENS_18Kernel_traits_baseILj5120EfS2_fS2_fjLj256EEEEELb0ELb1ELb0EEEvNS_9BwdParamsE:
        /* <DEDUP_REMOVED lines=17> */
[C---:B------:R-:W-:Y:S01]  /*0110*/  @P2 IMAD.WIDE.U32 R2, R4.reuse, R3, c[0x0][0x1b0] ;  /* 0x00006c0004022625 */ /* 0x040fe200078e0003 */
[----:B------:R-:W-:Y:S02]  /*0120*/  @P2 LOP3.LUT R4, R4, 0x100, RZ, 0xfc, !PT ;  /* 0x0000010004042812 */ /* 0x000fe400078efcff */
[----:B------:R-:W-:Y:S02]  /*0130*/  @P5 MOV R11, 0x10 ;  /* 0x00000010000b5802 */ /* 0x000fe40000000f00 */
[----:B------:R-:W-:Y:S01]  /*0140*/  @P6 MOV R5, 0x10 ;  /* 0x0000001000056802 */ /* 0x000fe20000000f00 */
[C---:B------:R-:W-:Y:S01]  /*0150*/  @P3 IMAD.WIDE.U32 R6, R4.reuse, R7, c[0x0][0x1b0] ;  /* 0x00006c0004063625 */ /* 0x040fe200078e0007 */
[----:B------:R-:W-:Y:S01]  /*0160*/  @P3 IADD3 R4, R4, 0x100, RZ ;  /* 0x0000010004043810 */ /* 0x000fe20007ffe0ff */
[----:B------:R-:W0:Y:S01]  /*0170*/  S2UR UR6, SR_CTAID.X ;  /* 0x00000000000679c3 */ /* 0x000e220000002500 */
[----:B------:R0:W5:Y:S03]  /*0180*/  @P2 LDG.E.128 R76, [R2.64] ;  /* 0x00000004024c2981 */ /* 0x000166000c1e1d00 */
[C---:B------:R-:W-:Y:S01]  /*0190*/  @P4 IMAD.WIDE.U32 R8, R4.reuse, R9, c[0x0][0x1b0] ;  /* 0x00006c0004084625 */ /* 0x040fe200078e0009 */
[----:B------:R-:W-:Y:S01]  /*01a0*/  @P4 IADD3 R4, R4, 0x100, RZ ;  /* 0x0000010004044810 */ /* 0x000fe20007ffe0ff */
[----:B------:R1:W5:Y:S04]  /*01b0*/  @P3 LDG.E.128 R72, [R6.64] ;  /* 0x0000000406483981 */ /* 0x000368000c1e1d00 */
[C---:B------:R-:W-:Y:S01]  /*01c0*/  @P5 IMAD.WIDE.U32 R10, R4.reuse, R11, c[0x0][0x1b0] ;  /* 0x00006c00040a5625 */ /* 0x040fe200078e000b */
[----:B------:R-:W-:Y:S01]  /*01d0*/  @P5 IADD3 R4, R4, 0x100, RZ ;  /* 0x0000010004045810 */ /* 0x000fe20007ffe0ff */
[----:B------:R1:W5:Y:S04]  /*01e0*/  @P4 LDG.E.128 R68, [R8.64] ;  /* 0x0000000408444981 */ /* 0x000368000c1e1d00 */
[----:B------:R-:W-:Y:S01]  /*01f0*/  @P6 IMAD.WIDE.U32 R4, R4, R5, c[0x0][0x1b0] ;  /* 0x00006c0004046625 */ /* 0x000fe200078e0005 */
[----:B------:R1:W5:Y:S04]  /*0200*/  @P5 LDG.E.128 R64, [R10.64] ;  /* 0x000000040a405981 */ /* 0x000368000c1e1d00 */
[----:B------:R1:W5:Y:S01]  /*0210*/  @P6 LDG.E.128 R60, [R4.64] ;  /* 0x00000004043c6981 */ /* 0x000362000c1e1d00 */
[----:B0-----:R-:W-:-:S04]  /*0220*/  LEA.HI R2, R150, UR6, RZ, 0x18 ;  /* 0x0000000696027c11 */ /* 0x001fc8000f8fc0ff */
        /* <DEDUP_REMOVED lines=22> */
[----:B-1----:R-:W-:Y:S01]  /*0390*/  HFMA2.MMA R57, -RZ, RZ, 0, 0 ;  /* 0x00000000ff397435 */ /* 0x002fe200000001ff */
[----:B------:R-:W-:-:S02]  /*03a0*/  IMAD.MOV.U32 R3, RZ, RZ, 0x1 ;  /* 0x00000001ff037424 */ /* 0x000fc400078e00ff */
.L_x_1254:
[----:B------:R-:W-:-:S05]  /*03b0*/  MOV R149, 0x4 ;  /* 0x0000000400957802 */ /* 0x000fca0000000f00 */
[----:B------:R-:W-:-:S04]  /*03c0*/  IMAD.WIDE R88, R2, R149, c[0x0][0x1a0] ;  /* 0x0000680002587625 */ /* 0x000fc800078e0295 */
[C---:B------:R-:W-:Y:S02]  /*03d0*/  IMAD.WIDE R148, R2.reuse, R149, c[0x0][0x1a8] ;  /* 0x00006a0002947625 */ /* 0x040fe400078e0295 */
[----:B------:R-:W2:Y:S04]  /*03e0*/  LDG.E R88, [R88.64] ;  /* 0x0000000458587981 */ /* 0x000ea8000c1e1900 */
[----:B-----5:R0:W5:Y:S01]  /*03f0*/  LDG.E R148, [R148.64] ;  /* 0x0000000494947981 */ /* 0x020162000c1e1900 */
[----:B------:R-:W-:Y:S01]  /*0400*/  IMAD R90, R2, c[0x0][0x168], RZ ;  /* 0x00005a00025a7a24 */ /* 0x000fe200078e02ff */
[----:B------:R-:W-:Y:S01]  /*0410*/  ULDC.U8 UR6, c[0x0][0x1f0] ;  /* 0x00007c0000067ab9 */ /* 0x000fe20000000000 */
[----:B------:R-:W-:Y:S01]  /*0420*/  BSSY B0, `(.L_x_1228) ;  /* 0x000003b000007945 */ /* 0x000fe20003800000 */
[----:B------:R-:W-:-:S02]  /*0430*/  ISETP.NE.AND P0, PT, RZ, UR6, PT ;  /* 0x00000006ff007c0c */ /* 0x000fc4000bf05270 */
[----:B------:R-:W-:Y:S02]  /*0440*/  SHF.R.S32.HI R91, RZ, 0x1f, R90 ;  /* 0x0000001fff5b7819 */ /* 0x000fe4000001145a */
[----:B------:R-:W-:Y:S02]  /*0450*/  MOV R93, RZ ;  /* 0x000000ff005d7202 */ /* 0x000fe40000000f00 */
[----:B------:R-:W-:Y:S02]  /*0460*/  LEA.HI R91, R91, R90, RZ, 0x2 ;  /* 0x0000005a5b5b7211 */ /* 0x000fe400078f10ff */
[----:B------:R-:W-:Y:S02]  /*0470*/  LOP3.LUT R90, R150, 0xff, RZ, 0xc0, !PT ;  /* 0x000000ff965a7812 */ /* 0x000fe400078ec0ff */
[----:B------:R-:W-:Y:S02]  /*0480*/  MOV R94, RZ ;  /* 0x000000ff005e7202 */ /* 0x000fe40000000f00 */
[----:B------:R-:W-:-:S04]  /*0490*/  LEA.HI.SX32 R107, R91, R90, 0x1e ;  /* 0x0000005a5b6b7211 */ /* 0x000fc800078ff2ff */
[----:B------:R-:W-:Y:S02]  /*04a0*/  MOV R95, R107 ;  /* 0x0000006b005f7202 */ /* 0x000fe40000000f00 */
[----:B--2---:R-:W-:Y:S01]  /*04b0*/  FSEL R92, R88, RZ, !P0 ;  /* 0x000000ff585c7208 */ /* 0x004fe20004000000 */
[----:B------:R-:W-:Y:S05]  /*04c0*/  @!P2 BRA `(.L_x_1229) ;  /* 0x000003000000a947 */ /* 0x000fea0003800000 */
[----:B0-----:R-:W-:Y:S02]  /*04d0*/  MOV R94, 0x8 ;  /* 0x00000008005e7802 */ /* 0x001fe40000000f00 */
[----:B------:R-:W-:-:S03]  /*04e0*/  LEA R88, P0, R107, c[0x0][0x188], 0x4 ;  /* 0x000062006b587a11 */ /* 0x000fc600078020ff */
[C---:B------:R-:W-:Y:S01]  /*04f0*/  IMAD.WIDE.U32 R94, R107.reuse, R94, c[0x0][0x208] ;  /* 0x000082006b5e7625 */ /* 0x040fe200078e005e */
[----:B------:R-:W-:-:S05]  /*0500*/  LEA.HI.X R89, R107, c[0x0][0x18c], RZ, 0x4, P0 ;  /* 0x000063006b597a11 */ /* 0x000fca00000f24ff */
[----:B------:R-:W2:Y:S01]  /*0510*/  LDG.E.64 R94, [R94.64] ;  /* 0x000000045e5e7981 */ /* 0x000ea2000c1e1b00 */
[----:B------:R-:W-:-:S03]  /*0520*/  ISETP.NE.U32.AND P0, PT, RZ, c[0x0][0x218], PT ;  /* 0x00008600ff007a0c */ /* 0x000fc60003f05070 */
[----:B------:R-:W3:Y:S01]  /*0530*/  LDG.E.128 R88, [R88.64] ;  /* 0x0000000458587981 */ /* 0x000ee2000c1e1d00 */
[----:B------:R-:W-:-:S13]  /*0540*/  ISETP.NE.AND.EX P0, PT, RZ, c[0x0][0x21c], PT, P0 ;  /* 0x00008700ff007a0c */ /* 0x000fda0003f05300 */
[----:B------:R-:W-:-:S04]  /*0550*/  @P0 LEA R96, P1, R107, c[0x0][0x218], 0x4 ;  /* 0x000086006b600a11 */ /* 0x000fc800078220ff */
[----:B------:R-:W-:-:S05]  /*0560*/  @P0 LEA.HI.X R97, R107, c[0x0][0x21c], RZ, 0x4, P1 ;  /* 0x000087006b610a11 */ /* 0x000fca00008f24ff */
[----:B------:R0:W5:Y:S01]  /*0570*/  @P0 LDG.E.128 R16, [R96.64] ;  /* 0x0000000460100981 */ /* 0x000162000c1e1d00 */
[----:B--2---:R-:W-:Y:S01]  /*0580*/  IMAD.MOV.U32 R93, RZ, RZ, R94 ;  /* 0x000000ffff5d7224 */ /* 0x004fe200078e005e */
[----:B------:R-:W-:Y:S02]  /*0590*/  SHF.R.U64 R100, R94, 0x10, R95 ;  /* 0x000000105e647819 */ /* 0x000fe4000000125f */
[----:B------:R-:W-:Y:S01]  /*05a0*/  MOV R98, R95 ;  /* 0x0000005f00627202 */ /* 0x000fe20000000f00 */
[C---:B---3--:R-:W-:Y:S01]  /*05b0*/  FADD.FTZ R89, -R92.reuse, R89 ;  /* 0x000000595c597221 */ /* 0x048fe20000010100 */
[----:B------:R-:W-:Y:S01]  /*05c0*/  PRMT R93, RZ, 0x5410, R93 ;  /* 0x00005410ff5d7816 */ /* 0x000fe2000000005d */
[C---:B------:R-:W-:Y:S01]  /*05d0*/  FADD.FTZ R109, -R92.reuse, R88 ;  /* 0x000000585c6d7221 */ /* 0x040fe20000010100 */
[----:B------:R-:W-:Y:S01]  /*05e0*/  PRMT R88, RZ, 0x5410, R100 ;  /* 0x00005410ff587816 */ /* 0x000fe20000000064 */
[----:B------:R-:W-:Y:S01]  /*05f0*/  FADD.FTZ R113, -R92, R90 ;  /* 0x0000005a5c717221 */ /* 0x000fe20000010100 */
[----:B------:R-:W-:Y:S01]  /*0600*/  SHF.R.U32.HI R99, RZ, 0x10, R95 ;  /* 0x00000010ff637819 */ /* 0x000fe2000001165f */
[C---:B-----5:R-:W-:Y:S01]  /*0610*/  FMUL.FTZ R108, R148.reuse, R89 ;  /* 0x00000059946c7220 */ /* 0x060fe20000410000 */
[----:B------:R-:W-:Y:S01]  /*0620*/  IADD3 R95, R107, 0x100, RZ ;  /* 0x000001006b5f7810 */ /* 0x000fe20007ffe0ff */
[----:B------:R-:W-:Y:S01]  /*0630*/  FMUL.FTZ R109, R148, R109 ;  /* 0x0000006d946d7220 */ /* 0x000fe20000410000 */
[----:B------:R-:W-:Y:S01]  /*0640*/  PRMT R90, RZ, 0x5410, R99 ;  /* 0x00005410ff5a7816 */ /* 0x000fe20000000063 */
[----:B------:R-:W-:-:S02]  /*0650*/  FMUL.FTZ R110, R76, R93 ;  /* 0x0000005d4c6e7220 */ /* 0x000fc40000410000 */
[----:B------:R-:W-:Y:S01]  /*0660*/  FADD.FTZ R115, -R92, R91 ;  /* 0x0000005b5c737221 */ /* 0x000fe20000010100 */
[----:B------:R-:W-:Y:S01]  /*0670*/  PRMT R91, RZ, 0x5410, R98 ;  /* 0x00005410ff5b7816 */ /* 0x000fe20000000062 */
[----:B------:R-:W-:Y:S02]  /*0680*/  FADD.FTZ R37, R37, R88 ;  /* 0x0000005825257221 */ /* 0x000fe40000010000 */
[-C--:B------:R-:W-:Y:S02]  /*0690*/  FFMA.FTZ R57, R108, R88.reuse, R57 ;  /* 0x000000586c397223 */ /* 0x080fe40000010039 */
[----:B------:R-:W-:Y:S02]  /*06a0*/  FMUL.FTZ R111, R77, R88 ;  /* 0x000000584d6f7220 */ /* 0x000fe40000410000 */
[----:B------:R-:W-:Y:S02]  /*06b0*/  FMUL.FTZ R113, R148, R113 ;  /* 0x0000007194717220 */ /* 0x000fe40000410000 */
[----:B------:R-:W-:-:S02]  /*06c0*/  FADD.FTZ R88, RZ, R110 ;  /* 0x0000006eff587221 */ /* 0x000fc40000010000 */
[----:B------:R-:W-:Y:S02]  /*06d0*/  FFMA.FTZ R89, R109, R110, RZ ;  /* 0x0000006e6d597223 */ /* 0x000fe400000100ff */
        /* <DEDUP_REMOVED lines=15> */
.L_x_1229:
[----:B0-----:R-:W-:Y:S05]  /*07d0*/  BSYNC B0 ;  /* 0x0000000000007941 */ /* 0x001fea0003800000 */
.L_x_1228:
[----:B------:R-:W-:Y:S01]  /*07e0*/  BSSY B0, `(.L_x_1230) ;  /* 0x0000032000007945 */ /* 0x000fe20003800000 */
[----:B------:R-:W-:Y:S05]  /*07f0*/  @!P3 BRA `(.L_x_1231) ;  /* 0x000003000000b947 */ /* 0x000fea0003800000 */
[----:B------:R-:W-:Y:S01]  /*0800*/  HFMA2.MMA R96, -RZ, RZ, 0, 4.76837158203125e-07 ;  /* 0x00000008ff607435 */ /* 0x000fe200000001ff */
[----:B------:R-:W-:-:S04]  /*0810*/  LEA R88, P0, R95, c[0x0][0x188], 0x4 ;  /* 0x000062005f587a11 */ /* 0x000fc800078020ff */
[----:B------:R-:W-:-:S05]  /*0820*/  LEA.HI.X R89, R95, c[0x0][0x18c], RZ, 0x4, P0 ;  /* 0x000063005f597a11 */ /* 0x000fca00000f24ff */
[----:B------:R-:W-:Y:S01]  /*0830*/  IMAD.WIDE.U32 R96, R95, R96, c[0x0][0x208] ;  /* 0x000082005f607625 */ /* 0x000fe200078e0060 */
[----:B------:R-:W2:Y:S01]  /*0840*/  LDG.E.128 R88, [R88.64] ;  /* 0x0000000458587981 */ /* 0x000ea2000c1e1d00 */
[----:B------:R-:W-:-:S04]  /*0850*/  ISETP.NE.U32.AND P0, PT, RZ, c[0x0][0x218], PT ;  /* 0x00008600ff007a0c */ /* 0x000fc80003f05070 */
[----:B------:R-:W3:Y:S01]  /*0860*/  LDG.E.64 R96, [R96.64] ;  /* 0x0000000460607981 */ /* 0x000ee2000c1e1b00 */
[----:B------:R-:W-:-:S13]  /*0870*/  ISETP.NE.AND.EX P0, PT, RZ, c[0x0][0x21c], PT, P0 ;  /* 0x00008700ff007a0c */ /* 0x000fda0003f05300 */
[----:B------:R-:W-:-:S04]  /*0880*/  @P0 LEA R98, P1, R95, c[0x0][0x218], 0x4 ;  /* 0x000086005f620a11 */ /* 0x000fc800078220ff */
[----:B------:R-:W-:-:S05]  /*0890*/  @P0 LEA.HI.X R99, R95, c[0x0][0x21c], RZ, 0x4, P1 ;  /* 0x000087005f630a11 */ /* 0x000fca00008f24ff */
[----:B------:R0:W5:Y:S01]  /*08a0*/  @P0 LDG.E.128 R12, [R98.64] ;  /* 0x00000004620c0981 */ /* 0x000162000c1e1d00 */
[----:B------:R-:W-:Y:S01]  /*08b0*/  IADD3 R95, R95, 0x100, RZ ;  /* 0x000001005f5f7810 */ /* 0x000fe20007ffe0ff */
[----:B--2---:R-:W-:Y:S01]  /*08c0*/  FADD.FTZ R117, -R92, R88 ;  /* 0x000000585c757221 */ /* 0x004fe20000010100 */
[----:B---3--:R-:W-:Y:S02]  /*08d0*/  MOV R100, R96 ;  /* 0x0000006000647202 */ /* 0x008fe40000000f00 */
[--C-:B------:R-:W-:Y:S02]  /*08e0*/  SHF.R.U64 R103, R96, 0x10, R97.reuse ;  /* 0x0000001060677819 */ /* 0x100fe40000001261 */
[----:B------:R-:W-:Y:S02]  /*08f0*/  MOV R101, R97 ;  /* 0x0000006100657202 */ /* 0x000fe40000000f00 */
[----:B------:R-:W-:Y:S01]  /*0900*/  SHF.R.U32.HI R102, RZ, 0x10, R97 ;  /* 0x00000010ff667819 */ /* 0x000fe20000011661 */
[----:B------:R-:W-:Y:S01]  /*0910*/  FADD.FTZ R97, -R92, R89 ;  /* 0x000000595c617221 */ /* 0x000fe20000010100 */
[----:B------:R-:W-:-:S02]  /*0920*/  PRMT R89, RZ, 0x5410, R100 ;  /* 0x00005410ff597816 */ /* 0x000fc40000000064 */
[----:B------:R-:W-:Y:S01]  /*0930*/  PRMT R88, RZ, 0x5410, R103 ;  /* 0x00005410ff587816 */ /* 0x000fe20000000067 */
[C---:B-----5:R-:W-:Y:S02]  /*0940*/  FMUL.FTZ R116, R148.reuse, R97 ;  /* 0x0000006194747220 */ /* 0x060fe40000410000 */
[----:B------:R-:W-:Y:S02]  /*0950*/  FMUL.FTZ R117, R148, R117 ;  /* 0x0000007594757220 */ /* 0x000fe40000410000 */
[----:B------:R-:W-:Y:S01]  /*0960*/  FMUL.FTZ R118, R72, R89 ;  /* 0x0000005948767220 */ /* 0x000fe20000410000 */
[----:B------:R-:W-:Y:S01]  /*0970*/  PRMT R101, RZ, 0x5410, R101 ;  /* 0x00005410ff657816 */ /* 0x000fe20000000065 */
[----:B------:R-:W-:Y:S02]  /*0980*/  FADD.FTZ R33, R33, R88 ;  /* 0x0000005821217221 */ /* 0x000fe40000010000 */
[-C--:B------:R-:W-:Y:S02]  /*0990*/  FFMA.FTZ R53, R116, R88.reuse, R53 ;  /* 0x0000005874357223 */ /* 0x080fe40000010035 */
[----:B------:R-:W-:-:S02]  /*09a0*/  FMUL.FTZ R119, R73, R88 ;  /* 0x0000005849777220 */ /* 0x000fc40000410000 */
[----:B------:R-:W-:Y:S02]  /*09b0*/  FADD.FTZ R121, -R92, R90 ;  /* 0x0000005a5c797221 */ /* 0x000fe40000010100 */
[----:B------:R-:W-:Y:S02]  /*09c0*/  FADD.FTZ R88, R93, R118 ;  /* 0x000000765d587221 */ /* 0x000fe40000010000 */
[C---:B------:R-:W-:Y:S01]  /*09d0*/  FFMA.FTZ R94, R117.reuse, R118, R94 ;  /* 0x00000076755e7223 */ /* 0x040fe2000001005e */
        /* <DEDUP_REMOVED lines=11> */
[C---:B------:R-:W-:Y:S02]  /*0a90*/  FFMA.FTZ R94, R121.reuse, R120, R94 ;  /* 0x00000078795e7223 */ /* 0x040fe4000001005e */
[----:B------:R-:W-:Y:S02]  /*0aa0*/  FADD.FTZ R34, R34, R101 ;  /* 0x0000006522227221 */ /* 0x000fe40000010000 */
[----:B------:R-:W-:Y:S02]  /*0ab0*/  FFMA.FTZ R54, R121, R101, R54 ;  /* 0x0000006579367223 */ /* 0x000fe40000010036 */
[----:B------:R-:W-:Y:S02]  /*0ac0*/  FADD.FTZ R35, R35, R90 ;  /* 0x0000005a23237221 */ /* 0x000fe40000010000 */
[----:B------:R-:W-:-:S02]  /*0ad0*/  FFMA.FTZ R55, R123, R90, R55 ;  /* 0x0000005a7b377223 */ /* 0x000fc40000010037 */
[----:B------:R-:W-:Y:S02]  /*0ae0*/  FADD.FTZ R93, R89, R122 ;  /* 0x0000007a595d7221 */ /* 0x000fe40000010000 */
[----:B------:R-:W-:Y:S02]  /*0af0*/  FFMA.FTZ R94, R123, R122, R94 ;  /* 0x0000007a7b5e7223 */ /* 0x000fe4000001005e */
.L_x_1231:
[----:B0-----:R-:W-:Y:S05]  /*0b00*/  BSYNC B0 ;  /* 0x0000000000007941 */ /* 0x001fea0003800000 */
.L_x_1230:
        /* <DEDUP_REMOVED lines=15> */
[----:B---3--:R-:W-:Y:S01]  /*0c00*/  MOV R100, R98 ;  /* 0x0000006200647202 */ /* 0x008fe20000000f00 */
[--C-:B------:R-:W-:Y:S01]  /*0c10*/  IMAD.MOV.U32 R101, RZ, RZ, R99.reuse ;  /* 0x000000ffff657224 */ /* 0x100fe200078e0063 */
[--C-:B------:R-:W-:Y:S02]  /*0c20*/  SHF.R.U64 R103, R98, 0x10, R99.reuse ;  /* 0x0000001062677819 */ /* 0x100fe40000001263 */
[----:B------:R-:W-:Y:S01]  /*0c30*/  SHF.R.U32.HI R102, RZ, 0x10, R99 ;  /* 0x00000010ff667819 */ /* 0x000fe20000011663 */
[----:B------:R-:W-:Y:S01]  /*0c40*/  FADD.FTZ R99, -R92, R89 ;  /* 0x000000595c637221 */ /* 0x000fe20000010100 */
[----:B------:R-:W-:Y:S02]  /*0c50*/  PRMT R89, RZ, 0x5410, R100 ;  /* 0x00005410ff597816 */ /* 0x000fe40000000064 */
[----:B------:R-:W-:Y:S01]  /*0c60*/  PRMT R88, RZ, 0x5410, R103 ;  /* 0x00005410ff587816 */ /* 0x000fe20000000067 */
[----:B-----5:R-:W-:-:S02]  /*0c70*/  FMUL.FTZ R124, R148, R99 ;  /* 0x00000063947c7220 */ /* 0x020fc40000410000 */
[----:B------:R-:W-:Y:S02]  /*0c80*/  FMUL.FTZ R125, R148, R125 ;  /* 0x0000007d947d7220 */ /* 0x000fe40000410000 */
[----:B------:R-:W-:Y:S01]  /*0c90*/  FMUL.FTZ R126, R68, R89 ;  /* 0x00000059447e7220 */ /* 0x000fe20000410000 */
[----:B------:R-:W-:Y:S01]  /*0ca0*/  PRMT R101, RZ, 0x5410, R101 ;  /* 0x00005410ff657816 */ /* 0x000fe20000000065 */
[----:B------:R-:W-:Y:S02]  /*0cb0*/  FADD.FTZ R29, R29, R88 ;  /* 0x000000581d1d7221 */ /* 0x000fe40000010000 */
[-C--:B------:R-:W-:Y:S02]  /*0cc0*/  FFMA.FTZ R49, R124, R88.reuse, R49 ;  /* 0x000000587c317223 */ /* 0x080fe40000010031 */
[----:B------:R-:W-:Y:S02]  /*0cd0*/  FMUL.FTZ R127, R69, R88 ;  /* 0x00000058457f7220 */ /* 0x000fe40000410000 */
[----:B------:R-:W-:-:S02]  /*0ce0*/  FADD.FTZ R129, -R92, R90 ;  /* 0x0000005a5c817221 */ /* 0x000fc40000010100 */
[----:B------:R-:W-:Y:S02]  /*0cf0*/  FADD.FTZ R88, R93, R126 ;  /* 0x0000007e5d587221 */ /* 0x000fe40000010000 */
[C---:B------:R-:W-:Y:S01]  /*0d00*/  FFMA.FTZ R94, R125.reuse, R126, R94 ;  /* 0x0000007e7d5e7223 */ /* 0x040fe2000001005e */
[----:B------:R-:W-:Y:S01]  /*0d10*/  PRMT R90, RZ, 0x5410, R102 ;  /* 0x00005410ff5a7816 */ /* 0x000fe20000000066 */
[----:B------:R-:W-:Y:S02]  /*0d20*/  FADD.FTZ R28, R28, R89 ;  /* 0x000000591c1c7221 */ /* 0x000fe40000010000 */
[----:B------:R-:W-:Y:S02]  /*0d30*/  FFMA.FTZ R48, R125, R89, R48 ;  /* 0x000000597d307223 */ /* 0x000fe40000010030 */
        /* <DEDUP_REMOVED lines=15> */
.L_x_1233:
[----:B0-----:R-:W-:Y:S05]  /*0e30*/  BSYNC B0 ;  /* 0x0000000000007941 */ /* 0x001fea0003800000 */
.L_x_1232:
        /* <DEDUP_REMOVED lines=50> */
.L_x_1235:
[----:B0-----:R-:W-:Y:S05]  /*1160*/  BSYNC B0 ;  /* 0x0000000000007941 */ /* 0x001fea0003800000 */
.L_x_1234:
[----:B------:R-:W-:Y:S01]  /*1170*/  BSSY B0, `(.L_x_1236) ;  /* 0x0000031000007945 */ /* 0x000fe20003800000 */
[----:B------:R-:W-:Y:S05]  /*1180*/  @!P6 BRA `(.L_x_1237) ;  /* 0x000002f00000e947 */ /* 0x000fea0003800000 */
[----:B------:R-:W-:Y:S01]  /*1190*/  HFMA2.MMA R96, -RZ, RZ, 0, 4.76837158203125e-07 ;  /* 0x00000008ff607435 */ /* 0x000fe200000001ff */
[----:B------:R-:W-:-:S04]  /*11a0*/  LEA R88, P0, R95, c[0x0][0x188], 0x4 ;  /* 0x000062005f587a11 */ /* 0x000fc800078020ff */
[----:B------:R-:W-:-:S05]  /*11b0*/  LEA.HI.X R89, R95, c[0x0][0x18c], RZ, 0x4, P0 ;  /* 0x000063005f597a11 */ /* 0x000fca00000f24ff */
[----:B------:R-:W-:Y:S01]  /*11c0*/  IMAD.WIDE.U32 R96, R95, R96, c[0x0][0x208] ;  /* 0x000082005f607625 */ /* 0x000fe200078e0060 */
[----:B------:R-:W-:Y:S01]  /*11d0*/  ISETP.NE.U32.AND P0, PT, RZ, c[0x0][0x218], PT ;  /* 0x00008600ff007a0c */ /* 0x000fe20003f05070 */
[----:B------:R-:W2:Y:S04]  /*11e0*/  LDG.E.128 R88, [R88.64] ;  /* 0x0000000458587981 */ /* 0x000ea8000c1e1d00 */
[----:B------:R-:W3:Y:S01]  /*11f0*/  LDG.E.64 R96, [R96.64] ;  /* 0x0000000460607981 */ /* 0x000ee2000c1e1b00 */
[----:B------:R-:W-:-:S13]  /*1200*/  ISETP.NE.AND.EX P0, PT, RZ, c[0x0][0x21c], PT, P0 ;  /* 0x00008700ff007a0c */ /* 0x000fda0003f05300 */
[----:B------:R-:W-:-:S04]  /*1210*/  @P0 LEA R98, P1, R95, c[0x0][0x218], 0x4 ;  /* 0x000086005f620a11 */ /* 0x000fc800078220ff */
[----:B------:R-:W-:-:S05]  /*1220*/  @P0 LEA.HI.X R99, R95, c[0x0][0x21c], RZ, 0x4, P1 ;  /* 0x000087005f630a11 */ /* 0x000fca00008f24ff */
[----:B------:R0:W5:Y:S01]  /*1230*/  @P0 LDG.E.128 R80, [R98.64] ;  /* 0x0000000462500981 */ /* 0x000162000c1e1d00 */
[----:B--2---:R-:W-:Y:S01]  /*1240*/  FADD.FTZ R89, -R92, R89 ;  /* 0x000000595c597221 */ /* 0x004fe20000010100 */
[----:B---3--:R-:W-:Y:S02]  /*1250*/  MOV R95, R96 ;  /* 0x00000060005f7202 */ /* 0x008fe40000000f00 */
[----:B------:R-:W-:Y:S01]  /*1260*/  SHF.R.U64 R102, R96, 0x10, R97 ;  /* 0x0000001060667819 */ /* 0x000fe20000001261 */
[----:B------:R-:W-:Y:S01]  /*1270*/  FADD.FTZ R141, -R92, R88 ;  /* 0x000000585c8d7221 */ /* 0x000fe20000010100 */
[----:B------:R-:W-:Y:S01]  /*1280*/  PRMT R95, RZ, 0x5410, R95 ;  /* 0x00005410ff5f7816 */ /* 0x000fe2000000005f */
[C---:B-----5:R-:W-:Y:S01]  /*1290*/  FMUL.FTZ R140, R148.reuse, R89 ;  /* 0x00000059948c7220 */ /* 0x060fe20000410000 */
[----:B------:R-:W-:Y:S01]  /*12a0*/  PRMT R88, RZ, 0x5410, R102 ;  /* 0x00005410ff587816 */ /* 0x000fe20000000066 */
[----:B------:R-:W-:Y:S01]  /*12b0*/  FMUL.FTZ R141, R148, R141 ;  /* 0x0000008d948d7220 */ /* 0x000fe20000410000 */
[----:B------:R-:W-:Y:S01]  /*12c0*/  MOV R100, R97 ;  /* 0x0000006100647202 */ /* 0x000fe20000000f00 */
[----:B------:R-:W-:Y:S01]  /*12d0*/  FMUL.FTZ R142, R60, R95 ;  /* 0x0000005f3c8e7220 */ /* 0x000fe20000410000 */
[----:B------:R-:W-:Y:S01]  /*12e0*/  SHF.R.U32.HI R101, RZ, 0x10, R97 ;  /* 0x00000010ff657819 */ /* 0x000fe20000011661 */
[----:B------:R-:W-:Y:S01]  /*12f0*/  FADD.FTZ R147, -R92, R91 ;  /* 0x0000005b5c937221 */ /* 0x000fe20000010100 */
[----:B------:R-:W-:Y:S01]  /*1300*/  PRMT R91, RZ, 0x5410, R100 ;  /* 0x00005410ff5b7816 */ /* 0x000fe20000000064 */
[----:B------:R-:W-:-:S02]  /*1310*/  FADD.FTZ R21, R21, R88 ;  /* 0x0000005815157221 */ /* 0x000fc40000010000 */
[-C--:B------:R-:W-:Y:S02]  /*1320*/  FFMA.FTZ R41, R140, R88.reuse, R41 ;  /* 0x000000588c297223 */ /* 0x080fe40000010029 */
[----:B------:R-:W-:Y:S02]  /*1330*/  FMUL.FTZ R143, R61, R88 ;  /* 0x000000583d8f7220 */ /* 0x000fe40000410000 */
[----:B------:R-:W-:Y:S02]  /*1340*/  FADD.FTZ R145, -R92, R90 ;  /* 0x0000005a5c917221 */ /* 0x000fe40000010100 */
        /* <DEDUP_REMOVED lines=19> */
.L_x_1237:
[----:B0-----:R-:W-:Y:S05]  /*1480*/  BSYNC B0 ;  /* 0x0000000000007941 */ /* 0x001fea0003800000 */
.L_x_1236:
[----:B------:R-:W-:Y:S02]  /*1490*/  LOP3.LUT P1, RZ, R3, 0xff, RZ, 0xc0, !PT ;  /* 0x000000ff03ff7812 */ /* 0x000fe4000782c0ff */
[----:B------:R-:W-:Y:S02]  /*14a0*/  SHF.R.U32.HI R90, RZ, 0x5, R150 ;  /* 0x00000005ff5a7819 */ /* 0x000fe40000011696 */
[----:B------:R-:W-:Y:S02]  /*14b0*/  LOP3.LUT P0, RZ, R150, 0x1f, RZ, 0xc0, !PT ;  /* 0x0000001f96ff7812 */ /* 0x000fe4000780c0ff */
[----:B------:R-:W-:-:S07]  /*14c0*/  LOP3.LUT R149, R90, 0x7fffff8, RZ, 0xc0, !PT ;  /* 0x07fffff85a957812 */ /* 0x000fce00078ec0ff */
[----:B------:R-:W-:Y:S01]  /*14d0*/  @!P1 IADD3 R149, R149, 0x8, RZ ;  /* 0x0000000895959810 */ /* 0x000fe20007ffe0ff */
[----:B------:R-:W-:Y:S05]  /*14e0*/  BRA.DIV ~URZ, `(.L_x_1238) ;  /* 0x000017a27f007947 */ /* 0x000fea000b800000 */
[----:B------:R0:W1:Y:S02]  /*14f0*/  SHFL.DOWN PT, R92, R93, 0x10, 0x1f ;  /* 0x0a001f005d5c7f89 */ /* 0x00006400000e0000 */
.L_x_1255:
        /* <DEDUP_REMOVED lines=18> */
.L_x_1256:
        /* <DEDUP_REMOVED lines=42> */
[----:B-----5:R-:W-:Y:S01]  /*18c0*/  FMUL.FTZ R90, R148, R91 ;  /* 0x0000005b945a7220 */ /* 0x020fe20000410000 */
[----:B------:R-:W-:Y:S01]  /*18d0*/  HFMA2.MMA R100, -RZ, RZ, 0, 4.76837158203125e-07 ;  /* 0x00000008ff647435 */ /* 0x000fe200000001ff */
        /* <DEDUP_REMOVED lines=13> */
[----:B------:R-:W-:Y:S02]  /*19b0*/  SEL R87, R94, R87, P0 ;  /* 0x000000575e577207 */ /* 0x000fe40000000000 */
        /* <DEDUP_REMOVED lines=29> */
.L_x_1242:
[----:B------:R-:W-:Y:S02]  /*1b90*/  IADD3 R107, R107, 0x100, RZ ;  /* 0x000001006b6b7810 */ /* 0x000fe40007ffe0ff */
.L_x_1241:
[----:B------:R-:W-:Y:S05]  /*1ba0*/  BSYNC B0 ;  /* 0x0000000000007941 */ /* 0x000fea0003800000 */
.L_x_1240:
        /* <DEDUP_REMOVED lines=26> */
[----:B------:R-:W-:Y:S02]  /*1d50*/  SEL R87, R92, R87, P1 ;  /* 0x000000575c577207 */ /* 0x000fe40000800000 */
        /* <DEDUP_REMOVED lines=28> */
.L_x_1245:
[----:B------:R-:W-:Y:S02]  /*1f20*/  IADD3 R107, R107, 0x100, RZ ;  /* 0x000001006b6b7810 */ /* 0x000fe40007ffe0ff */
.L_x_1244:
[----:B------:R-:W-:Y:S05]  /*1f30*/  BSYNC B0 ;  /* 0x0000000000007941 */ /* 0x000fea0003800000 */
.L_x_1243:
        /* <DEDUP_REMOVED lines=11> */
[----:B------:R-:W-:Y:S01]  /*1ff0*/  MOV R100, 0x8 ;  /* 0x0000000800647802 */ /* 0x000fe20000000f00 */
        /* <DEDUP_REMOVED lines=14> */
[----:B------:R-:W-:Y:S01]  /*20e0*/  @P1 IMAD.MOV.U32 R94, RZ, RZ, 0x10 ;  /* 0x00000010ff5e1424 */ /* 0x000fe200078e00ff */
        /* <DEDUP_REMOVED lines=28> */
.L_x_1248:
[----:B------:R-:W-:Y:S02]  /*22b0*/  IADD3 R107, R107, 0x100, RZ ;  /* 0x000001006b6b7810 */ /* 0x000fe40007ffe0ff */
.L_x_1247:
[----:B------:R-:W-:Y:S05]  /*22c0*/  BSYNC B0 ;  /* 0x0000000000007941 */ /* 0x000fea0003800000 */
.L_x_1246:
        /* <DEDUP_REMOVED lines=55> */
.L_x_1251:
[----:B------:R-:W-:Y:S02]  /*2640*/  IADD3 R107, R107, 0x100, RZ ;  /* 0x000001006b6b7810 */ /* 0x000fe40007ffe0ff */
.L_x_1250:
[----:B------:R-:W-:Y:S05]  /*2650*/  BSYNC B0 ;  /* 0x0000000000007941 */ /* 0x000fea0003800000 */
.L_x_1249:
        /* <DEDUP_REMOVED lines=13> */
[----:B------:R-:W-:Y:S02]  /*2730*/  FFMA.FTZ R89, R141, R88, R89 ;  /* 0x000000588d597223 */ /* 0x000fe40000010059 */
[----:B------:R-:W-:Y:S02]  /*2740*/  FADD.FTZ R91, R146, -R91 ;  /* 0x8000005b925b7221 */ /* 0x000fe40000010000 */
[----:B------:R-:W-:Y:S02]  /*2750*/  FADD.FTZ R89, R142, -R89 ;  /* 0x800000598e597221 */ /* 0x000fe40000010000 */
[----:B------:R-:W-:Y:S02]  /*2760*/  FMUL.FTZ R88, R148, R91 ;  /* 0x0000005b94587220 */ /* 0x000fe40000410000 */
[----:B------:R-:W-:Y:S01]  /*2770*/  @P0 FADD.FTZ R90, R81, R90 ;  /* 0x0000005a515a0221 */ /* 0x000fe20000010000 */
[----:B------:R-:W-:Y:S01]  /*2780*/  @P1 MOV R92, 0x10 ;  /* 0x00000010005c1802 */ /* 0x000fe20000000f00 */
[----:B------:R-:W-:-:S02]  /*2790*/  @P0 FADD.FTZ R88, R83, R88 ;  /* 0x0000005853580221 */ /* 0x000fc40000010000 */
        /* <DEDUP_REMOVED lines=16> */
[C---:B--2---:R-:W-:Y:S01]  /*28a0*/  IMAD.U32 R93, R96.reuse, 0x10000, RZ ;  /* 0x00010000605d7824 */ /* 0x044fe200078e00ff */
        /* <DEDUP_REMOVED lines=18> */
.L_x_1253:
[----:B------:R-:W-:Y:S05]  /*29d0*/  BSYNC B0 ;  /* 0x0000000000007941 */ /* 0x000fea0003800000 */
.L_x_1252:
[----:B------:R-:W-:Y:S02]  /*29e0*/  IADD3 R2, R2, c[0x0][0x160], RZ ;  /* 0x0000580002027a10 */ /* 0x000fe40007ffe0ff */
[----:B------:R-:W-:Y:S02]  /*29f0*/  LOP3.LUT P1, RZ, R3, 0xff, RZ, 0xc0, !PT ;  /* 0x000000ff03ff7812 */ /* 0x000fe4000782c0ff */
[----:B------:R-:W-:Y:S02]  /*2a00*/  ISETP.GE.AND P0, PT, R2, c[0x0][0x164], PT ;  /* 0x0000590002007a0c */ /* 0x000fe40003f06270 */
[----:B------:R-:W-:-:S11]  /*2a10*/  SEL R3, RZ, 0x1, P1 ;  /* 0x00000001ff037807 */ /* 0x000fd60000800000 */
[----:B01---5:R-:W-:Y:S01]  /*2a20*/  @P0 CALL.REL.NOINC `(.L_x_1227) ;  /* 0x0000001000000944 */ /* 0x023fe20003c00000 */
[----:B------:R-:W-:Y:S05]  /*2a30*/  BRA `(.L_x_1254) ;  /* 0xffffd97000007947 */ /* 0x000fea000383ffff */
.L_x_1227:
[----:B-1----:R-:W0:Y:S01]  /*2a40*/  S2UR UR6, SR_CTAID.X ;  /* 0x00000000000679c3 */ /* 0x002e220000002500 */
[----:B------:R-:W0:Y:S01]  /*2a50*/  S2R R2, SR_TID.X ;  /* 0x0000000000027919 */ /* 0x000e220000002100 */
[----:B------:R-:W-:Y:S02]  /*2a60*/  @P2 MOV R5, 0x10 ;  /* 0x0000001000052802 */ /* 0x000fe40000000f00 */
[----:B------:R-:W-:Y:S02]  /*2a70*/  @P3 MOV R9, 0x10 ;  /* 0x0000001000093802 */ /* 0x000fe40000000f00 */
[----:B------:R-:W-:Y:S02]  /*2a80*/  @P4 MOV R13, 0x10 ;  /* 0x00000010000d4802 */ /* 0x000fe40000000f00 */
[----:B------:R-:W-:Y:S02]  /*2a90*/  @P5 MOV R17, 0x10 ;  /* 0x0000001000115802 */ /* 0x000fe40000000f00 */
[----:B0-----:R-:W-:-:S02]  /*2aa0*/  LEA.HI R0, R2, UR6, RZ, 0x18 ;  /* 0x0000000602007c11 */ /* 0x001fc4000f8fc0ff */
        /* <DEDUP_REMOVED lines=30> */
.L_x_1238:
[----:B------:R-:W-:Y:S01]  /*2c90*/  HFMA2.MMA R99, -RZ, RZ, 0, 1.847743988037109375e-06 ;  /* 0x0000001fff637435 */ /* 0x000fe200000001ff */
[----:B------:R-:W-:Y:S01]  /*2ca0*/  IMAD.MOV.U32 R97, RZ, RZ, R93 ;  /* 0x000000ffff617224 */ /* 0x000fe200078e005d */
[----:B------:R-:W-:Y:S02]  /*2cb0*/  MOV R98, 0x10 ;  /* 0x0000001000627802 */ /* 0x000fe40000000f00 */
[----:B------:R-:W-:-:S02]  /*2cc0*/  MOV R100, 0xffffffff ;  /* 0xffffffff00647802 */ /* 0x000fc40000000f00 */
[----:B------:R-:W-:Y:S02]  /*2cd0*/  MOV R88, 0x2cf0 ;  /* 0x00002cf000587802 */ /* 0x000fe40000000f00 */
[----:B-----5:R-:W-:Y:S05]  /*2ce0*/  CALL.REL.NOINC `($__internal_50_$__cuda_sm70_shflsync_down_p) ;  /* 0x0000046000007944 */ /* 0x020fea0003c00000 */
[----:B-1----:R-:W-:Y:S01]  /*2cf0*/  MOV R92, R97 ;  /* 0x00000061005c7202 */ /* 0x002fe20000000f00 */
[----:B0-----:R-:W-:Y:S05]  /*2d00*/  BRA `(.L_x_1255) ;  /* 0xffffe7f000007947 */ /* 0x001fea000383ffff */
.L_x_1239:
[----:B------:R-:W-:Y:S01]  /*2d10*/  HFMA2.MMA R98, -RZ, RZ, 0, 9.5367431640625e-07 ;  /* 0x00000010ff627435 */ /* 0x000fe200000001ff */
[----:B------:R-:W-:Y:S01]  /*2d20*/  MOV R97, R94 ;  /* 0x0000005e00617202 */ /* 0x000fe20000000f00 */
[----:B------:R-:W-:Y:S01]  /*2d30*/  IMAD.MOV.U32 R99, RZ, RZ, 0x1f ;  /* 0x0000001fff637424 */ /* 0x000fe200078e00ff */
[----:B------:R-:W-:Y:S02]  /*2d40*/  MOV R100, 0xffffffff ;  /* 0xffffffff00647802 */ /* 0x000fe40000000f00 */
[----:B------:R-:W-:Y:S02]  /*2d50*/  MOV R88, 0x2d70 ;  /* 0x00002d7000587802 */ /* 0x000fe40000000f00 */
[----:B01---5:R-:W-:Y:S05]  /*2d60*/  CALL.REL.NOINC `($__internal_50_$__cuda_sm70_shflsync_down_p) ;  /* 0x000003e000007944 */ /* 0x023fea0003c00000 */
[----:B------:R-:W-:Y:S01]  /*2d70*/  FADD.FTZ R92, R92, R93 ;  /* 0x0000005d5c5c7221 */ /* 0x000fe20000010000 */
[----:B0-----:R-:W-:Y:S01]  /*2d80*/  HFMA2.MMA R98, -RZ, RZ, 0, 4.76837158203125e-07 ;  /* 0x00000008ff627435 */ /* 0x001fe200000001ff */
[----:B-1----:R-:W-:Y:S01]  /*2d90*/  FADD.FTZ R94, R94, R97 ;  /* 0x000000615e5e7221 */ /* 0x002fe20000010000 */
[----:B------:R-:W-:Y:S02]  /*2da0*/  MOV R99, 0x1f ;  /* 0x0000001f00637802 */ /* 0x000fe40000000f00 */
[----:B------:R-:W-:-:S02]  /*2db0*/  MOV R100, 0xffffffff ;  /* 0xffffffff00647802 */ /* 0x000fc40000000f00 */
[----:B------:R-:W-:Y:S02]  /*2dc0*/  MOV R97, R92 ;  /* 0x0000005c00617202 */ /* 0x000fe40000000f00 */
[----:B------:R-:W-:Y:S02]  /*2dd0*/  MOV R88, 0x2df0 ;  /* 0x00002df000587802 */ /* 0x000fe40000000f00 */
[----:B------:R-:W-:Y:S05]  /*2de0*/  CALL.REL.NOINC `($__internal_50_$__cuda_sm70_shflsync_down_p) ;  /* 0x0000036000007944 */ /* 0x000fea0003c00000 */
[----:B0-----:R-:W-:Y:S01]  /*2df0*/  HFMA2.MMA R99, -RZ, RZ, 0, 1.847743988037109375e-06 ;  /* 0x0000001fff637435 */ /* 0x001fe200000001ff */
[----:B-1----:R-:W-:Y:S01]  /*2e00*/  MOV R91, R97 ;  /* 0x00000061005b7202 */ /* 0x002fe20000000f00 */
[----:B------:R-:W-:Y:S01]  /*2e10*/  IMAD.MOV.U32 R98, RZ, RZ, 0x8 ;  /* 0x00000008ff627424 */ /* 0x000fe200078e00ff */
[----:B------:R-:W-:Y:S02]  /*2e20*/  MOV R97, R94 ;  /* 0x0000005e00617202 */ /* 0x000fe40000000f00 */
[----:B------:R-:W-:Y:S02]  /*2e30*/  MOV R100, 0xffffffff ;  /* 0xffffffff00647802 */ /* 0x000fe40000000f00 */
[----:B------:R-:W-:Y:S02]  /*2e40*/  MOV R88, 0x2e60 ;  /* 0x00002e6000587802 */ /* 0x000fe40000000f00 */
[----:B------:R-:W-:Y:S05]  /*2e50*/  CALL.REL.NOINC `($__internal_50_$__cuda_sm70_shflsync_down_p) ;  /* 0x000002f000007944 */ /* 0x000fea0003c00000 */
[----:B------:R-:W-:Y:S01]  /*2e60*/  FADD.FTZ R92, R91, R92 ;  /* 0x0000005c5b5c7221 */ /* 0x000fe20000010000 */
[----:B0-----:R-:W-:Y:S01]  /*2e70*/  HFMA2.MMA R98, -RZ, RZ, 0, 2.384185791015625e-07 ;  /* 0x00000004ff627435 */ /* 0x001fe200000001ff */
[----:B-1----:R-:W-:Y:S01]  /*2e80*/  FADD.FTZ R94, R94, R97 ;  /* 0x000000615e5e7221 */ /* 0x002fe20000010000 */
[----:B------:R-:W-:-:S02]  /*2e90*/  MOV R99, 0x1f ;  /* 0x0000001f00637802 */ /* 0x000fc40000000f00 */
[----:B------:R-:W-:Y:S02]  /*2ea0*/  MOV R100, 0xffffffff ;  /* 0xffffffff00647802 */ /* 0x000fe40000000f00 */
[----:B------:R-:W-:Y:S02]  /*2eb0*/  MOV R97, R92 ;  /* 0x0000005c00617202 */ /* 0x000fe40000000f00 */
[----:B------:R-:W-:Y:S02]  /*2ec0*/  MOV R88, 0x2ee0 ;  /* 0x00002ee000587802 */ /* 0x000fe40000000f00 */
[----:B------:R-:W-:Y:S05]  /*2ed0*/  CALL.REL.NOINC `($__internal_50_$__cuda_sm70_shflsync_down_p) ;  /* 0x0000027000007944 */ /* 0x000fea0003c00000 */
[----:B0-----:R-:W-:Y:S01]  /*2ee0*/  HFMA2.MMA R98, -RZ, RZ, 0, 2.384185791015625e-07 ;  /* 0x00000004ff627435 */ /* 0x001fe200000001ff */
[----:B-1----:R-:W-:Y:S01]  /*2ef0*/  MOV R91, R97 ;  /* 0x00000061005b7202 */ /* 0x002fe20000000f00 */
[----:B------:R-:W-:Y:S01]  /*2f00*/  IMAD.MOV.U32 R97, RZ, RZ, R94 ;  /* 0x000000ffff617224 */ /* 0x000fe200078e005e */
[----:B------:R-:W-:Y:S02]  /*2f10*/  MOV R99, 0x1f ;  /* 0x0000001f00637802 */ /* 0x000fe40000000f00 */
[----:B------:R-:W-:Y:S02]  /*2f20*/  MOV R100, 0xffffffff ;  /* 0xffffffff00647802 */ /* 0x000fe40000000f00 */
[----:B------:R-:W-:-:S02]  /*2f30*/  MOV R88, 0x2f50 ;  /* 0x00002f5000587802 */ /* 0x000fc40000000f00 */
[----:B------:R-:W-:Y:S05]  /*2f40*/  CALL.REL.NOINC `($__internal_50_$__cuda_sm70_shflsync_down_p) ;  /* 0x0000020000007944 */ /* 0x000fea0003c00000 */
[----:B------:R-:W-:Y:S01]  /*2f50*/  FADD.FTZ R92, R91, R92 ;  /* 0x0000005c5b5c7221 */ /* 0x000fe20000010000 */
[----:B0-----:R-:W-:Y:S01]  /*2f60*/  HFMA2.MMA R98, -RZ, RZ, 0, 1.1920928955078125e-07 ;  /* 0x00000002ff627435 */ /* 0x001fe200000001ff */
[----:B-1----:R-:W-:Y:S01]  /*2f70*/  FADD.FTZ R96, R94, R97 ;  /* 0x000000615e607221 */ /* 0x002fe20000010000 */
[----:B------:R-:W-:-:S02]  /*2f80*/  MOV R99, 0x1f ;  /* 0x0000001f00637802 */ /* 0x000fc40000000f00 */
[----:B------:R-:W-:Y:S02]  /*2f90*/  MOV R100, 0xffffffff ;  /* 0xffffffff00647802 */ /* 0x000fe40000000f00 */
[----:B------:R-:W-:Y:S02]  /*2fa0*/  MOV R97, R92 ;  /* 0x0000005c00617202 */ /* 0x000fe40000000f00 */
[----:B------:R-:W-:Y:S02]  /*2fb0*/  MOV R88, 0x2fd0 ;  /* 0x00002fd000587802 */ /* 0x000fe40000000f00 */
[----:B------:R-:W-:Y:S05]  /*2fc0*/  CALL.REL.NOINC `($__internal_50_$__cuda_sm70_shflsync_down_p) ;  /* 0x0000018000007944 */ /* 0x000fea0003c00000 */
[----:B0-----:R-:W-:Y:S01]  /*2fd0*/  HFMA2.MMA R98, -RZ, RZ, 0, 1.1920928955078125e-07 ;  /* 0x00000002ff627435 */ /* 0x001fe200000001ff */
[----:B-1----:R-:W-:Y:S01]  /*2fe0*/  IMAD.MOV.U32 R91, RZ, RZ, R97 ;  /* 0x000000ffff5b7224 */ /* 0x002fe200078e0061 */
[----:B------:R-:W-:Y:S02]  /*2ff0*/  MOV R97, R96 ;  /* 0x0000006000617202 */ /* 0x000fe40000000f00 */
[----:B------:R-:W-:Y:S02]  /*3000*/  MOV R99, 0x1f ;  /* 0x0000001f00637802 */ /* 0x000fe40000000f00 */
[----:B------:R-:W-:-:S02]  /*3010*/  MOV R100, 0xffffffff ;  /* 0xffffffff00647802 */ /* 0x000fc40000000f00 */
[----:B------:R-:W-:Y:S02]  /*3020*/  MOV R88, 0x3040 ;  /* 0x0000304000587802 */ /* 0x000fe40000000f00 */
[----:B------:R-:W-:Y:S05]  /*3030*/  CALL.REL.NOINC `($__internal_50_$__cuda_sm70_shflsync_down_p) ;  /* 0x0000011000007944 */ /* 0x000fea0003c00000 */
[----:B------:R-:W-:Y:S01]  /*3040*/  FADD.FTZ R94, R91, R92 ;  /* 0x0000005c5b5e7221 */ /* 0x000fe20000010000 */
[----:B0-----:R-:W-:Y:S01]  /*3050*/  HFMA2.MMA R98, -RZ, RZ, 0, 5.9604644775390625e-08 ;  /* 0x00000001ff627435 */ /* 0x001fe200000001ff */
[----:B-1----:R-:W-:Y:S01]  /*3060*/  FADD.FTZ R96, R96, R97 ;  /* 0x0000006160607221 */ /* 0x002fe20000010000 */
[----:B------:R-:W-:Y:S01]  /*3070*/  MOV R99, 0x1f ;  /* 0x0000001f00637802 */ /* 0x000fe20000000f00 */
[----:B------:R-:W-:Y:S01]  /*3080*/  IMAD.MOV.U32 R97, RZ, RZ, R94 ;  /* 0x000000ffff617224 */ /* 0x000fe200078e005e */
[----:B------:R-:W-:Y:S02]  /*3090*/  MOV R100, 0xffffffff ;  /* 0xffffffff00647802 */ /* 0x000fe40000000f00 */
[----:B------:R-:W-:Y:S02]  /*30a0*/  MOV R88, 0x30c0 ;  /* 0x000030c000587802 */ /* 0x000fe40000000f00 */
[----:B------:R-:W-:Y:S05]  /*30b0*/  CALL.REL.NOINC `($__internal_50_$__cuda_sm70_shflsync_down_p) ;  /* 0x0000009000007944 */ /* 0x000fea0003c00000 */
[----:B0-----:R-:W-:Y:S01]  /*30c0*/  HFMA2.MMA R98, -RZ, RZ, 0, 5.9604644775390625e-08 ;  /* 0x00000001ff627435 */ /* 0x001fe200000001ff */
[----:B-1----:R-:W-:Y:S02]  /*30d0*/  MOV R95, R97 ;  /* 0x00000061005f7202 */ /* 0x002fe40000000f00 */
[----:B------:R-:W-:-:S02]  /*30e0*/  MOV R97, R96 ;  /* 0x0000006000617202 */ /* 0x000fc40000000f00 */
[----:B------:R-:W-:Y:S02]  /*30f0*/  MOV R99, 0x1f ;  /* 0x0000001f00637802 */ /* 0x000fe40000000f00 */
[----:B------:R-:W-:Y:S02]  /*3100*/  MOV R100, 0xffffffff ;  /* 0xffffffff00647802 */ /* 0x000fe40000000f00 */
[----:B------:R-:W-:Y:S02]  /*3110*/  MOV R88, 0x3130 ;  /* 0x0000313000587802 */ /* 0x000fe40000000f00 */
[----:B------:R-:W-:Y:S05]  /*3120*/  CALL.REL.NOINC `($__internal_50_$__cuda_sm70_shflsync_down_p) ;  /* 0x0000002000007944 */ /* 0x000fea0003c00000 */
[----:B-1----:R-:W-:Y:S01]  /*3130*/  MOV R89, R97 ;  /* 0x0000006100597202 */ /* 0x002fe20000000f00 */
[----:B0-----:R-:W-:Y:S05]  /*3140*/  BRA `(.L_x_1256) ;  /* 0xffffe4d000007947 */ /* 0x001fea000383ffff */
        .weak           $__internal_50_$__cuda_sm70_shflsync_down_p
        .type           $__internal_50_$__cuda_sm70_shflsync_down_p,@function
        .size           $__internal_50_$__cuda_sm70_shflsync_down_p,(.L_x_2797 - $__internal_50_$__cuda_sm70_shflsync_down_p)
$__internal_50_$__cuda_sm70_shflsync_down_p:
[----:B------:R-:W-:Y:S01]  /*3150*/  HFMA2.MMA R89, -RZ, RZ, 0, 0 ;  /* 0x00000000ff597435 */ /* 0x000fe200000001ff */
[----:B------:R-:W-:Y:S04]  /*3160*/  WARPSYNC R100 ;  /* 0x0000006400007348 */ /* 0x000fe80003800000 */
[----:B------:R0:W1:Y:S01]  /*3170*/  SHFL.DOWN PT, R97, R97, R98, R99 ;  /* 0x0800006261617389 */ /* 0x00006200000e0063 */
[----:B------:R-:W-:Y:S05]  /*3180*/  RET.REL.NODEC R88 `(_ZN10layer_norm31ln_parallel_residual_bwd_kernelINS_13Kernel_traitsIf13__nv_bfloat16fS2_fjLj5120ELj1ELj1ELj8ELj8ENS_18Kernel_traits_baseILj5120EfS2_fS2_fjLj256EEEEELb0ELb1ELb0EEEvNS_9BwdParamsE) ;  /* 0xffffce7058007950 */ /* 0x000fea0003c3ffff */
.L_x_1257:
        /* <DEDUP_REMOVED lines=15> */
.L_x_2797:


//--------------------- .text._ZN10layer_norm31ln_parallel_residual_bwd_kernelINS_13Kernel_traitsIf13__nv_bfloat16fS2_fjLj5120ELj1ELj1ELj8ELj8ENS_18Kernel_traits_baseILj5120EfS2_fS2_fjLj256EEEEELb0ELb1ELb1EEEvNS_9BwdParamsE --------------------------
	.section	.text._ZN10layer_norm31ln_parallel_residual_bwd_kernelINS_13Kernel_traitsIf13__nv_bfloat16fS2_fjLj5120ELj1ELj1ELj8ELj8ENS_18Kernel_traits_baseILj5120EfS2_fS2_fjLj256EEEEELb0ELb1ELb1EEEvNS_9BwdParamsE,"ax",@progbits
	.sectioninfo	@"SHI_REGISTERS=164"
	.align	128
        .global         _ZN10layer_norm31ln_parallel_residual_bwd_kernelINS_13Kernel_traitsIf13__nv_bfloat16fS2_fjLj5120ELj1ELj1ELj8ELj8ENS_18Kernel_traits_baseILj5120EfS2_fS2_fjLj256EEEEELb0ELb1ELb1EEEvNS_9BwdParamsE
        .type           _ZN10layer_norm31ln_parallel_residual_bwd_kernelINS_13Kernel_traitsIf13__nv_bfloat16fS2_fjLj5120ELj1ELj1ELj8ELj8ENS_18Kernel_traits_baseILj5120EfS2_fS2_fjLj256EEEEELb0ELb1ELb1EEEvNS_9BwdParamsE,@function
        .size           _ZN10layer_norm31ln_parallel_residual_bwd_kernelINS_13Kernel_traitsIf13__nv_bfloat16fS2_fjLj5120ELj1ELj1ELj8ELj8ENS_18Kernel_traits_baseILj5120EfS2_fS2_fjLj256EEEEELb0ELb1ELb1EEEvNS_9BwdParamsE,(.L_x_2798 - _ZN10layer_norm31ln_parallel_residual_bwd_kernelINS_13Kernel_traitsIf13__nv_bfloat16fS2_fjLj5120ELj1ELj1ELj8ELj8ENS_18Kernel_traits_baseILj5120EfS2_fS2_fjLj256EEEEELb0ELb1ELb1EEEvNS_9BwdParamsE)
        .other          _ZN10layer_norm31ln_parallel_residual_bwd_kernelINS_13Kernel_traitsIf13__nv_bfloat16fS2_fjLj5120ELj1ELj1ELj8ELj8ENS_18Kernel_traits_baseILj5120EfS2_fS2_fjLj256EEEEELb0ELb1ELb1EEEvNS_9BwdParamsE,@"STO_CUDA_ENTRY STV_DEFAULT"
_ZN10layer_norm31ln_parallel_residual_bwd_kernelINS_13Kernel_traitsIf13__nv_bfloat16fS2_fjLj5120ELj1ELj1ELj8ELj8ENS_18Kernel_traits_baseILj5120EfS2_fS2_fjLj256EEEEELb0ELb1ELb1EEEvNS_9BwdParamsE:
.text._ZN10layer_norm31ln_parallel_residual_bwd_kernelINS_13Kernel_traitsIf13__nv_bfloat16fS2_fjLj5120ELj1ELj1ELj8ELj8ENS_18Kernel_traits_baseILj5120EfS2_fS2_fjLj256EEEEELb0ELb1ELb1EEEvNS_9BwdParamsE:
        /* <DEDUP_REMOVED lines=29> */
.L_x_1258:
[----:B------:R-:W-:-:S04]  /*01d0*/  SHF.L.U32 R4, R0, 0x4, RZ ;  /* 0x0000000400047819 */ /* 0x000fc800000006ff */
[----:B------:R-:W-:-:S04]  /*01e0*/  LOP3.LUT R4, R4, 0xff0, RZ, 0xc0, !PT ;  /* 0x00000ff004047812 */ /* 0x000fc800078ec0ff */
[----:B------:R-:W-:-:S04]  /*01f0*/  IADD3 R24, P0, R4, c[0x0][0x1b0], RZ ;  /* 0x00006c0004187a10 */ /* 0x000fc80007f1e0ff */
[----:B------:R-:W-:-:S05]  /*0200*/  IADD3.X R25, RZ, c[0x0][0x1b4], RZ, P0, !PT ;  /* 0x00006d00ff197a10 */ /* 0x000fca00007fe4ff */
[----:B------:R0:W5:Y:S04]  /*0210*/  LDG.E.128 R20, [R24.64] ;  /* 0x0000000418147981 */ /* 0x000168000c1e1d00 */
[----:B------:R0:W5:Y:S04]  /*0220*/  LDG.E.128 R16, [R24.64+0x1000] ;  /* 0x0010000418107981 */ /* 0x000168000c1e1d00 */
[----:B------:R0:W5:Y:S04]  /*0230*/  LDG.E.128 R12, [R24.64+0x2000] ;  /* 0x00200004180c7981 */ /* 0x000168000c1e1d00 */
[----:B------:R0:W5:Y:S04]  /*0240*/  LDG.E.128 R8, [R24.64+0x3000] ;  /* 0x0030000418087981 */ /* 0x000168000c1e1d00 */
[----:B------:R0:W5:Y:S01]  /*0250*/  LDG.E.128 R4, [R24.64+0x4000] ;  /* 0x0040000418047981 */ /* 0x000162000c1e1d00 */
[----:B------:R-:W-:Y:S01]  /*0260*/  SHF.R.U32.HI R88, RZ, 0x5, R0 ;  /* 0x00000005ff587819 */ /* 0x000fe20000011600 */
[----:B------:R-:W-:Y:S01]  /*0270*/  HFMA2.MMA R89, -RZ, RZ, 0, 5.9604644775390625e-08 ;  /* 0x00000001ff597435 */ /* 0x000fe200000001ff */
[----:B------:R-:W-:Y:S01]  /*0280*/  LEA R3, R3, 0x8, 0x3 ;  /* 0x0000000803037811 */ /* 0x000fe200078e18ff */
[----:B------:R-:W-:Y:S01]  /*0290*/  CS2R R68, SRZ ;  /* 0x0000000000447805 */ /* 0x000fe2000001ff00 */
[----:B------:R-:W-:Y:S01]  /*02a0*/  IMAD.MOV.U32 R96, RZ, RZ, RZ ;  /* 0x000000ffff607224 */ /* 0x000fe200078e00ff */
        /* <DEDUP_REMOVED lines=19> */
[----:B0-----:R-:W-:-:S02]  /*03e0*/  LOP3.LUT R88, R88, 0x7, RZ, 0xc0, !PT ;  /* 0x0000000758587812 */ /* 0x001fc400078ec0ff */
.L_x_1268:
[----:B------:R-:W-:Y:S01]  /*03f0*/  IMAD R48, R2, c[0x0][0x168], RZ ;  /* 0x00005a0002307a24 */ /* 0x000fe200078e02ff */
[----:B------:R-:W-:-:S02]  /*0400*/  LOP3.LUT R118, R0, 0xff, RZ, 0xc0, !PT ;  /* 0x000000ff00767812 */ /* 0x000fc400078ec0ff */
[----:B------:R-:W-:Y:S02]  /*0410*/  MOV R127, 0x4 ;  /* 0x00000004007f7802 */ /* 0x000fe40000000f00 */
[----:B------:R-:W-:Y:S02]  /*0420*/  SHF.R.S32.HI R49, RZ, 0x1f, R48 ;  /* 0x0000001fff317819 */ /* 0x000fe40000011430 */
[----:B------:R-:W-:Y:S01]  /*0430*/  MOV R121, 0x8 ;  /* 0x0000000800797802 */ /* 0x000fe20000000f00 */
[----:B------:R-:W-:Y:S01]  /*0440*/  IMAD.WIDE R56, R2, R127, c[0x0][0x1a0] ;  /* 0x0000680002387625 */ /* 0x000fe200078e027f */
[----:B------:R-:W-:-:S04]  /*0450*/  LEA.HI R49, R49, R48, RZ, 0x2 ;  /* 0x0000003031317211 */ /* 0x000fc800078f10ff */
[----:B------:R-:W-:Y:S01]  /*0460*/  LEA.HI.SX32 R118, R49, R118, 0x1e ;  /* 0x0000007631767211 */ /* 0x000fe200078ff2ff */
[----:B------:R0:W2:Y:S03]  /*0470*/  LDG.E R142, [R56.64] ;  /* 0x00000004388e7981 */ /* 0x0000a6000c1e1900 */
[C---:B------:R-:W-:Y:S01]  /*0480*/  LEA R48, P0, R118.reuse, c[0x0][0x188], 0x4 ;  /* 0x0000620076307a11 */ /* 0x040fe200078020ff */
[C---:B------:R-:W-:Y:S01]  /*0490*/  IMAD.WIDE.U32 R58, R118.reuse, R121, c[0x0][0x208] ;  /* 0x00008200763a7625 */ /* 0x040fe200078e0079 */
[C---:B------:R-:W-:Y:S02]  /*04a0*/  IADD3 R114, R118.reuse, 0x100, RZ ;  /* 0x0000010076727810 */ /* 0x040fe40007ffe0ff */
[----:B------:R-:W-:Y:S02]  /*04b0*/  LEA.HI.X R49, R118, c[0x0][0x18c], RZ, 0x4, P0 ;  /* 0x0000630076317a11 */ /* 0x000fe400000f24ff */
[----:B------:R-:W-:Y:S01]  /*04c0*/  LEA R52, P0, R114, c[0x0][0x188], 0x4 ;  /* 0x0000620072347a11 */ /* 0x000fe200078020ff */
[----:B------:R0:W3:Y:S01]  /*04d0*/  LDG.E.64 R138, [R58.64] ;  /* 0x000000043a8a7981 */ /* 0x0000e2000c1e1b00 */
[----:B------:R-:W-:-:S02]  /*04e0*/  IADD3 R115, R118, 0x200, RZ ;  /* 0x0000020076737810 */ /* 0x000fc40007ffe0ff */
[----:B------:R-:W-:Y:S02]  /*04f0*/  LEA.HI.X R53, R114, c[0x0][0x18c], RZ, 0x4, P0 ;  /* 0x0000630072357a11 */ /* 0x000fe400000f24ff */
[C---:B------:R-:W-:Y:S02]  /*0500*/  IADD3 R116, R118.reuse, 0x300, RZ ;  /* 0x0000030076747810 */ /* 0x040fe40007ffe0ff */
[----:B------:R-:W-:Y:S01]  /*0510*/  IADD3 R117, R118, 0x400, RZ ;  /* 0x0000040076757810 */ /* 0x000fe20007ffe0ff */
[-C--:B------:R-:W-:Y:S01]  /*0520*/  IMAD.WIDE.U32 R60, R114, R121.reuse, c[0x0][0x208] ;  /* 0x00008200723c7625 */ /* 0x080fe200078e0079 */
[C---:B------:R-:W-:Y:S01]  /*0530*/  LEA R128, P0, R115.reuse, c[0x0][0x188], 0x4 ;  /* 0x0000620073807a11 */ /* 0x040fe200078020ff */
[----:B------:R-:W4:Y:S03]  /*0540*/  LDG.E.128 R48, [R48.64] ;  /* 0x0000000430307981 */ /* 0x000f26000c1e1d00 */
[C---:B------:R-:W-:Y:S01]  /*0550*/  LEA.HI.X R129, R115.reuse, c[0x0][0x18c], RZ, 0x4, P0 ;  /* 0x0000630073817a11 */ /* 0x040fe200000f24ff */
[----:B------:R-:W-:Y:S01]  /*0560*/  IMAD.WIDE.U32 R124, R115, R121, c[0x0][0x208] ;  /* 0x00008200737c7625 */ /* 0x000fe200078e0079 */
[C---:B------:R-:W-:Y:S01]  /*0570*/  LEA R62, P0, R116.reuse, c[0x0][0x188], 0x4 ;  /* 0x00006200743e7a11 */ /* 0x040fe200078020ff */
[----:B------:R1:W4:Y:S03]  /*0580*/  LDG.E.64 R140, [R60.64] ;  /* 0x000000043c8c7981 */ /* 0x000326000c1e1b00 */
[----:B------:R-:W-:Y:S01]  /*0590*/  LEA.HI.X R63, R116, c[0x0][0x18c], RZ, 0x4, P0 ;  /* 0x00006300743f7a11 */ /* 0x000fe200000f24ff */
[----:B------:R-:W-:Y:S01]  /*05a0*/  IMAD.WIDE R126, R2, R127, c[0x0][0x1a8] ;  /* 0x00006a00027e7625 */ /* 0x000fe200078e027f */
[C---:B------:R-:W-:Y:S01]  /*05b0*/  LEA R64, P0, R117.reuse, c[0x0][0x188], 0x4 ;  /* 0x0000620075407a11 */ /* 0x040fe200078020ff */
[----:B------:R-:W4:Y:S03]  /*05c0*/  LDG.E.64 R124, [R124.64] ;  /* 0x000000047c7c7981 */ /* 0x000f26000c1e1b00 */
[----:B------:R-:W-:Y:S01]  /*05d0*/  LEA.HI.X R65, R117, c[0x0][0x18c], RZ, 0x4, P0 ;  /* 0x0000630075417a11 */ /* 0x000fe200000f24ff */
[----:B0-----:R0:W4:Y:S01]  /*05e0*/  LDG.E.128 R56, [R128.64] ;  /* 0x0000000480387981 */ /* 0x001122000c1e1d00 */
[----:B------:R-:W-:-:S03]  /*05f0*/  IMAD.WIDE.U32 R122, R116, R121, c[0x0][0x208] ;  /* 0x00008200747a7625 */ /* 0x000fc600078e0079 */
[----:B------:R-:W4:Y:S04]  /*0600*/  LDG.E.128 R52, [R52.64] ;  /* 0x0000000434347981 */ /* 0x000f28000c1e1d00 */
[----:B-1----:R-:W4:Y:S04]  /*0610*/  LDG.E.128 R60, [R62.64] ;  /* 0x000000043e3c7981 */ /* 0x002f28000c1e1d00 */
[----:B------:R-:W4:Y:S01]  /*0620*/  LDG.E.128 R64, [R64.64] ;  /* 0x0000000440407981 */ /* 0x000f22000c1e1d00 */
[----:B------:R-:W-:-:S03]  /*0630*/  IMAD.WIDE.U32 R120, R117, R121, c[0x0][0x208] ;  /* 0x0000820075787625 */ /* 0x000fc600078e0079 */
[----:B------:R3:W4:Y:S04]  /*0640*/  LDG.E R119, [R126.64] ;  /* 0x000000047e777981 */ /* 0x000728000c1e1900 */
[----:B------:R-:W4:Y:S04]  /*0650*/  LDG.E.64 R122, [R122.64] ;  /* 0x000000047a7a7981 */ /* 0x000f28000c1e1b00 */
[----:B------:R-:W4:Y:S01]  /*0660*/  LDG.E.64 R120, [R120.64] ;  /* 0x0000000478787981 */ /* 0x000f22000c1e1b00 */
[----:B------:R-:W-:-:S04]  /*0670*/  ISETP.NE.U32.AND P0, PT, RZ, c[0x0][0x218], PT ;  /* 0x00008600ff007a0c */ /* 0x000fc80003f05070 */
[----:B------:R-:W-:-:S13]  /*0680*/  ISETP.NE.AND.EX P0, PT, RZ, c[0x0][0x21c], PT, P0 ;  /* 0x00008700ff007a0c */ /* 0x000fda0003f05300 */
[----:B0-----:R-:W-:-:S04]  /*0690*/  @P0 LEA R128, P1, R118, c[0x0][0x218], 0x4 ;  /* 0x0000860076800a11 */ /* 0x001fc800078220ff */
[----:B------:R-:W-:Y:S02]  /*06a0*/  @P0 LEA.HI.X R129, R118, c[0x0][0x21c], RZ, 0x4, P1 ;  /* 0x0000870076810a11 */ /* 0x000fe400008f24ff */
[C---:B------:R-:W-:Y:S02]  /*06b0*/  @P0 LEA R130, P1, R114.reuse, c[0x0][0x218], 0x4 ;  /* 0x0000860072820a11 */ /* 0x040fe400078220ff */
[----:B------:R-:W-:Y:S01]  /*06c0*/  @P0 LEA R132, P2, R115, c[0x0][0x218], 0x4 ;  /* 0x0000860073840a11 */ /* 0x000fe200078420ff */
[----:B------:R-:W-:Y:S01]  /*06d0*/  ULDC.U8 UR6, c[0x0][0x1f0] ;  /* 0x00007c0000067ab9 */ /* 0x000fe20000000000 */
[----:B------:R-:W-:Y:S01]  /*06e0*/  @P0 LEA.HI.X R131, R114, c[0x0][0x21c], RZ, 0x4, P1 ;  /* 0x0000870072830a11 */ /* 0x000fe200008f24ff */
[----:B-----5:R0:W5:Y:S01]  /*06f0*/  @P0 LDG.E.128 R24, [R128.64] ;  /* 0x0000000480180981 */ /* 0x020162000c1e1d00 */
        /* <DEDUP_REMOVED lines=10> */
[----:B------:R-:W-:Y:S02]  /*07a0*/  SHF.R.U32.HI R156, RZ, 0x8, R0 ;  /* 0x00000008ff9c7819 */ /* 0x000fe40000011600 */
[----:B------:R-:W-:Y:S02]  /*07b0*/  IADD3 R2, R2, c[0x0][0x160], RZ ;  /* 0x0000580002027a10 */ /* 0x000fe40007ffe0ff */
[----:B------:R-:W-:Y:S02]  /*07c0*/  SHF.L.U32 R156, R156, 0x3, RZ ;  /* 0x000000039c9c7819 */ /* 0x000fe400000006ff */
[----:B------:R-:W-:Y:S02]  /*07d0*/  ISETP.GE.AND P4, PT, R2, c[0x0][0x164], PT ;  /* 0x0000590002007a0c */ /* 0x000fe40003f86270 */
[----:B--2---:R-:W-:Y:S01]  /*07e0*/  FSEL R158, R142, RZ, !P0 ;  /* 0x000000ff8e9e7208 */ /* 0x004fe20004000000 */
[----:B---3--:R-:W-:Y:S01]  /*07f0*/  IMAD.MOV.U32 R126, RZ, RZ, R138 ;  /* 0x000000ffff7e7224 */ /* 0x008fe200078e008a */
[----:B------:R-:W-:-:S02]  /*0800*/  SHF.R.U64 R143, R138, 0x10, R139 ;  /* 0x000000108a8f7819 */ /* 0x000fc4000000128b */
[----:B------:R-:W-:Y:S01]  /*0810*/  MOV R127, R139 ;  /* 0x0000008b007f7202 */ /* 0x000fe20000000f00 */
[C---:B----4-:R-:W-:Y:S02]  /*0820*/  FADD.FTZ R48, -R158.reuse, R48 ;  /* 0x000000309e307221 */ /* 0x050fe40000010100 */
[C---:B0-----:R-:W-:Y:S01]  /*0830*/  FADD.FTZ R128, -R158.reuse, R49 ;  /* 0x000000319e807221 */ /* 0x041fe20000010100 */
[----:B------:R-:W-:Y:S01]  /*0840*/  PRMT R49, RZ, 0x5410, R126 ;  /* 0x00005410ff317816 */ /* 0x000fe2000000007e */
[----:B------:R-:W-:Y:S01]  /*0850*/  FADD.FTZ R50, -R158, R50 ;  /* 0x000000329e327221 */ /* 0x000fe20000010100 */
[----:B------:R-:W-:Y:S01]  /*0860*/  SHF.R.U64 R135, R140, 0x10, R141 ;  /* 0x000000108c877819 */ /* 0x000fe2000000128d */
[----:B-1----:R-:W-:Y:S01]  /*0870*/  FADD.FTZ R130, -R158, R51 ;  /* 0x000000339e827221 */ /* 0x002fe20000010100 */
[----:B------:R-:W-:Y:S01]  /*0880*/  SHF.R.U64 R131, R124, 0x10, R125 ;  /* 0x000000107c837819 */ /* 0x000fe2000000127d */
        /* <DEDUP_REMOVED lines=14> */
[C---:B------:R-:W-:Y:S01]  /*0970*/  FADD.FTZ R154, -R158.reuse, R66 ;  /* 0x000000429e9a7221 */ /* 0x040fe20000010100 */
[----:B------:R-:W-:Y:S01]  /*0980*/  PRMT R66, RZ, 0x5410, R143 ;  /* 0x00005410ff427816 */ /* 0x000fe2000000008f */
[----:B------:R-:W-:Y:S01]  /*0990*/  FADD.FTZ R158, -R158, R67 ;  /* 0x000000439e9e7221 */ /* 0x000fe20000010100 */
[----:B------:R-:W-:Y:S01]  /*09a0*/  PRMT R126, RZ, 0x5410, R135 ;  /* 0x00005410ff7e7816 */ /* 0x000fe20000000087 */
[C---:B------:R-:W-:Y:S01]  /*09b0*/  FMUL.FTZ R65, R119.reuse, R48 ;  /* 0x0000003077417220 */ /* 0x040fe20000410000 */
[----:B------:R-:W-:Y:S01]  /*09c0*/  PRMT R48, RZ, 0x5410, R131 ;  /* 0x00005410ff307816 */ /* 0x000fe20000000083 */
[C---:B------:R-:W-:Y:S02]  /*09d0*/  FMUL.FTZ R67, R119.reuse, R128 ;  /* 0x0000008077437220 */ /* 0x040fe40000410000 */
[-C--:B------:R-:W-:Y:S02]  /*09e0*/  FMUL.FTZ R64, R20, R49.reuse ;  /* 0x0000003114407220 */ /* 0x080fe40000410000 */
[----:B------:R-:W-:Y:S01]  /*09f0*/  FMUL.FTZ R135, R119, R136 ;  /* 0x0000008877877220 */ /* 0x000fe20000410000 */
[----:B------:R-:W-:Y:S01]  /*0a00*/  SHF.R.U32.HI R139, RZ, 0x10, R139 ;  /* 0x00000010ff8b7819 */ /* 0x000fe2000001168b */
[----:B------:R-:W-:Y:S01]  /*0a10*/  FADD.FTZ R86, R49, R86 ;  /* 0x0000005631567221 */ /* 0x000fe20000010000 */
[----:B------:R-:W-:Y:S01]  /*0a20*/  PRMT R127, RZ, 0x5410, R127 ;  /* 0x00005410ff7f7816 */ /* 0x000fe2000000007f */
[----:B------:R-:W-:-:S02]  /*0a30*/  FFMA.FTZ R90, R65, R49, R90 ;  /* 0x00000031415a7223 */ /* 0x000fc4000001005a */
[----:B------:R-:W-:Y:S02]  /*0a40*/  FADD.FTZ R91, R66, R91 ;  /* 0x0000005b425b7221 */ /* 0x000fe40000010000 */
[----:B------:R-:W-:Y:S01]  /*0a50*/  FFMA.FTZ R92, R67, R66, R92 ;  /* 0x00000042435c7223 */ /* 0x000fe2000001005c */
[----:B------:R-:W-:Y:S01]  /*0a60*/  MOV R57, R122 ;  /* 0x0000007a00397202 */ /* 0x000fe20000000f00 */
[----:B------:R-:W-:Y:S01]  /*0a70*/  IMAD.MOV.U32 R53, RZ, RZ, R124 ;  /* 0x000000ffff357224 */ /* 0x000fe200078e007c */
[----:B------:R-:W-:Y:S01]  /*0a80*/  SHF.R.U64 R124, R122, 0x10, R123 ;  /* 0x000000107a7c7819 */ /* 0x000fe2000000127b */
[----:B------:R-:W-:Y:S02]  /*0a90*/  FMUL.FTZ R66, R21, R66 ;  /* 0x0000004215427220 */ /* 0x000fe40000410000 */
[----:B------:R-:W-:Y:S02]  /*0aa0*/  FADD.FTZ R49, RZ, R64 ;  /* 0x00000040ff317221 */ /* 0x000fe40000010000 */
[----:B------:R-:W-:-:S02]  /*0ab0*/  FADD.FTZ R107, R48, R107 ;  /* 0x0000006b306b7221 */ /* 0x000fc40000010000 */
[-C--:B------:R-:W-:Y:S02]  /*0ac0*/  FFMA.FTZ R108, R135, R48.reuse, R108 ;  /* 0x00000030876c7223 */ /* 0x080fe4000001006c */
[----:B------:R-:W-:Y:S01]  /*0ad0*/  FMUL.FTZ R136, R13, R48 ;  /* 0x000000300d887220 */ /* 0x000fe20000410000 */
[----:B------:R-:W-:Y:S01]  /*0ae0*/  MOV R59, R123 ;  /* 0x0000007b003b7202 */ /* 0x000fe20000000f00 */
[----:B------:R-:W-:Y:S01]  /*0af0*/  FFMA.FTZ R48, R65, R64, RZ ;  /* 0x0000004041307223 */ /* 0x000fe200000100ff */
[----:B------:R-:W-:Y:S01]  /*0b00*/  SHF.R.U32.HI R147, RZ, 0x10, R123 ;  /* 0x00000010ff937819 */ /* 0x000fe2000001167b */
[----:B------:R-:W-:Y:S01]  /*0b10*/  FMUL.FTZ R123, R119, R130 ;  /* 0x00000082777b7220 */ /* 0x000fe20000410000 */
[----:B------:R-:W-:Y:S01]  /*0b20*/  PRMT R122, RZ, 0x5410, R139 ;  /* 0x00005410ff7a7816 */ /* 0x000fe2000000008b */
[----:B------:R-:W-:Y:S01]  /*0b30*/  IMAD.MOV.U32 R63, RZ, RZ, R121 ;  /* 0x000000ffff3f7224 */ /* 0x000fe200078e0079 */
[----:B------:R-:W-:Y:S01]  /*0b40*/  MOV R51, R140 ;  /* 0x0000008c00337202 */ /* 0x000fe20000000f00 */
[----:B------:R-:W-:Y:S01]  /*0b50*/  FADD.FTZ R49, R49, R66 ;  /* 0x0000004231317221 */ /* 0x000fe20000010000 */
[----:B------:R-:W-:-:S02]  /*0b60*/  MOV R61, R120 ;  /* 0x00000078003d7202 */ /* 0x000fc40000000f00 */
[--C-:B------:R-:W-:Y:S01]  /*0b70*/  SHF.R.U64 R152, R120, 0x10, R121.reuse ;  /* 0x0000001078987819 */ /* 0x100fe20000001279 */
[----:B------:R-:W-:Y:S01]  /*0b80*/  FMUL.FTZ R120, R22, R127 ;  /* 0x0000007f16787220 */ /* 0x000fe20000410000 */
[----:B------:R-:W-:Y:S01]  /*0b90*/  SHF.R.U32.HI R160, RZ, 0x10, R121 ;  /* 0x00000010ffa07819 */ /* 0x000fe20000011679 */
[----:B------:R-:W-:Y:S02]  /*0ba0*/  FMUL.FTZ R121, R119, R50 ;  /* 0x0000003277797220 */ /* 0x000fe40000410000 */
[----:B------:R-:W-:Y:S01]  /*0bb0*/  FFMA.FTZ R48, R67, R66, R48 ;  /* 0x0000004243307223 */ /* 0x000fe20000010030 */
[----:B------:R-:W-:Y:S01]  /*0bc0*/  MOV R55, R125 ;  /* 0x0000007d00377202 */ /* 0x000fe20000000f00 */
[----:B------:R-:W-:Y:S01]  /*0bd0*/  FADD.FTZ R95, R122, R95 ;  /* 0x0000005f7a5f7221 */ /* 0x000fe20000010000 */
[----:B------:R-:W-:Y:S01]  /*0be0*/  PRMT R51, RZ, 0x5410, R51 ;  /* 0x00005410ff337816 */ /* 0x000fe20000000033 */
[-C--:B------:R-:W-:Y:S01]  /*0bf0*/  FFMA.FTZ R80, R123, R122.reuse, R80 ;  /* 0x0000007a7b507223 */ /* 0x080fe20000010050 */
[----:B------:R-:W-:Y:S01]  /*0c00*/  SHF.R.U32.HI R125, RZ, 0x10, R125 ;  /* 0x00000010ff7d7819 */ /* 0x000fe2000001167d */
[----:B------:R-:W-:-:S02]  /*0c10*/  FMUL.FTZ R122, R23, R122 ;  /* 0x0000007a177a7220 */ /* 0x000fc40000410000 */
[----:B------:R-:W-:Y:S01]  /*0c20*/  FADD.FTZ R49, R49, R120 ;  /* 0x0000007831317221 */ /* 0x000fe20000010000 */
[----:B------:R-:W-:Y:S01]  /*0c30*/  MOV R129, R141 ;  /* 0x0000008d00817202 */ /* 0x000fe20000000f00 */
[----:B------:R-:W-:Y:S01]  /*0c40*/  FFMA.FTZ R48, R121, R120, R48 ;  /* 0x0000007879307223 */ /* 0x000fe20000010030 */
[----:B------:R-:W-:Y:S01]  /*0c50*/  PRMT R62, RZ, 0x5410, R124 ;  /* 0x00005410ff3e7816 */ /* 0x000fe2000000007c */
[----:B------:R-:W-:Y:S02]  /*0c60*/  FADD.FTZ R93, R127, R93 ;  /* 0x0000005d7f5d7221 */ /* 0x000fe40000010000 */
[----:B------:R-:W-:Y:S01]  /*0c70*/  FFMA.FTZ R94, R121, R127, R94 ;  /* 0x0000007f795e7223 */ /* 0x000fe2000001005e */
[----:B------:R-:W-:Y:S01]  /*0c80*/  PRMT R50, RZ, 0x5410, R125 ;  /* 0x00005410ff327816 */ /* 0x000fe2000000007d */
[----:B------:R-:W-:Y:S02]  /*0c90*/  FMUL.FTZ R127, R119, R132 ;  /* 0x00000084777f7220 */ /* 0x000fe40000410000 */
[----:B------:R-:W-:-:S02]  /*0ca0*/  FMUL.FTZ R124, R16, R51 ;  /* 0x00000033107c7220 */ /* 0x000fc40000410000 */
[----:B------:R-:W-:Y:S01]  /*0cb0*/  FADD.FTZ R49, R49, R122 ;  /* 0x0000007a31317221 */ /* 0x000fe20000010000 */
[----:B------:R-:W-:Y:S01]  /*0cc0*/  SHF.R.U32.HI R133, RZ, 0x10, R141 ;  /* 0x00000010ff857819 */ /* 0x000fe2000001168d */
[----:B------:R-:W-:Y:S01]  /*0cd0*/  FMUL.FTZ R125, R119, R52 ;  /* 0x00000034777d7220 */ /* 0x000fe20000410000 */
[----:B------:R-:W-:Y:S01]  /*0ce0*/  PRMT R128, RZ, 0x5410, R129 ;  /* 0x00005410ff807816 */ /* 0x000fe20000000081 */
[----:B------:R-:W-:Y:S02]  /*0cf0*/  FFMA.FTZ R48, R123, R122, R48 ;  /* 0x0000007a7b307223 */ /* 0x000fe40000010030 */
[----:B------:R-:W-:Y:S02]  /*0d00*/  FADD.FTZ R99, R126, R99 ;  /* 0x000000637e637221 */ /* 0x000fe40000010000 */
[----:B------:R-:W-:Y:S02]  /*0d10*/  FMUL.FTZ R129, R119, R54 ;  /* 0x0000003677817220 */ /* 0x000fe40000410000 */
[----:B------:R-:W-:-:S02]  /*0d20*/  FFMA.FTZ R100, R127, R126, R100 ;  /* 0x0000007e7f647223 */ /* 0x000fc40000010064 */
[----:B------:R-:W-:Y:S02]  /*0d30*/  FMUL.FTZ R126, R17, R126 ;  /* 0x0000007e117e7220 */ /* 0x000fe40000410000 */
[----:B------:R-:W-:Y:S01]  /*0d40*/  FADD.FTZ R49, R49, R124 ;  /* 0x0000007c31317221 */ /* 0x000fe20000010000 */
[----:B------:R-:W-:Y:S01]  /*0d50*/  PRMT R130, RZ, 0x5410, R133 ;  /* 0x00005410ff827816 */ /* 0x000fe20000000085 */
[----:B------:R-:W-:Y:S02]  /*0d60*/  FFMA.FTZ R48, R125, R124, R48 ;  /* 0x0000007c7d307223 */ /* 0x000fe40000010030 */
        /* <DEDUP_REMOVED lines=13> */
[----:B------:R-:W-:Y:S02]  /*0e40*/  FADD.FTZ R49, R49, R130 ;  /* 0x0000008231317221 */ /* 0x000fe40000010000 */
[----:B------:R-:W-:Y:S02]  /*0e50*/  FMUL.FTZ R133, R119, R56 ;  /* 0x0000003877857220 */ /* 0x000fe40000410000 */
[----:B------:R-:W-:Y:S01]  /*0e60*/  FFMA.FTZ R48, R131, R130, R48 ;  /* 0x0000008283307223 */ /* 0x000fe20000010030 */
        /* <DEDUP_REMOVED lines=17> */
[----:B------:R-:W-:Y:S01]  /*0f80*/  FFMA.FTZ R50, R139, R138, R48 ;  /* 0x0000008a8b327223 */ /* 0x000fe20000010030 */
[----:B------:R-:W-:Y:S01]  /*0f90*/  PRMT R59, RZ, 0x5410, R59 ;  /* 0x00005410ff3b7816 */ /* 0x000fe2000000003b */
[----:B------:R-:W-:Y:S02]  /*0fa0*/  FADD.FTZ R48, R49, R140 ;  /* 0x0000008c31307221 */ /* 0x000fe40000010000 */
[----:B------:R-:W-:Y:S02]  /*0fb0*/  FMUL.FTZ R142, R119, R142 ;  /* 0x0000008e778e7220 */ /* 0x000fe40000410000 */
[----:B------:R-:W-:-:S02]  /*0fc0*/  FMUL.FTZ R143, R9, R62 ;  /* 0x0000003e098f7220 */ /* 0x000fc40000410000 */
[----:B------:R-:W-:Y:S01]  /*0fd0*/  FFMA.FTZ R49, R141, R140, R50 ;  /* 0x0000008c8d317223 */ /* 0x000fe20000010032 */
[----:B------:R-:W-:Y:S01]  /*0fe0*/  PRMT R147, RZ, 0x5410, R147 ;  /* 0x00005410ff937816 */ /* 0x000fe20000000093 */
[----:B------:R-:W-:Y:S02]  /*0ff0*/  FADD.FTZ R110, R51, R110 ;  /* 0x0000006e336e7221 */ /* 0x000fe40000010000 */
[----:B------:R-:W-:Y:S02]  /*1000*/  FFMA.FTZ R98, R125, R51, R98 ;  /* 0x000000337d627223 */ /* 0x000fe40000010062 */
[C---:B------:R-:W-:Y:S02]  /*1010*/  FMUL.FTZ R145, R119.reuse, R144 ;  /* 0x0000009077917220 */ /* 0x040fe40000410000 */
        /* <DEDUP_REMOVED lines=25> */
[----:B------:R-:W-:Y:S02]  /*11b0*/  FADD.FTZ R51, R48, R151 ;  /* 0x0000009730337221 */ /* 0x000fe40000010000 */
[----:B------:R-:W-:Y:S01]  /*11c0*/  FFMA.FTZ R49, R150, R151, R49 ;  /* 0x0000009796317223 */ /* 0x000fe20000010031 */
[----:B------:R-:W-:Y:S01]  /*11d0*/  LOP3.LUT P0, RZ, R89, 0xff, RZ, 0xc0, !PT ;  /* 0x000000ff59ff7812 */ /* 0x000fe2000780c0ff */
[----:B------:R-:W-:Y:S02]  /*11e0*/  FMUL.FTZ R155, R119, R158 ;  /* 0x0000009e779b7220 */ /* 0x000fe40000410000 */
[----:B------:R-:W-:Y:S02]  /*11f0*/  FMUL.FTZ R154, R7, R160 ;  /* 0x000000a0079a7220 */ /* 0x000fe40000410000 */
[----:B------:R-:W-:-:S02]  /*1200*/  FADD.FTZ R51, R51, R152 ;  /* 0x0000009833337221 */ /* 0x000fc40000010000 */
[----:B------:R-:W-:Y:S01]  /*1210*/  FFMA.FTZ R49, R153, R152, R49 ;  /* 0x0000009899317223 */ /* 0x000fe20000010031 */
[----:B------:R-:W-:Y:S01]  /*1220*/  SEL R159, R3, R156, !P0 ;  /* 0x0000009c039f7207 */ /* 0x000fe20004000000 */
        /* <DEDUP_REMOVED lines=17> */
[----:B------:R-:W-:Y:S01]  /*1340*/  FFMA.FTZ R54, R155, R154, R49 ;  /* 0x0000009a9b367223 */ /* 0x000fe20000010031 */
[----:B------:R-:W-:Y:S05]  /*1350*/  BRA.DIV ~URZ, `(.L_x_1260) ;  /* 0x000016e27f007947 */ /* 0x000fea000b800000 */
[----:B------:R0:W1:Y:S02]  /*1360*/  SHFL.DOWN PT, R50, R53, 0x10, 0x1f ;  /* 0x0a001f0035327f89 */ /* 0x00006400000e0000 */
.L_x_1269:
        /* <DEDUP_REMOVED lines=18> */
.L_x_1270:
[----:B------:R-:W-:Y:S01]  /*1490*/  LOP3.LUT P0, RZ, R0, 0x1f, RZ, 0xc0, !PT ;  /* 0x0000001f00ff7812 */ /* 0x000fe2000780c0ff */
[----:B--2---:R-:W-:Y:S01]  /*14a0*/  FADD.FTZ R160, R54, R53 ;  /* 0x0000003536a07221 */ /* 0x004fe20000010000 */
[----:B------:R-:W-:Y:S01]  /*14b0*/  ULDC.U8 UR6, c[0x0][0x1f0] ;  /* 0x00007c0000067ab9 */ /* 0x000fe20000000000 */
[----:B-1----:R-:W-:Y:S01]  /*14c0*/  FADD.FTZ R161, R48, R55 ;  /* 0x0000003730a17221 */ /* 0x002fe20000010000 */
[----:B------:R-:W-:Y:S01]  /*14d0*/  ISETP.NE.AND P1, PT, RZ, UR6, PT ;  /* 0x00000006ff007c0c */ /* 0x000fe2000bf25270 */
[----:B------:R-:W-:Y:S01]  /*14e0*/  WARPSYNC 0xffffffff ;  /* 0xffffffff00007948 */ /* 0x000fe20003800000 */
[----:B------:R-:W-:Y:S02]  /*14f0*/  ISETP.NE.U32.AND P2, PT, RZ, c[0x0][0x218], PT ;  /* 0x00008600ff007a0c */ /* 0x000fe40003f45070 */
[----:B------:R-:W-:Y:S02]  /*1500*/  ISETP.NE.U32.AND P3, PT, RZ, c[0x0][0x250], PT ;  /* 0x00009400ff007a0c */ /* 0x000fe40003f65070 */
[----:B------:R-:W-:-:S02]  /*1510*/  ISETP.NE.AND.EX P2, PT, RZ, c[0x0][0x21c], PT, P2 ;  /* 0x00008700ff007a0c */ /* 0x000fc40003f45320 */
[----:B------:R-:W-:Y:S02]  /*1520*/  ISETP.NE.AND.EX P3, PT, RZ, c[0x0][0x254], PT, P3 ;  /* 0x00009500ff007a0c */ /* 0x000fe40003f65330 */
[----:B------:R-:W-:-:S05]  /*1530*/  @!P0 IADD3 R156, R88, R159, RZ ;  /* 0x0000009f589c8210 */ /* 0x000fca0007ffe0ff */
[----:B------:R-:W-:Y:S04]  /*1540*/  @!P0 STS.64 [R156.X8+0x5000], R160 ;  /* 0x005000a09c008388 */ /* 0x000fe80000008a00 */
[----:B------:R-:W-:Y:S01]  /*1550*/  BAR.SYNC.DEFER_BLOCKING 0x0 ;  /* 0x0000000000007b1d */ /* 0x000fe20000010000 */
[----:B------:R-:W-:-:S04]  /*1560*/  ISETP.NE.U32.AND P0, PT, RZ, c[0x0][0x258], PT ;  /* 0x00009600ff007a0c */ /* 0x000fc80003f05070 */
[----:B------:R-:W-:Y:S01]  /*1570*/  ISETP.NE.AND.EX P0, PT, RZ, c[0x0][0x25c], PT, P0 ;  /* 0x00009700ff007a0c */ /* 0x000fe20003f05300 */
        /* <DEDUP_REMOVED lines=31> */
[C---:B------:R-:W-:Y:S02]  /*1770*/  FMUL.FTZ R66, R119.reuse, R66 ;  /* 0x0000004277427220 */ /* 0x040fe40000410000 */
[----:B------:R-:W-:Y:S01]  /*1780*/  FADD.FTZ R64, R64, -R65 ;  /* 0x8000004140407221 */ /* 0x000fe20000010000 */
[----:B------:R-:W-:Y:S01]  /*1790*/  @P1 LEA R54, P5, R118, c[0x0][0x258], 0x4 ;  /* 0x0000960076361a11 */ /* 0x000fe200078a20ff */
[----:B------:R-:W-:Y:S02]  /*17a0*/  FADD.FTZ R120, R120, -R121 ;  /* 0x8000007978787221 */ /* 0x000fe40000010000 */
[----:B------:R-:W-:Y:S01]  /*17b0*/  FMUL.FTZ R122, R119, R122 ;  /* 0x0000007a777a7220 */ /* 0x000fe20000410000 */
[----:B------:R-:W-:Y:S01]  /*17c0*/  @P1 LEA.HI.X R55, R118, c[0x0][0x25c], RZ, 0x4, P5 ;  /* 0x0000970076371a11 */ /* 0x000fe200028f24ff */
[----:B-----5:R-:W-:Y:S02]  /*17d0*/  @P2 FADD.FTZ R66, R25, R66 ;  /* 0x0000004219422221 */ /* 0x020fe40000010000 */
[----:B------:R-:W-:-:S02]  /*17e0*/  FMUL.FTZ R49, R119, R64 ;  /* 0x0000004077317220 */ /* 0x000fc40000410000 */
[----:B------:R-:W-:Y:S01]  /*17f0*/  FMUL.FTZ R51, R119, R120 ;  /* 0x0000007877337220 */ /* 0x000fe20000410000 */
[----:B------:R-:W0:Y:S01]  /*1800*/  F2F.BF16.F32 R52, R66 ;  /* 0x0000004200347304 */ /* 0x000e220000202000 */
[----:B------:R-:W-:Y:S02]  /*1810*/  @P2 FADD.FTZ R122, R27, R122 ;  /* 0x0000007a1b7a2221 */ /* 0x000fe40000010000 */
[----:B------:R-:W-:Y:S02]  /*1820*/  @P2 FADD.FTZ R49, R24, R49 ;  /* 0x0000003118312221 */ /* 0x000fe40000010000 */
[----:B------:R-:W-:Y:S02]  /*1830*/  @P2 FADD.FTZ R51, R26, R51 ;  /* 0x000000331a332221 */ /* 0x000fe40000010000 */
[-CC-:B------:R-:W-:Y:S01]  /*1840*/  FFMA.FTZ R127, R127, R48.reuse, R53.reuse ;  /* 0x000000307f7f7223 */ /* 0x180fe20000010035 */
[----:B------:R-:W1:Y:S01]  /*1850*/  F2F.BF16.F32 R58, R122 ;  /* 0x0000007a003a7304 */ /* 0x000e620000202000 */
[--C-:B------:R-:W-:Y:S01]  /*1860*/  FFMA.FTZ R135, R135, R48, R53.reuse ;  /* 0x0000003087877223 */ /* 0x100fe20000010035 */
[----:B------:R-:W-:Y:S01]  /*1870*/  SEL R50, R51, R46, P0 ;  /* 0x0000002e33327207 */ /* 0x000fe20000000000 */
[----:B------:R-:W-:-:S02]  /*1880*/  FFMA.FTZ R139, R139, R48, R53 ;  /* 0x000000308b8b7223 */ /* 0x000fc40000010035 */
[-CC-:B------:R-:W-:Y:S02]  /*1890*/  FFMA.FTZ R131, R131, R48.reuse, R53.reuse ;  /* 0x0000003083837223 */ /* 0x180fe40000010035 */
[-CC-:B------:R-:W-:Y:S01]  /*18a0*/  FFMA.FTZ R125, R125, R48.reuse, R53.reuse ;  /* 0x000000307d7d7223 */ /* 0x180fe20000010035 */
[----:B------:R-:W2:Y:S01]  /*18b0*/  F2F.BF16.F32 R59, R49 ;  /* 0x00000031003b7304 */ /* 0x000ea20000202000 */
[-CC-:B------:R-:W-:Y:S01]  /*18c0*/  FFMA.FTZ R129, R129, R48.reuse, R53.reuse ;  /* 0x0000003081817223 */ /* 0x180fe20000010035 */
[----:B0-----:R-:W-:Y:S01]  /*18d0*/  @P3 PRMT R82, R52, 0x7610, R82 ;  /* 0x0000761034523816 */ /* 0x001fe20000000052 */
[-CC-:B------:R-:W-:Y:S02]  /*18e0*/  FFMA.FTZ R133, R133, R48.reuse, R53.reuse ;  /* 0x0000003085857223 */ /* 0x180fe40000010035 */
[-CC-:B------:R-:W-:Y:S02]  /*18f0*/  FFMA.FTZ R134, R134, R48.reuse, R53.reuse ;  /* 0x0000003086867223 */ /* 0x180fe40000010035 */
[-CC-:B------:R-:W-:Y:S01]  /*1900*/  FFMA.FTZ R141, R141, R48.reuse, R53.reuse ;  /* 0x000000308d8d7223 */ /* 0x180fe20000010035 */
[----:B------:R0:W3:Y:S01]  /*1910*/  F2F.BF16.F32 R56, R51 ;  /* 0x0000003300387304 */ /* 0x0000e20000202000 */
[-CC-:B------:R-:W-:Y:S01]  /*1920*/  FFMA.FTZ R142, R142, R48.reuse, R53.reuse ;  /* 0x000000308e8e7223 */ /* 0x180fe20000010035 */
[C---:B-1----:R-:W-:Y:S01]  /*1930*/  SHF.L.U32 R57, R58.reuse, 0x10, RZ ;  /* 0x000000103a397819 */ /* 0x042fe200000006ff */
[-C--:B------:R-:W-:Y:S01]  /*1940*/  FFMA.FTZ R145, R145, R48.reuse, R53 ;  /* 0x0000003091917223 */ /* 0x080fe20000010035 */
[----:B------:R-:W-:Y:S01]  /*1950*/  @P3 PRMT R97, R58, 0x7610, R97 ;  /* 0x000076103a613816 */ /* 0x000fe20000000061 */
[----:B------:R-:W-:-:S02]  /*1960*/  FFMA.FTZ R146, R146, R48, R53 ;  /* 0x0000003092927223 */ /* 0x000fc40000010035 */
[-C--:B------:R-:W-:Y:S01]  /*1970*/  FFMA.FTZ R149, R149, R48.reuse, R53 ;  /* 0x0000003095957223 */ /* 0x080fe20000010035 */
[----:B--2---:R-:W-:Y:S01]  /*1980*/  @P3 PRMT R77, R59, 0x7610, R77 ;  /* 0x000076103b4d3816 */ /* 0x004fe2000000004d */
[-CC-:B------:R-:W-:Y:S01]  /*1990*/  FFMA.FTZ R150, R150, R48.reuse, R53.reuse ;  /* 0x0000003096967223 */ /* 0x180fe20000010035 */
[----:B0-----:R-:W-:Y:S01]  /*19a0*/  SEL R51, R122, R47, P0 ;  /* 0x0000002f7a337207 */ /* 0x001fe20000000000 */
[-CC-:B------:R-:W-:Y:S02]  /*19b0*/  FFMA.FTZ R153, R153, R48.reuse, R53.reuse ;  /* 0x0000003099997223 */ /* 0x180fe40000010035 */
[----:B------:R-:W-:Y:S01]  /*19c0*/  FFMA.FTZ R155, R155, R48, R53 ;  /* 0x000000309b9b7223 */ /* 0x000fe20000010035 */
[----:B------:R-:W-:Y:S01]  /*19d0*/  SEL R48, R49, R44, P0 ;  /* 0x0000002c31307207 */ /* 0x000fe20000000000 */
[----:B------:R-:W-:Y:S01]  /*19e0*/  FADD.FTZ R126, R126, -R127 ;  /* 0x8000007f7e7e7221 */ /* 0x000fe20000010000 */
[----:B------:R-:W-:Y:S01]  /*19f0*/  SEL R49, R66, R45, P0 ;  /* 0x0000002d42317207 */ /* 0x000fe20000000000 */
[----:B------:R-:W-:Y:S01]  /*1a00*/  FADD.FTZ R136, R136, -R135 ;  /* 0x8000008788887221 */ /* 0x000fe20000010000 */
[----:B------:R-:W-:Y:S01]  /*1a10*/  SHF.L.U32 R66, R118, 0x3, RZ ;  /* 0x0000000376427819 */ /* 0x000fe200000006ff */
[----:B------:R-:W-:Y:S01]  /*1a20*/  FADD.FTZ R138, R138, -R139 ;  /* 0x8000008b8a8a7221 */ /* 0x000fe20000010000 */
[----:B------:R-:W-:Y:S01]  /*1a30*/  SHF.R.U32.HI R118, RZ, 0x1d, R118 ;  /* 0x0000001dff767819 */ /* 0x000fe20000011676 */
[----:B------:R-:W-:Y:S01]  /*1a40*/  FADD.FTZ R130, R130, -R131 ;  /* 0x8000008382827221 */ /* 0x000fe20000010000 */
[----:B------:R0:W-:Y:S01]  /*1a50*/  @P1 STG.E.128 [R54.64], R48 ;  /* 0x0000003036001986 */ /* 0x0001e2000c101d04 */
[----:B------:R-:W-:Y:S01]  /*1a60*/  FADD.FTZ R124, R124, -R125 ;  /* 0x8000007d7c7c7221 */ /* 0x000fe20000010000 */
[----:B---3--:R-:W-:Y:S01]  /*1a70*/  @P3 PRMT R76, R56, 0x7610, R76 ;  /* 0x00007610384c3816 */ /* 0x008fe2000000004c */
        /* <DEDUP_REMOVED lines=26> */
[----:B------:R-:W-:Y:S01]  /*1c20*/  FMUL.FTZ R154, R119, R154 ;  /* 0x0000009a779a7220 */ /* 0x000fe20000410000 */
[----:B------:R-:W-:Y:S01]  /*1c30*/  SHF.L.U32 R119, R114, 0x3, RZ ;  /* 0x0000000372777819 */ /* 0x000fe200000006ff */
[----:B------:R-:W-:Y:S02]  /*1c40*/  @P2 FADD.FTZ R126, R29, R126 ;  /* 0x0000007e1d7e2221 */ /* 0x000fe40000010000 */
[----:B------:R-:W-:Y:S02]  /*1c50*/  @P2 FADD.FTZ R136, R33, R136 ;  /* 0x0000008821882221 */ /* 0x000fe40000010000 */
[----:B------:R-:W-:Y:S01]  /*1c60*/  @P2 FADD.FTZ R138, R35, R138 ;  /* 0x0000008a238a2221 */ /* 0x000fe20000010000 */
[----:B------:R-:W0:Y:S01]  /*1c70*/  F2F.BF16.F32 R120, R126 ;  /* 0x0000007e00787304 */ /* 0x000e220000202000 */
[----:B------:R-:W-:-:S02]  /*1c80*/  @P2 FADD.FTZ R130, R31, R130 ;  /* 0x000000821f822221 */ /* 0x000fc40000010000 */
[----:B------:R-:W-:Y:S02]  /*1c90*/  @P2 FADD.FTZ R67, R28, R67 ;  /* 0x000000431c432221 */ /* 0x000fe40000010000 */
[----:B------:R-:W-:Y:S02]  /*1ca0*/  @P2 FADD.FTZ R121, R30, R121 ;  /* 0x000000791e792221 */ /* 0x000fe40000010000 */
[----:B------:R-:W-:Y:S01]  /*1cb0*/  @P2 FADD.FTZ R123, R32, R123 ;  /* 0x0000007b207b2221 */ /* 0x000fe20000010000 */
[----:B------:R-:W1:Y:S01]  /*1cc0*/  F2F.BF16.F32 R132, R136 ;  /* 0x0000008800847304 */ /* 0x000e620000202000 */
[----:B------:R-:W-:Y:S02]  /*1cd0*/  @P2 FADD.FTZ R125, R34, R125 ;  /* 0x0000007d227d2221 */ /* 0x000fe40000010000 */
[----:B------:R-:W-:Y:S02]  /*1ce0*/  @P2 FADD.FTZ R127, R36, R127 ;  /* 0x0000007f247f2221 */ /* 0x000fe40000010000 */
[----:B------:R-:W-:-:S02]  /*1cf0*/  @P2 FADD.FTZ R142, R37, R142 ;  /* 0x0000008e258e2221 */ /* 0x000fc40000010000 */
[----:B------:R-:W-:Y:S01]  /*1d00*/  @P2 FADD.FTZ R129, R38, R129 ;  /* 0x0000008126812221 */ /* 0x000fe20000010000 */
[----:B------:R-:W2:Y:S01]  /*1d10*/  F2F.BF16.F32 R137, R138 ;  /* 0x0000008a00897304 */ /* 0x000ea20000202000 */
        /* <DEDUP_REMOVED lines=9> */
[----:B0-----:R-:W-:Y:S01]  /*1db0*/  IMAD.WIDE.U32 R48, R120, 0x10000, RZ ;  /* 0x0001000078307825 */ /* 0x001fe200078e00ff */
[----:B------:R-:W-:Y:S01]  /*1dc0*/  LOP3.LUT R52, R52, R59, RZ, 0xfc, !PT ;  /* 0x0000003b34347212 */ /* 0x000fe200078efcff */
[----:B------:R-:W0:Y:S01]  /*1dd0*/  F2F.BF16.F32 R157, R67 ;  /* 0x00000043009d7304 */ /* 0x000e220000202000 */
[----:B------:R-:W-:Y:S01]  /*1de0*/  IADD3.X R65, R118, c[0x0][0x24c], RZ, P2, !PT ;  /* 0x0000930076417a10 */ /* 0x000fe200017fe4ff */
[----:B-1----:R-:W-:Y:S01]  /*1df0*/  IMAD.WIDE.U32 R50, R132, 0x10000, RZ ;  /* 0x0001000084327825 */ /* 0x002fe200078e00ff */
[----:B------:R-:W-:-:S03]  /*1e00*/  @P1 LEA R54, P2, R114, c[0x0][0x258], 0x4 ;  /* 0x0000960072361a11 */ /* 0x000fc600078420ff */
[----:B------:R1:W-:Y:S01]  /*1e10*/  STG.E.64 [R64.64], R52 ;  /* 0x0000003440007986 */ /* 0x0003e2000c101b04 */
[----:B--2---:R-:W-:Y:S01]  /*1e20*/  IMAD.U32 R61, R137, 0x10000, RZ ;  /* 0x00010000893d7824 */ /* 0x004fe200078e00ff */
[----:B------:R-:W2:Y:S01]  /*1e30*/  F2F.BF16.F32 R124, R121 ;  /* 0x00000079007c7304 */ /* 0x000ea20000202000 */
[----:B---3--:R-:W-:Y:S02]  /*1e40*/  SHF.L.U32 R63, R128, 0x10, RZ ;  /* 0x00000010803f7819 */ /* 0x008fe400000006ff */
[----:B------:R-:W-:-:S05]  /*1e50*/  @P1 LEA.HI.X R55, R114, c[0x0][0x25c], RZ, 0x4, P2 ;  /* 0x0000970072371a11 */ /* 0x000fca00010f24ff */
[----:B------:R-:W3:Y:S01]  /*1e60*/  F2F.BF16.F32 R135, R123 ;  /* 0x0000007b00877304 */ /* 0x000ee20000202000 */
[----:B0-----:R-:W-:-:S07]  /*1e70*/  LOP3.LUT R62, R48, R157, RZ, 0xfc, !PT ;  /* 0x0000009d303e7212 */ /* 0x001fce00078efcff */
[----:B------:R-:W0:Y:S01]  /*1e80*/  F2F.BF16.F32 R134, R125 ;  /* 0x0000007d00867304 */ /* 0x000e220000202000 */
[----:B--2---:R-:W-:-:S07]  /*1e90*/  LOP3.LUT R63, R49, R63, R124, 0xfe, !PT ;  /* 0x0000003f313f7212 */ /* 0x004fce00078efe7c */
[----:B------:R-:W2:Y:S01]  /*1ea0*/  F2F.BF16.F32 R140, R142 ;  /* 0x0000008e008c7304 */ /* 0x000ea20000202000 */
[----:B---3--:R-:W-:-:S07]  /*1eb0*/  LOP3.LUT R60, R50, R135, RZ, 0xfc, !PT ;  /* 0x00000087323c7212 */ /* 0x008fce00078efcff */
[----:B------:R-:W3:Y:S01]  /*1ec0*/  F2F.BF16.F32 R122, R150 ;  /* 0x00000096007a7304 */ /* 0x000ee20000202000 */
[----:B0-----:R-:W-:-:S07]  /*1ed0*/  LOP3.LUT R61, R51, R61, R134, 0xfe, !PT ;  /* 0x0000003d333d7212 */ /* 0x001fce00078efe86 */
[----:B------:R-:W0:Y:S01]  /*1ee0*/  F2F.BF16.F32 R143, R146 ;  /* 0x00000092008f7304 */ /* 0x000e220000202000 */
[----:B--2---:R-:W-:-:S07]  /*1ef0*/  IMAD.WIDE.U32 R48, R140, 0x10000, RZ ;  /* 0x000100008c307825 */ /* 0x004fce00078e00ff */
[----:B------:R-:W2:Y:S01]  /*1f00*/  F2F.BF16.F32 R147, R154 ;  /* 0x0000009a00937304 */ /* 0x000ea20000202000 */
[----:B---3--:R-:W-:-:S07]  /*1f10*/  IMAD.WIDE.U32 R50, R122, 0x10000, RZ ;  /* 0x000100007a327825 */ /* 0x008fce00078e00ff */
[----:B------:R-:W3:Y:S01]  /*1f20*/  F2F.BF16.F32 R139, R127 ;  /* 0x0000007f008b7304 */ /* 0x000ee20000202000 */
[----:B0-----:R-:W-:-:S07]  /*1f30*/  SHF.L.U32 R59, R143, 0x10, RZ ;  /* 0x000000108f3b7819 */ /* 0x001fce00000006ff */
[----:B------:R-:W0:Y:S01]  /*1f40*/  F2F.BF16.F32 R141, R129 ;  /* 0x00000081008d7304 */ /* 0x000e220000202000 */
[----:B--2---:R-:W-:-:S07]  /*1f50*/  SHF.L.U32 R57, R147, 0x10, RZ ;  /* 0x0000001093397819 */ /* 0x004fce00000006ff */
[----:B------:R-:W2:Y:S01]  /*1f60*/  F2F.BF16.F32 R145, R131 ;  /* 0x0000008300917304 */ /* 0x000ea20000202000 */
[----:B---3--:R-:W-:Y:S02]  /*1f70*/  LOP3.LUT R58, R48, R139, RZ, 0xfc, !PT ;  /* 0x0000008b303a7212 */ /* 0x008fe400078efcff */
[----:B------:R-:W-:-:S05]  /*1f80*/  SEL R48, R67, R44, P0 ;  /* 0x0000002c43307207 */ /* 0x000fca0000000000 */
[----:B------:R-:W3:Y:S01]  /*1f90*/  F2F.BF16.F32 R144, R133 ;  /* 0x0000008500907304 */ /* 0x000ee20000202000 */
[----:B0-----:R-:W-:Y:S02]  /*1fa0*/  LOP3.LUT R59, R49, R59, R141, 0xfe, !PT ;  /* 0x0000003b313b7212 */ /* 0x001fe400078efe8d */
[----:B------:R-:W-:Y:S02]  /*1fb0*/  SEL R49, R126, R45, P0 ;  /* 0x0000002d7e317207 */ /* 0x000fe40000000000 */
[----:B--2---:R-:W-:Y:S02]  /*1fc0*/  LOP3.LUT R56, R50, R145, RZ, 0xfc, !PT ;  /* 0x0000009132387212 */ /* 0x004fe400078efcff */
[----:B------:R-:W-:Y:S02]  /*1fd0*/  SEL R50, R121, R46, P0 ;  /* 0x0000002e79327207 */ /* 0x000fe40000000000 */
[----:B---3--:R-:W-:Y:S02]  /*1fe0*/  LOP3.LUT R57, R51, R57, R144, 0xfe, !PT ;  /* 0x0000003933397212 */ /* 0x008fe400078efe90 */
        /* <DEDUP_REMOVED lines=10> */
.L_x_1262:
[----:B-1----:R-:W-:Y:S01]  /*2090*/  SHF.R.U32.HI R114, RZ, 0x1d, R114 ;  /* 0x0000001dff727819 */ /* 0x002fe20000011672 */
[----:B------:R1:W-:Y:S01]  /*20a0*/  @P1 STG.E.128 [R54.64], R48 ;  /* 0x0000003036001986 */ /* 0x0003e2000c101d04 */
[----:B0-----:R-:W-:Y:S01]  /*20b0*/  IADD3 R64, P2, R119, c[0x0][0x248], RZ ;  /* 0x0000920077407a10 */ /* 0x001fe20007f5e0ff */
[----:B------:R-:W-:Y:S01]  /*20c0*/  IMAD.SHL.U32 R118, R115, 0x8, RZ ;  /* 0x0000000873767824 */ /* 0x000fe200078e00ff */
        /* <DEDUP_REMOVED lines=10> */
[----:B-1----:R-:W-:Y:S02]  /*2170*/  SEL R54, R125, R46, P0 ;  /* 0x0000002e7d367207 */ /* 0x002fe40000000000 */
[----:B------:R-:W-:Y:S01]  /*2180*/  SEL R55, R138, R47, P0 ;  /* 0x0000002f8a377207 */ /* 0x000fe20000000000 */
        /* <DEDUP_REMOVED lines=9> */
.L_x_1263:
[----:B0-----:R-:W-:Y:S01]  /*2220*/  SHF.R.U32.HI R115, RZ, 0x1d, R115 ;  /* 0x0000001dff737819 */ /* 0x001fe20000011673 */
        /* <DEDUP_REMOVED lines=12> */
[----:B------:R-:W-:Y:S02]  /*22f0*/  SEL R50, R129, R46, P0 ;  /* 0x0000002e81327207 */ /* 0x000fe40000000000 */
        /* <DEDUP_REMOVED lines=10> */
.L_x_1264:
[----:B0-----:R-:W-:Y:S01]  /*23a0*/  SHF.L.U32 R60, R116, 0x3, RZ ;  /* 0x00000003743c7819 */ /* 0x001fe200000006ff */
[----:B------:R0:W-:Y:S01]  /*23b0*/  @P1 STG.E.128 [R64.64], R48 ;  /* 0x0000003040001986 */ /* 0x0001e2000c101d04 */
[----:B------:R-:W-:Y:S02]  /*23c0*/  SHF.R.U32.HI R116, RZ, 0x1d, R116 ;  /* 0x0000001dff747819 */ /* 0x000fe40000011674 */
[----:B------:R-:W-:Y:S02]  /*23d0*/  IADD3 R52, P5, R60, c[0x0][0x248], RZ ;  /* 0x000092003c347a10 */ /* 0x000fe40007fbe0ff */
        /* <DEDUP_REMOVED lines=8> */
[----:B0-----:R-:W-:Y:S02]  /*2460*/  @P1 LEA R50, P5, R117, c[0x0][0x258], 0x4 ;  /* 0x0000960075321a11 */ /* 0x001fe400078a20ff */
        /* <DEDUP_REMOVED lines=16> */
.L_x_1265:
[----:B-1----:R1:W-:Y:S01]  /*2570*/  @P1 STG.E.128 [R50.64], R44 ;  /* 0x0000002c32001986 */ /* 0x0023e2000c101d04 */
[----:B------:R-:W-:Y:S02]  /*2580*/  @P3 PRMT R77, R145, 0x7610, R77 ;  /* 0x00007610914d3816 */ /* 0x000fe4000000004d */
[----:B------:R-:W-:Y:S01]  /*2590*/  @P3 PRMT R82, R122, 0x7610, R82 ;  /* 0x000076107a523816 */ /* 0x000fe20000000052 */
[----:B------:R1:W-:Y:S01]  /*25a0*/  STG.E.64 [R54.64], R56 ;  /* 0x0000003836007986 */ /* 0x0003e2000c101b04 */
[----:B------:R-:W-:Y:S02]  /*25b0*/  @P3 PRMT R76, R144, 0x7610, R76 ;  /* 0x00007610904c3816 */ /* 0x000fe4000000004c */
        /* <DEDUP_REMOVED lines=10> */
.L_x_1266:
[----:B------:R-:W-:-:S04]  /*2660*/  LOP3.LUT P0, RZ, R89, 0xff, RZ, 0xc0, !PT ;  /* 0x000000ff59ff7812 */ /* 0x000fc8000780c0ff */
[----:B------:R-:W-:Y:S01]  /*2670*/  SEL R89, RZ, 0x1, P0 ;  /* 0x00000001ff597807 */ /* 0x000fe20000000000 */
[----:B01----:R-:W-:Y:S01]  /*2680*/  @P4 CALL.REL.NOINC `(.L_x_1267) ;  /* 0x0000001000004944 */ /* 0x003fe20003c00000 */
[----:B------:R-:W-:Y:S05]  /*2690*/  BRA `(.L_x_1268) ;  /* 0xffffdd5000007947 */ /* 0x000fea000383ffff */
.L_x_1267:
        /* <DEDUP_REMOVED lines=39> */
.L_x_1259:
        /* <DEDUP_REMOVED lines=19> */
.L_x_1260:
[----:B------:R-:W-:Y:S01]  /*2a40*/  HFMA2.MMA R52, -RZ, RZ, 0, 9.5367431640625e-07 ;  /* 0x00000010ff347435 */ /* 0x000fe200000001ff */
[----:B------:R-:W-:Y:S01]  /*2a50*/  MOV R51, R53 ;  /* 0x0000003500337202 */ /* 0x000fe20000000f00 */
[----:B------:R-:W-:Y:S01]  /*2a60*/  IMAD.MOV.U32 R56, RZ, RZ, 0x1f ;  /* 0x0000001fff387424 */ /* 0x000fe200078e00ff */
[----:B------:R-:W-:-:S02]  /*2a70*/  MOV R57, 0xffffffff ;  /* 0xffffffff00397802 */ /* 0x000fc40000000f00 */
[----:B------:R-:W-:Y:S02]  /*2a80*/  MOV R48, 0x2aa0 ;  /* 0x00002aa000307802 */ /* 0x000fe40000000f00 */
[----:B-----5:R-:W-:Y:S05]  /*2a90*/  CALL.REL.NOINC `($__internal_51_$__cuda_sm70_shflsync_down_p) ;  /* 0x0000046000007944 */ /* 0x020fea0003c00000 */
[----:B-1----:R-:W-:Y:S01]  /*2aa0*/  MOV R50, R51 ;  /* 0x0000003300327202 */ /* 0x002fe20000000f00 */
[----:B0-----:R-:W-:Y:S05]  /*2ab0*/  BRA `(.L_x_1269) ;  /* 0xffffe8b000007947 */ /* 0x001fea000383ffff */
.L_x_1261:
[----:B------:R-:W-:Y:S01]  /*2ac0*/  HFMA2.MMA R52, -RZ, RZ, 0, 9.5367431640625e-07 ;  /* 0x00000010ff347435 */ /* 0x000fe200000001ff */
[----:B------:R-:W-:Y:S01]  /*2ad0*/  MOV R51, R54 ;  /* 0x0000003600337202 */ /* 0x000fe20000000f00 */
[----:B------:R-:W-:Y:S01]  /*2ae0*/  IMAD.MOV.U32 R56, RZ, RZ, 0x1f ;  /* 0x0000001fff387424 */ /* 0x000fe200078e00ff */
[----:B------:R-:W-:Y:S02]  /*2af0*/  MOV R57, 0xffffffff ;  /* 0xffffffff00397802 */ /* 0x000fe40000000f00 */
[----:B------:R-:W-:Y:S02]  /*2b00*/  MOV R48, 0x2b20 ;  /* 0x00002b2000307802 */ /* 0x000fe40000000f00 */
[----:B01---5:R-:W-:Y:S05]  /*2b10*/  CALL.REL.NOINC `($__internal_51_$__cuda_sm70_shflsync_down_p) ;  /* 0x000003e000007944 */ /* 0x023fea0003c00000 */
[----:B------:R-:W-:Y:S01]  /*2b20*/  FADD.FTZ R53, R53, R50 ;  /* 0x0000003235357221 */ /* 0x000fe20000010000 */
[----:B0-----:R-:W-:Y:S01]  /*2b30*/  HFMA2.MMA R52, -RZ, RZ, 0, 4.76837158203125e-07 ;  /* 0x00000008ff347435 */ /* 0x001fe200000001ff */
[----:B-1----:R-:W-:Y:S01]  /*2b40*/  FADD.FTZ R54, R54, R51 ;  /* 0x0000003336367221 */ /* 0x002fe20000010000 */
[----:B------:R-:W-:Y:S01]  /*2b50*/  MOV R56, 0x1f ;  /* 0x0000001f00387802 */ /* 0x000fe20000000f00 */
[----:B------:R-:W-:Y:S01]  /*2b60*/  IMAD.MOV.U32 R51, RZ, RZ, R53 ;  /* 0x000000ffff337224 */ /* 0x000fe200078e0035 */
[----:B------:R-:W-:-:S02]  /*2b70*/  MOV R57, 0xffffffff ;  /* 0xffffffff00397802 */ /* 0x000fc40000000f00 */
[----:B------:R-:W-:Y:S02]  /*2b80*/  MOV R48, 0x2ba0 ;  /* 0x00002ba000307802 */ /* 0x000fe40000000f00 */
[----:B------:R-:W-:Y:S05]  /*2b90*/  CALL.REL.NOINC `($__internal_51_$__cuda_sm70_shflsync_down_p) ;  /* 0x0000036000007944 */ /* 0x000fea0003c00000 */
[----:B0-----:R-:W-:Y:S01]  /*2ba0*/  HFMA2.MMA R52, -RZ, RZ, 0, 4.76837158203125e-07 ;  /* 0x00000008ff347435 */ /* 0x001fe200000001ff */
[----:B-1----:R-:W-:Y:S01]  /*2bb0*/  MOV R50, R51 ;  /* 0x0000003300327202 */ /* 0x002fe20000000f00 */
[----:B------:R-:W-:Y:S01]  /*2bc0*/  IMAD.MOV.U32 R57, RZ, RZ, -0x1 ;  /* 0xffffffffff397424 */ /* 0x000fe200078e00ff */
[----:B------:R-:W-:Y:S02]  /*2bd0*/  MOV R51, R54 ;  /* 0x0000003600337202 */ /* 0x000fe40000000f00 */
[----:B------:R-:W-:Y:S02]  /*2be0*/  MOV R56, 0x1f ;  /* 0x0000001f00387802 */ /* 0x000fe40000000f00 */
[----:B------:R-:W-:Y:S02]  /*2bf0*/  MOV R48, 0x2c10 ;  /* 0x00002c1000307802 */ /* 0x000fe40000000f00 */
[----:B------:R-:W-:Y:S05]  /*2c00*/  CALL.REL.NOINC `($__internal_51_$__cuda_sm70_shflsync_down_p) ;  /* 0x000002f000007944 */ /* 0x000fea0003c00000 */
[----:B------:R-:W-:Y:S01]  /*2c10*/  FADD.FTZ R53, R50, R53 ;  /* 0x0000003532357221 */ /* 0x000fe20000010000 */
[----:B0-----:R-:W-:Y:S01]  /*2c20*/  HFMA2.MMA R52, -RZ, RZ, 0, 2.384185791015625e-07 ;  /* 0x00000004ff347435 */ /* 0x001fe200000001ff */
[----:B-1----:R-:W-:Y:S01]  /*2c30*/  FADD.FTZ R54, R54, R51 ;  /* 0x0000003336367221 */ /* 0x002fe20000010000 */
[----:B------:R-:W-:-:S02]  /*2c40*/  MOV R56, 0x1f ;  /* 0x0000001f00387802 */ /* 0x000fc40000000f00 */
[----:B------:R-:W-:Y:S02]  /*2c50*/  MOV R57, 0xffffffff ;  /* 0xffffffff00397802 */ /* 0x000fe40000000f00 */
[----:B------:R-:W-:Y:S02]  /*2c60*/  MOV R51, R53 ;  /* 0x0000003500337202 */ /* 0x000fe40000000f00 */
[----:B------:R-:W-:Y:S02]  /*2c70*/  MOV R48, 0x2c90 ;  /* 0x00002c9000307802 */ /* 0x000fe40000000f00 */
[----:B------:R-:W-:Y:S05]  /*2c80*/  CALL.REL.NOINC `($__internal_51_$__cuda_sm70_shflsync_down_p) ;  /* 0x0000027000007944 */ /* 0x000fea0003c00000 */
[----:B0-----:R-:W-:Y:S01]  /*2c90*/  HFMA2.MMA R52, -RZ, RZ, 0, 2.384185791015625e-07 ;  /* 0x00000004ff347435 */ /* 0x001fe200000001ff */
[----:B-1----:R-:W-:Y:S01]  /*2ca0*/  IMAD.MOV.U32 R50, RZ, RZ, R51 ;  /* 0x000000ffff327224 */ /* 0x002fe200078e0033 */
[----:B------:R-:W-:Y:S02]  /*2cb0*/  MOV R51, R54 ;  /* 0x0000003600337202 */ /* 0x000fe40000000f00 */
[----:B------:R-:W-:Y:S02]  /*2cc0*/  MOV R56, 0x1f ;  /* 0x0000001f00387802 */ /* 0x000fe40000000f00 */
[----:B------:R-:W-:-:S02]  /*2cd0*/  MOV R57, 0xffffffff ;  /* 0xffffffff00397802 */ /* 0x000fc40000000f00 */
[----:B------:R-:W-:Y:S02]  /*2ce0*/  MOV R48, 0x2d00 ;  /* 0x00002d0000307802 */ /* 0x000fe40000000f00 */
[----:B------:R-:W-:Y:S05]  /*2cf0*/  CALL.REL.NOINC `($__internal_51_$__cuda_sm70_shflsync_down_p) ;  /* 0x0000020000007944 */ /* 0x000fea0003c00000 */
[----:B------:R-:W-:Y:S01]  /*2d00*/  FADD.FTZ R53, R50, R53 ;  /* 0x0000003532357221 */ /* 0x000fe20000010000 */
[----:B0-----:R-:W-:Y:S01]  /*2d10*/  HFMA2.MMA R56, -RZ, RZ, 0, 1.847743988037109375e-06 ;  /* 0x0000001fff387435 */ /* 0x001fe200000001ff */
[----:B-1----:R-:W-:Y:S01]  /*2d20*/  FADD.FTZ R54, R54, R51 ;  /* 0x0000003336367221 */ /* 0x002fe20000010000 */
[----:B------:R-:W-:Y:S01]  /*2d30*/  MOV R57, 0xffffffff ;  /* 0xffffffff00397802 */ /* 0x000fe20000000f00 */
[----:B------:R-:W-:Y:S01]  /*2d40*/  IMAD.MOV.U32 R52, RZ, RZ, 0x2 ;  /* 0x00000002ff347424 */ /* 0x000fe200078e00ff */
[----:B------:R-:W-:Y:S02]  /*2d50*/  MOV R51, R53 ;  /* 0x0000003500337202 */ /* 0x000fe40000000f00 */
[----:B------:R-:W-:Y:S02]  /*2d60*/  MOV R48, 0x2d80 ;  /* 0x00002d8000307802 */ /* 0x000fe40000000f00 */
[----:B------:R-:W-:Y:S05]  /*2d70*/  CALL.REL.NOINC `($__internal_51_$__cuda_sm70_shflsync_down_p) ;  /* 0x0000018000007944 */ /* 0x000fea0003c00000 */
[----:B0-----:R-:W-:Y:S01]  /*2d80*/  HFMA2.MMA R52, -RZ, RZ, 0, 1.1920928955078125e-07 ;  /* 0x00000002ff347435 */ /* 0x001fe200000001ff */
[----:B-1----:R-:W-:Y:S01]  /*2d90*/  MOV R50, R51 ;  /* 0x0000003300327202 */ /* 0x002fe20000000f00 */
[----:B------:R-:W-:Y:S01]  /*2da0*/  IMAD.MOV.U32 R51, RZ, RZ, R54 ;  /* 0x000000ffff337224 */ /* 0x000fe200078e0036 */
[----:B------:R-:W-:-:S02]  /*2db0*/  MOV R56, 0x1f ;  /* 0x0000001f00387802 */ /* 0x000fc40000000f00 */
[----:B------:R-:W-:Y:S02]  /*2dc0*/  MOV R57, 0xffffffff ;  /* 0xffffffff00397802 */ /* 0x000fe40000000f00 */
[----:B------:R-:W-:Y:S02]  /*2dd0*/  MOV R48, 0x2df0 ;  /* 0x00002df000307802 */ /* 0x000fe40000000f00 */
[----:B------:R-:W-:Y:S05]  /*2de0*/  CALL.REL.NOINC `($__internal_51_$__cuda_sm70_shflsync_down_p) ;  /* 0x0000011000007944 */ /* 0x000fea0003c00000 */
[----:B------:R-:W-:Y:S01]  /*2df0*/  FADD.FTZ R53, R50, R53 ;  /* 0x0000003532357221 */ /* 0x000fe20000010000 */
[----:B0-----:R-:W-:Y:S01]  /*2e00*/  HFMA2.MMA R52, -RZ, RZ, 0, 5.9604644775390625e-08 ;  /* 0x00000001ff347435 */ /* 0x001fe200000001ff */
[----:B-1----:R-:W-:Y:S01]  /*2e10*/  FADD.FTZ R55, R54, R51 ;  /* 0x0000003336377221 */ /* 0x002fe20000010000 */
[----:B------:R-:W-:Y:S01]  /*2e20*/  MOV R57, 0xffffffff ;  /* 0xffffffff00397802 */ /* 0x000fe20000000f00 */
[----:B------:R-:W-:Y:S01]  /*2e30*/  IMAD.MOV.U32 R56, RZ, RZ, 0x1f ;  /* 0x0000001fff387424 */ /* 0x000fe200078e00ff */
[----:B------:R-:W-:Y:S02]  /*2e40*/  MOV R51, R53 ;  /* 0x0000003500337202 */ /* 0x000fe40000000f00 */
[----:B------:R-:W-:Y:S02]  /*2e50*/  MOV R48, 0x2e70 ;  /* 0x00002e7000307802 */ /* 0x000fe40000000f00 */
[----:B------:R-:W-:Y:S05]  /*2e60*/  CALL.REL.NOINC `($__internal_51_$__cuda_sm70_shflsync_down_p) ;  /* 0x0000009000007944 */ /* 0x000fea0003c00000 */
[----:B0-----:R-:W-:Y:S01]  /*2e70*/  HFMA2.MMA R56, -RZ, RZ, 0, 1.847743988037109375e-06 ;  /* 0x0000001fff387435 */ /* 0x001fe200000001ff */
[----:B-1----:R-:W-:Y:S01]  /*2e80*/  MOV R54, R51 ;  /* 0x0000003300367202 */ /* 0x002fe20000000f00 */
[----:B------:R-:W-:Y:S01]  /*2e90*/  IMAD.MOV.U32 R52, RZ, RZ, 0x1 ;  /* 0x00000001ff347424 */ /* 0x000fe200078e00ff */
[----:B------:R-:W-:-:S02]  /*2ea0*/  MOV R51, R55 ;  /* 0x0000003700337202 */ /* 0x000fc40000000f00 */
[----:B------:R-:W-:Y:S02]  /*2eb0*/  MOV R57, 0xffffffff ;  /* 0xffffffff00397802 */ /* 0x000fe40000000f00 */
[----:B------:R-:W-:Y:S02]  /*2ec0*/  MOV R48, 0x2ee0 ;  /* 0x00002ee000307802 */ /* 0x000fe40000000f00 */
[----:B------:R-:W-:Y:S05]  /*2ed0*/  CALL.REL.NOINC `($__internal_51_$__cuda_sm70_shflsync_down_p) ;  /* 0x0000002000007944 */ /* 0x000fea0003c00000 */
[----:B-1----:R-:W-:Y:S01]  /*2ee0*/  MOV R48, R51 ;  /* 0x0000003300307202 */ /* 0x002fe20000000f00 */
[----:B0-----:R-:W-:Y:S05]  /*2ef0*/  BRA `(.L_x_1270) ;  /* 0xffffe59000007947 */ /* 0x001fea000383ffff */
        .weak           $__internal_51_$__cuda_sm70_shflsync_down_p
        .type           $__internal_51_$__cuda_sm70_shflsync_down_p,@function
        .size           $__internal_51_$__cuda_sm70_shflsync_down_p,(.L_x_2798 - $__internal_51_$__cuda_sm70_shflsync_down_p)
$__internal_51_$__cuda_sm70_shflsync_down_p:
[----:B------:R-:W-:Y:S01]  /*2f00*/  HFMA2.MMA R49, -RZ, RZ, 0, 0 ;  /* 0x00000000ff317435 */ /* 0x000fe200000001ff */
[----:B------:R-:W-:Y:S04]  /*2f10*/  WARPSYNC R57 ;  /* 0x0000003900007348 */ /* 0x000fe80003800000 */
[----:B------:R0:W1:Y:S01]  /*2f20*/  SHFL.DOWN PT, R51, R51, R52, R56 ;  /* 0x0800003433337389 */ /* 0x00006200000e0038 */
[----:B------:R-:W-:Y:S05]  /*2f30*/  RET.REL.NODEC R48 `(_ZN10layer_norm31ln_parallel_residual_bwd_kernelINS_13Kernel_traitsIf13__nv_bfloat16fS2_fjLj5120ELj1ELj1ELj8ELj8ENS_18Kernel_traits_baseILj5120EfS2_fS2_fjLj256EEEEELb0ELb1ELb1EEEvNS_9BwdParamsE) ;  /* 0xffffd0c030007950 */ /* 0x000fea0003c3ffff */
.L_x_1271:
        /* <DEDUP_REMOVED lines=12> */
.L_x_2798:


//--------------------- .text._ZN10layer_norm31ln_parallel_residual_bwd_kernelINS_13Kernel_traitsIf13__nv_bfloat16fS2_fjLj5120ELj1ELj1ELj8ELj8ENS_18Kernel_traits_baseILj5120EfS2_fS2_fjLj256EEEEELb1ELb0ELb0EEEvNS_9BwdParamsE --------------------------
	.section	.text._ZN10layer_norm31ln_parallel_residual_bwd_kernelINS_13Kernel_traitsIf13__nv_bfloat16fS2_fjLj5120ELj1ELj1ELj8ELj8ENS_18Kernel_traits_baseILj5120EfS2_fS2_fjLj256EEEEELb1ELb0ELb0EEEvNS_9BwdParamsE,"ax",@progbits
	.sectioninfo	@"SHI_REGISTERS=230"
	.align	128
        .global         _ZN10layer_norm31ln_parallel_residual_bwd_kernelINS_13Kernel_traitsIf13__nv_bfloat16fS2_fjLj5120ELj1ELj1ELj8ELj8ENS_18Kernel_traits_baseILj5120EfS2_fS2_fjLj256EEEEELb1ELb0ELb0EEEvNS_9BwdParamsE
        .type           _ZN10layer_norm31ln_parallel_residual_bwd_kernelINS_13Kernel_traitsIf13__nv_bfloat16fS2_fjLj5120ELj1ELj1ELj8ELj8ENS_18Kernel_traits_baseILj5120EfS2_fS2_fjLj256EEEEELb1ELb0ELb0EEEvNS_9BwdParamsE,@function
        .size           _ZN10layer_norm31ln_parallel_residual_bwd_kernelINS_13Kernel_traitsIf13__nv_bfloat16fS2_fjLj5120ELj1ELj1ELj8ELj8ENS_18Kernel_traits_baseILj5120EfS2_fS2_fjLj256EEEEELb1ELb0ELb0EEEvNS_9BwdParamsE,(.L_x_2799 - _ZN10layer_norm31ln_parallel_residual_bwd_kernelINS_13Kernel_traitsIf13__nv_bfloat16fS2_fjLj5120ELj1ELj1ELj8ELj8ENS_18Kernel_traits_baseILj5120EfS2_fS2_fjLj256EEEEELb1ELb0ELb0EEEvNS_9BwdParamsE)
        .other          _ZN10layer_norm31ln_parallel_residual_bwd_kernelINS_13Kernel_traitsIf13__nv_bfloat16fS2_fjLj5120ELj1ELj1ELj8ELj8ENS_18Kernel_traits_baseILj5120EfS2_fS2_fjLj256EEEEELb1ELb0ELb0EEEvNS_9BwdParamsE,@"STO_CUDA_ENTRY STV_DEFAULT"
_ZN10layer_norm31ln_parallel_residual_bwd_kernelINS_13Kernel_traitsIf13__nv_bfloat16fS2_fjLj5120ELj1ELj1ELj8ELj8ENS_18Kernel_traits_baseILj5120EfS2_fS2_fjLj256EEEEELb1ELb0ELb0EEEvNS_9BwdParamsE:
.text._ZN10layer_norm31ln_parallel_residual_bwd_kernelINS_13Kernel_traitsIf13__nv_bfloat16fS2_fjLj5120ELj1ELj1ELj8ELj8ENS_18Kernel_traits_baseILj5120EfS2_fS2_fjLj256EEEEELb1ELb0ELb0EEEvNS_9BwdParamsE:
        /* <DEDUP_REMOVED lines=15> */
[----:B------:R-:W-:Y:S02]  /*00f0*/  P2R R0, PR, RZ, 0x1 ;  /* 0x00000001ff007803 */ /* 0x000fe40000000000 */
[----:B------:R-:W-:Y:S01]  /*0100*/  @P2 MOV R7, 0x10 ;  /* 0x0000001000072802 */ /* 0x000fe20000000f00 */
[----:B------:R-:W-:Y:S02]  /*0110*/  @P3 IMAD.MOV.U32 R15, RZ, RZ, 0x10 ;  /* 0x00000010ff0f3424 */ /* 0x000fe400078e00ff */
[----:B------:R-:W-:Y:S02]  /*0120*/  @P4 IMAD.MOV.U32 R21, RZ, RZ, 0x10 ;  /* 0x00000010ff154424 */ /* 0x000fe400078e00ff */
[----:B------:R-:W-:Y:S01]  /*0130*/  @P2 IMAD.WIDE.U32 R4, R10, R7, c[0x0][0x1b0] ;  /* 0x00006c000a042625 */ /* 0x000fe200078e0007 */
[----:B------:R-:W-:-:S03]  /*0140*/  @P5 MOV R25, 0x10 ;  /* 0x0000001000195802 */ /* 0x000fc60000000f00 */
[C---:B------:R-:W-:Y:S01]  /*0150*/  @P2 IMAD.WIDE.U32 R6, R10.reuse, R7, c[0x0][0x1b8] ;  /* 0x00006e000a062625 */ /* 0x040fe200078e0007 */
[----:B------:R-:W-:Y:S01]  /*0160*/  @P2 LOP3.LUT R10, R10, 0x100, RZ, 0xfc, !PT ;  /* 0x000001000a0a2812 */ /* 0x000fe200078efcff */
        /* <DEDUP_REMOVED lines=66> */
[----:B------:R-:W-:Y:S01]  /*0590*/  HFMA2.MMA R105, -RZ, RZ, 0, 0 ;  /* 0x00000000ff697435 */ /* 0x000fe200000001ff */
[----:B------:R-:W-:-:S06]  /*05a0*/  IMAD.MOV.U32 R14, RZ, RZ, 0x1 ;  /* 0x00000001ff0e7424 */ /* 0x000fcc00078e00ff */
.L_x_1299:
        /* <DEDUP_REMOVED lines=14> */
[----:B-1----:R-:W-:Y:S02]  /*0690*/  MOV R23, 0x8 ;  /* 0x0000000800177802 */ /* 0x002fe40000000f00 */
[----:B------:R-:W-:-:S03]  /*06a0*/  LEA R168, P0, R12, c[0x0][0x188], 0x4 ;  /* 0x000062000ca87a11 */ /* 0x000fc600078020ff */
[C---:B------:R-:W-:Y:S01]  /*06b0*/  IMAD.WIDE.U32 R172, R12.reuse, R23, c[0x0][0x208] ;  /* 0x000082000cac7625 */ /* 0x040fe200078e0017 */
[----:B------:R-:W-:-:S03]  /*06c0*/  LEA.HI.X R169, R12, c[0x0][0x18c], RZ, 0x4, P0 ;  /* 0x000063000ca97a11 */ /* 0x000fc600000f24ff */
[C---:B------:R-:W-:Y:S02]  /*06d0*/  IMAD.WIDE.U32 R22, R12.reuse, R23, c[0x0][0x210] ;  /* 0x000084000c167625 */ /* 0x040fe400078e0017 */
[----:B------:R-:W2:Y:S04]  /*06e0*/  LDG.E.64 R172, [R172.64] ;  /* 0x00000004acac7981 */ /* 0x000ea8000c1e1b00 */
[----:B------:R-:W3:Y:S04]  /*06f0*/  LDG.E.128 R168, [R168.64] ;  /* 0x00000004a8a87981 */ /* 0x000ee8000c1e1d00 */
[----:B------:R-:W4:Y:S01]  /*0700*/  LDG.E.64 R22, [R22.64] ;  /* 0x0000000416167981 */ /* 0x000f22000c1e1b00 */
[----:B------:R-:W-:Y:S01]  /*0710*/  ISETP.NE.U32.AND P0, PT, RZ, c[0x0][0x250], PT ;  /* 0x00009400ff007a0c */ /* 0x000fe20003f05070 */
[----:B------:R-:W-:-:S03]  /*0720*/  IMAD.SHL.U32 R178, R12, 0x4, RZ ;  /* 0x000000040cb27824 */ /* 0x000fc600078e00ff */
[----:B------:R-:W-:Y:S02]  /*0730*/  ISETP.NE.AND.EX P0, PT, RZ, c[0x0][0x254], PT, P0 ;  /* 0x00009500ff007a0c */ /* 0x000fe40003f05300 */
[----:B------:R-:W-:Y:S02]  /*0740*/  SHF.L.U64.HI R10, R12, 0x2, RZ ;  /* 0x000000020c0a7819 */ /* 0x000fe400000102ff */
[----:B------:R-:W-:-:S04]  /*0750*/  IADD3 R176, P1, R178, c[0x0][0x190], RZ ;  /* 0x00006400b2b07a10 */ /* 0x000fc80007f3e0ff */
[----:B------:R-:W-:-:S05]  /*0760*/  IADD3.X R177, R10, c[0x0][0x194], RZ, P1, !PT ;  /* 0x000065000ab17a10 */ /* 0x000fca0000ffe4ff */
[----:B------:R-:W-:-:S04]  /*0770*/  @P0 IADD3 R178, P1, R178, c[0x0][0x198], RZ ;  /* 0x00006600b2b20a10 */ /* 0x000fc80007f3e0ff */
[----:B------:R-:W-:Y:S02]  /*0780*/  @P0 IADD3.X R179, R10, c[0x0][0x19c], RZ, P1, !PT ;  /* 0x000067000ab30a10 */ /* 0x000fe40000ffe4ff */
[----:B------:R-:W-:Y:S01]  /*0790*/  ISETP.NE.U32.AND P1, PT, RZ, c[0x0][0x218], PT ;  /* 0x00008600ff007a0c */ /* 0x000fe20003f25070 */
[----:B------:R1:W5:Y:S03]  /*07a0*/  LDG.E R10, [R176.64] ;  /* 0x00000004b00a7981 */ /* 0x000366000c1e1900 */
[----:B------:R-:W-:Y:S01]  /*07b0*/  ISETP.NE.AND.EX P1, PT, RZ, c[0x0][0x21c], PT, P1 ;  /* 0x00008700ff007a0c */ /* 0x000fe20003f25310 */
[----:B------:R0:W5:-:S12]  /*07c0*/  @P0 LDG.E R11, [R178.64] ;  /* 0x00000004b20b0981 */ /* 0x000158000c1e1900 */
[----:B------:R-:W-:-:S04]  /*07d0*/  @P1 LEA R174, P0, R12, c[0x0][0x218], 0x4 ;  /* 0x000086000cae1a11 */ /* 0x000fc800078020ff */
[----:B------:R-:W-:Y:S02]  /*07e0*/  @P1 LEA.HI.X R175, R12, c[0x0][0x21c], RZ, 0x4, P0 ;  /* 0x000087000caf1a11 */ /* 0x000fe400000f24ff */
[----:B0-----:R-:W-:-:S03]  /*07f0*/  ISETP.NE.AND P0, PT, R16, RZ, PT ;  /* 0x000000ff1000720c */ /* 0x001fc60003f05270 */
[----:B------:R0:W5:Y:S02]  /*0800*/  @P1 LDG.E.128 R24, [R174.64] ;  /* 0x00000004ae181981 */ /* 0x000164000c1e1d00 */
[----:B-----5:R-:W-:Y:S02]  /*0810*/  FSEL R180, R214, RZ, !P0 ;  /* 0x000000ffd6b47208 */ /* 0x020fe40004000000 */
[----:B------:R-:W-:-:S03]  /*0820*/  IADD3 R215, R12, 0x100, RZ ;  /* 0x000001000cd77810 */ /* 0x000fc60007ffe0ff */
[--C-:B---3--:R-:W-:Y:S01]  /*0830*/  FADD.FTZ R186, R170, -R180.reuse ;  /* 0x800000b4aaba7221 */ /* 0x108fe20000010000 */
[----:B----4-:R-:W-:Y:S01]  /*0840*/  MOV R170, R22 ;  /* 0x0000001600aa7202 */ /* 0x010fe20000000f00 */
[----:B------:R-:W-:Y:S01]  /*0850*/  FADD.FTZ R182, R168, -R180 ;  /* 0x800000b4a8b67221 */ /* 0x000fe20000010000 */
[----:B--2---:R-:W-:Y:S02]  /*0860*/  MOV R168, R172 ;  /* 0x000000ac00a87202 */ /* 0x004fe40000000f00 */
[----:B0-----:R-:W-:Y:S01]  /*0870*/  PRMT R175, RZ, 0x5410, R170 ;  /* 0x00005410ffaf7816 */ /* 0x001fe200000000aa */
[--C-:B------:R-:W-:Y:S01]  /*0880*/  FADD.FTZ R184, R169, -R180.reuse ;  /* 0x800000b4a9b87221 */ /* 0x100fe20000010000 */
[----:B------:R-:W-:Y:S01]  /*0890*/  SHF.R.U64 R174, R22, 0x10, R23 ;  /* 0x0000001016ae7819 */ /* 0x000fe20000001217 */
[----:B------:R-:W-:Y:S01]  /*08a0*/  FADD.FTZ R188, R171, -R180 ;  /* 0x800000b4abbc7221 */ /* 0x000fe20000010000 */
[--C-:B------:R-:W-:Y:S01]  /*08b0*/  SHF.R.U64 R178, R172, 0x10, R173.reuse ;  /* 0x00000010acb27819 */ /* 0x100fe200000012ad */
[--C-:B------:R-:W-:Y:S01]  /*08c0*/  IMAD.MOV.U32 R169, RZ, RZ, R173.reuse ;  /* 0x000000ffffa97224 */ /* 0x100fe200078e00ad */
[----:B-1----:R-:W-:Y:S01]  /*08d0*/  SHF.R.U32.HI R176, RZ, 0x10, R173 ;  /* 0x00000010ffb07819 */ /* 0x002fe200000116ad */
        /* <DEDUP_REMOVED lines=10> */
[----:B------:R-:W-:Y:S01]  /*0980*/  FFMA.FTZ R104, R22, R173, R104 ;  /* 0x000000ad16687223 */ /* 0x000fe20000010068 */
        /* <DEDUP_REMOVED lines=8> */
[----:B------:R-:W-:Y:S02]  /*0a10*/  FMUL.FTZ R187, R13, R186 ;  /* 0x000000ba0dbb7220 */ /* 0x000fe40000410000 */
[-C--:B------:R-:W-:Y:S01]  /*0a20*/  FFMA.FTZ R186, R146, R169.reuse, R168 ;  /* 0x000000a992ba7223 */ /* 0x080fe200000100a8 */
        /* <DEDUP_REMOVED lines=24> */
.L_x_1274:
[----:B-1----:R-:W-:Y:S05]  /*0bb0*/  BSYNC B0 ;  /* 0x0000000000007941 */ /* 0x002fea0003800000 */
.L_x_1273:
[----:B------:R-:W-:Y:S01]  /*0bc0*/  BSSY B0, `(.L_x_1275) ;  /* 0x0000054000007945 */ /* 0x000fe20003800000 */
[----:B------:R-:W-:Y:S05]  /*0bd0*/  @!P3 BRA `(.L_x_1276) ;  /* 0x000005200000b947 */ /* 0x000fea0003800000 */
[----:B------:R-:W-:Y:S01]  /*0be0*/  HFMA2.MMA R172, -RZ, RZ, 0, 4.76837158203125e-07 ;  /* 0x00000008ffac7435 */ /* 0x000fe200000001ff */
[----:B------:R-:W-:-:S04]  /*0bf0*/  LEA R168, P0, R215, c[0x0][0x188], 0x4 ;  /* 0x00006200d7a87a11 */ /* 0x000fc800078020ff */
[----:B------:R-:W-:-:S05]  /*0c00*/  LEA.HI.X R169, R215, c[0x0][0x18c], RZ, 0x4, P0 ;  /* 0x00006300d7a97a11 */ /* 0x000fca00000f24ff */
[CC--:B------:R-:W-:Y:S01]  /*0c10*/  IMAD.WIDE.U32 R174, R215.reuse, R172.reuse, c[0x0][0x208] ;  /* 0x00008200d7ae7625 */ /* 0x0c0fe200078e00ac */
[----:B------:R-:W2:Y:S03]  /*0c20*/  LDG.E.128 R168, [R168.64] ;  /* 0x00000004a8a87981 */ /* 0x000ea6000c1e1d00 */
[C---:B------:R-:W-:Y:S02]  /*0c30*/  IMAD.WIDE.U32 R172, R215.reuse, R172, c[0x0][0x210] ;  /* 0x00008400d7ac7625 */ /* 0x040fe400078e00ac */
        /* <DEDUP_REMOVED lines=16> */
[----:B0-----:R-:W-:-:S03]  /*0d40*/  ISETP.NE.AND P0, PT, R16, RZ, PT ;  /* 0x000000ff1000720c */ /* 0x001fc60003f05270 */
[----:B------:R0:W5:Y:S02]  /*0d50*/  @P1 LDG.E.128 R148, [R176.64] ;  /* 0x00000004b0941981 */ /* 0x000164000c1e1d00 */
[----:B-----5:R-:W-:Y:S02]  /*0d60*/  FSEL R196, R214, RZ, !P0 ;  /* 0x000000ffd6c47208 */ /* 0x020fe40004000000 */
[----:B------:R-:W-:-:S03]  /*0d70*/  IADD3 R215, R215, 0x100, RZ ;  /* 0x00000100d7d77810 */ /* 0x000fc60007ffe0ff */
[C---:B--2---:R-:W-:Y:S02]  /*0d80*/  FADD.FTZ R194, -R196.reuse, R170 ;  /* 0x000000aac4c27221 */ /* 0x044fe40000010100 */
[C---:B------:R-:W-:Y:S02]  /*0d90*/  FADD.FTZ R192, -R196.reuse, R169 ;  /* 0x000000a9c4c07221 */ /* 0x040fe40000010100 */
[----:B------:R-:W-:Y:S01]  /*0da0*/  FADD.FTZ R190, -R196, R168 ;  /* 0x000000a8c4be7221 */ /* 0x000fe20000010100 */
[--C-:B---3--:R-:W-:Y:S01]  /*0db0*/  SHF.R.U64 R180, R174, 0x10, R175.reuse ;  /* 0x00000010aeb47819 */ /* 0x108fe200000012af */
[--C-:B------:R-:W-:Y:S01]  /*0dc0*/  IMAD.MOV.U32 R169, RZ, RZ, R175.reuse ;  /* 0x000000ffffa97224 */ /* 0x100fe200078e00af */
[----:B----4-:R-:W-:Y:S02]  /*0dd0*/  MOV R170, R172 ;  /* 0x000000ac00aa7202 */ /* 0x010fe40000000f00 */
[----:B0-----:R-:W-:Y:S02]  /*0de0*/  SHF.R.U32.HI R176, RZ, 0x10, R175 ;  /* 0x00000010ffb07819 */ /* 0x001fe400000116af */
[----:B------:R-:W-:-:S02]  /*0df0*/  MOV R168, R174 ;  /* 0x000000ae00a87202 */ /* 0x000fc40000000f00 */
        /* <DEDUP_REMOVED lines=48> */
.L_x_1276:
[----:B-1----:R-:W-:Y:S05]  /*1100*/  BSYNC B0 ;  /* 0x0000000000007941 */ /* 0x002fea0003800000 */
.L_x_1275:
        /* <DEDUP_REMOVED lines=84> */
.L_x_1278:
[----:B-1----:R-:W-:Y:S05]  /*1650*/  BSYNC B0 ;  /* 0x0000000000007941 */ /* 0x002fea0003800000 */
.L_x_1277:
        /* <DEDUP_REMOVED lines=84> */
.L_x_1280:
[----:B-1----:R-:W-:Y:S05]  /*1ba0*/  BSYNC B0 ;  /* 0x0000000000007941 */ /* 0x002fea0003800000 */
.L_x_1279:
[----:B------:R-:W-:Y:S01]  /*1bb0*/  ISETP.GE.U32.AND P0, PT, R3, 0x500, PT ;  /* 0x000005000300780c */ /* 0x000fe20003f06070 */
[----:B------:R-:W-:-:S12]  /*1bc0*/  BSSY B0, `(.L_x_1281) ;  /* 0x0000053000007945 */ /* 0x000fd80003800000 */
[----:B------:R-:W-:Y:S05]  /*1bd0*/  @!P0 BRA `(.L_x_1282) ;  /* 0x0000051000008947 */ /* 0x000fea0003800000 */
[C---:B------:R-:W-:Y:S01]  /*1be0*/  LEA R168, P1, R215.reuse, c[0x0][0x188], 0x4 ;  /* 0x00006200d7a87a11 */ /* 0x040fe200078220ff */
[----:B------:R-:W-:Y:S01]  /*1bf0*/  IMAD.MOV.U32 R172, RZ, RZ, 0x8 ;  /* 0x00000008ffac7424 */ /* 0x000fe200078e00ff */
[----:B------:R-:W-:Y:S02]  /*1c00*/  ISETP.NE.U32.AND P0, PT, RZ, c[0x0][0x250], PT ;  /* 0x00009400ff007a0c */ /* 0x000fe40003f05070 */
[C---:B------:R-:W-:Y:S01]  /*1c10*/  LEA.HI.X R169, R215.reuse, c[0x0][0x18c], RZ, 0x4, P1 ;  /* 0x00006300d7a97a11 */ /* 0x040fe200008f24ff */
[CC--:B------:R-:W-:Y:S01]  /*1c20*/  IMAD.WIDE.U32 R174, R215.reuse, R172.reuse, c[0x0][0x208] ;  /* 0x00008200d7ae7625 */ /* 0x0c0fe200078e00ac */
[----:B------:R-:W-:Y:S02]  /*1c30*/  ISETP.NE.AND.EX P0, PT, RZ, c[0x0][0x254], PT, P0 ;  /* 0x00009500ff007a0c */ /* 0x000fe40003f05300 */
[C---:B------:R-:W-:Y:S01]  /*1c40*/  SHF.L.U32 R176, R215.reuse, 0x2, RZ ;  /* 0x00000002d7b07819 */ /* 0x040fe200000006ff */
[----:B------:R-:W-:Y:S01]  /*1c50*/  IMAD.WIDE.U32 R172, R215, R172, c[0x0][0x210] ;  /* 0x00008400d7ac7625 */ /* 0x000fe200078e00ac */
[----:B------:R-:W2:Y:S01]  /*1c60*/  LDG.E.128 R168, [R168.64] ;  /* 0x00000004a8a87981 */ /* 0x000ea2000c1e1d00 */
[----:B------:R-:W-:-:S02]  /*1c70*/  SHF.R.U32.HI R2, RZ, 0x1e, R215 ;  /* 0x0000001eff027819 */ /* 0x000fc400000116d7 */
[----:B------:R-:W-:Y:S01]  /*1c80*/  IADD3 R180, P1, R176, c[0x0][0x190], RZ ;  /* 0x00006400b0b47a10 */ /* 0x000fe20007f3e0ff */
[----:B------:R-:W3:Y:S03]  /*1c90*/  LDG.E.64 R174, [R174.64] ;  /* 0x00000004aeae7981 */ /* 0x000ee6000c1e1b00 */
[----:B------:R-:W-:Y:S01]  /*1ca0*/  IADD3.X R181, R2, c[0x0][0x194], RZ, P1, !PT ;  /* 0x0000650002b57a10 */ /* 0x000fe20000ffe4ff */
        /* <DEDUP_REMOVED lines=15> */
[----:B------:R-:W-:Y:S02]  /*1da0*/  SHF.R.U64 R215, R174, 0x10, R175 ;  /* 0x00000010aed77819 */ /* 0x000fe400000012af */
[----:B----4-:R-:W-:Y:S01]  /*1db0*/  MOV R170, R172 ;  /* 0x000000ac00aa7202 */ /* 0x010fe20000000f00 */
[----:B------:R-:W-:Y:S01]  /*1dc0*/  FADD.FTZ R218, -R222, R169 ;  /* 0x000000a9deda7221 */ /* 0x000fe20000010100 */
[----:B------:R-:W-:Y:S01]  /*1dd0*/  SHF.R.U64 R174, R172, 0x10, R173 ;  /* 0x00000010acae7819 */ /* 0x000fe200000012ad */
[--C-:B------:R-:W-:Y:S01]  /*1de0*/  IMAD.MOV.U32 R169, RZ, RZ, R175.reuse ;  /* 0x000000ffffa97224 */ /* 0x100fe200078e00af */
[----:B------:R-:W-:Y:S01]  /*1df0*/  SHF.R.U32.HI R176, RZ, 0x10, R175 ;  /* 0x00000010ffb07819 */ /* 0x000fe200000116af */
[----:B------:R-:W-:Y:S01]  /*1e00*/  FADD.FTZ R222, -R222, R171 ;  /* 0x000000abdede7221 */ /* 0x000fe20000010100 */
[----:B------:R-:W-:Y:S01]  /*1e10*/  PRMT R175, RZ, 0x5410, R170 ;  /* 0x00005410ffaf7816 */ /* 0x000fe200000000aa */
[----:B------:R-:W-:Y:S01]  /*1e20*/  IMAD.MOV.U32 R171, RZ, RZ, R173 ;  /* 0x000000ffffab7224 */ /* 0x000fe200078e00ad */
[----:B------:R-:W-:-:S02]  /*1e30*/  PRMT R170, RZ, 0x5410, R174 ;  /* 0x00005410ffaa7816 */ /* 0x000fc400000000ae */
[----:B------:R-:W-:Y:S02]  /*1e40*/  SHF.R.U32.HI R172, RZ, 0x10, R173 ;  /* 0x00000010ffac7819 */ /* 0x000fe400000116ad */
[----:B------:R-:W-:Y:S01]  /*1e50*/  PRMT R173, RZ, 0x5410, R168 ;  /* 0x00005410ffad7816 */ /* 0x000fe200000000a8 */
[----:B------:R-:W-:Y:S01]  /*1e60*/  FMUL.FTZ R219, R109, R170 ;  /* 0x000000aa6ddb7220 */ /* 0x000fe20000410000 */
[----:B------:R-:W-:Y:S01]  /*1e70*/  PRMT R168, RZ, 0x5410, R215 ;  /* 0x00005410ffa87816 */ /* 0x000fe200000000d7 */
[----:B------:R-:W-:Y:S01]  /*1e80*/  FMUL.FTZ R218, R13, R218 ;  /* 0x000000da0dda7220 */ /* 0x000fe20000410000 */
[----:B------:R-:W-:Y:S02]  /*1e90*/  PRMT R171, RZ, 0x5410, R171 ;  /* 0x00005410ffab7816 */ /* 0x000fe400000000ab */
[----:B------:R-:W-:Y:S01]  /*1ea0*/  PRMT R169, RZ, 0x5410, R169 ;  /* 0x00005410ffa97816 */ /* 0x000fe200000000a9 */
[----:B------:R-:W-:Y:S02]  /*1eb0*/  FADD.FTZ R69, R69, R168 ;  /* 0x000000a845457221 */ /* 0x000fe40000010000 */
[----:B------:R-:W-:-:S02]  /*1ec0*/  FFMA.FTZ R219, R113, R168, R219 ;  /* 0x000000a871db7223 */ /* 0x000fc400000100db */
[----:B------:R-:W-:Y:S01]  /*1ed0*/  FFMA.FTZ R89, R218, R168, R89 ;  /* 0x000000a8da597223 */ /* 0x000fe20000010059 */
[----:B------:R-:W-:Y:S01]  /*1ee0*/  PRMT R172, RZ, 0x5410, R172 ;  /* 0x00005410ffac7816 */ /* 0x000fe200000000ac */
[----:B------:R-:W-:Y:S02]  /*1ef0*/  FMUL.FTZ R168, R110, R171 ;  /* 0x000000ab6ea87220 */ /* 0x000fe40000410000 */
[----:B------:R-:W-:Y:S02]  /*1f00*/  FMUL.FTZ R216, R108, R175 ;  /* 0x000000af6cd87220 */ /* 0x000fe40000410000 */
[----:B------:R-:W-:Y:S02]  /*1f10*/  FMUL.FTZ R221, R13, R220 ;  /* 0x000000dc0ddd7220 */ /* 0x000fe40000410000 */
[----:B------:R-:W-:Y:S01]  /*1f20*/  FFMA.FTZ R220, R114, R169, R168 ;  /* 0x000000a972dc7223 */ /* 0x000fe200000100a8 */
[----:B------:R-:W-:Y:S01]  /*1f30*/  PRMT R168, RZ, 0x5410, R176 ;  /* 0x00005410ffa87816 */ /* 0x000fe200000000b0 */
[----:B------:R-:W-:-:S02]  /*1f40*/  FMUL.FTZ R223, R111, R172 ;  /* 0x000000ac6fdf7220 */ /* 0x000fc40000410000 */
[C---:B------:R-:W-:Y:S02]  /*1f50*/  FMUL.FTZ R222, R13.reuse, R222 ;  /* 0x000000de0dde7220 */ /* 0x040fe40000410000 */
[----:B------:R-:W-:Y:S02]  /*1f60*/  FMUL.FTZ R217, R13, R214 ;  /* 0x000000d60dd97220 */ /* 0x000fe40000410000 */
        /* <DEDUP_REMOVED lines=24> */
.L_x_1282:
[----:B-1----:R-:W-:Y:S05]  /*20f0*/  BSYNC B0 ;  /* 0x0000000000007941 */ /* 0x002fea0003800000 */
.L_x_1281:
[----:B------:R-:W-:Y:S02]  /*2100*/  LOP3.LUT P1, RZ, R14, 0xff, RZ, 0xc0, !PT ;  /* 0x000000ff0eff7812 */ /* 0x000fe4000782c0ff */
[----:B------:R-:W-:Y:S02]  /*2110*/  SHF.R.U32.HI R170, RZ, 0x5, R17 ;  /* 0x00000005ffaa7819 */ /* 0x000fe40000011611 */
[----:B------:R-:W-:Y:S02]  /*2120*/  LOP3.LUT P0, RZ, R17, 0x1f, RZ, 0xc0, !PT ;  /* 0x0000001f11ff7812 */ /* 0x000fe4000780c0ff */
[----:B------:R-:W-:-:S07]  /*2130*/  LOP3.LUT R224, R170, 0x7fffff8, RZ, 0xc0, !PT ;  /* 0x07fffff8aae07812 */ /* 0x000fce00078ec0ff */
[----:B------:R-:W-:Y:S01]  /*2140*/  @!P1 IADD3 R224, R224, 0x8, RZ ;  /* 0x00000008e0e09810 */ /* 0x000fe20007ffe0ff */
[----:B------:R-:W-:Y:S05]  /*2150*/  BRA.DIV ~URZ, `(.L_x_1283) ;  /* 0x000021327f007947 */ /* 0x000fea000b800000 */
[----:B------:R1:W2:Y:S02]  /*2160*/  SHFL.DOWN PT, R172, R183, 0x10, 0x1f ;  /* 0x0a001f00b7ac7f89 */ /* 0x0002a400000e0000 */
.L_x_1308:
        /* <DEDUP_REMOVED lines=18> */
.L_x_1309:
[----:B------:R-:W-:Y:S01]  /*2290*/  @!P0 LOP3.LUT R169, R170, 0x7, RZ, 0xc0, !PT ;  /* 0x00000007aaa98812 */ /* 0x000fe200078ec0ff */
[----:B---3-5:R-:W-:Y:S01]  /*22a0*/  FADD.FTZ R214, R175, R174 ;  /* 0x000000aeafd67221 */ /* 0x028fe20000010000 */
[----:B------:R-:W-:Y:S01]  /*22b0*/  WARPSYNC 0xffffffff ;  /* 0xffffffff00007948 */ /* 0x000fe20003800000 */
[----:B--2---:R-:W-:Y:S01]  /*22c0*/  FADD.FTZ R215, R215, R176 ;  /* 0x000000b0d7d77221 */ /* 0x004fe20000010000 */
[----:B------:R-:W-:Y:S01]  /*22d0*/  @!P0 IADD3 R225, R224, R169, RZ ;  /* 0x000000a9e0e18210 */ /* 0x000fe20007ffe0ff */
[----:B------:R-:W-:Y:S04]  /*22e0*/  BSSY B0, `(.L_x_1285) ;  /* 0x000006a000007945 */ /* 0x000fe80003800000 */
[----:B------:R-:W-:Y:S04]  /*22f0*/  @!P0 STS.64 [R225.X8+0x5000], R214 ;  /* 0x005000d6e1008388 */ /* 0x000fe80000008a00 */
[----:B------:R-:W-:Y:S01]  /*2300*/  BAR.SYNC.DEFER_BLOCKING 0x0 ;  /* 0x0000000000007b1d */ /* 0x000fe20000010000 */
[----:B0-----:R-:W-:-:S05]  /*2310*/  ISETP.NE.AND P0, PT, R16, RZ, PT ;  /* 0x000000ff1000720c */ /* 0x001fca0003f05270 */
        /* <DEDUP_REMOVED lines=82> */
[----:B------:R-:W-:Y:S02]  /*2840*/  @P0 PRMT R20, R178, 0x7610, R20 ;  /* 0x00007610b2140816 */ /* 0x000fe40000000014 */
[----:B--2---:R-:W-:-:S02]  /*2850*/  SHF.L.U32 R171, R179, 0x10, RZ ;  /* 0x00000010b3ab7819 */ /* 0x004fc400000006ff */
        /* <DEDUP_REMOVED lines=17> */
.L_x_1287:
[----:B------:R-:W-:Y:S02]  /*2970*/  IADD3 R12, R12, 0x100, RZ ;  /* 0x000001000c0c7810 */ /* 0x000fe40007ffe0ff */
.L_x_1286:
[----:B------:R-:W-:Y:S05]  /*2980*/  BSYNC B0 ;  /* 0x0000000000007941 */ /* 0x000fea0003800000 */
.L_x_1285:
[----:B------:R-:W-:Y:S01]  /*2990*/  BSSY B0, `(.L_x_1288) ;  /* 0x0000050000007945 */ /* 0x000fe20003800000 */
[----:B------:R-:W-:Y:S05]  /*29a0*/  @!P3 BRA `(.L_x_1289) ;  /* 0x000004e00000b947 */ /* 0x000fea0003800000 */
[----:B------:R-:W-:Y:S01]  /*29b0*/  ISETP.NE.U32.AND P1, PT, RZ, c[0x0][0x218], PT ;  /* 0x00008600ff007a0c */ /* 0x000fe20003f25070 */
[-CC-:B0-----:R-:W-:Y:S01]  /*29c0*/  FFMA.FTZ R169, R191, R175.reuse, R174.reuse ;  /* 0x000000afbfa97223 */ /* 0x181fe200000100ae */
        /* <DEDUP_REMOVED lines=54> */
[----:B------:R-:W-:Y:S01]  /*2d30*/  @P1 MOV R171, 0x10 ;  /* 0x0000001000ab1802 */ /* 0x000fe20000000f00 */
[----:B-1----:R-:W-:-:S04]  /*2d40*/  IMAD.U32 R181, R173, 0x10000, RZ ;  /* 0x00010000adb57824 */ /* 0x002fc800078e00ff */
[----:B------:R-:W-:Y:S01]  /*2d50*/  @P1 IMAD.WIDE.U32 R170, R12, R171, c[0x0][0x258] ;  /* 0x000096000caa1625 */ /* 0x000fe200078e00ab */
        /* <DEDUP_REMOVED lines=18> */
.L_x_1290:
[----:B------:R-:W-:Y:S02]  /*2e80*/  IADD3 R12, R12, 0x100, RZ ;  /* 0x000001000c0c7810 */ /* 0x000fe40007ffe0ff */
.L_x_1289:
[----:B------:R-:W-:Y:S05]  /*2e90*/  BSYNC B0 ;  /* 0x0000000000007941 */ /* 0x000fea0003800000 */
.L_x_1288:
        /* <DEDUP_REMOVED lines=79> */
.L_x_1293:
[----:B------:R-:W-:Y:S02]  /*3390*/  IADD3 R12, R12, 0x100, RZ ;  /* 0x000001000c0c7810 */ /* 0x000fe40007ffe0ff */
.L_x_1292:
[----:B------:R-:W-:Y:S05]  /*33a0*/  BSYNC B0 ;  /* 0x0000000000007941 */ /* 0x000fea0003800000 */
.L_x_1291:
        /* <DEDUP_REMOVED lines=79> */
.L_x_1296:
[----:B------:R-:W-:Y:S02]  /*38a0*/  IADD3 R12, R12, 0x100, RZ ;  /* 0x000001000c0c7810 */ /* 0x000fe40007ffe0ff */
.L_x_1295:
[----:B------:R-:W-:Y:S05]  /*38b0*/  BSYNC B0 ;  /* 0x0000000000007941 */ /* 0x000fea0003800000 */
.L_x_1294:
[----:B------:R-:W-:Y:S01]  /*38c0*/  ISETP.GE.U32.AND P0, PT, R3, 0x500, PT ;  /* 0x000005000300780c */ /* 0x000fe20003f06070 */
[----:B------:R-:W-:-:S12]  /*38d0*/  BSSY B0, `(.L_x_1297) ;  /* 0x000004f000007945 */ /* 0x000fd80003800000 */
[----:B------:R-:W-:Y:S05]  /*38e0*/  @!P0 BRA `(.L_x_1298) ;  /* 0x000004d000008947 */ /* 0x000fea0003800000 */
[----:B------:R-:W-:Y:S01]  /*38f0*/  ISETP.NE.U32.AND P1, PT, RZ, c[0x0][0x218], PT ;  /* 0x00008600ff007a0c */ /* 0x000fe20003f25070 */
[-CC-:B0-----:R-:W-:Y:S01]  /*3900*/  FFMA.FTZ R169, R217, R175.reuse, R174.reuse ;  /* 0x000000afd9a97223 */ /* 0x181fe200000100ae */
[----:B------:R-:W-:Y:S02]  /*3910*/  LOP3.LUT P0, RZ, R2, 0xff, RZ, 0xc0, !PT ;  /* 0x000000ff02ff7812 */ /* 0x000fe4000780c0ff */
[----:B------:R-:W-:Y:S01]  /*3920*/  ISETP.NE.AND.EX P1, PT, RZ, c[0x0][0x21c], PT, P1 ;  /* 0x00008700ff007a0c */ /* 0x000fe20003f25310 */
[----:B------:R-:W-:Y:S02]  /*3930*/  FADD.FTZ R168, R216, -R169 ;  /* 0x800000a9d8a87221 */ /* 0x000fe40000010000 */
[-CC-:B------:R-:W-:Y:S02]  /*3940*/  FFMA.FTZ R169, R221, R175.reuse, R174.reuse ;  /* 0x000000afdda97223 */ /* 0x180fe400000100ae */
        /* <DEDUP_REMOVED lines=35> */
[----:B------:R-:W-:Y:S01]  /*3b80*/  IMAD.MOV.U32 R171, RZ, RZ, 0x8 ;  /* 0x00000008ffab7424 */ /* 0x000fe200078e00ff */
[----:B------:R-:W-:Y:S01]  /*3b90*/  SEL R165, R172, R165, P1 ;  /* 0x000000a5aca57207 */ /* 0x000fe20000800000 */
[----:B------:R1:W2:Y:S01]  /*3ba0*/  F2F.BF16.F32 R168, R173 ;  /* 0x000000ad00a87304 */ /* 0x0002a20000202000 */
[----:B------:R-:W-:Y:S01]  /*3bb0*/  SEL R166, R175, R166, P1 ;  /* 0x000000a6afa67207 */ /* 0x000fe20000800000 */
[----:B0-----:R-:W-:Y:S01]  /*3bc0*/  IMAD.WIDE.U32 R170, R12, R171, c[0x0][0x248] ;  /* 0x000092000caa7625 */ /* 0x001fe200078e00ab */
[----:B------:R-:W-:-:S02]  /*3bd0*/  SEL R167, R174, R167, P1 ;  /* 0x000000a7aea77207 */ /* 0x000fc40000800000 */
[----:B------:R-:W-:Y:S02]  /*3be0*/  @P0 FSEL R177, R177, RZ, P6 ;  /* 0x000000ffb1b10208 */ /* 0x000fe40003000000 */
[----:B------:R-:W-:Y:S01]  /*3bf0*/  @P0 F2FP.BF16.PACK_AB R176, RZ, R176 ;  /* 0x000000b0ffb0023e */ /* 0x000fe200000010ff */
[----:B-1----:R-:W-:Y:S01]  /*3c00*/  IMAD.U32 R173, R178, 0x10000, RZ ;  /* 0x00010000b2ad7824 */ /* 0x002fe200078e00ff */
[----:B------:R-:W-:Y:S02]  /*3c10*/  @P0 F2FP.BF16.PACK_AB R177, RZ, R177 ;  /* 0x000000b1ffb1023e */ /* 0x000fe400000010ff */
[----:B------:R-:W-:Y:S02]  /*3c20*/  @P0 PRMT R18, R176, 0x7610, R18 ;  /* 0x00007610b0120816 */ /* 0x000fe40000000012 */
[----:B------:R-:W-:Y:S01]  /*3c30*/  @P0 PRMT R19, R177, 0x7610, R19 ;  /* 0x00007610b1130816 */ /* 0x000fe20000000013 */
[----:B--2---:R-:W-:-:S05]  /*3c40*/  IMAD.WIDE.U32 R168, R168, 0x10000, RZ ;  /* 0x00010000a8a87825 */ /* 0x004fca00078e00ff */
[----:B------:R-:W-:Y:S02]  /*3c50*/  LOP3.LUT R169, R169, R173, R13, 0xfe, !PT ;  /* 0x000000ada9a97212 */ /* 0x000fe400078efe0d */
[----:B------:R-:W-:Y:S02]  /*3c60*/  @P1 MOV R173, 0x10 ;  /* 0x0000001000ad1802 */ /* 0x000fe40000000f00 */
        /* <DEDUP_REMOVED lines=21> */
.L_x_1298:
[----:B0-----:R-:W-:Y:S05]  /*3dc0*/  BSYNC B0 ;  /* 0x0000000000007941 */ /* 0x001fea0003800000 */
.L_x_1297:
[----:B------:R-:W-:Y:S02]  /*3dd0*/  IADD3 R15, R15, c[0x0][0x160], RZ ;  /* 0x000058000f0f7a10 */ /* 0x000fe40007ffe0ff */
[----:B------:R-:W-:Y:S02]  /*3de0*/  LOP3.LUT P1, RZ, R14, 0xff, RZ, 0xc0, !PT ;  /* 0x000000ff0eff7812 */ /* 0x000fe4000782c0ff */
[----:B------:R-:W-:Y:S02]  /*3df0*/  ISETP.GE.AND P0, PT, R15, c[0x0][0x164], PT ;  /* 0x000059000f007a0c */ /* 0x000fe40003f06270 */
[----:B------:R-:W-:-:S11]  /*3e00*/  SEL R14, RZ, 0x1, P1 ;  /* 0x00000001ff0e7807 */ /* 0x000fd60000800000 */
[----:B------:R-:W-:Y:S01]  /*3e10*/  @P0 CALL.REL.NOINC `(.L_x_1272) ;  /* 0x0000001000000944 */ /* 0x000fe20003c00000 */
[----:B------:R-:W-:Y:S05]  /*3e20*/  BRA `(.L_x_1299) ;  /* 0xffffc78000007947 */ /* 0x000fea000383ffff */
.L_x_1272:
        /* <DEDUP_REMOVED lines=8> */
[----:B------:R-:W-:-:S10]  /*3eb0*/  HFMA2.MMA R11, -RZ, RZ, 0, 9.5367431640625e-07 ;  /* 0x00000010ff0b7435 */ /* 0x000fd400000001ff */
        /* <DEDUP_REMOVED lines=9> */
.L_x_1301:
[----:B------:R-:W-:Y:S05]  /*3f50*/  BSYNC B0 ;  /* 0x0000000000007941 */ /* 0x000fea0003800000 */
.L_x_1300:
        /* <DEDUP_REMOVED lines=12> */
.L_x_1303:
[----:B------:R-:W-:Y:S05]  /*4020*/  BSYNC B0 ;  /* 0x0000000000007941 */ /* 0x000fea0003800000 */
.L_x_1302:
        /* <DEDUP_REMOVED lines=12> */
.L_x_1305:
[----:B------:R-:W-:Y:S05]  /*40f0*/  BSYNC B0 ;  /* 0x0000000000007941 */ /* 0x000fea0003800000 */
.L_x_1304:
        /* <DEDUP_REMOVED lines=12> */
.L_x_1307:
[----:B------:R-:W-:Y:S05]  /*41c0*/  BSYNC B0 ;  /* 0x0000000000007941 */ /* 0x000fea0003800000 */
.L_x_1306:
[----:B------:R-:W-:-:S13]  /*41d0*/  ISETP.GE.U32.AND P0, PT, R3, 0x500, PT ;  /* 0x000005000300780c */ /* 0x000fda0003f06070 */
[----:B------:R-:W-:Y:S05]  /*41e0*/  @!P0 EXIT ;  /* 0x000000000000894d */ /* 0x000fea0003800000 */
[----:B0-----:R-:W-:-:S10]  /*41f0*/  HFMA2.MMA R9, -RZ, RZ, 0, 9.5367431640625e-07 ;  /* 0x00000010ff097435 */ /* 0x001fd400000001ff */
        /* <DEDUP_REMOVED lines=9> */
.L_x_1283:
[----:B------:R-:W-:Y:S01]  /*4290*/  IMAD.MOV.U32 R173, RZ, RZ, R183 ;  /* 0x000000ffffad7224 */ /* 0x000fe200078e00b7 */
[----:B------:R-:W-:Y:S01]  /*42a0*/  MOV R178, 0x10 ;  /* 0x0000001000b27802 */ /* 0x000fe20000000f00 */
[----:B------:R-:W-:Y:S01]  /*42b0*/  IMAD.MOV.U32 R215, RZ, RZ, 0x1f ;  /* 0x0000001fffd77424 */ /* 0x000fe200078e00ff */
[----:B------:R-:W-:-:S02]  /*42c0*/  MOV R180, 0xffffffff ;  /* 0xffffffff00b47802 */ /* 0x000fc40000000f00 */
[----:B------:R-:W-:Y:S02]  /*42d0*/  MOV R168, 0x42f0 ;  /* 0x000042f000a87802 */ /* 0x000fe40000000f00 */
[----:B0----5:R-:W-:Y:S05]  /*42e0*/  CALL.REL.NOINC `($__internal_52_$__cuda_sm70_shflsync_down_p) ;  /* 0x0000045000007944 */ /* 0x021fea0003c00000 */
[----:B-1----:R-:W-:Y:S01]  /*42f0*/  IMAD.MOV.U32 R172, RZ, RZ, R215 ;  /* 0x000000ffffac7224 */ /* 0x002fe200078e00d7 */
[----:B0-----:R-:W-:Y:S05]  /*4300*/  BRA `(.L_x_1308) ;  /* 0xffffde6000007947 */ /* 0x001fea000383ffff */
.L_x_1284:
[----:B------:R-:W-:Y:S01]  /*4310*/  HFMA2.MMA R215, -RZ, RZ, 0, 1.847743988037109375e-06 ;  /* 0x0000001fffd77435 */ /* 0x000fe200000001ff */
[----:B------:R-:W-:Y:S01]  /*4320*/  MOV R173, R182 ;  /* 0x000000b600ad7202 */ /* 0x000fe20000000f00 */
[----:B------:R-:W-:Y:S01]  /*4330*/  IMAD.MOV.U32 R178, RZ, RZ, 0x10 ;  /* 0x00000010ffb27424 */ /* 0x000fe200078e00ff */
[----:B------:R-:W-:Y:S01]  /*4340*/  MOV R168, 0x4370 ;  /* 0x0000437000a87802 */ /* 0x000fe20000000f00 */
[----:B------:R-:W-:Y:S02]  /*4350*/  IMAD.MOV.U32 R180, RZ, RZ, -0x1 ;  /* 0xffffffffffb47424 */ /* 0x000fe400078e00ff */
[----:B012--5:R-:W-:Y:S05]  /*4360*/  CALL.REL.NOINC `($__internal_52_$__cuda_sm70_shflsync_down_p) ;  /* 0x000003d000007944 */ /* 0x027fea0003c00000 */
[----:B------:R-:W-:Y:S01]  /*4370*/  FADD.FTZ R172, R172, R183 ;  /* 0x000000b7acac7221 */ /* 0x000fe20000010000 */
[----:B0-----:R-:W-:Y:S01]  /*4380*/  MOV R178, 0x8 ;  /* 0x0000000800b27802 */ /* 0x001fe20000000f00 */
[----:B-1----:R-:W-:Y:S01]  /*4390*/  FADD.FTZ R182, R182, R215 ;  /* 0x000000d7b6b67221 */ /* 0x002fe20000010000 */
[----:B------:R-:W-:Y:S01]  /*43a0*/  MOV R180, 0xffffffff ;  /* 0xffffffff00b47802 */ /* 0x000fe20000000f00 */
[----:B------:R-:W-:Y:S01]  /*43b0*/  IMAD.MOV.U32 R215, RZ, RZ, 0x1f ;  /* 0x0000001fffd77424 */ /* 0x000fe200078e00ff */
[----:B------:R-:W-:Y:S01]  /*43c0*/  MOV R168, 0x43f0 ;  /* 0x000043f000a87802 */ /* 0x000fe20000000f00 */
[----:B------:R-:W-:-:S02]  /*43d0*/  IMAD.MOV.U32 R173, RZ, RZ, R172 ;  /* 0x000000ffffad7224 */ /* 0x000fc400078e00ac */
[----:B------:R-:W-:Y:S05]  /*43e0*/  CALL.REL.NOINC `($__internal_52_$__cuda_sm70_shflsync_down_p) ;  /* 0x0000035000007944 */ /* 0x000fea0003c00000 */
[----:B0-----:R-:W-:Y:S01]  /*43f0*/  HFMA2.MMA R178, -RZ, RZ, 0, 4.76837158203125e-07 ;  /* 0x00000008ffb27435 */ /* 0x001fe200000001ff */
[----:B-1----:R-:W-:Y:S01]  /*4400*/  MOV R171, R215 ;  /* 0x000000d700ab7202 */ /* 0x002fe20000000f00 */
[----:B------:R-:W-:Y:S01]  /*4410*/  IMAD.MOV.U32 R173, RZ, RZ, R182 ;  /* 0x000000ffffad7224 */ /* 0x000fe200078e00b6 */
[----:B------:R-:W-:Y:S01]  /*4420*/  MOV R180, 0xffffffff ;  /* 0xffffffff00b47802 */ /* 0x000fe20000000f00 */
[----:B------:R-:W-:Y:S01]  /*4430*/  IMAD.MOV.U32 R215, RZ, RZ, 0x1f ;  /* 0x0000001fffd77424 */ /* 0x000fe200078e00ff */
[----:B------:R-:W-:-:S02]  /*4440*/  MOV R168, 0x4460 ;  /* 0x0000446000a87802 */ /* 0x000fc40000000f00 */
[----:B------:R-:W-:Y:S05]  /*4450*/  CALL.REL.NOINC `($__internal_52_$__cuda_sm70_shflsync_down_p) ;  /* 0x000002e000007944 */ /* 0x000fea0003c00000 */
[----:B------:R-:W-:Y:S01]  /*4460*/  FADD.FTZ R172, R171, R172 ;  /* 0x000000acabac7221 */ /* 0x000fe20000010000 */
[----:B------:R-:W-:Y:S01]  /*4470*/  MOV R168, 0x44e0 ;  /* 0x000044e000a87802 */ /* 0x000fe20000000f00 */
[----:B-1----:R-:W-:Y:S01]  /*4480*/  FADD.FTZ R182, R182, R215 ;  /* 0x000000d7b6b67221 */ /* 0x002fe20000010000 */
[----:B------:R-:W-:Y:S01]  /*4490*/  HFMA2.MMA R215, -RZ, RZ, 0, 1.847743988037109375e-06 ;  /* 0x0000001fffd77435 */ /* 0x000fe200000001ff */
[----:B0-----:R-:W-:Y:S01]  /*44a0*/  IMAD.MOV.U32 R178, RZ, RZ, 0x4 ;  /* 0x00000004ffb27424 */ /* 0x001fe200078e00ff */
[----:B------:R-:W-:Y:S01]  /*44b0*/  MOV R173, R172 ;  /* 0x000000ac00ad7202 */ /* 0x000fe20000000f00 */
[----:B------:R-:W-:-:S03]  /*44c0*/  IMAD.MOV.U32 R180, RZ, RZ, -0x1 ;  /* 0xffffffffffb47424 */ /* 0x000fc600078e00ff */
[----:B------:R-:W-:Y:S05]  /*44d0*/  CALL.REL.NOINC `($__internal_52_$__cuda_sm70_shflsync_down_p) ;  /* 0x0000026000007944 */ /* 0x000fea0003c00000 */
[----:B-1----:R-:W-:Y:S01]  /*44e0*/  IMAD.MOV.U32 R171, RZ, RZ, R215 ;  /* 0x000000ffffab7224 */ /* 0x002fe200078e00d7 */
[----:B------:R-:W-:Y:S01]  /*44f0*/  HFMA2.MMA R215, -RZ, RZ, 0, 1.847743988037109375e-06 ;  /* 0x0000001fffd77435 */ /* 0x000fe200000001ff */
[----:B0-----:R-:W-:Y:S01]  /*4500*/  MOV R173, R182 ;  /* 0x000000b600ad7202 */ /* 0x001fe20000000f00 */
[----:B------:R-:W-:Y:S01]  /*4510*/  IMAD.MOV.U32 R178, RZ, RZ, 0x4 ;  /* 0x00000004ffb27424 */ /* 0x000fe200078e00ff */
[----:B------:R-:W-:Y:S01]  /*4520*/  MOV R168, 0x4550 ;  /* 0x0000455000a87802 */ /* 0x000fe20000000f00 */
[----:B------:R-:W-:-:S02]  /*4530*/  IMAD.MOV.U32 R180, RZ, RZ, -0x1 ;  /* 0xffffffffffb47424 */ /* 0x000fc400078e00ff */
[----:B------:R-:W-:Y:S05]  /*4540*/  CALL.REL.NOINC `($__internal_52_$__cuda_sm70_shflsync_down_p) ;  /* 0x000001f000007944 */ /* 0x000fea0003c00000 */
        /* <DEDUP_REMOVED lines=8> */
[----:B0-----:R-:W-:Y:S01]  /*45d0*/  HFMA2.MMA R178, -RZ, RZ, 0, 1.1920928955078125e-07 ;  /* 0x00000002ffb27435 */ /* 0x001fe200000001ff */
        /* <DEDUP_REMOVED lines=21> */
[----:B01----:R-:W-:Y:S05]  /*4730*/  BRA `(.L_x_1309) ;  /* 0xffffdb5000007947 */ /* 0x003fea000383ffff */
        .weak           $__internal_52_$__cuda_sm70_shflsync_down_p
        .type           $__internal_52_$__cuda_sm70_shflsync_down_p,@function
        .size           $__internal_52_$__cuda_sm70_shflsync_down_p,(.L_x_2799 - $__internal_52_$__cuda_sm70_shflsync_down_p)
$__internal_52_$__cuda_sm70_shflsync_down_p:
[----:B------:R-:W-:Y:S01]  /*4740*/  MOV R169, 0x0 ;  /* 0x0000000000a97802 */ /* 0x000fe20000000f00 */
[----:B------:R-:W-:Y:S04]  /*4750*/  WARPSYNC R180 ;  /* 0x000000b400007348 */ /* 0x000fe80003800000 */
[----:B------:R0:W1:Y:S01]  /*4760*/  SHFL.DOWN PT, R215, R173, R178, R215 ;  /* 0x080000b2add77389 */ /* 0x00006200000e00d7 */
[----:B------:R-:W-:Y:S05]  /*4770*/  RET.REL.NODEC R168 `(_ZN10layer_norm31ln_parallel_residual_bwd_kernelINS_13Kernel_traitsIf13__nv_bfloat16fS2_fjLj5120ELj1ELj1ELj8ELj8ENS_18Kernel_traits_baseILj5120EfS2_fS2_fjLj256EEEEELb1ELb0ELb0EEEvNS_9BwdParamsE) ;  /* 0xffffb880a8007950 */ /* 0x000fea0003c3ffff */
.L_x_1310:
        /* <DEDUP_REMOVED lines=16> */
.L_x_2799:


//--------------------- .text._ZN10layer_norm31ln_parallel_residual_bwd_kernelINS_13Kernel_traitsIf13__nv_bfloat16fS2_fjLj5120ELj1ELj1ELj8ELj8ENS_18Kernel_traits_baseILj5120EfS2_fS2_fjLj256EEEEELb1ELb0ELb1EEEvNS_9BwdParamsE --------------------------
	.section	.text._ZN10layer_norm31ln_parallel_residual_bwd_kernelINS_13Kernel_traitsIf13__nv_bfloat16fS2_fjLj5120ELj1ELj1ELj8ELj8ENS_18Kernel_traits_baseILj5120EfS2_fS2_fjLj256EEEEELb1ELb0ELb1EEEvNS_9BwdParamsE,"ax",@progbits
	.sectioninfo	@"SHI_REGISTERS=241"
	.align	128
        .global         _ZN10layer_norm31ln_parallel_residual_bwd_kernelINS_13Kernel_traitsIf13__nv_bfloat16fS2_fjLj5120ELj1ELj1ELj8ELj8ENS_18Kernel_traits_baseILj5120EfS2_fS2_fjLj256EEEEELb1ELb0ELb1EEEvNS_9BwdParamsE
        .type           _ZN10layer_norm31ln_parallel_residual_bwd_kernelINS_13Kernel_traitsIf13__nv_bfloat16fS2_fjLj5120ELj1ELj1ELj8ELj8ENS_18Kernel_traits_baseILj5120EfS2_fS2_fjLj256EEEEELb1ELb0ELb1EEEvNS_9BwdParamsE,@function
        .size           _ZN10layer_norm31ln_parallel_residual_bwd_kernelINS_13Kernel_traitsIf13__nv_bfloat16fS2_fjLj5120ELj1ELj1ELj8ELj8ENS_18Kernel_traits_baseILj5120EfS2_fS2_fjLj256EEEEELb1ELb0ELb1EEEvNS_9BwdParamsE,(.L_x_2800 - _ZN10layer_norm31ln_parallel_residual_bwd_kernelINS_13Kernel_traitsIf13__nv_bfloat16fS2_fjLj5120ELj1ELj1ELj8ELj8ENS_18Kernel_traits_baseILj5120EfS2_fS2_fjLj256EEEEELb1ELb0ELb1EEEvNS_9BwdParamsE)
        .other          _ZN10layer_norm31ln_parallel_residual_bwd_kernelINS_13Kernel_traitsIf13__nv_bfloat16fS2_fjLj5120ELj1ELj1ELj8ELj8ENS_18Kernel_traits_baseILj5120EfS2_fS2_fjLj256EEEEELb1ELb0ELb1EEEvNS_9BwdParamsE,@"STO_CUDA_ENTRY STV_DEFAULT"
_ZN10layer_norm31ln_parallel_residual_bwd_kernelINS_13Kernel_traitsIf13__nv_bfloat16fS2_fjLj5120ELj1ELj1ELj8ELj8ENS_18Kernel_traits_baseILj5120EfS2_fS2_fjLj256EEEEELb1ELb0ELb1EEEvNS_9BwdParamsE:
.text._ZN10layer_norm31ln_parallel_residual_bwd_kernelINS_13Kernel_traitsIf13__nv_bfloat16fS2_fjLj5120ELj1ELj1ELj8ELj8ENS_18Kernel_traits_baseILj5120EfS2_fS2_fjLj256EEEEELb1ELb0ELb1EEEvNS_9BwdParamsE:
        /* <DEDUP_REMOVED lines=48> */
.L_x_1311:
[----:B------:R-:W-:-:S05]  /*0300*/  IMAD.SHL.U32 R2, R0, 0x10, RZ ;  /* 0x0000001000027824 */ /* 0x000fca00078e00ff */
[----:B------:R-:W-:-:S04]  /*0310*/  LOP3.LUT R4, R2, 0xff0, RZ, 0xc0, !PT ;  /* 0x00000ff002047812 */ /* 0x000fc800078ec0ff */
[C---:B------:R-:W-:Y:S02]  /*0320*/  IADD3 R2, P0, R4.reuse, c[0x0][0x1b0], RZ ;  /* 0x00006c0004027a10 */ /* 0x040fe40007f1e0ff */
[----:B------:R-:W-:Y:S02]  /*0330*/  IADD3 R4, P1, R4, c[0x0][0x1b8], RZ ;  /* 0x00006e0004047a10 */ /* 0x000fe40007f3e0ff */
[----:B------:R-:W-:-:S03]  /*0340*/  IADD3.X R3, RZ, c[0x0][0x1b4], RZ, P0, !PT ;  /* 0x00006d00ff037a10 */ /* 0x000fc600007fe4ff */
[----:B------:R-:W-:Y:S01]  /*0350*/  IMAD.X R5, RZ, RZ, c[0x0][0x1bc], P1 ;  /* 0x00006f00ff057624 */ /* 0x000fe200008e06ff */
[----:B------:R-:W-:Y:S01]  /*0360*/  HFMA2.MMA R205, -RZ, RZ, 0, 5.9604644775390625e-08 ;  /* 0x00000001ffcd7435 */ /* 0x000fe200000001ff */
        /* <DEDUP_REMOVED lines=46> */
[----:B-1----:R-:W-:Y:S01]  /*0650*/  CS2R R4, SRZ ;  /* 0x0000000000047805 */ /* 0x002fe2000001ff00 */
[----:B------:R-:W-:Y:S01]  /*0660*/  CS2R R26, SRZ ;  /* 0x00000000001a7805 */ /* 0x000fe2000001ff00 */
[----:B------:R-:W-:Y:S01]  /*0670*/  CS2R R28, SRZ ;  /* 0x00000000001c7805 */ /* 0x000fe2000001ff00 */
[----:B------:R-:W-:Y:S01]  /*0680*/  CS2R R30, SRZ ;  /* 0x00000000001e7805 */ /* 0x000fe2000001ff00 */
[----:B------:R-:W-:-:S02]  /*0690*/  MOV R201, RZ ;  /* 0x000000ff00c97202 */ /* 0x000fc40000000f00 */
.L_x_1321:
        /* <DEDUP_REMOVED lines=12> */
[----:B------:R-:W-:Y:S02]  /*0760*/  IMAD.WIDE.U32 R160, R215, R156, c[0x0][0x208] ;  /* 0x00008200d7a07625 */ /* 0x000fe400078e009c */
[----:B------:R-:W3:Y:S04]  /*0770*/  LDG.E.64 R158, [R158.64] ;  /* 0x000000049e9e7981 */ /* 0x000ee8000c1e1b00 */
[----:B------:R-:W4:Y:S01]  /*0780*/  LDG.E.128 R108, [R108.64] ;  /* 0x000000046c6c7981 */ /* 0x000f22000c1e1d00 */
[----:B------:R-:W-:-:S03]  /*0790*/  IMAD.WIDE R118, R200, R119, c[0x0][0x1a8] ;  /* 0x00006a00c8767625 */ /* 0x000fc600078e0277 */
[----:B------:R-:W3:Y:S04]  /*07a0*/  LDG.E.64 R160, [R160.64] ;  /* 0x00000004a0a07981 */ /* 0x000ee8000c1e1b00 */
[----:B------:R1:W3:Y:S01]  /*07b0*/  LDG.E R216, [R118.64] ;  /* 0x0000000476d87981 */ /* 0x0002e2000c1e1900 */
[----:B------:R-:W-:-:S04]  /*07c0*/  IADD3 R214, R215, 0x100, RZ ;  /* 0x00000100d7d67810 */ /* 0x000fc80007ffe0ff */
[C---:B------:R-:W-:Y:S01]  /*07d0*/  LEA R112, P0, R214.reuse, c[0x0][0x188], 0x4 ;  /* 0x00006200d6707a11 */ /* 0x040fe200078020ff */
[----:B------:R-:W-:-:S03]  /*07e0*/  IMAD.WIDE.U32 R162, R214, R156, c[0x0][0x210] ;  /* 0x00008400d6a27625 */ /* 0x000fc600078e009c */
[C---:B------:R-:W-:Y:S01]  /*07f0*/  LEA.HI.X R113, R214.reuse, c[0x0][0x18c], RZ, 0x4, P0 ;  /* 0x00006300d6717a11 */ /* 0x040fe200000f24ff */
[----:B------:R-:W-:Y:S02]  /*0800*/  IMAD.WIDE.U32 R164, R214, R156, c[0x0][0x208] ;  /* 0x00008200d6a47625 */ /* 0x000fe400078e009c */
[----:B------:R-:W3:Y:S04]  /*0810*/  LDG.E.64 R162, [R162.64] ;  /* 0x00000004a2a27981 */ /* 0x000ee8000c1e1b00 */
[----:B0-----:R-:W3:Y:S04]  /*0820*/  LDG.E.128 R112, [R112.64] ;  /* 0x0000000470707981 */ /* 0x001ee8000c1e1d00 */
[----:B------:R-:W3:Y:S01]  /*0830*/  LDG.E.64 R164, [R164.64] ;  /* 0x00000004a4a47981 */ /* 0x000ee2000c1e1b00 */
[----:B------:R-:W-:-:S04]  /*0840*/  IADD3 R213, R215, 0x200, RZ ;  /* 0x00000200d7d57810 */ /* 0x000fc80007ffe0ff */
[C---:B------:R-:W-:Y:S01]  /*0850*/  LEA R116, P0, R213.reuse, c[0x0][0x188], 0x4 ;  /* 0x00006200d5747a11 */ /* 0x040fe200078020ff */
[----:B------:R-:W-:-:S03]  /*0860*/  IMAD.WIDE.U32 R166, R213, R156, c[0x0][0x210] ;  /* 0x00008400d5a67625 */ /* 0x000fc600078e009c */
[C---:B------:R-:W-:Y:S01]  /*0870*/  LEA.HI.X R117, R213.reuse, c[0x0][0x18c], RZ, 0x4, P0 ;  /* 0x00006300d5757a11 */ /* 0x040fe200000f24ff */
[----:B------:R-:W-:Y:S02]  /*0880*/  IMAD.WIDE.U32 R168, R213, R156, c[0x0][0x208] ;  /* 0x00008200d5a87625 */ /* 0x000fe400078e009c */
[----:B------:R-:W3:Y:S01]  /*0890*/  LDG.E.64 R166, [R166.64] ;  /* 0x00000004a6a67981 */ /* 0x000ee2000c1e1b00 */
[----:B------:R-:W-:-:S03]  /*08a0*/  IADD3 R206, R215, 0x300, RZ ;  /* 0x00000300d7ce7810 */ /* 0x000fc60007ffe0ff */
[----:B-1----:R-:W3:Y:S04]  /*08b0*/  LDG.E.128 R116, [R116.64] ;  /* 0x0000000474747981 */ /* 0x002ee8000c1e1d00 */
[----:B------:R-:W3:Y:S01]  /*08c0*/  LDG.E.64 R168, [R168.64] ;  /* 0x00000004a8a87981 */ /* 0x000ee2000c1e1b00 */
[C---:B------:R-:W-:Y:S01]  /*08d0*/  LEA R120, P0, R206.reuse, c[0x0][0x188], 0x4 ;  /* 0x00006200ce787a11 */ /* 0x040fe200078020ff */
[----:B------:R-:W-:-:S03]  /*08e0*/  IMAD.WIDE.U32 R172, R206, R156, c[0x0][0x208] ;  /* 0x00008200ceac7625 */ /* 0x000fc600078e009c */
[C---:B------:R-:W-:Y:S01]  /*08f0*/  LEA.HI.X R121, R206.reuse, c[0x0][0x18c], RZ, 0x4, P0 ;  /* 0x00006300ce797a11 */ /* 0x040fe200000f24ff */
[----:B------:R-:W-:Y:S02]  /*0900*/  IMAD.WIDE.U32 R170, R206, R156, c[0x0][0x210] ;  /* 0x00008400ceaa7625 */ /* 0x000fe400078e009c */
[----:B------:R-:W3:Y:S04]  /*0910*/  LDG.E.64 R172, [R172.64] ;  /* 0x00000004acac7981 */ /* 0x000ee8000c1e1b00 */
[----:B------:R-:W3:Y:S04]  /*0920*/  LDG.E.128 R120, [R120.64] ;  /* 0x0000000478787981 */ /* 0x000ee8000c1e1d00 */
[----:B------:R-:W3:Y:S01]  /*0930*/  LDG.E.64 R170, [R170.64] ;  /* 0x00000004aaaa7981 */ /* 0x000ee2000c1e1b00 */
[----:B------:R-:W-:-:S04]  /*0940*/  IADD3 R207, R215, 0x400, RZ ;  /* 0x00000400d7cf7810 */ /* 0x000fc80007ffe0ff */
[C---:B------:R-:W-:Y:S01]  /*0950*/  LEA R124, P0, R207.reuse, c[0x0][0x188], 0x4 ;  /* 0x00006200cf7c7a11 */ /* 0x040fe200078020ff */
[----:B------:R-:W-:-:S04]  /*0960*/  IMAD.WIDE.U32 R174, R207, R156, c[0x0][0x208] ;  /* 0x00008200cfae7625 */ /* 0x000fc800078e009c */
[C---:B------:R-:W-:Y:S01]  /*0970*/  IMAD.WIDE.U32 R156, R207.reuse, R156, c[0x0][0x210] ;  /* 0x00008400cf9c7625 */ /* 0x040fe200078e009c */
[----:B------:R-:W-:Y:S01]  /*0980*/  LEA.HI.X R125, R207, c[0x0][0x18c], RZ, 0x4, P0 ;  /* 0x00006300cf7d7a11 */ /* 0x000fe200000f24ff */
[----:B------:R-:W3:Y:S04]  /*0990*/  LDG.E.64 R174, [R174.64] ;  /* 0x00000004aeae7981 */ /* 0x000ee8000c1e1b00 */
[----:B------:R-:W3:Y:S04]  /*09a0*/  LDG.E.64 R156, [R156.64] ;  /* 0x000000049c9c7981 */ /* 0x000ee8000c1e1b00 */
[----:B------:R-:W3:Y:S01]  /*09b0*/  LDG.E.128 R124, [R124.64] ;  /* 0x000000047c7c7981 */ /* 0x000ee2000c1e1d00 */
[----:B------:R-:W-:-:S04]  /*09c0*/  ISETP.NE.U32.AND P1, PT, RZ, c[0x0][0x250], PT ;  /* 0x00009400ff007a0c */ /* 0x000fc80003f25070 */
[----:B------:R-:W-:Y:S01]  /*09d0*/  ISETP.NE.AND.EX P1, PT, RZ, c[0x0][0x254], PT, P1 ;  /* 0x00009500ff007a0c */ /* 0x000fe20003f25310 */
[----:B------:R-:W-:Y:S01]  /*09e0*/  IMAD.SHL.U32 R182, R215, 0x4, RZ ;  /* 0x00000004d7b67824 */ /* 0x000fe200078e00ff */
[----:B------:R-:W-:Y:S02]  /*09f0*/  SHF.R.U32.HI R178, RZ, 0x1e, R215 ;  /* 0x0000001effb27819 */ /* 0x000fe400000116d7 */
[----:B------:R-:W-:Y:S02]  /*0a00*/  SHF.L.U32 R188, R214, 0x2, RZ ;  /* 0x00000002d6bc7819 */ /* 0x000fe400000006ff */
[----:B------:R-:W-:-:S07]  /*0a10*/  SHF.R.U32.HI R185, RZ, 0x1e, R214 ;  /* 0x0000001effb97819 */ /* 0x000fce00000116d6 */
[C---:B------:R-:W-:Y:S02]  /*0a20*/  @P1 IADD3 R176, P2, R182.reuse, c[0x0][0x198], RZ ;  /* 0x00006600b6b01a10 */ /* 0x040fe40007f5e0ff */
[----:B------:R-:W-:Y:S02]  /*0a30*/  IADD3 R182, P0, R182, c[0x0][0x190], RZ ;  /* 0x00006400b6b67a10 */ /* 0x000fe40007f1e0ff */
[C---:B------:R-:W-:Y:S02]  /*0a40*/  @P1 IADD3.X R177, R178.reuse, c[0x0][0x19c], RZ, P2, !PT ;  /* 0x00006700b2b11a10 */ /* 0x040fe400017fe4ff */
[----:B------:R-:W-:Y:S02]  /*0a50*/  IADD3.X R183, R178, c[0x0][0x194], RZ, P0, !PT ;  /* 0x00006500b2b77a10 */ /* 0x000fe400007fe4ff */
[----:B------:R-:W-:Y:S01]  /*0a60*/  @P1 IADD3 R180, P0, R188, c[0x0][0x198], RZ ;  /* 0x00006600bcb41a10 */ /* 0x000fe20007f1e0ff */
[----:B-----5:R0:W5:Y:S01]  /*0a70*/  @P1 LDG.E R208, [R176.64] ;  /* 0x00000004b0d01981 */ /* 0x020162000c1e1900 */
[----:B------:R-:W-:-:S02]  /*0a80*/  SHF.L.U32 R187, R206, 0x2, RZ ;  /* 0x00000002cebb7819 */ /* 0x000fc400000006ff */
[----:B------:R-:W-:Y:S02]  /*0a90*/  @P1 IADD3.X R181, R185, c[0x0][0x19c], RZ, P0, !PT ;  /* 0x00006700b9b51a10 */ /* 0x000fe400007fe4ff */
[----:B------:R-:W-:Y:S01]  /*0aa0*/  SHF.R.U32.HI R219, RZ, 0x1e, R206 ;  /* 0x0000001effdb7819 */ /* 0x000fe200000116ce */
[----:B------:R-:W-:Y:S01]  /*0ab0*/  IMAD.SHL.U32 R184, R213, 0x4, RZ ;  /* 0x00000004d5b87824 */ /* 0x000fe200078e00ff */
        /* <DEDUP_REMOVED lines=21> */
[----:B------:R0:W5:Y:S03]  /*0c10*/  @P1 LDG.E R211, [R182.64] ;  /* 0x00000004b6d31981 */ /* 0x000166000c1e1900 */
[----:B------:R-:W-:Y:S01]  /*0c20*/  @P0 LEA.HI.X R177, R215, c[0x0][0x21c], RZ, 0x4, P2 ;  /* 0x00008700d7b10a11 */ /* 0x000fe200010f24ff */
[----:B------:R-:W-:Y:S01]  /*0c30*/  ULDC.U8 UR6, c[0x0][0x1f0] ;  /* 0x00007c0000067ab9 */ /* 0x000fe20000000000 */
[----:B------:R-:W-:Y:S01]  /*0c40*/  IADD3 R184, P3, R184, c[0x0][0x190], RZ ;  /* 0x00006400b8b87a10 */ /* 0x000fe20007f7e0ff */
[----:B------:R1:W5:Y:S01]  /*0c50*/  LDG.E R180, [R180.64] ;  /* 0x00000004b4b47981 */ /* 0x000362000c1e1900 */
[----:B0-----:R-:W-:-:S03]  /*0c60*/  @P0 LEA R182, P2, R214, c[0x0][0x218], 0x4 ;  /* 0x00008600d6b60a11 */ /* 0x001fc600078420ff */
[----:B------:R0:W5:Y:S01]  /*0c70*/  @P0 LDG.E.128 R84, [R176.64] ;  /* 0x00000004b0540981 */ /* 0x000162000c1e1d00 */
[----:B------:R-:W-:Y:S02]  /*0c80*/  IADD3.X R185, R186, c[0x0][0x194], RZ, P3, !PT ;  /* 0x00006500bab97a10 */ /* 0x000fe40001ffe4ff */
[----:B------:R-:W-:Y:S02]  /*0c90*/  @P0 LEA.HI.X R183, R214, c[0x0][0x21c], RZ, 0x4, P2 ;  /* 0x00008700d6b70a11 */ /* 0x000fe400010f24ff */
[C---:B------:R-:W-:Y:S01]  /*0ca0*/  @P0 LEA R188, P2, R206.reuse, c[0x0][0x218], 0x4 ;  /* 0x00008600cebc0a11 */ /* 0x040fe200078420ff */
[----:B------:R0:W5:Y:S01]  /*0cb0*/  LDG.E R219, [R184.64] ;  /* 0x00000004b8db7981 */ /* 0x000162000c1e1900 */
[----:B-1----:R-:W-:Y:S02]  /*0cc0*/  IADD3 R178, P3, R221, c[0x0][0x190], RZ ;  /* 0x00006400ddb27a10 */ /* 0x002fe40007f7e0ff */
[----:B------:R-:W-:Y:S01]  /*0cd0*/  @P0 LEA.HI.X R189, R206, c[0x0][0x21c], RZ, 0x4, P2 ;  /* 0x00008700cebd0a11 */ /* 0x000fe200010f24ff */
[----:B------:R1:W5:Y:S01]  /*0ce0*/  @P0 LDG.E.128 R88, [R182.64] ;  /* 0x00000004b6580981 */ /* 0x000362000c1e1d00 */
[----:B------:R-:W-:-:S02]  /*0cf0*/  ISETP.NE.AND P2, PT, RZ, UR6, PT ;  /* 0x00000006ff007c0c */ /* 0x000fc4000bf45270 */
[----:B------:R-:W-:Y:S01]  /*0d00*/  IADD3.X R179, R222, c[0x0][0x194], RZ, P3, !PT ;  /* 0x00006500deb37a10 */ /* 0x000fe20001ffe4ff */
[----:B------:R1:W5:Y:S01]  /*0d10*/  @P0 LDG.E.128 R96, [R188.64] ;  /* 0x00000004bc600981 */ /* 0x000362000c1e1d00 */
[----:B------:R-:W-:-:S03]  /*0d20*/  @P0 LEA R186, P3, R213, c[0x0][0x218], 0x4 ;  /* 0x00008600d5ba0a11 */ /* 0x000fc600078620ff */
[----:B------:R1:W5:Y:S01]  /*0d30*/  LDG.E R178, [R178.64] ;  /* 0x00000004b2b27981 */ /* 0x000362000c1e1900 */
[----:B------:R-:W-:Y:S02]  /*0d40*/  @P0 LEA.HI.X R187, R213, c[0x0][0x21c], RZ, 0x4, P3 ;  /* 0x00008700d5bb0a11 */ /* 0x000fe400018f24ff */
[----:B0-----:R-:W-:-:S03]  /*0d50*/  @P0 LEA R184, P3, R207, c[0x0][0x218], 0x4 ;  /* 0x00008600cfb80a11 */ /* 0x001fc600078620ff */
[----:B------:R0:W5:Y:S01]  /*0d60*/  @P0 LDG.E.128 R92, [R186.64] ;  /* 0x00000004ba5c0981 */ /* 0x000162000c1e1d00 */
[----:B------:R-:W-:-:S05]  /*0d70*/  @P0 LEA.HI.X R185, R207, c[0x0][0x21c], RZ, 0x4, P3 ;  /* 0x00008700cfb90a11 */ /* 0x000fca00018f24ff */
[----:B------:R0:W5:Y:S01]  /*0d80*/  @P0 LDG.E.128 R100, [R184.64] ;  /* 0x00000004b8640981 */ /* 0x000162000c1e1d00 */
[----:B--2---:R-:W-:-:S05]  /*0d90*/  FSEL R217, R217, RZ, !P2 ;  /* 0x000000ffd9d97208 */ /* 0x004fca0005000000 */
[--C-:B----4-:R-:W-:Y:S02]  /*0da0*/  FADD.FTZ R221, R111, -R217.reuse ;  /* 0x800000d96fdd7221 */ /* 0x110fe40000010000 */
[----:B-1----:R-:W-:Y:S01]  /*0db0*/  FADD.FTZ R183, R110, -R217 ;  /* 0x800000d96eb77221 */ /* 0x002fe20000010000 */
[----:B---3--:R-:W-:Y:S01]  /*0dc0*/  MOV R110, R158 ;  /* 0x0000009e006e7202 */ /* 0x008fe20000000f00 */
[----:B------:R-:W-:Y:S02]  /*0dd0*/  IMAD.MOV.U32 R111, RZ, RZ, R159 ;  /* 0x000000ffff6f7224 */ /* 0x000fe400078e009f */
[--C-:B------:R-:W-:Y:S01]  /*0de0*/  FADD.FTZ R177, R108, -R217.reuse ;  /* 0x800000d96cb17221 */ /* 0x100fe20000010000 */
[----:B------:R-:W-:Y:S01]  /*0df0*/  MOV R108, R160 ;  /* 0x000000a0006c7202 */ /* 0x000fe20000000f00 */
[----:B------:R-:W-:Y:S01]  /*0e00*/  FADD.FTZ R181, R109, -R217 ;  /* 0x800000d96db57221 */ /* 0x000fe20000010000 */
[--C-:B------:R-:W-:Y:S01]  /*0e10*/  SHF.R.U64 R176, R160, 0x10, R161.reuse ;  /* 0x00000010a0b07819 */ /* 0x100fe200000012a1 */
[----:B------:R-:W-:Y:S01]  /*0e20*/  IMAD.MOV.U32 R109, RZ, RZ, R161 ;  /* 0x000000ffff6d7224 */ /* 0x000fe200078e00a1 */
[----:B------:R-:W-:-:S02]  /*0e30*/  PRMT R179, RZ, 0x5410, R110 ;  /* 0x00005410ffb37816 */ /* 0x000fc4000000006e */
[----:B------:R-:W-:Y:S01]  /*0e40*/  PRMT R111, RZ, 0x5410, R111 ;  /* 0x00005410ff6f7816 */ /* 0x000fe2000000006f */
[----:B0-----:R-:W-:Y:S01]  /*0e50*/  FMUL.FTZ R184, R216, R177 ;  /* 0x000000b1d8b87220 */ /* 0x001fe20000410000 */
[----:B------:R-:W-:Y:S02]  /*0e60*/  SHF.R.U64 R160, R158, 0x10, R159 ;  /* 0x000000109ea07819 */ /* 0x000fe4000000129f */
[----:B------:R-:W-:Y:S02]  /*0e70*/  SHF.R.U32.HI R186, RZ, 0x10, R161 ;  /* 0x00000010ffba7819 */ /* 0x000fe400000116a1 */
[----:B------:R-:W-:Y:S01]  /*0e80*/  PRMT R177, RZ, 0x5410, R108 ;  /* 0x00005410ffb17816 */ /* 0x000fe2000000006c */
[----:B------:R-:W-:Y:S01]  /*0e90*/  FMUL.FTZ R110, R60, R179 ;  /* 0x000000b33c6e7220 */ /* 0x000fe20000410000 */
[----:B------:R-:W-:Y:S01]  /*0ea0*/  SHF.R.U32.HI R158, RZ, 0x10, R159 ;  /* 0x00000010ff9e7819 */ /* 0x000fe2000001169f */
[----:B------:R-:W-:Y:S01]  /*0eb0*/  FMUL.FTZ R159, R62, R111 ;  /* 0x0000006f3e9f7220 */ /* 0x000fe20000410000 */
[----:B------:R-:W-:Y:S01]  /*0ec0*/  PRMT R161, RZ, 0x5410, R176 ;  /* 0x00005410ffa17816 */ /* 0x000fe200000000b0 */
[----:B------:R-:W-:Y:S01]  /*0ed0*/  FMUL.FTZ R176, R216, R183 ;  /* 0x000000b7d8b07220 */ /* 0x000fe20000410000 */
[----:B------:R-:W-:-:S02]  /*0ee0*/  PRMT R109, RZ, 0x5410, R109 ;  /* 0x00005410ff6d7816 */ /* 0x000fc4000000006d */
[----:B------:R-:W-:Y:S01]  /*0ef0*/  PRMT R108, RZ, 0x5410, R160 ;  /* 0x00005410ff6c7816 */ /* 0x000fe200000000a0 */
[----:B------:R-:W-:Y:S02]  /*0f00*/  FADD.FTZ R198, R177, R198 ;  /* 0x000000c6b1c67221 */ /* 0x000fe40000010000 */
[-C--:B------:R-:W-:Y:S02]  /*0f10*/  FFMA.FTZ R201, R184, R177.reuse, R201 ;  /* 0x000000b1b8c97223 */ /* 0x080fe400000100c9 */
[----:B------:R-:W-:Y:S02]  /*0f20*/  FFMA.FTZ R177, R80, R177, R110 ;  /* 0x000000b150b17223 */ /* 0x000fe4000001006e */
[----:B------:R-:W-:Y:S02]  /*0f30*/  FMUL.FTZ R182, R216, R181 ;  /* 0x000000b5d8b67220 */ /* 0x000fe40000410000 */
[----:B------:R-:W-:Y:S02]  /*0f40*/  FADD.FTZ R190, R109, R190 ;  /* 0x000000be6dbe7221 */ /* 0x000fe40000010000 */
[----:B------:R-:W-:-:S02]  /*0f50*/  FFMA.FTZ R191, R176, R109, R191 ;  /* 0x0000006db0bf7223 */ /* 0x000fc400000100bf */
[----:B------:R-:W-:Y:S01]  /*0f60*/  FFMA.FTZ R159, R82, R109, R159 ;  /* 0x0000006d529f7223 */ /* 0x000fe2000001009f */
[----:B------:R-:W-:Y:S01]  /*0f70*/  PRMT R109, RZ, 0x5410, R158 ;  /* 0x00005410ff6d7816 */ /* 0x000fe2000000009e */
[----:B------:R-:W-:Y:S01]  /*0f80*/  FMUL.FTZ R110, R61, R108 ;  /* 0x0000006c3d6e7220 */ /* 0x000fe20000410000 */
        /* <DEDUP_REMOVED lines=8> */
[----:B------:R-:W-:Y:S01]  /*1010*/  FFMA.FTZ R158, R83, R158, R110 ;  /* 0x0000009e539e7223 */ /* 0x000fe2000001006e */
[----:B------:R-:W-:Y:S01]  /*1020*/  MOV R110, R162 ;  /* 0x000000a2006e7202 */ /* 0x000fe20000000f00 */
[----:B------:R-:W-:Y:S02]  /*1030*/  FADD.FTZ R192, R108, R192 ;  /* 0x000000c06cc07221 */ /* 0x000fe40000010000 */
[----:B------:R-:W-:Y:S01]  /*1040*/  FFMA.FTZ R193, R182, R108, R193 ;  /* 0x0000006cb6c17223 */ /* 0x000fe200000100c1 */
[----:B------:R-:W-:Y:S01]  /*1050*/  MOV R108, R164 ;  /* 0x000000a4006c7202 */ /* 0x000fe20000000f00 */
[----:B------:R-:W-:-:S02]  /*1060*/  FADD.FTZ R196, R179, R196 ;  /* 0x000000c4b3c47221 */ /* 0x000fc40000010000 */
[----:B------:R-:W-:Y:S02]  /*1070*/  FFMA.FTZ R197, R184, R179, R197 ;  /* 0x000000b3b8c57223 */ /* 0x000fe400000100c5 */
[C---:B------:R-:W-:Y:S01]  /*1080*/  FADD.FTZ R181, -R217.reuse, R113 ;  /* 0x00000071d9b57221 */ /* 0x040fe20000010100 */
[----:B------:R-:W-:Y:S01]  /*1090*/  PRMT R113, RZ, 0x5410, R110 ;  /* 0x00005410ff717816 */ /* 0x000fe2000000006e */
[C---:B------:R-:W-:Y:S02]  /*10a0*/  FADD.FTZ R179, -R217.reuse, R112 ;  /* 0x00000070d9b37221 */ /* 0x040fe40000010100 */
[----:B------:R-:W-:Y:S01]  /*10b0*/  FADD.FTZ R183, -R217, R114 ;  /* 0x00000072d9b77221 */ /* 0x000fe20000010100 */
[----:B------:R-:W-:Y:S01]  /*10c0*/  SHF.R.U64 R114, R162, 0x10, R163 ;  /* 0x00000010a2727819 */ /* 0x000fe200000012a3 */
[----:B------:R-:W-:Y:S01]  /*10d0*/  FADD.FTZ R150, R109, R150 ;  /* 0x000000966d967221 */ /* 0x000fe20000010000 */
[----:B------:R-:W-:Y:S01]  /*10e0*/  SHF.R.U64 R164, R164, 0x10, R165 ;  /* 0x00000010a4a47819 */ /* 0x000fe200000012a5 */
[----:B------:R-:W-:Y:S01]  /*10f0*/  FFMA.FTZ R151, R160, R109, R151 ;  /* 0x0000006da0977223 */ /* 0x000fe20000010097 */
[--C-:B------:R-:W-:Y:S01]  /*1100*/  SHF.R.U32.HI R185, RZ, 0x10, R165.reuse ;  /* 0x00000010ffb97819 */ /* 0x100fe200000116a5 */
[----:B------:R-:W-:Y:S01]  /*1110*/  IMAD.MOV.U32 R109, RZ, RZ, R165 ;  /* 0x000000ffff6d7224 */ /* 0x000fe200078e00a5 */
[----:B------:R-:W-:Y:S01]  /*1120*/  PRMT R165, RZ, 0x5410, R108 ;  /* 0x00005410ffa57816 */ /* 0x000fe2000000006c */
[----:B------:R-:W-:Y:S01]  /*1130*/  FADD.FTZ R154, R111, R154 ;  /* 0x0000009a6f9a7221 */ /* 0x000fe20000010000 */
[----:B------:R-:W-:Y:S01]  /*1140*/  PRMT R108, RZ, 0x5410, R114 ;  /* 0x00005410ff6c7816 */ /* 0x000fe20000000072 */
[----:B------:R-:W-:-:S02]  /*1150*/  FFMA.FTZ R155, R176, R111, R155 ;  /* 0x0000006fb09b7223 */ /* 0x000fc4000001009b */
[----:B------:R-:W-:Y:S02]  /*1160*/  FMUL.FTZ R188, R216, R179 ;  /* 0x000000b3d8bc7220 */ /* 0x000fe40000410000 */
[----:B------:R-:W-:Y:S02]  /*1170*/  IMAD.MOV.U32 R111, RZ, RZ, R163 ;  /* 0x000000ffff6f7224 */ /* 0x000fe400078e00a3 */
[----:B------:R-:W-:Y:S02]  /*1180*/  FMUL.FTZ R110, R56, R113 ;  /* 0x00000071386e7220 */ /* 0x000fe40000410000 */
[----:B------:R-:W-:Y:S01]  /*1190*/  FMUL.FTZ R228, R216, R181 ;  /* 0x000000b5d8e47220 */ /* 0x000fe20000410000 */
[----:B------:R-:W-:Y:S01]  /*11a0*/  PRMT R181, RZ, 0x5410, R164 ;  /* 0x00005410ffb57816 */ /* 0x000fe200000000a4 */
[----:B------:R-:W-:Y:S02]  /*11b0*/  FADD.FTZ R148, R165, R148 ;  /* 0x00000094a5947221 */ /* 0x000fe40000010000 */
[-C--:B------:R-:W-:Y:S01]  /*11c0*/  FFMA.FTZ R149, R188, R165.reuse, R149 ;  /* 0x000000a5bc957223 */ /* 0x080fe20000010095 */
[----:B------:R-:W-:Y:S01]  /*11d0*/  PRMT R111, RZ, 0x5410, R111 ;  /* 0x00005410ff6f7816 */ /* 0x000fe2000000006f */
[----:B------:R-:W-:Y:S01]  /*11e0*/  FFMA.FTZ R165, R76, R165, R110 ;  /* 0x000000a54ca57223 */ /* 0x000fe2000001006e */
[----:B------:R-:W-:Y:S01]  /*11f0*/  SHF.R.U32.HI R112, RZ, 0x10, R163 ;  /* 0x00000010ff707819 */ /* 0x000fe200000116a3 */
[----:B------:R-:W-:-:S02]  /*1200*/  FMUL.FTZ R110, R57, R108 ;  /* 0x0000006c396e7220 */ /* 0x000fc40000410000 */
[----:B------:R-:W-:Y:S01]  /*1210*/  FADD.FTZ R115, -R217, R115 ;  /* 0x00000073d9737221 */ /* 0x000fe20000010100 */
        /* <DEDUP_REMOVED lines=8> */
[----:B------:R-:W-:Y:S02]  /*12a0*/  FADD.FTZ R140, R109, R140 ;  /* 0x0000008c6d8c7221 */ /* 0x000fe40000010000 */
[-C--:B------:R-:W-:Y:S02]  /*12b0*/  FFMA.FTZ R141, R186, R109.reuse, R141 ;  /* 0x0000006dba8d7223 */ /* 0x080fe4000001008d */
[----:B------:R-:W-:Y:S02]  /*12c0*/  FFMA.FTZ R164, R78, R109, R164 ;  /* 0x0000006d4ea47223 */ /* 0x000fe400000100a4 */
[----:B------:R-:W-:Y:S02]  /*12d0*/  FMUL.FTZ R109, R59, R110 ;  /* 0x0000006e3b6d7220 */ /* 0x000fe40000410000 */
[----:B------:R-:W-:-:S02]  /*12e0*/  FADD.FTZ R23, R110, R23 ;  /* 0x000000176e177221 */ /* 0x000fc40000010000 */
[----:B------:R-:W-:Y:S01]  /*12f0*/  FFMA.FTZ R135, R163, R110, R135 ;  /* 0x0000006ea3877223 */ /* 0x000fe20000010087 */
[----:B------:R-:W-:Y:S02]  /*1300*/  MOV R110, R166 ;  /* 0x000000a6006e7202 */ /* 0x000fe40000000f00 */
[----:B------:R-:W-:Y:S01]  /*1310*/  PRMT R162, RZ, 0x5410, R185 ;  /* 0x00005410ffa27816 */ /* 0x000fe200000000b9 */
[----:B------:R-:W-:Y:S01]  /*1320*/  FADD.FTZ R146, R113, R146 ;  /* 0x0000009271927221 */ /* 0x000fe20000010000 */
[----:B------:R-:W-:Y:S01]  /*1330*/  PRMT R110, RZ, 0x5410, R110 ;  /* 0x00005410ff6e7816 */ /* 0x000fe2000000006e */
[----:B------:R-:W-:Y:S02]  /*1340*/  FFMA.FTZ R147, R188, R113, R147 ;  /* 0x00000071bc937223 */ /* 0x000fe40000010093 */
[----:B------:R-:W-:Y:S02]  /*1350*/  FADD.FTZ R142, R108, R142 ;  /* 0x0000008e6c8e7221 */ /* 0x000fe40000010000 */
[----:B------:R-:W-:Y:S01]  /*1360*/  FFMA.FTZ R143, R228, R108, R143 ;  /* 0x0000006ce48f7223 */ /* 0x000fe2000001008f */
[----:B------:R-:W-:Y:S01]  /*1370*/  MOV R108, R168 ;  /* 0x000000a8006c7202 */ /* 0x000fe20000000f00 */
[----:B------:R-:W-:-:S02]  /*1380*/  FADD.FTZ R137, R111, R137 ;  /* 0x000000896f897221 */ /* 0x000fc40000010000 */
[----:B------:R-:W-:Y:S02]  /*1390*/  FFMA.FTZ R139, R186, R111, R139 ;  /* 0x0000006fba8b7223 */ /* 0x000fe4000001008b */
[----:B------:R-:W-:Y:S02]  /*13a0*/  FADD.FTZ R113, -R217, R116 ;  /* 0x00000074d9717221 */ /* 0x000fe40000010100 */
[----:B------:R-:W-:Y:S02]  /*13b0*/  IMAD.MOV.U32 R111, RZ, RZ, R167 ;  /* 0x000000ffff6f7224 */ /* 0x000fe400078e00a7 */
[----:B------:R-:W-:Y:S02]  /*13c0*/  FADD.FTZ R136, R162, R136 ;  /* 0x00000088a2887221 */ /* 0x000fe40000010000 */
[-C--:B------:R-:W-:Y:S01]  /*13d0*/  FFMA.FTZ R138, R163, R162.reuse, R138 ;  /* 0x000000a2a38a7223 */ /* 0x080fe2000001008a */
[----:B------:R-:W-:Y:S01]  /*13e0*/  PRMT R108, RZ, 0x5410, R108 ;  /* 0x00005410ff6c7816 */ /* 0x000fe2000000006c */
[----:B------:R-:W-:Y:S01]  /*13f0*/  FFMA.FTZ R162, R79, R162, R109 ;  /* 0x000000a24fa27223 */ /* 0x000fe2000001006d */
[----:B------:R-:W-:Y:S01]  /*1400*/  PRMT R111, RZ, 0x5410, R111 ;  /* 0x00005410ff6f7816 */ /* 0x000fe2000000006f */
[----:B------:R-:W-:-:S02]  /*1410*/  IMAD.MOV.U32 R109, RZ, RZ, R169 ;  /* 0x000000ffff6d7224 */ /* 0x000fc400078e00a9 */
[----:B------:R-:W-:Y:S01]  /*1420*/  FMUL.FTZ R230, R216, R113 ;  /* 0x00000071d8e67220 */ /* 0x000fe20000410000 */
[----:B------:R-:W-:Y:S01]  /*1430*/  SHF.R.U64 R112, R166, 0x10, R167 ;  /* 0x00000010a6707819 */ /* 0x000fe200000012a7 */
[----:B------:R-:W-:Y:S02]  /*1440*/  FMUL.FTZ R113, R52, R110 ;  /* 0x0000006e34717220 */ /* 0x000fe40000410000 */
[C---:B------:R-:W-:Y:S01]  /*1450*/  FADD.FTZ R115, -R217.reuse, R118 ;  /* 0x00000076d9737221 */ /* 0x040fe20000010100 */
[----:B------:R-:W-:Y:S01]  /*1460*/  SHF.R.U64 R183, R168, 0x10, R169 ;  /* 0x00000010a8b77819 */ /* 0x000fe200000012a9 */
[----:B------:R-:W-:Y:S01]  /*1470*/  FADD.FTZ R117, -R217, R117 ;  /* 0x00000075d9757221 */ /* 0x000fe20000010100 */
[----:B------:R-:W-:Y:S01]  /*1480*/  PRMT R109, RZ, 0x5410, R109 ;  /* 0x00005410ff6d7816 */ /* 0x000fe2000000006d */
[----:B------:R-:W-:Y:S02]  /*1490*/  FADD.FTZ R39, R108, R39 ;  /* 0x000000276c277221 */ /* 0x000fe40000010000 */
[----:B------:R-:W-:-:S02]  /*14a0*/  FFMA.FTZ R31, R230, R108, R31 ;  /* 0x0000006ce61f7223 */ /* 0x000fc4000001001f */
[----:B------:R-:W-:Y:S01]  /*14b0*/  FFMA.FTZ R168, R72, R108, R113 ;  /* 0x0000006c48a87223 */ /* 0x000fe20000010071 */
[----:B------:R-:W-:Y:S01]  /*14c0*/  PRMT R108, RZ, 0x5410, R112 ;  /* 0x00005410ff6c7816 */ /* 0x000fe20000000070 */
[----:B------:R-:W-:Y:S01]  /*14d0*/  FMUL.FTZ R232, R216, R115 ;  /* 0x00000073d8e87220 */ /* 0x000fe20000410000 */
[----:B------:R-:W-:Y:S01]  /*14e0*/  SHF.R.U32.HI R114, RZ, 0x10, R167 ;  /* 0x00000010ff727819 */ /* 0x000fe200000116a7 */
[----:B------:R-:W-:Y:S01]  /*14f0*/  FMUL.FTZ R189, R54, R111 ;  /* 0x0000006f36bd7220 */ /* 0x000fe20000410000 */
[----:B------:R-:W-:Y:S01]  /*1500*/  PRMT R183, RZ, 0x5410, R183 ;  /* 0x00005410ffb77816 */ /* 0x000fe200000000b7 */
[----:B------:R-:W-:Y:S01]  /*1510*/  FMUL.FTZ R187, R216, R117 ;  /* 0x00000075d8bb7220 */ /* 0x000fe20000410000 */
[----:B------:R-:W-:Y:S01]  /*1520*/  SHF.R.U32.HI R236, RZ, 0x10, R169 ;  /* 0x00000010ffec7819 */ /* 0x000fe200000116a9 */
[----:B------:R-:W-:Y:S02]  /*1530*/  FADD.FTZ R41, R109, R41 ;  /* 0x000000296d297221 */ /* 0x000fe40000010000 */
[----:B------:R-:W-:-:S02]  /*1540*/  FFMA.FTZ R29, R232, R109, R29 ;  /* 0x0000006de81d7223 */ /* 0x000fc4000001001d */
[----:B------:R-:W-:Y:S01]  /*1550*/  FFMA.FTZ R189, R74, R109, R189 ;  /* 0x0000006d4abd7223 */ /* 0x000fe200000100bd */
[----:B------:R-:W-:Y:S01]  /*1560*/  PRMT R109, RZ, 0x5410, R114 ;  /* 0x00005410ff6d7816 */ /* 0x000fe20000000072 */
[----:B------:R-:W-:Y:S02]  /*1570*/  FADD.FTZ R119, -R217, R119 ;  /* 0x00000077d9777221 */ /* 0x000fe40000010100 */
[-C--:B------:R-:W-:Y:S02]  /*1580*/  FMUL.FTZ R112, R53, R108.reuse ;  /* 0x0000006c35707220 */ /* 0x080fe40000410000 */
[----:B------:R-:W-:Y:S02]  /*1590*/  FADD.FTZ R21, R108, R21 ;  /* 0x000000156c157221 */ /* 0x000fe40000010000 */
[----:B------:R-:W-:Y:S01]  /*15a0*/  FFMA.FTZ R12, R187, R108, R12 ;  /* 0x0000006cbb0c7223 */ /* 0x000fe2000001000c */
[----:B------:R-:W-:Y:S01]  /*15b0*/  MOV R108, R172 ;  /* 0x000000ac006c7202 */ /* 0x000fe20000000f00 */
[----:B------:R-:W-:Y:S01]  /*15c0*/  FADD.FTZ R113, -R217, R120 ;  /* 0x00000078d9717221 */ /* 0x000fe20000010100 */
[----:B------:R-:W-:Y:S01]  /*15d0*/  PRMT R236, RZ, 0x5410, R236 ;  /* 0x00005410ffec7816 */ /* 0x000fe200000000ec */
[----:B------:R-:W-:Y:S01]  /*15e0*/  FADD.FTZ R40, R183, R40 ;  /* 0x00000028b7287221 */ /* 0x000fe20000010000 */
[----:B------:R-:W-:Y:S01]  /*15f0*/  SHF.R.U64 R114, R170, 0x10, R171 ;  /* 0x00000010aa727819 */ /* 0x000fe200000012ab */
[----:B------:R-:W-:-:S02]  /*1600*/  FFMA.FTZ R32, R187, R183, R32 ;  /* 0x000000b7bb207223 */ /* 0x000fc40000010020 */
[----:B------:R-:W-:Y:S02]  /*1610*/  FFMA.FTZ R183, R73, R183, R112 ;  /* 0x000000b749b77223 */ /* 0x000fe40000010070 */
[----:B------:R-:W-:Y:S01]  /*1620*/  FMUL.FTZ R169, R216, R119 ;  /* 0x00000077d8a97220 */ /* 0x000fe20000410000 */
[----:B------:R-:W-:Y:S01]  /*1630*/  SHF.R.U64 R116, R172, 0x10, R173 ;  /* 0x00000010ac747819 */ /* 0x000fe200000012ad */
[----:B------:R-:W-:Y:S02]  /*1640*/  FMUL.FTZ R112, R55, R109 ;  /* 0x0000006d37707220 */ /* 0x000fe40000410000 */
[----:B------:R-:W-:Y:S01]  /*1650*/  FMUL.FTZ R222, R216, R113 ;  /* 0x00000071d8de7220 */ /* 0x000fe20000410000 */
[----:B------:R-:W-:Y:S01]  /*1660*/  PRMT R113, RZ, 0x5410, R108 ;  /* 0x00005410ff717816 */ /* 0x000fe2000000006c */
[----:B------:R-:W-:Y:S01]  /*1670*/  FADD.FTZ R43, R110, R43 ;  /* 0x0000002b6e2b7221 */ /* 0x000fe20000010000 */
[----:B------:R-:W-:Y:S01]  /*1680*/  PRMT R108, RZ, 0x5410, R114 ;  /* 0x00005410ff6c7816 */ /* 0x000fe20000000072 */
[----:B------:R-:W-:Y:S01]  /*1690*/  FFMA.FTZ R11, R230, R110, R11 ;  /* 0x0000006ee60b7223 */ /* 0x000fe2000001000b */
[----:B------:R-:W-:Y:S01]  /*16a0*/  MOV R110, R170 ;  /* 0x000000aa006e7202 */ /* 0x000fe20000000f00 */
[----:B------:R-:W-:-:S02]  /*16b0*/  FADD.FTZ R22, R111, R22 ;  /* 0x000000166f167221 */ /* 0x000fc40000010000 */
[----:B------:R-:W-:Y:S02]  /*16c0*/  FFMA.FTZ R9, R232, R111, R9 ;  /* 0x0000006fe8097223 */ /* 0x000fe40000010009 */
[----:B------:R-:W-:Y:S02]  /*16d0*/  FADD.FTZ R121, -R217, R121 ;  /* 0x00000079d9797221 */ /* 0x000fe40000010100 */
[--C-:B------:R-:W-:Y:S02]  /*16e0*/  IMAD.MOV.U32 R111, RZ, RZ, R171.reuse ;  /* 0x000000ffff6f7224 */ /* 0x100fe400078e00ab */
[----:B------:R-:W-:Y:S02]  /*16f0*/  FADD.FTZ R42, R236, R42 ;  /* 0x0000002aec2a7221 */ /* 0x000fe40000010000 */
[-C--:B------:R-:W-:Y:S01]  /*1700*/  FFMA.FTZ R30, R169, R236.reuse, R30 ;  /* 0x000000eca91e7223 */ /* 0x080fe2000001001e */
[----:B------:R-:W-:Y:S01]  /*1710*/  PRMT R170, RZ, 0x5410, R116 ;  /* 0x00005410ffaa7816 */ /* 0x000fe20000000074 */
[----:B------:R-:W-:Y:S01]  /*1720*/  FFMA.FTZ R236, R75, R236, R112 ;  /* 0x000000ec4bec7223 */ /* 0x000fe20000010070 */
[----:B------:R-:W-:Y:S01]  /*1730*/  SHF.R.U32.HI R112, RZ, 0x10, R171 ;  /* 0x00000010ff707819 */ /* 0x000fe200000116ab */
[----:B------:R-:W-:Y:S01]  /*1740*/  FADD.FTZ R20, R109, R20 ;  /* 0x000000146d147221 */ /* 0x000fe20000010000 */
[----:B------:R-:W-:Y:S01]  /*1750*/  PRMT R115, RZ, 0x5410, R110 ;  /* 0x00005410ff737816 */ /* 0x000fe2000000006e */
[----:B------:R-:W-:Y:S01]  /*1760*/  FFMA.FTZ R10, R169, R109, R10 ;  /* 0x0000006da90a7223 */ /* 0x000fe2000001000a */
[----:B------:R-:W-:Y:S01]  /*1770*/  PRMT R111, RZ, 0x5410, R111 ;  /* 0x00005410ff6f7816 */ /* 0x000fe2000000006f */
[----:B------:R-:W-:-:S02]  /*1780*/  IMAD.MOV.U32 R109, RZ, RZ, R173 ;  /* 0x000000ffff6d7224 */ /* 0x000fc400078e00ad */
[----:B------:R-:W-:Y:S02]  /*1790*/  FMUL.FTZ R171, R216, R121 ;  /* 0x00000079d8ab7220 */ /* 0x000fe40000410000 */
[----:B------:R-:W-:Y:S02]  /*17a0*/  FMUL.FTZ R110, R49, R108 ;  /* 0x0000006c316e7220 */ /* 0x000fe40000410000 */
[----:B------:R-:W-:Y:S01]  /*17b0*/  FADD.FTZ R117, -R217, R122 ;  /* 0x0000007ad9757221 */ /* 0x000fe20000010100 */
[----:B------:R-:W-:Y:S01]  /*17c0*/  SHF.R.U32.HI R226, RZ, 0x10, R173 ;  /* 0x00000010ffe27819 */ /* 0x000fe200000116ad */
[----:B------:R-:W-:Y:S01]  /*17d0*/  FADD.FTZ R129, R170, R129 ;  /* 0x00000081aa817221 */ /* 0x000fe20000010000 */
[----:B------:R-:W-:Y:S01]  /*17e0*/  PRMT R109, RZ, 0x5410, R109 ;  /* 0x00005410ff6d7816 */ /* 0x000fe2000000006d */
[-C--:B------:R-:W-:Y:S02]  /*17f0*/  FFMA.FTZ R28, R171, R170.reuse, R28 ;  /* 0x000000aaab1c7223 */ /* 0x080fe4000001001c */
[----:B------:R-:W-:Y:S01]  /*1800*/  FFMA.FTZ R170, R69, R170, R110 ;  /* 0x000000aa45aa7223 */ /* 0x000fe2000001006e */
[----:B------:R-:W-:Y:S01]  /*1810*/  PRMT R110, RZ, 0x5410, R112 ;  /* 0x00005410ff6e7816 */ /* 0x000fe20000000070 */
[----:B------:R-:W-:-:S02]  /*1820*/  FADD.FTZ R123, -R217, R123 ;  /* 0x0000007bd97b7221 */ /* 0x000fc40000010100 */
[----:B------:R-:W-:Y:S02]  /*1830*/  FMUL.FTZ R224, R216, R117 ;  /* 0x00000075d8e07220 */ /* 0x000fe40000410000 */
        /* <DEDUP_REMOVED lines=14> */
[----:B------:R-:W-:Y:S01]  /*1920*/  FADD.FTZ R19, R111, R19 ;  /* 0x000000136f137221 */ /* 0x000fe20000010000 */
[----:B------:R-:W-:Y:S01]  /*1930*/  PRMT R109, RZ, 0x5410, R109 ;  /* 0x00005410ff6d7816 */ /* 0x000fe2000000006d */
[----:B------:R-:W-:-:S02]  /*1940*/  FFMA.FTZ R5, R224, R111, R5 ;  /* 0x0000006fe0057223 */ /* 0x000fc40000010005 */
[C---:B------:R-:W-:Y:S02]  /*1950*/  FADD.FTZ R111, -R217.reuse, R124 ;  /* 0x0000007cd96f7221 */ /* 0x040fe40000010100 */
[----:B------:R-:W-:Y:S01]  /*1960*/  FADD.FTZ R185, -R217, R127 ;  /* 0x0000007fd9b97221 */ /* 0x000fe20000010100 */
[----:B------:R-:W-:Y:S01]  /*1970*/  PRMT R127, RZ, 0x5410, R108 ;  /* 0x00005410ff7f7816 */ /* 0x000fe2000000006c */
[----:B------:R-:W-:Y:S02]  /*1980*/  FMUL.FTZ R166, R48, R115 ;  /* 0x0000007330a67220 */ /* 0x000fe40000410000 */
[----:B------:R-:W-:Y:S02]  /*1990*/  FFMA.FTZ R108, R184, R177, RZ ;  /* 0x000000b1b86c7223 */ /* 0x000fe400000100ff */
[----:B------:R-:W-:Y:S02]  /*19a0*/  FADD.FTZ R114, RZ, R177 ;  /* 0x000000b1ff727221 */ /* 0x000fe40000010000 */
[----:B------:R-:W-:-:S02]  /*19b0*/  FMUL.FTZ R234, R216, R111 ;  /* 0x0000006fd8ea7220 */ /* 0x000fc40000410000 */
[----:B------:R-:W-:Y:S02]  /*19c0*/  FADD.FTZ R128, R113, R128 ;  /* 0x0000008071807221 */ /* 0x000fe40000010000 */
[-C--:B------:R-:W-:Y:S02]  /*19d0*/  FFMA.FTZ R27, R222, R113.reuse, R27 ;  /* 0x00000071de1b7223 */ /* 0x080fe4000001001b */
[----:B------:R-:W-:Y:S01]  /*19e0*/  FFMA.FTZ R166, R68, R113, R166 ;  /* 0x0000007144a67223 */ /* 0x000fe200000100a6 */
[----:B------:R-:W-:Y:S01]  /*19f0*/  SHF.R.U64 R113, R174, 0x10, R175 ;  /* 0x00000010ae717819 */ /* 0x000fe200000012af */
[----:B------:R-:W-:Y:S02]  /*1a00*/  FMUL.FTZ R111, R44, R109 ;  /* 0x0000006d2c6f7220 */ /* 0x000fe40000410000 */
[----:B------:R-:W-:Y:S02]  /*1a10*/  FFMA.FTZ R108, R182, R161, R108 ;  /* 0x000000a1b66c7223 */ /* 0x000fe4000001006c */
[----:B------:R-:W-:Y:S01]  /*1a20*/  FADD.FTZ R114, R161, R114 ;  /* 0x00000072a1727221 */ /* 0x000fe20000010000 */
[--C-:B------:R-:W-:Y:S01]  /*1a30*/  SHF.R.U64 R116, R156, 0x10, R157.reuse ;  /* 0x000000109c747819 */ /* 0x100fe2000000129d */
[----:B------:R-:W-:Y:S01]  /*1a40*/  FADD.FTZ R34, R127, R34 ;  /* 0x000000227f227221 */ /* 0x000fe20000010000 */
[----:B------:R-:W-:Y:S01]  /*1a50*/  SHF.R.U32.HI R119, RZ, 0x10, R157 ;  /* 0x00000010ff777819 */ /* 0x000fe2000001169d */
[----:B------:R-:W-:-:S02]  /*1a60*/  FFMA.FTZ R133, R234, R127, R133 ;  /* 0x0000007fea857223 */ /* 0x000fc40000010085 */
[----:B------:R-:W-:Y:S01]  /*1a70*/  IMAD.MOV.U32 R112, RZ, RZ, R157 ;  /* 0x000000ffff707224 */ /* 0x000fe200078e009d */
[----:B------:R-:W-:Y:S01]  /*1a80*/  PRMT R157, RZ, 0x5410, R113 ;  /* 0x00005410ff9d7816 */ /* 0x000fe20000000071 */
        /* <DEDUP_REMOVED lines=11> */
[----:B------:R-:W-:Y:S02]  /*1b40*/  FADD.FTZ R17, R110, R17 ;  /* 0x000000116e117221 */ /* 0x000fe40000010000 */
[----:B------:R-:W-:Y:S02]  /*1b50*/  FFMA.FTZ R6, R179, R110, R6 ;  /* 0x0000006eb3067223 */ /* 0x000fe40000010006 */
[----:B------:R-:W-:Y:S02]  /*1b60*/  IMAD.MOV.U32 R110, RZ, RZ, R175 ;  /* 0x000000ffff6e7224 */ /* 0x000fe400078e00af */
[----:B------:R-:W-:Y:S02]  /*1b70*/  FFMA.FTZ R111, R163, R162, R111 ;  /* 0x000000a2a36f7223 */ /* 0x000fe4000001006f */
[----:B------:R-:W-:Y:S01]  /*1b80*/  FADD.FTZ R113, R162, R113 ;  /* 0x00000071a2717221 */ /* 0x000fe20000010000 */
[----:B------:R-:W-:Y:S01]  /*1b90*/  PRMT R117, RZ, 0x5410, R110 ;  /* 0x00005410ff757816 */ /* 0x000fe2000000006e */
[----:B------:R-:W-:-:S02]  /*1ba0*/  FFMA.FTZ R108, R230, R168, R111 ;  /* 0x000000a8e66c7223 */ /* 0x000fc4000001006f */
[----:B------:R-:W-:Y:S02]  /*1bb0*/  FADD.FTZ R110, R168, R113 ;  /* 0x00000071a86e7221 */ /* 0x000fe40000010000 */
[----:B------:R-:W-:Y:S02]  /*1bc0*/  FFMA.FTZ R108, R187, R183, R108 ;  /* 0x000000b7bb6c7223 */ /* 0x000fe4000001006c */
[----:B------:R-:W-:Y:S02]  /*1bd0*/  FADD.FTZ R110, R183, R110 ;  /* 0x0000006eb76e7221 */ /* 0x000fe40000010000 */
[----:B------:R-:W-:Y:S02]  /*1be0*/  FADD.FTZ R132, R115, R132 ;  /* 0x0000008473847221 */ /* 0x000fe40000010000 */
[----:B------:R-:W-:Y:S02]  /*1bf0*/  FFMA.FTZ R7, R222, R115, R7 ;  /* 0x00000073de077223 */ /* 0x000fe40000010007 */
[----:B------:R-:W-:-:S02]  /*1c00*/  FADD.FTZ R115, -R217, R126 ;  /* 0x0000007ed9737221 */ /* 0x000fc40000010100 */
[----:B------:R-:W-:Y:S01]  /*1c10*/  FFMA.FTZ R108, R232, R189, R108 ;  /* 0x000000bde86c7223 */ /* 0x000fe2000001006c */
[----:B------:R-:W-:Y:S01]  /*1c20*/  SHF.R.U32.HI R126, RZ, 0x10, R175 ;  /* 0x00000010ff7e7819 */ /* 0x000fe200000116af */
[----:B------:R-:W-:Y:S01]  /*1c30*/  FADD.FTZ R111, R189, R110 ;  /* 0x0000006ebd6f7221 */ /* 0x000fe20000010000 */
[----:B------:R-:W-:Y:S01]  /*1c40*/  PRMT R113, RZ, 0x5410, R119 ;  /* 0x00005410ff717816 */ /* 0x000fe20000000077 */
[----:B------:R-:W-:Y:S02]  /*1c50*/  FADD.FTZ R125, -R217, R125 ;  /* 0x0000007dd97d7221 */ /* 0x000fe40000010100 */
[----:B------:R-:W-:Y:S02]  /*1c60*/  FMUL.FTZ R217, R216, R115 ;  /* 0x00000073d8d97220 */ /* 0x000fe40000410000 */
[----:B------:R-:W-:Y:S01]  /*1c70*/  FFMA.FTZ R115, R169, R236, R108 ;  /* 0x000000eca9737223 */ /* 0x000fe2000001006c */
[----:B------:R-:W-:Y:S01]  /*1c80*/  PRMT R126, RZ, 0x5410, R126 ;  /* 0x00005410ff7e7816 */ /* 0x000fe2000000007e */
[----:B------:R-:W-:-:S02]  /*1c90*/  FADD.FTZ R111, R236, R111 ;  /* 0x0000006fec6f7221 */ /* 0x000fc40000010000 */
        /* <DEDUP_REMOVED lines=8> */
[----:B------:R-:W-:Y:S01]  /*1d20*/  FADD.FTZ R110, R170, R111 ;  /* 0x0000006faa6e7221 */ /* 0x000fe20000010000 */
[----:B------:R-:W-:Y:S01]  /*1d30*/  PRMT R116, RZ, 0x5410, R116 ;  /* 0x00005410ff747816 */ /* 0x000fe20000000074 */
[----:B------:R-:W-:Y:S02]  /*1d40*/  FADD.FTZ R38, R109, R38 ;  /* 0x000000266d267221 */ /* 0x000fe40000010000 */
[----:B------:R-:W-:Y:S02]  /*1d50*/  FFMA.FTZ R3, R234, R109, R3 ;  /* 0x0000006dea037223 */ /* 0x000fe40000010003 */
[----:B------:R-:W-:-:S02]  /*1d60*/  FFMA.FTZ R108, R224, R167, R108 ;  /* 0x000000a7e06c7223 */ /* 0x000fc4000001006c */
[----:B------:R-:W-:Y:S01]  /*1d70*/  FADD.FTZ R109, R167, R110 ;  /* 0x0000006ea76d7221 */ /* 0x000fe20000010000 */
[----:B------:R-:W-:Y:S01]  /*1d80*/  PRMT R112, RZ, 0x5410, R112 ;  /* 0x00005410ff707816 */ /* 0x000fe20000000070 */
[----:B------:R-:W-:Y:S02]  /*1d90*/  FMUL.FTZ R238, R216, R125 ;  /* 0x0000007dd8ee7220 */ /* 0x000fe40000410000 */
[----:B------:R-:W-:Y:S02]  /*1da0*/  FMUL.FTZ R118, R45, R116 ;  /* 0x000000742d767220 */ /* 0x000fe40000410000 */
[----:B------:R-:W-:Y:S02]  /*1db0*/  FFMA.FTZ R111, R179, R226, R108 ;  /* 0x000000e2b36f7223 */ /* 0x000fe4000001006c */
[----:B------:R-:W-:Y:S01]  /*1dc0*/  FADD.FTZ R108, R226, R109 ;  /* 0x0000006de26c7221 */ /* 0x000fe20000010000 */
[----:B------:R-:W-:Y:S01]  /*1dd0*/  LOP3.LUT P2, RZ, R205, 0xff, RZ, 0xc0, !PT ;  /* 0x000000ffcdff7812 */ /* 0x000fe2000784c0ff */
[----:B------:R-:W-:-:S02]  /*1de0*/  FADD.FTZ R35, R157, R35 ;  /* 0x000000239d237221 */ /* 0x000fc40000010000 */
[-C--:B------:R-:W-:Y:S02]  /*1df0*/  FFMA.FTZ R24, R238, R157.reuse, R24 ;  /* 0x0000009dee187223 */ /* 0x080fe40000010018 */
[----:B------:R-:W-:Y:S02]  /*1e00*/  FFMA.FTZ R157, R65, R157, R118 ;  /* 0x0000009d419d7223 */ /* 0x000fe40000010076 */
[----:B------:R-:W-:Y:S02]  /*1e10*/  FFMA.FTZ R109, R234, R127, R111 ;  /* 0x0000007fea6d7223 */ /* 0x000fe4000001006f */
[----:B------:R-:W-:Y:S02]  /*1e20*/  FMUL.FTZ R156, R46, R112 ;  /* 0x000000702e9c7220 */ /* 0x000fe40000410000 */
[----:B------:R-:W-:Y:S01]  /*1e30*/  FADD.FTZ R108, R127, R108 ;  /* 0x0000006c7f6c7221 */ /* 0x000fe20000010000 */
[----:B------:R-:W-:Y:S01]  /*1e40*/  SHF.R.U32.HI R110, RZ, 0x5, R0 ;  /* 0x00000005ff6e7819 */ /* 0x000fe20000011600 */
[----:B------:R-:W-:-:S02]  /*1e50*/  FFMA.FTZ R111, R238, R157, R109 ;  /* 0x0000009dee6f7223 */ /* 0x000fc4000001006d */
        /* <DEDUP_REMOVED lines=14> */
[C---:B------:R-:W-:Y:S02]  /*1f40*/  FFMA.FTZ R2, R217.reuse, R117, R2 ;  /* 0x00000075d9027223 */ /* 0x040fe40000010002 */
[----:B------:R-:W-:Y:S02]  /*1f50*/  FADD.FTZ R16, R112, R16 ;  /* 0x0000001070107221 */ /* 0x000fe40000010000 */
[----:B------:R-:W-:Y:S02]  /*1f60*/  FFMA.FTZ R37, R217, R112, R37 ;  /* 0x00000070d9257223 */ /* 0x000fe40000010025 */
[----:B------:R-:W-:-:S02]  /*1f70*/  FFMA.FTZ R113, R185, R126, R111 ;  /* 0x0000007eb9717223 */ /* 0x000fc4000001006f */
[----:B------:R-:W-:Y:S01]  /*1f80*/  FADD.FTZ R116, R109, R126 ;  /* 0x0000007e6d747221 */ /* 0x000fe20000010000 */
[----:B------:R-:W-:Y:S05]  /*1f90*/  BRA.DIV ~URZ, `(.L_x_1313) ;  /* 0x000021427f007947 */ /* 0x000fea000b800000 */
[----:B------:R0:W1:Y:S02]  /*1fa0*/  SHFL.DOWN PT, R111, R116, 0x10, 0x1f ;  /* 0x0a001f00746f7f89 */ /* 0x00006400000e0000 */
.L_x_1322:
        /* <DEDUP_REMOVED lines=18> */
.L_x_1323:
[----:B------:R-:W-:Y:S01]  /*20d0*/  @!P0 LOP3.LUT R109, R110, 0x7, RZ, 0xc0, !PT ;  /* 0x000000076e6d8812 */ /* 0x000fe200078ec0ff */
[----:B-1----:R-:W-:Y:S01]  /*20e0*/  FADD.FTZ R125, R108, R115 ;  /* 0x000000736c7d7221 */ /* 0x002fe20000010000 */
[----:B------:R-:W-:Y:S01]  /*20f0*/  ULDC.U8 UR6, c[0x0][0x1f0] ;  /* 0x00007c0000067ab9 */ /* 0x000fe20000000000 */
[----:B--2---:R-:W-:Y:S01]  /*2100*/  FADD.FTZ R124, R124, R113 ;  /* 0x000000717c7c7221 */ /* 0x004fe20000010000 */
[----:B------:R-:W-:Y:S02]  /*2110*/  @!P0 IADD3 R173, R172, R109, RZ ;  /* 0x0000006dacad8210 */ /* 0x000fe40007ffe0ff */
[----:B------:R-:W-:Y:S01]  /*2120*/  ISETP.NE.AND P3, PT, RZ, UR6, PT ;  /* 0x00000006ff007c0c */ /* 0x000fe2000bf65270 */
[----:B------:R-:W-:Y:S01]  /*2130*/  WARPSYNC 0xffffffff ;  /* 0xffffffff00007948 */ /* 0x000fe20003800000 */
[----:B------:R-:W-:Y:S01]  /*2140*/  ISETP.NE.U32.AND P2, PT, RZ, c[0x0][0x218], PT ;  /* 0x00008600ff007a0c */ /* 0x000fe20003f45070 */
[----:B------:R-:W-:Y:S04]  /*2150*/  @!P0 STS.64 [R173.X8+0x5000], R124 ;  /* 0x0050007cad008388 */ /* 0x000fe80000008a00 */
[----:B------:R-:W-:Y:S01]  /*2160*/  BAR.SYNC.DEFER_BLOCKING 0x0 ;  /* 0x0000000000007b1d */ /* 0x000fe20000010000 */
[----:B------:R-:W-:-:S02]  /*2170*/  ISETP.NE.AND.EX P2, PT, RZ, c[0x0][0x21c], PT, P2 ;  /* 0x00008700ff007a0c */ /* 0x000fc40003f45320 */
[C---:B-----5:R-:W-:Y:S02]  /*2180*/  LOP3.LUT P0, RZ, R218.reuse, 0xff00, RZ, 0xc0, !PT ;  /* 0x0000ff00daff7812 */ /* 0x060fe4000780c0ff */
        /* <DEDUP_REMOVED lines=63> */
[-C--:B------:R-:W-:Y:S01]  /*2580*/  FFMA.FTZ R159, R230, R108.reuse, R125 ;  /* 0x0000006ce69f7223 */ /* 0x080fe2000001007d */
[----:B------:R-:W-:Y:S01]  /*2590*/  @P1 PRMT R204, R114, 0x7610, R204 ;  /* 0x0000761072cc1816 */ /* 0x000fe200000000cc */
[----:B------:R-:W-:Y:S01]  /*25a0*/  @P2 FADD.FTZ R176, R89, R176 ;  /* 0x000000b059b02221 */ /* 0x000fe20000010000 */
[C---:B------:R-:W-:Y:S01]  /*25b0*/  FSEL R123, R117.reuse, RZ, P5 ;  /* 0x000000ff757b7208 */ /* 0x040fe20002800000 */
        /* <DEDUP_REMOVED lines=32> */
[----:B------:R-:W-:Y:S01]  /*27c0*/  F2F.BF16.F32 R122, R122 ;  /* 0x0000007a007a7304 */ /* 0x000fe20000202000 */
        /* <DEDUP_REMOVED lines=13> */
[----:B------:R-:W0:Y:S01]  /*28a0*/  F2F.BF16.F32 R188, R188 ;  /* 0x000000bc00bc7304 */ /* 0x000e220000202000 */
[----:B------:R-:W-:-:S02]  /*28b0*/  FMUL.FTZ R189, R216, R165 ;  /* 0x000000a5d8bd7220 */ /* 0x000fc40000410000 */
[----:B------:R-:W-:Y:S02]  /*28c0*/  FMUL.FTZ R183, R187, c[0x0][0x1e8] ;  /* 0x00007a00bbb77a20 */ /* 0x000fe40000410000 */
        /* <DEDUP_REMOVED lines=12> */
[----:B------:R-:W-:Y:S01]  /*2990*/  FMUL.FTZ R177, R216, R177 ;  /* 0x000000b1d8b17220 */ /* 0x000fe20000410000 */
[----:B0-----:R-:W-:Y:S01]  /*29a0*/  SHF.L.U32 R188, R188, 0x10, RZ ;  /* 0x00000010bcbc7819 */ /* 0x001fe200000006ff */
[----:B------:R-:W-:-:S02]  /*29b0*/  FMUL.FTZ R172, R182, c[0x0][0x1e8] ;  /* 0x00007a00b6ac7a20 */ /* 0x000fc40000410000 */
[----:B------:R-:W-:Y:S02]  /*29c0*/  @P2 FADD.FTZ R174, R95, R174 ;  /* 0x000000ae5fae2221 */ /* 0x000fe40000010000 */
[-CC-:B------:R-:W-:Y:S01]  /*29d0*/  FFMA.FTZ R225, R185, R108.reuse, R125.reuse ;  /* 0x0000006cb9e17223 */ /* 0x180fe2000001007d */
[----:B------:R-:W-:Y:S01]  /*29e0*/  FSEL R218, R172, RZ, P5 ;  /* 0x000000ffacda7208 */ /* 0x000fe20002800000 */
[-CC-:B------:R-:W-:Y:S01]  /*29f0*/  FFMA.FTZ R179, R179, R108.reuse, R125.reuse ;  /* 0x0000006cb3b37223 */ /* 0x180fe2000001007d */
[----:B------:R-:W-:Y:S01]  /*2a00*/  LOP3.LUT P5, RZ, R219, 0xff000000, RZ, 0xc0, !PT ;  /* 0xff000000dbff7812 */ /* 0x000fe200078ac0ff */
[----:B------:R-:W-:Y:S02]  /*2a10*/  FFMA.FTZ R163, R222, R108, R125 ;  /* 0x0000006cdea37223 */ /* 0x000fe4000001007d */
[----:B------:R-:W-:Y:S01]  /*2a20*/  FADD.FTZ R185, R157, -R238 ;  /* 0x800000ee9db97221 */ /* 0x000fe20000010000 */
        /* <DEDUP_REMOVED lines=8> */
[----:B------:R-:W-:Y:S02]  /*2ab0*/  FADD.FTZ R179, R226, -R179 ;  /* 0x800000b3e2b37221 */ /* 0x000fe40000010000 */
[----:B------:R-:W-:Y:S01]  /*2ac0*/  FADD.FTZ R163, R166, -R163 ;  /* 0x800000a3a6a37221 */ /* 0x000fe20000010000 */
[----:B------:R-:W-:Y:S01]  /*2ad0*/  FSEL R161, R171, RZ, P5 ;  /* 0x000000ffaba17208 */ /* 0x000fe20002800000 */
[----:B------:R-:W-:Y:S01]  /*2ae0*/  FMUL.FTZ R162, R216, R185 ;  /* 0x000000b9d8a27220 */ /* 0x000fe20000410000 */
[----:B------:R-:W-:Y:S01]  /*2af0*/  FSEL R185, R160, RZ, P3 ;  /* 0x000000ffa0b97208 */ /* 0x000fe20001800000 */
[----:B------:R-:W-:Y:S01]  /*2b00*/  FFMA.FTZ R217, R217, R108, R125 ;  /* 0x0000006cd9d97223 */ /* 0x000fe2000001007d */
[----:B------:R-:W-:Y:S01]  /*2b10*/  ISETP.NE.U32.AND P3, PT, RZ, c[0x0][0x258], PT ;  /* 0x00009600ff007a0c */ /* 0x000fe20003f65070 */
[----:B------:R-:W-:Y:S01]  /*2b20*/  FMUL.FTZ R169, R177, c[0x0][0x1e8] ;  /* 0x00007a00b1a97a20 */ /* 0x000fe20000410000 */
[----:B------:R-:W-:Y:S01]  /*2b30*/  LOP3.LUT P5, RZ, R180, 0xff, RZ, 0xc0, !PT ;  /* 0x000000ffb4ff7812 */ /* 0x000fe200078ac0ff */
[----:B------:R-:W-:Y:S01]  /*2b40*/  @P2 FADD.FTZ R168, R97, R168 ;  /* 0x000000a861a82221 */ /* 0x000fe20000010000 */
[----:B------:R-:W-:Y:S01]  /*2b50*/  ISETP.NE.AND.EX P3, PT, RZ, c[0x0][0x25c], PT, P3 ;  /* 0x00009700ff007a0c */ /* 0x000fe20003f65330 */
[C---:B------:R-:W-:Y:S01]  /*2b60*/  FMUL.FTZ R165, R216.reuse, R163 ;  /* 0x000000a3d8a57220 */ /* 0x040fe20000410000 */
[----:B------:R-:W-:Y:S01]  /*2b70*/  FSEL R219, R169, RZ, P6 ;  /* 0x000000ffa9db7208 */ /* 0x000fe20003000000 */
[----:B------:R-:W-:Y:S01]  /*2b80*/  FMUL.FTZ R166, R216, R179 ;  /* 0x000000b3d8a67220 */ /* 0x000fe20000410000 */
[----:B------:R-:W-:Y:S01]  /*2b90*/  LOP3.LUT P6, RZ, R180, 0xff00, RZ, 0xc0, !PT ;  /* 0x0000ff00b4ff7812 */ /* 0x000fe200078cc0ff */
[----:B------:R-:W-:Y:S01]  /*2ba0*/  FADD.FTZ R223, R156, -R217 ;  /* 0x800000d99cdf7221 */ /* 0x000fe20000010000 */
[----:B------:R-:W-:Y:S01]  /*2bb0*/  F2F.BF16.F32 R121, R121 ;  /* 0x0000007900797304 */ /* 0x000fe20000202000 */
[----:B------:R-:W-:-:S02]  /*2bc0*/  FMUL.FTZ R158, R168, c[0x0][0x1e8] ;  /* 0x00007a00a89e7a20 */ /* 0x000fc40000410000 */
[----:B------:R-:W-:Y:S01]  /*2bd0*/  FFMA.FTZ R234, R234, R108, R125 ;  /* 0x0000006ceaea7223 */ /* 0x000fe2000001007d */
[----:B------:R-:W-:Y:S01]  /*2be0*/  SEL R108, R109, R104, P3 ;  /* 0x000000686d6c7207 */ /* 0x000fe20001800000 */
[----:B------:R-:W-:Y:S01]  /*2bf0*/  @P2 FADD.FTZ R165, R96, R165 ;  /* 0x000000a560a52221 */ /* 0x000fe20000010000 */
[----:B------:R-:W-:Y:S01]  /*2c00*/  SEL R109, R110, R105, P3 ;  /* 0x000000696e6d7207 */ /* 0x000fe20001800000 */
[----:B------:R-:W-:Y:S01]  /*2c10*/  @P2 FADD.FTZ R166, R99, R166 ;  /* 0x000000a663a62221 */ /* 0x000fe20000010000 */
[----:B------:R0:W1:Y:S01]  /*2c20*/  F2F.BF16.F32 R217, R161 ;  /* 0x000000a100d97304 */ /* 0x0000620000202000 */
[----:B------:R-:W-:Y:S01]  /*2c30*/  FSEL R220, R158, RZ, P6 ;  /* 0x000000ff9edc7208 */ /* 0x000fe20003000000 */
[----:B------:R-:W-:Y:S01]  /*2c40*/  FADD.FTZ R157, R127, -R234 ;  /* 0x800000ea7f9d7221 */ /* 0x000fe20000010000 */
[----:B------:R-:W-:Y:S01]  /*2c50*/  SEL R110, R111, R106, P3 ;  /* 0x0000006a6f6e7207 */ /* 0x000fe20001800000 */
[----:B------:R-:W-:Y:S01]  /*2c60*/  FMUL.FTZ R163, R165, c[0x0][0x1e8] ;  /* 0x00007a00a5a37a20 */ /* 0x000fe20000410000 */
[----:B------:R-:W-:Y:S01]  /*2c70*/  LOP3.LUT P6, RZ, R180, 0xff000000, RZ, 0xc0, !PT ;  /* 0xff000000b4ff7812 */ /* 0x000fe200078cc0ff */
[----:B------:R-:W-:Y:S01]  /*2c80*/  FMUL.FTZ R164, R166, c[0x0][0x1e8] ;  /* 0x00007a00a6a47a20 */ /* 0x000fe20000410000 */
[----:B------:R-:W-:Y:S01]  /*2c90*/  SEL R111, R120, R107, P3 ;  /* 0x0000006b786f7207 */ /* 0x000fe20001800000 */
[----:B------:R-:W-:Y:S01]  /*2ca0*/  FADD.FTZ R225, R126, -R225 ;  /* 0x800000e17ee17221 */ /* 0x000fe20000010000 */
[----:B------:R2:W-:Y:S01]  /*2cb0*/  F2F.BF16.F32 R125, R159 ;  /* 0x0000009f007d7304 */ /* 0x0005e20000202000 */
[----:B0-----:R-:W-:Y:S01]  /*2cc0*/  FMUL.FTZ R161, R216, R223 ;  /* 0x000000dfd8a17220 */ /* 0x001fe20000410000 */
[----:B------:R-:W-:Y:S01]  /*2cd0*/  FSEL R179, R163, RZ, P5 ;  /* 0x000000ffa3b37208 */ /* 0x000fe20002800000 */
[----:B------:R-:W-:Y:S01]  /*2ce0*/  @P2 FADD.FTZ R162, R101, R162 ;  /* 0x000000a265a22221 */ /* 0x000fe20000010000 */
[----:B------:R-:W-:Y:S01]  /*2cf0*/  FSEL R156, R164, RZ, P6 ;  /* 0x000000ffa49c7208 */ /* 0x000fe20003000000 */
[----:B------:R-:W-:Y:S01]  /*2d00*/  @P2 FADD.FTZ R161, R102, R161 ;  /* 0x000000a166a12221 */ /* 0x000fe20000010000 */
[----:B------:R-:W-:Y:S01]  /*2d10*/  LOP3.LUT P5, RZ, R178, 0xff00, RZ, 0xc0, !PT ;  /* 0x0000ff00b2ff7812 */ /* 0x000fe200078ac0ff */
[----:B------:R-:W-:Y:S01]  /*2d20*/  FMUL.FTZ R126, R162, c[0x0][0x1e8] ;  /* 0x00007a00a27e7a20 */ /* 0x000fe20000410000 */
[----:B------:R-:W-:Y:S01]  /*2d30*/  LOP3.LUT P6, RZ, R178, 0xff0000, RZ, 0xc0, !PT ;  /* 0x00ff0000b2ff7812 */ /* 0x000fe200078cc0ff */
[C---:B--2---:R-:W-:Y:S01]  /*2d40*/  FMUL.FTZ R159, R216.reuse, R157 ;  /* 0x0000009dd89f7220 */ /* 0x044fe20000410000 */
[----:B------:R0:W-:Y:S01]  /*2d50*/  @P0 STG.E.128 [R112.64], R108 ;  /* 0x0000006c70000986 */ /* 0x0001e2000c101d04 */
[----:B------:R-:W-:Y:S01]  /*2d60*/  FMUL.FTZ R127, R161, c[0x0][0x1e8] ;  /* 0x00007a00a17f7a20 */ /* 0x000fe20000410000 */
[----:B------:R2:W-:Y:S01]  /*2d70*/  F2F.BF16.F32 R180, R220 ;  /* 0x000000dc00b47304 */ /* 0x0005e20000202000 */
[----:B------:R-:W-:-:S02]  /*2d80*/  FMUL.FTZ R216, R216, R225 ;  /* 0x000000e1d8d87220 */ /* 0x000fc40000410000 */
[----:B------:R-:W-:Y:S01]  /*2d90*/  IMAD.U32 R122, R122, 0x10000, RZ ;  /* 0x000100007a7a7824 */ /* 0x000fe200078e00ff */
[----:B------:R-:W-:Y:S01]  /*2da0*/  FSEL R222, R127, RZ, P6 ;  /* 0x000000ff7fde7208 */ /* 0x000fe20003000000 */
[----:B------:R-:W-:Y:S01]  /*2db0*/  @P2 FADD.FTZ R216, R103, R216 ;  /* 0x000000d867d82221 */ /* 0x000fe20000010000 */
[----:B------:R-:W-:Y:S01]  /*2dc0*/  LOP3.LUT P6, RZ, R178, 0xff000000, RZ, 0xc0, !PT ;  /* 0xff000000b2ff7812 */ /* 0x000fe200078cc0ff */
[----:B------:R-:W-:Y:S01]  /*2dd0*/  @P2 FADD.FTZ R159, R100, R159 ;  /* 0x0000009f649f2221 */ /* 0x000fe20000010000 */
[----:B------:R3:W4:Y:S01]  /*2de0*/  F2F.BF16.F32 R120, R156 ;  /* 0x0000009c00787304 */ /* 0x0007220000202000 */
[----:B--2---:R-:W-:Y:S01]  /*2df0*/  FSEL R220, R126, RZ, P5 ;  /* 0x000000ff7edc7208 */ /* 0x004fe20002800000 */
[----:B-1----:R-:W-:Y:S01]  /*2e00*/  IMAD.U32 R217, R217, 0x10000, RZ ;  /* 0x00010000d9d97824 */ /* 0x002fe200078e00ff */
[----:B------:R-:W-:Y:S01]  /*2e10*/  LOP3.LUT P5, RZ, R178, 0xff, RZ, 0xc0, !PT ;  /* 0x000000ffb2ff7812 */ /* 0x000fe200078ac0ff */
[----:B------:R-:W-:Y:S01]  /*2e20*/  FMUL.FTZ R157, R159, c[0x0][0x1e8] ;  /* 0x00007a009f9d7a20 */ /* 0x000fe20000410000 */
[----:B------:R-:W-:-:S02]  /*2e30*/  SHF.L.U32 R178, R215, 0x3, RZ ;  /* 0x00000003d7b27819 */ /* 0x000fc400000006ff */
[----:B------:R-:W-:Y:S01]  /*2e40*/  SHF.R.U32.HI R215, RZ, 0x1d, R215 ;  /* 0x0000001dffd77819 */ /* 0x000fe200000116d7 */
[----:B0-----:R-:W-:Y:S01]  /*2e50*/  IMAD.WIDE.U32 R108, R119, 0x10000, RZ ;  /* 0x00010000776c7825 */ /* 0x001fe200078e00ff */
[----:B------:R-:W0:Y:S01]  /*2e60*/  F2F.BF16.F32 R219, R219 ;  /* 0x000000db00db7304 */ /* 0x000e220000202000 */
[----:B------:R-:W-:Y:S02]  /*2e70*/  FSEL R112, R157, RZ, P5 ;  /* 0x000000ff9d707208 */ /* 0x000fe40002800000 */
[----:B---3--:R-:W-:Y:S01]  /*2e80*/  FMUL.FTZ R156, R216, c[0x0][0x1e8] ;  /* 0x00007a00d89c7a20 */ /* 0x008fe20000410000 */
        /* <DEDUP_REMOVED lines=22> */
[----:B--2---:R-:W-:Y:S02]  /*2ff0*/  LOP3.LUT R115, R111, R120, R185, 0xfe, !PT ;  /* 0x000000786f737212 */ /* 0x004fe400078efeb9 */
[----:B------:R-:W-:Y:S02]  /*3000*/  @P0 LEA R120, P6, R214, c[0x0][0x258], 0x4 ;  /* 0x00009600d6780a11 */ /* 0x000fe400078c20ff */
[----:B------:R-:W-:Y:S02]  /*3010*/  SEL R111, R186, R107, P3 ;  /* 0x0000006bba6f7207 */ /* 0x000fe40001800000 */
[----:B------:R-:W-:Y:S01]  /*3020*/  @P0 LEA.HI.X R121, R214, c[0x0][0x25c], RZ, 0x4, P6 ;  /* 0x00009700d6790a11 */ /* 0x000fe200030f24ff */
[----:B------:R-:W2:Y:S01]  /*3030*/  F2F.BF16.F32 R222, R222 ;  /* 0x000000de00de7304 */ /* 0x000ea20000202000 */
[----:B0-----:R-:W-:-:S07]  /*3040*/  SHF.L.U32 R113, R113, 0x10, RZ ;  /* 0x0000001071717819 */ /* 0x001fce00000006ff */
[----:B------:R-:W0:Y:S01]  /*3050*/  F2F.BF16.F32 R223, R112 ;  /* 0x0000007000df7304 */ /* 0x000e220000202000 */
[----:B-1----:R-:W-:Y:S02]  /*3060*/  LOP3.LUT R114, R110, R179, RZ, 0xfc, !PT ;  /* 0x000000b36e727212 */ /* 0x002fe400078efcff */
[----:B------:R-:W-:Y:S02]  /*3070*/  SEL R110, R187, R106, P3 ;  /* 0x0000006abb6e7207 */ /* 0x000fe40001800000 */
[----:B--2---:R-:W-:Y:S02]  /*3080*/  LOP3.LUT R113, R109, R113, R222, 0xfe, !PT ;  /* 0x000000716d717212 */ /* 0x004fe400078efede */
[----:B------:R-:W-:Y:S02]  /*3090*/  SEL R109, R176, R105, P3 ;  /* 0x00000069b06d7207 */ /* 0x000fe40001800000 */
[----:B0-----:R-:W-:Y:S02]  /*30a0*/  LOP3.LUT R112, R108, R223, RZ, 0xfc, !PT ;  /* 0x000000df6c707212 */ /* 0x001fe400078efcff */
[----:B------:R-:W-:Y:S01]  /*30b0*/  SEL R108, R189, R104, P3 ;  /* 0x00000068bd6c7207 */ /* 0x000fe20001800000 */
[----:B------:R-:W-:Y:S05]  /*30c0*/  @!P1 BRA `(.L_x_1315) ;  /* 0x0000008000009947 */ /* 0x000fea0003800000 */
[----:B---3--:R-:W-:Y:S02]  /*30d0*/  LOP3.LUT R124, R212, 0xffff, RZ, 0xc0, !PT ;  /* 0x0000ffffd47c7812 */ /* 0x008fe400078ec0ff */
[----:B------:R-:W-:-:S02]  /*30e0*/  IADD3 R122, P5, R178, c[0x0][0x250], RZ ;  /* 0x00009400b27a7a10 */ /* 0x000fc40007fbe0ff */
[----:B------:R-:W-:Y:S01]  /*30f0*/  PRMT R179, R203, 0x5410, R202 ;  /* 0x00005410cbb37816 */ /* 0x000fe200000000ca */
[----:B------:R-:W-:Y:S01]  /*3100*/  IMAD.WIDE.U32 R124, R124, 0x10000, RZ ;  /* 0x000100007c7c7825 */ /* 0x000fe200078e00ff */
[----:B------:R-:W-:-:S04]  /*3110*/  IADD3.X R123, R215, c[0x0][0x254], RZ, P5, !PT ;  /* 0x00009500d77b7a10 */ /* 0x000fc80002ffe4ff */
[----:B------:R-:W-:Y:S02]  /*3120*/  LOP3.LUT R125, R179, R125, RZ, 0xfc, !PT ;  /* 0x0000007db37d7212 */ /* 0x000fe400078efcff */
[----:B------:R-:W-:-:S05]  /*3130*/  LOP3.LUT R124, R124, 0xffff, R204, 0xf8, !PT ;  /* 0x0000ffff7c7c7812 */ /* 0x000fca00078ef8cc */
[----:B------:R0:W-:Y:S02]  /*3140*/  STG.E.64 [R122.64], R124 ;  /* 0x0000007c7a007986 */ /* 0x0001e4000c101b04 */
.L_x_1315:
[----:B---3--:R-:W-:Y:S01]  /*3150*/  @P1 FSEL R183, R183, RZ, P2 ;  /* 0x000000ffb7b71208 */ /* 0x008fe20001000000 */
[----:B0-----:R-:W-:Y:S01]  /*3160*/  IMAD.SHL.U32 R124, R214, 0x8, RZ ;  /* 0x00000008d67c7824 */ /* 0x001fe200078e00ff */
[----:B------:R-:W-:Y:S01]  /*3170*/  @P1 LOP3.LUT P2, RZ, R209, 0xff, RZ, 0xc0, !PT ;  /* 0x000000ffd1ff1812 */ /* 0x000fe2000784c0ff */
[----:B------:R0:W-:Y:S01]  /*3180*/  @P0 STG.E.128 [R120.64], R108 ;  /* 0x0000006c78000986 */ /* 0x0001e2000c101d04 */
[----:B------:R-:W-:Y:S02]  /*3190*/  SHF.R.U32.HI R214, RZ, 0x1d, R214 ;  /* 0x0000001dffd67819 */ /* 0x000fe400000116d6 */
[----:B------:R-:W-:Y:S02]  /*31a0*/  @P1 FSEL R181, R181, RZ, P2 ;  /* 0x000000ffb5b51208 */ /* 0x000fe40001000000 */
[----:B------:R-:W-:Y:S02]  /*31b0*/  IADD3 R122, P2, R124, c[0x0][0x248], RZ ;  /* 0x000092007c7a7a10 */ /* 0x000fe40007f5e0ff */
[----:B------:R-:W-:-:S02]  /*31c0*/  @P1 LOP3.LUT P5, RZ, R209, 0xff000000, RZ, 0xc0, !PT ;  /* 0xff000000d1ff1812 */ /* 0x000fc400078ac0ff */
[----:B------:R-:W-:Y:S02]  /*31d0*/  IADD3.X R123, R214, c[0x0][0x24c], RZ, P2, !PT ;  /* 0x00009300d67b7a10 */ /* 0x000fe400017fe4ff */
[----:B------:R-:W-:Y:S02]  /*31e0*/  @P1 FSEL R184, R184, RZ, P5 ;  /* 0x000000ffb8b81208 */ /* 0x000fe40002800000 */
[----:B------:R-:W-:Y:S01]  /*31f0*/  @P1 F2FP.BF16.PACK_AB R175, RZ, R175 ;  /* 0x000000afffaf123e */ /* 0x000fe200000010ff */
[----:B------:R1:W-:Y:S01]  /*3200*/  STG.E.64 [R122.64], R118 ;  /* 0x000000767a007986 */ /* 0x0003e2000c101b04 */
[----:B------:R-:W-:Y:S02]  /*3210*/  @P1 F2FP.BF16.PACK_AB R183, RZ, R183 ;  /* 0x000000b7ffb7123e */ /* 0x000fe400000010ff */
[----:B------:R-:W-:Y:S02]  /*3220*/  @P1 F2FP.BF16.PACK_AB R181, RZ, R181 ;  /* 0x000000b5ffb5123e */ /* 0x000fe400000010ff */
[----:B------:R-:W-:-:S02]  /*3230*/  @P1 F2FP.BF16.PACK_AB R184, RZ, R184 ;  /* 0x000000b8ffb8123e */ /* 0x000fc400000010ff */
[----:B0-----:R-:W-:Y:S02]  /*3240*/  @P0 LEA R120, P5, R213, c[0x0][0x258], 0x4 ;  /* 0x00009600d5780a11 */ /* 0x001fe400078a20ff */
[----:B------:R-:W-:Y:S02]  /*3250*/  @P1 LOP3.LUT P2, RZ, R199, 0xff00, RZ, 0xc0, !PT ;  /* 0x0000ff00c7ff1812 */ /* 0x000fe4000784c0ff */
[----:B------:R-:W-:Y:S02]  /*3260*/  @P1 PRMT R212, R175, 0x7610, R212 ;  /* 0x00007610afd41816 */ /* 0x000fe400000000d4 */
[----:B------:R-:W-:Y:S02]  /*3270*/  @P1 PRMT R203, R183, 0x7610, R203 ;  /* 0x00007610b7cb1816 */ /* 0x000fe400000000cb */
[----:B------:R-:W-:Y:S02]  /*3280*/  @P1 PRMT R204, R181, 0x7610, R204 ;  /* 0x00007610b5cc1816 */ /* 0x000fe400000000cc */
[----:B------:R-:W-:-:S02]  /*3290*/  @P1 PRMT R202, R184, 0x7610, R202 ;  /* 0x00007610b8ca1816 */ /* 0x000fc400000000ca */
[----:B------:R-:W-:Y:S02]  /*32a0*/  @P0 LEA.HI.X R121, R213, c[0x0][0x25c], RZ, 0x4, P5 ;  /* 0x00009700d5790a11 */ /* 0x000fe400028f24ff */
[----:B------:R-:W-:Y:S02]  /*32b0*/  SEL R109, R182, R105, P3 ;  /* 0x00000069b66d7207 */ /* 0x000fe40001800000 */
[----:B------:R-:W-:Y:S02]  /*32c0*/  SEL R110, R177, R106, P3 ;  /* 0x0000006ab16e7207 */ /* 0x000fe40001800000 */
[----:B------:R-:W-:Y:S02]  /*32d0*/  SEL R108, R173, R104, P3 ;  /* 0x00000068ad6c7207 */ /* 0x000fe40001800000 */
[----:B------:R-:W-:Y:S02]  /*32e0*/  SEL R111, R174, R107, P3 ;  /* 0x0000006bae6f7207 */ /* 0x000fe40001800000 */
[----:B------:R-:W-:Y:S01]  /*32f0*/  @P1 FSEL R172, R172, RZ, P2 ;  /* 0x000000ffacac1208 */ /* 0x000fe20001000000 */
        /* <DEDUP_REMOVED lines=9> */
.L_x_1316:
[----:B-1----:R-:W-:Y:S01]  /*3390*/  @P1 LOP3.LUT P2, RZ, R199, 0xff, RZ, 0xc0, !PT ;  /* 0x000000ffc7ff1812 */ /* 0x002fe2000784c0ff */
[----:B------:R1:W-:Y:S01]  /*33a0*/  @P0 STG.E.128 [R120.64], R108 ;  /* 0x0000006c78000986 */ /* 0x0003e2000c101d04 */
[----:B0-----:R-:W-:Y:S02]  /*33b0*/  SHF.L.U32 R119, R213, 0x3, RZ ;  /* 0x00000003d5777819 */ /* 0x001fe400000006ff */
[----:B------:R-:W-:Y:S02]  /*33c0*/  @P1 FSEL R170, R170, RZ, P2 ;  /* 0x000000ffaaaa1208 */ /* 0x000fe40001000000 */
[----:B------:R-:W-:Y:S02]  /*33d0*/  SHF.R.U32.HI R213, RZ, 0x1d, R213 ;  /* 0x0000001dffd57819 */ /* 0x000fe400000116d5 */
[----:B------:R-:W-:Y:S02]  /*33e0*/  IADD3 R122, P2, R119, c[0x0][0x248], RZ ;  /* 0x00009200777a7a10 */ /* 0x000fe40007f5e0ff */
[----:B------:R-:W-:-:S02]  /*33f0*/  @P1 LOP3.LUT P5, RZ, R199, 0xff0000, RZ, 0xc0, !PT ;  /* 0x00ff0000c7ff1812 */ /* 0x000fc400078ac0ff */
[----:B------:R-:W-:Y:S02]  /*3400*/  IADD3.X R123, R213, c[0x0][0x24c], RZ, P2, !PT ;  /* 0x00009300d57b7a10 */ /* 0x000fe400017fe4ff */
[----:B------:R-:W-:Y:S02]  /*3410*/  @P1 LOP3.LUT P6, RZ, R199, 0xff000000, RZ, 0xc0, !PT ;  /* 0xff000000c7ff1812 */ /* 0x000fe400078cc0ff */
[----:B------:R-:W-:Y:S01]  /*3420*/  @P1 FSEL R169, R169, RZ, P5 ;  /* 0x000000ffa9a91208 */ /* 0x000fe20002800000 */
[----:B------:R1:W-:Y:S01]  /*3430*/  STG.E.64 [R122.64], R116 ;  /* 0x000000747a007986 */ /* 0x0003e2000c101b04 */
[----:B------:R-:W-:Y:S02]  /*3440*/  @P1 FSEL R171, R171, RZ, P6 ;  /* 0x000000ffabab1208 */ /* 0x000fe40003000000 */
[----:B------:R-:W-:Y:S02]  /*3450*/  @P1 F2FP.BF16.PACK_AB R172, RZ, R172 ;  /* 0x000000acffac123e */ /* 0x000fe400000010ff */
[----:B------:R-:W-:-:S02]  /*3460*/  @P1 F2FP.BF16.PACK_AB R169, RZ, R169 ;  /* 0x000000a9ffa9123e */ /* 0x000fc400000010ff */
[----:B------:R-:W-:Y:S02]  /*3470*/  @P1 F2FP.BF16.PACK_AB R170, RZ, R170 ;  /* 0x000000aaffaa123e */ /* 0x000fe400000010ff */
[----:B------:R-:W-:Y:S02]  /*3480*/  @P1 F2FP.BF16.PACK_AB R171, RZ, R171 ;  /* 0x000000abffab123e */ /* 0x000fe400000010ff */
[----:B------:R-:W-:Y:S02]  /*3490*/  @P0 LEA R118, P5, R206, c[0x0][0x258], 0x4 ;  /* 0x00009600ce760a11 */ /* 0x000fe400078a20ff */
[----:B------:R-:W-:Y:S02]  /*34a0*/  @P1 PRMT R212, R172, 0x7610, R212 ;  /* 0x00007610acd41816 */ /* 0x000fe400000000d4 */
[----:B------:R-:W-:Y:S02]  /*34b0*/  @P1 PRMT R203, R169, 0x7610, R203 ;  /* 0x00007610a9cb1816 */ /* 0x000fe400000000cb */
[----:B------:R-:W-:-:S02]  /*34c0*/  @P1 PRMT R204, R170, 0x7610, R204 ;  /* 0x00007610aacc1816 */ /* 0x000fc400000000cc */
        /* <DEDUP_REMOVED lines=10> */
.L_x_1317:
[----:B-1----:R-:W-:Y:S02]  /*3570*/  @P0 LEA.HI.X R119, R206, c[0x0][0x25c], RZ, 0x4, P5 ;  /* 0x00009700ce770a11 */ /* 0x002fe400028f24ff */
[----:B0-----:R-:W-:Y:S02]  /*3580*/  SEL R109, R168, R105, P3 ;  /* 0x00000069a86d7207 */ /* 0x001fe40001800000 */
        /* <DEDUP_REMOVED lines=44> */
.L_x_1318:
        /* <DEDUP_REMOVED lines=27> */
.L_x_1319:
[----:B0-----:R-:W-:-:S04]  /*3a00*/  LOP3.LUT P0, RZ, R205, 0xff, RZ, 0xc0, !PT ;  /* 0x000000ffcdff7812 */ /* 0x001fc8000780c0ff */
[----:B------:R-:W-:Y:S01]  /*3a10*/  SEL R205, RZ, 0x1, P0 ;  /* 0x00000001ffcd7807 */ /* 0x000fe20000000000 */
[----:B------:R-:W-:Y:S01]  /*3a20*/  @P4 CALL.REL.NOINC `(.L_x_1320) ;  /* 0x0000001000004944 */ /* 0x000fe20003c00000 */
[----:B------:R-:W-:Y:S05]  /*3a30*/  BRA `(.L_x_1321) ;  /* 0xffffcc6000007947 */ /* 0x000fea000383ffff */
.L_x_1320:
        /* <DEDUP_REMOVED lines=75> */
.L_x_1312:
        /* <DEDUP_REMOVED lines=31> */
.L_x_1313:
[----:B------:R-:W-:Y:S01]  /*40e0*/  IMAD.MOV.U32 R112, RZ, RZ, R116 ;  /* 0x000000ffff707224 */ /* 0x000fe200078e0074 */
[----:B------:R-:W-:Y:S01]  /*40f0*/  MOV R117, 0x10 ;  /* 0x0000001000757802 */ /* 0x000fe20000000f00 */
[----:B------:R-:W-:Y:S01]  /*4100*/  IMAD.MOV.U32 R114, RZ, RZ, 0x1f ;  /* 0x0000001fff727424 */ /* 0x000fe200078e00ff */
[----:B------:R-:W-:-:S02]  /*4110*/  MOV R119, 0xffffffff ;  /* 0xffffffff00777802 */ /* 0x000fc40000000f00 */
[----:B------:R-:W-:Y:S02]  /*4120*/  MOV R108, 0x4140 ;  /* 0x00004140006c7802 */ /* 0x000fe40000000f00 */
[----:B-----5:R-:W-:Y:S05]  /*4130*/  CALL.REL.NOINC `($__internal_53_$__cuda_sm70_shflsync_down_p) ;  /* 0x0000046000007944 */ /* 0x020fea0003c00000 */
[----:B-1----:R-:W-:Y:S01]  /*4140*/  IMAD.MOV.U32 R111, RZ, RZ, R112 ;  /* 0x000000ffff6f7224 */ /* 0x002fe200078e0070 */
[----:B0-----:R-:W-:Y:S05]  /*4150*/  BRA `(.L_x_1322) ;  /* 0xffffde5000007947 */ /* 0x001fea000383ffff */
.L_x_1314:
[----:B------:R-:W-:Y:S01]  /*4160*/  HFMA2.MMA R114, -RZ, RZ, 0, 1.847743988037109375e-06 ;  /* 0x0000001fff727435 */ /* 0x000fe200000001ff */
[----:B------:R-:W-:Y:S01]  /*4170*/  MOV R112, R113 ;  /* 0x0000007100707202 */ /* 0x000fe20000000f00 */
[----:B------:R-:W-:Y:S01]  /*4180*/  IMAD.MOV.U32 R117, RZ, RZ, 0x10 ;  /* 0x00000010ff757424 */ /* 0x000fe200078e00ff */
[----:B------:R-:W-:Y:S01]  /*4190*/  MOV R108, 0x41c0 ;  /* 0x000041c0006c7802 */ /* 0x000fe20000000f00 */
[----:B------:R-:W-:Y:S02]  /*41a0*/  IMAD.MOV.U32 R119, RZ, RZ, -0x1 ;  /* 0xffffffffff777424 */ /* 0x000fe400078e00ff */
[----:B01---5:R-:W-:Y:S05]  /*41b0*/  CALL.REL.NOINC `($__internal_53_$__cuda_sm70_shflsync_down_p) ;  /* 0x000003e000007944 */ /* 0x023fea0003c00000 */
[----:B------:R-:W-:Y:S01]  /*41c0*/  FADD.FTZ R116, R116, R111 ;  /* 0x0000006f74747221 */ /* 0x000fe20000010000 */
[----:B0-----:R-:W-:Y:S01]  /*41d0*/  MOV R117, 0x8 ;  /* 0x0000000800757802 */ /* 0x001fe20000000f00 */
[----:B-1----:R-:W-:Y:S01]  /*41e0*/  FADD.FTZ R113, R113, R112 ;  /* 0x0000007071717221 */ /* 0x002fe20000010000 */
[----:B------:R-:W-:Y:S01]  /*41f0*/  MOV R119, 0xffffffff ;  /* 0xffffffff00777802 */ /* 0x000fe20000000f00 */
[----:B------:R-:W-:Y:S01]  /*4200*/  IMAD.MOV.U32 R114, RZ, RZ, 0x1f ;  /* 0x0000001fff727424 */ /* 0x000fe200078e00ff */
[----:B------:R-:W-:Y:S01]  /*4210*/  MOV R108, 0x4240 ;  /* 0x00004240006c7802 */ /* 0x000fe20000000f00 */
[----:B------:R-:W-:-:S02]  /*4220*/  IMAD.MOV.U32 R112, RZ, RZ, R116 ;  /* 0x000000ffff707224 */ /* 0x000fc400078e0074 */
[----:B------:R-:W-:Y:S05]  /*4230*/  CALL.REL.NOINC `($__internal_53_$__cuda_sm70_shflsync_down_p) ;  /* 0x0000036000007944 */ /* 0x000fea0003c00000 */
[----:B0-----:R-:W-:Y:S01]  /*4240*/  HFMA2.MMA R117, -RZ, RZ, 0, 4.76837158203125e-07 ;  /* 0x00000008ff757435 */ /* 0x001fe200000001ff */
[----:B-1----:R-:W-:Y:S01]  /*4250*/  MOV R111, R112 ;  /* 0x00000070006f7202 */ /* 0x002fe20000000f00 */
[----:B------:R-:W-:Y:S01]  /*4260*/  IMAD.MOV.U32 R112, RZ, RZ, R113 ;  /* 0x000000ffff707224 */ /* 0x000fe200078e0071 */
[----:B------:R-:W-:Y:S01]  /*4270*/  MOV R119, 0xffffffff ;  /* 0xffffffff00777802 */ /* 0x000fe20000000f00 */
[----:B------:R-:W-:Y:S01]  /*4280*/  IMAD.MOV.U32 R114, RZ, RZ, 0x1f ;  /* 0x0000001fff727424 */ /* 0x000fe200078e00ff */
[----:B------:R-:W-:-:S02]  /*4290*/  MOV R108, 0x42b0 ;  /* 0x000042b0006c7802 */ /* 0x000fc40000000f00 */
[----:B------:R-:W-:Y:S05]  /*42a0*/  CALL.REL.NOINC `($__internal_53_$__cuda_sm70_shflsync_down_p) ;  /* 0x000002f000007944 */ /* 0x000fea0003c00000 */
[----:B------:R-:W-:Y:S01]  /*42b0*/  FADD.FTZ R116, R111, R116 ;  /* 0x000000746f747221 */ /* 0x000fe20000010000 */
[----:B0-----:R-:W-:Y:S01]  /*42c0*/  HFMA2.MMA R114, -RZ, RZ, 0, 1.847743988037109375e-06 ;  /* 0x0000001fff727435 */ /* 0x001fe200000001ff */
[----:B-1----:R-:W-:Y:S01]  /*42d0*/  FADD.FTZ R113, R113, R112 ;  /* 0x0000007071717221 */ /* 0x002fe20000010000 */
[----:B------:R-:W-:Y:S01]  /*42e0*/  MOV R108, 0x4330 ;  /* 0x00004330006c7802 */ /* 0x000fe20000000f00 */
[----:B------:R-:W-:Y:S01]  /*42f0*/  IMAD.MOV.U32 R117, RZ, RZ, 0x4 ;  /* 0x00000004ff757424 */ /* 0x000fe200078e00ff */
[----:B------:R-:W-:Y:S01]  /*4300*/  MOV R112, R116 ;  /* 0x0000007400707202 */ /* 0x000fe20000000f00 */
[----:B------:R-:W-:-:S02]  /*4310*/  IMAD.MOV.U32 R119, RZ, RZ, -0x1 ;  /* 0xffffffffff777424 */ /* 0x000fc400078e00ff */
[----:B------:R-:W-:Y:S05]  /*4320*/  CALL.REL.NOINC `($__internal_53_$__cuda_sm70_shflsync_down_p) ;  /* 0x0000027000007944 */ /* 0x000fea0003c00000 */
[----:B0-----:R-:W-:Y:S01]  /*4330*/  HFMA2.MMA R114, -RZ, RZ, 0, 1.847743988037109375e-06 ;  /* 0x0000001fff727435 */ /* 0x001fe200000001ff */
[----:B-1----:R-:W-:Y:S01]  /*4340*/  IMAD.MOV.U32 R111, RZ, RZ, R112 ;  /* 0x000000ffff6f7224 */ /* 0x002fe200078e0070 */
[----:B------:R-:W-:Y:S01]  /*4350*/  MOV R112, R113 ;  /* 0x0000007100707202 */ /* 0x000fe20000000f00 */
[----:B------:R-:W-:Y:S01]  /*4360*/  IMAD.MOV.U32 R117, RZ, RZ, 0x4 ;  /* 0x00000004ff757424 */ /* 0x000fe200078e00ff */
[----:B------:R-:W-:Y:S01]  /*4370*/  MOV R108, 0x43a0 ;  /* 0x000043a0006c7802 */ /* 0x000fe20000000f00 */
[----:B------:R-:W-:-:S02]  /*4380*/  IMAD.MOV.U32 R119, RZ, RZ, -0x1 ;  /* 0xffffffffff777424 */ /* 0x000fc400078e00ff */
[----:B------:R-:W-:Y:S05]  /*4390*/  CALL.REL.NOINC `($__internal_53_$__cuda_sm70_shflsync_down_p) ;  /* 0x0000020000007944 */ /* 0x000fea0003c00000 */
        /* <DEDUP_REMOVED lines=8> */
[----:B0-----:R-:W-:Y:S01]  /*4420*/  HFMA2.MMA R117, -RZ, RZ, 0, 1.1920928955078125e-07 ;  /* 0x00000002ff757435 */ /* 0x001fe200000001ff */
        /* <DEDUP_REMOVED lines=14> */
[----:B0-----:R-:W-:Y:S01]  /*4510*/  HFMA2.MMA R117, -RZ, RZ, 0, 5.9604644775390625e-08 ;  /* 0x00000001ff757435 */ /* 0x001fe200000001ff */
[----:B-1----:R-:W-:Y:S01]  /*4520*/  MOV R124, R112 ;  /* 0x00000070007c7202 */ /* 0x002fe20000000f00 */
[----:B------:R-:W-:Y:S01]  /*4530*/  IMAD.MOV.U32 R112, RZ, RZ, R115 ;  /* 0x000000ffff707224 */ /* 0x000fe200078e0073 */
[----:B------:R-:W-:Y:S01]  /*4540*/  MOV R114, 0x1f ;  /* 0x0000001f00727802 */ /* 0x000fe20000000f00 */
[----:B------:R-:W-:Y:S01]  /*4550*/  IMAD.MOV.U32 R119, RZ, RZ, -0x1 ;  /* 0xffffffffff777424 */ /* 0x000fe200078e00ff */
[----:B------:R-:W-:-:S02]  /*4560*/  MOV R108, 0x4580 ;  /* 0x00004580006c7802 */ /* 0x000fc40000000f00 */
[----:B------:R-:W-:Y:S05]  /*4570*/  CALL.REL.NOINC `($__internal_53_$__cuda_sm70_shflsync_down_p) ;  /* 0x0000002000007944 */ /* 0x000fea0003c00000 */
[----:B-1----:R-:W-:Y:S01]  /*4580*/  MOV R108, R112 ;  /* 0x00000070006c7202 */ /* 0x002fe20000000f00 */
[----:B0-----:R-:W-:Y:S05]  /*4590*/  BRA `(.L_x_1323) ;  /* 0xffffdb3000007947 */ /* 0x001fea000383ffff */
        .weak           $__internal_53_$__cuda_sm70_shflsync_down_p
        .type           $__internal_53_$__cuda_sm70_shflsync_down_p,@function
        .size           $__internal_53_$__cuda_sm70_shflsync_down_p,(.L_x_2800 - $__internal_53_$__cuda_sm70_shflsync_down_p)
$__internal_53_$__cuda_sm70_shflsync_down_p:
[----:B------:R-:W-:Y:S01]  /*45a0*/  HFMA2.MMA R109, -RZ, RZ, 0, 0 ;  /* 0x00000000ff6d7435 */ /* 0x000fe200000001ff */
[----:B------:R-:W-:Y:S04]  /*45b0*/  WARPSYNC R119 ;  /* 0x0000007700007348 */ /* 0x000fe80003800000 */
[----:B------:R0:W1:Y:S01]  /*45c0*/  SHFL.DOWN PT, R112, R112, R117, R114 ;  /* 0x0800007570707389 */ /* 0x00006200000e0072 */
[----:B------:R-:W-:Y:S05]  /*45d0*/  RET.REL.NODEC R108 `(_ZN10layer_norm31ln_parallel_residual_bwd_kernelINS_13Kernel_traitsIf13__nv_bfloat16fS2_fjLj5120ELj1ELj1ELj8ELj8ENS_18Kernel_traits_baseILj5120EfS2_fS2_fjLj256EEEEELb1ELb0ELb1EEEvNS_9BwdParamsE) ;  /* 0xffffba206c007950 */ /* 0x000fea0003c3ffff */
.L_x_1324:
        /* <DEDUP_REMOVED lines=10> */
.L_x_2800:


//--------------------- .text._ZN10layer_norm22ln_bwd_finalize_kernelINS_22Kernel_traits_finalizeILj5120Ef13__nv_bfloat16fS2_fjLb0ELj1024ELj4ENS_18Kernel_traits_baseILj5120EfS2_fS2_fjLj1024EEEEELb0ELb0EEEvNS_9BwdParamsE --------------------------
	.section	.text._ZN10layer_norm22ln_bwd_finalize_kernelINS_22Kernel_traits_finalizeILj5120Ef13__nv_bfloat16fS2_fjLb0ELj1024ELj4ENS_18Kernel_traits_baseILj5120EfS2_fS2_fjLj1024EEEEELb0ELb0EEEvNS_9BwdParamsE,"ax",@progbits
	.sectioninfo	@"SHI_REGISTERS=30"
	.align	128
        .global         _ZN10layer_norm22ln_bwd_finalize_kernelINS_22Kernel_traits_finalizeILj5120Ef13__nv_bfloat16fS2_fjLb0ELj1024ELj4ENS_18Kernel_traits_baseILj5120EfS2_fS2_fjLj1024EEEEELb0ELb0EEEvNS_9BwdParamsE
        .type           _ZN10layer_norm22ln_bwd_finalize_kernelINS_22Kernel_traits_finalizeILj5120Ef13__nv_bfloat16fS2_fjLb0ELj1024ELj4ENS_18Kernel_traits_baseILj5120EfS2_fS2_fjLj1024EEEEELb0ELb0EEEvNS_9BwdParamsE,@function
        .size           _ZN10layer_norm22ln_bwd_finalize_kernelINS_22Kernel_traits_finalizeILj5120Ef13__nv_bfloat16fS2_fjLb0ELj1024ELj4ENS_18Kernel_traits_baseILj5120EfS2_fS2_fjLj1024EEEEELb0ELb0EEEvNS_9BwdParamsE,(.L_x_2801 - _ZN10layer_norm22ln_bwd_finalize_kernelINS_22Kernel_traits_finalizeILj5120Ef13__nv_bfloat16fS2_fjLb0ELj1024ELj4ENS_18Kernel_traits_baseILj5120EfS2_fS2_fjLj1024EEEEELb0ELb0EEEvNS_9BwdParamsE)
        .other          _ZN10layer_norm22ln_bwd_finalize_kernelINS_22Kernel_traits_finalizeILj5120Ef13__nv_bfloat16fS2_fjLb0ELj1024ELj4ENS_18Kernel_traits_baseILj5120EfS2_fS2_fjLj1024EEEEELb0ELb0EEEvNS_9BwdParamsE,@"STO_CUDA_ENTRY STV_DEFAULT"
_ZN10layer_norm22ln_bwd_finalize_kernelINS_22Kernel_traits_finalizeILj5120Ef13__nv_bfloat16fS2_fjLb0ELj1024ELj4ENS_18Kernel_traits_baseILj5120EfS2_fS2_fjLj1024EEEEELb0ELb0EEEvNS_9BwdParamsE:
.text._ZN10layer_norm22ln_bwd_finalize_kernelINS_22Kernel_traits_finalizeILj5120Ef13__nv_bfloat16fS2_fjLb0ELj1024ELj4ENS_18Kernel_traits_baseILj5120EfS2_fS2_fjLj1024EEEEELb0ELb0EEEvNS_9BwdParamsE:
        /* <DEDUP_REMOVED lines=19> */
.L_x_1338:
        /* <DEDUP_REMOVED lines=28> */
.L_x_1329:
        /* <DEDUP_REMOVED lines=35> */
.L_x_1328:
[----:B------:R-:W-:Y:S05]  /*0520*/  BSYNC B1 ;  /* 0x0000000000017941 */ /* 0x000fea0003800000 */
.L_x_1327:
        /* <DEDUP_REMOVED lines=23> */
.L_x_1331:
[----:B------:R-:W-:Y:S05]  /*06a0*/  BSYNC B1 ;  /* 0x0000000000017941 */ /* 0x000fea0003800000 */
.L_x_1330:
        /* <DEDUP_REMOVED lines=11> */
.L_x_1332:
[----:B------:R-:W-:Y:S05]  /*0760*/  BSYNC B1 ;  /* 0x0000000000017941 */ /* 0x000fea0003800000 */
.L_x_1326:
[----:B------:R-:W-:Y:S05]  /*0770*/  BSYNC B0 ;  /* 0x0000000000007941 */ /* 0x000fea0003800000 */
.L_x_1325:
        /* <DEDUP_REMOVED lines=11> */
.L_x_1339:
        /* <DEDUP_REMOVED lines=18> */
.L_x_1340:
[----:B---3--:R-:W-:Y:S02]  /*0950*/  FADD.FTZ R4, R4, R9 ;  /* 0x0000000904047221 */ /* 0x008fe40000010000 */
[----:B-12---:R-:W-:-:S03]  /*0960*/  FADD.FTZ R6, R5, R6 ;  /* 0x0000000605067221 */ /* 0x006fc60000010000 */
[----:B------:R1:W-:Y:S04]  /*0970*/  @!P1 STS [R17.X4+0x2000], R4 ;  /* 0x0020000411009388 */ /* 0x0003e80000004800 */
[----:B------:R1:W-:Y:S02]  /*0980*/  @!P1 STS [R17.X4+0x2080], R6 ;  /* 0x0020800611009388 */ /* 0x0003e40000004800 */
.L_x_1333:
        /* <DEDUP_REMOVED lines=15> */
.L_x_1337:
[----:B------:R-:W-:Y:S05]  /*0a80*/  BSYNC B0 ;  /* 0x0000000000007941 */ /* 0x000fea0003800000 */
.L_x_1336:
[C---:B------:R-:W-:Y:S02]  /*0a90*/  ISETP.GT.U32.AND P1, PT, R18.reuse, -0x1401, PT ;  /* 0xffffebff1200780c */ /* 0x040fe40003f24070 */
[----:B------:R-:W-:Y:S02]  /*0aa0*/  IADD3 R18, R18, 0x1400, RZ ;  /* 0x0000140012127810 */ /* 0x000fe40007ffe0ff */
[----:B------:R-:W-:-:S09]  /*0ab0*/  IADD3 R19, R19, 0xa00, RZ ;  /* 0x00000a0013137810 */ /* 0x000fd20007ffe0ff */
[----:B01----:R-:W-:Y:S05]  /*0ac0*/  @P1 BRA `(.L_x_1338) ;  /* 0xfffff66000001947 */ /* 0x003fea000383ffff */
[----:B------:R-:W-:Y:S05]  /*0ad0*/  EXIT ;  /* 0x000000000000794d */ /* 0x000fea0003800000 */
.L_x_1334:
[----:B--2---:R-:W-:Y:S01]  /*0ae0*/  IMAD.MOV.U32 R9, RZ, RZ, R5 ;  /* 0x000000ffff097224 */ /* 0x004fe200078e0005 */
[----:B------:R-:W-:Y:S01]  /*0af0*/  MOV R8, 0x1 ;  /* 0x0000000100087802 */ /* 0x000fe20000000f00 */
[----:B------:R-:W-:Y:S01]  /*0b00*/  IMAD.MOV.U32 R7, RZ, RZ, 0x1f ;  /* 0x0000001fff077424 */ /* 0x000fe200078e00ff */
[----:B------:R-:W-:Y:S02]  /*0b10*/  MOV R10, 0xffffffff ;  /* 0xffffffff000a7802 */ /* 0x000fe40000000f00 */
[----:B------:R-:W-:Y:S02]  /*0b20*/  MOV R2, 0xb40 ;  /* 0x00000b4000027802 */ /* 0x000fe40000000f00 */
[----:B01----:R-:W-:Y:S05]  /*0b30*/  CALL.REL.NOINC `($__internal_54_$__cuda_sm70_shflsync_bfly_p) ;  /* 0x000003b000007944 */ /* 0x003fea0003c00000 */
[----:B-1----:R-:W-:Y:S01]  /*0b40*/  IMAD.MOV.U32 R2, RZ, RZ, R7 ;  /* 0x000000ffff027224 */ /* 0x002fe200078e0007 */
[----:B0-----:R-:W-:Y:S05]  /*0b50*/  BRA `(.L_x_1339) ;  /* 0xfffffcd000007947 */ /* 0x001fea000383ffff */
.L_x_1335:
[----:B------:R-:W-:Y:S01]  /*0b60*/  HFMA2.MMA R8, -RZ, RZ, 0, 1.1920928955078125e-07 ;  /* 0x00000002ff087435 */ /* 0x000fe200000001ff */
[----:B------:R-:W-:Y:S01]  /*0b70*/  MOV R7, 0x1f ;  /* 0x0000001f00077802 */ /* 0x000fe20000000f00 */
[----:B------:R-:W-:Y:S01]  /*0b80*/  IMAD.MOV.U32 R10, RZ, RZ, -0x1 ;  /* 0xffffffffff0a7424 */ /* 0x000fe200078e00ff */
[----:B------:R-:W-:-:S03]  /*0b90*/  MOV R2, 0xbb0 ;  /* 0x00000bb000027802 */ /* 0x000fc60000000f00 */
[----:B012---:R-:W-:Y:S05]  /*0ba0*/  CALL.REL.NOINC `($__internal_54_$__cuda_sm70_shflsync_bfly_p) ;  /* 0x0000034000007944 */ /* 0x007fea0003c00000 */
[----:B0-----:R-:W-:Y:S01]  /*0bb0*/  HFMA2.MMA R8, -RZ, RZ, 0, 2.384185791015625e-07 ;  /* 0x00000004ff087435 */ /* 0x001fe200000001ff */
[----:B-1----:R-:W-:Y:S01]  /*0bc0*/  FADD.FTZ R9, R9, R7 ;  /* 0x0000000709097221 */ /* 0x002fe20000010000 */
[----:B------:R-:W-:Y:S01]  /*0bd0*/  MOV R7, 0x1f ;  /* 0x0000001f00077802 */ /* 0x000fe20000000f00 */
[----:B------:R-:W-:Y:S01]  /*0be0*/  IMAD.MOV.U32 R10, RZ, RZ, -0x1 ;  /* 0xffffffffff0a7424 */ /* 0x000fe200078e00ff */
[----:B------:R-:W-:-:S02]  /*0bf0*/  MOV R2, 0xc10 ;  /* 0x00000c1000027802 */ /* 0x000fc40000000f00 */
[----:B------:R-:W-:Y:S05]  /*0c00*/  CALL.REL.NOINC `($__internal_54_$__cuda_sm70_shflsync_bfly_p) ;  /* 0x000002e000007944 */ /* 0x000fea0003c00000 */
[----:B0-----:R-:W-:Y:S01]  /*0c10*/  HFMA2.MMA R8, -RZ, RZ, 0, 4.76837158203125e-07 ;  /* 0x00000008ff087435 */ /* 0x001fe200000001ff */
[----:B-1----:R-:W-:Y:S01]  /*0c20*/  FADD.FTZ R9, R9, R7 ;  /* 0x0000000709097221 */ /* 0x002fe20000010000 */
[----:B------:R-:W-:Y:S01]  /*0c30*/  MOV R7, 0x1f ;  /* 0x0000001f00077802 */ /* 0x000fe20000000f00 */
[----:B------:R-:W-:Y:S01]  /*0c40*/  IMAD.MOV.U32 R10, RZ, RZ, -0x1 ;  /* 0xffffffffff0a7424 */ /* 0x000fe200078e00ff */
[----:B------:R-:W-:-:S02]  /*0c50*/  MOV R2, 0xc70 ;  /* 0x00000c7000027802 */ /* 0x000fc40000000f00 */
[----:B------:R-:W-:Y:S05]  /*0c60*/  CALL.REL.NOINC `($__internal_54_$__cuda_sm70_shflsync_bfly_p) ;  /* 0x0000028000007944 */ /* 0x000fea0003c00000 */
[----:B-1----:R-:W-:Y:S01]  /*0c70*/  FADD.FTZ R6, R9, R7 ;  /* 0x0000000709067221 */ /* 0x002fe20000010000 */
[----:B0-----:R-:W-:Y:S01]  /*0c80*/  HFMA2.MMA R8, -RZ, RZ, 0, 9.5367431640625e-07 ;  /* 0x00000010ff087435 */ /* 0x001fe200000001ff */
[----:B------:R-:W-:Y:S01]  /*0c90*/  MOV R7, 0x1f ;  /* 0x0000001f00077802 */ /* 0x000fe20000000f00 */
[----:B------:R-:W-:Y:S01]  /*0ca0*/  IMAD.MOV.U32 R10, RZ, RZ, -0x1 ;  /* 0xffffffffff0a7424 */ /* 0x000fe200078e00ff */
[----:B------:R-:W-:-:S02]  /*0cb0*/  MOV R2, 0xce0 ;  /* 0x00000ce000027802 */ /* 0x000fc40000000f00 */
[----:B------:R-:W-:Y:S02]  /*0cc0*/  MOV R9, R6 ;  /* 0x0000000600097202 */ /* 0x000fe40000000f00 */
[----:B------:R-:W-:Y:S05]  /*0cd0*/  CALL.REL.NOINC `($__internal_54_$__cuda_sm70_shflsync_bfly_p) ;  /* 0x0000021000007944 */ /* 0x000fea0003c00000 */
[----:B0-----:R-:W-:Y:S01]  /*0ce0*/  HFMA2.MMA R8, -RZ, RZ, 0, 5.9604644775390625e-08 ;  /* 0x00000001ff087435 */ /* 0x001fe200000001ff */
[----:B-1----:R-:W-:Y:S01]  /*0cf0*/  MOV R5, R7 ;  /* 0x0000000700057202 */ /* 0x002fe20000000f00 */
[----:B------:R-:W-:Y:S01]  /*0d00*/  IMAD.MOV.U32 R9, RZ, RZ, R4 ;  /* 0x000000ffff097224 */ /* 0x000fe200078e0004 */
[----:B------:R-:W-:Y:S01]  /*0d10*/  MOV R7, 0x1f ;  /* 0x0000001f00077802 */ /* 0x000fe20000000f00 */
[----:B------:R-:W-:Y:S01]  /*0d20*/  IMAD.MOV.U32 R10, RZ, RZ, -0x1 ;  /* 0xffffffffff0a7424 */ /* 0x000fe200078e00ff */
[----:B------:R-:W-:Y:S02]  /*0d30*/  MOV R2, 0xd50 ;  /* 0x00000d5000027802 */ /* 0x000fe40000000f00 */
[----:B------:R-:W-:Y:S05]  /*0d40*/  CALL.REL.NOINC `($__internal_54_$__cuda_sm70_shflsync_bfly_p) ;  /* 0x000001a000007944 */ /* 0x000fea0003c00000 */
[----:B0-----:R-:W-:Y:S01]  /*0d50*/  HFMA2.MMA R8, -RZ, RZ, 0, 1.1920928955078125e-07 ;  /* 0x00000002ff087435 */ /* 0x001fe200000001ff */
[----:B-1----:R-:W-:Y:S01]  /*0d60*/  FADD.FTZ R9, R4, R7 ;  /* 0x0000000704097221 */ /* 0x002fe20000010000 */
[----:B------:R-:W-:Y:S01]  /*0d70*/  MOV R7, 0x1f ;  /* 0x0000001f00077802 */ /* 0x000fe20000000f00 */
[----:B------:R-:W-:Y:S01]  /*0d80*/  IMAD.MOV.U32 R10, RZ, RZ, -0x1 ;  /* 0xffffffffff0a7424 */ /* 0x000fe200078e00ff */
[----:B------:R-:W-:Y:S02]  /*0d90*/  MOV R2, 0xdb0 ;  /* 0x00000db000027802 */ /* 0x000fe40000000f00 */
[----:B------:R-:W-:Y:S05]  /*0da0*/  CALL.REL.NOINC `($__internal_54_$__cuda_sm70_shflsync_bfly_p) ;  /* 0x0000014000007944 */ /* 0x000fea0003c00000 */
        /* <DEDUP_REMOVED lines=12> */
[----:B0-----:R-:W-:Y:S01]  /*0e70*/  HFMA2.MMA R8, -RZ, RZ, 0, 9.5367431640625e-07 ;  /* 0x00000010ff087435 */ /* 0x001fe200000001ff */
[----:B-1----:R-:W-:Y:S01]  /*0e80*/  FADD.FTZ R9, R9, R7 ;  /* 0x0000000709097221 */ /* 0x002fe20000010000 */
[----:B------:R-:W-:Y:S01]  /*0e90*/  MOV R7, 0x1f ;  /* 0x0000001f00077802 */ /* 0x000fe20000000f00 */
[----:B------:R-:W-:Y:S01]  /*0ea0*/  IMAD.MOV.U32 R10, RZ, RZ, -0x1 ;  /* 0xffffffffff0a7424 */ /* 0x000fe200078e00ff */
[----:B------:R-:W-:-:S02]  /*0eb0*/  MOV R2, 0xed0 ;  /* 0x00000ed000027802 */ /* 0x000fc40000000f00 */
[----:B------:R-:W-:Y:S05]  /*0ec0*/  CALL.REL.NOINC `($__internal_54_$__cuda_sm70_shflsync_bfly_p) ;  /* 0x0000002000007944 */ /* 0x000fea0003c00000 */
[----:B-1----:R-:W-:Y:S01]  /*0ed0*/  MOV R4, R7 ;  /* 0x0000000700047202 */ /* 0x002fe20000000f00 */
[----:B0-----:R-:W-:Y:S05]  /*0ee0*/  BRA `(.L_x_1340) ;  /* 0xfffffa6000007947 */ /* 0x001fea000383ffff */
        .weak           $__internal_54_$__cuda_sm70_shflsync_bfly_p
        .type           $__internal_54_$__cuda_sm70_shflsync_bfly_p,@function
        .size           $__internal_54_$__cuda_sm70_shflsync_bfly_p,(.L_x_2801 - $__internal_54_$__cuda_sm70_shflsync_bfly_p)
$__internal_54_$__cuda_sm70_shflsync_bfly_p:
[----:B------:R-:W-:Y:S01]  /*0ef0*/  HFMA2.MMA R3, -RZ, RZ, 0, 0 ;  /* 0x00000000ff037435 */ /* 0x000fe200000001ff */
[----:B------:R-:W-:Y:S04]  /*0f00*/  WARPSYNC R10 ;  /* 0x0000000a00007348 */ /* 0x000fe80003800000 */
[----:B------:R0:W1:Y:S01]  /*0f10*/  SHFL.BFLY PT, R7, R9, R8, R7 ;  /* 0x0c00000809077389 */ /* 0x00006200000e0007 */
[----:B------:R-:W-:Y:S05]  /*0f20*/  RET.REL.NODEC R2 `(_ZN10layer_norm22ln_bwd_finalize_kernelINS_22Kernel_traits_finalizeILj5120Ef13__nv_bfloat16fS2_fjLb0ELj1024ELj4ENS_18Kernel_traits_baseILj5120EfS2_fS2_fjLj1024EEEEELb0ELb0EEEvNS_9BwdParamsE) ;  /* 0xfffff0d002007950 */ /* 0x000fea0003c3ffff */
.L_x_1341:
        /* <DEDUP_REMOVED lines=13> */
.L_x_2801:


//--------------------- .text._ZN10layer_norm40ln_parallel_residual_bwd_finalize_kernelINS_22Kernel_traits_finalizeILj5120Ef13__nv_bfloat16fS2_fjLb0ELj1024ELj4ENS_18Kernel_traits_baseILj5120EfS2_fS2_fjLj1024EEEEELb0EEEvNS_9BwdParamsE --------------------------
	.section	.text._ZN10layer_norm40ln_parallel_residual_bwd_finalize_kernelINS_22Kernel_traits_finalizeILj5120Ef13__nv_bfloat16fS2_fjLb0ELj1024ELj4ENS_18Kernel_traits_baseILj5120EfS2_fS2_fjLj1024EEEEELb0EEEvNS_9BwdParamsE,"ax",@progbits
	.sectioninfo	@"SHI_REGISTERS=32"
	.align	128
        .global         _ZN10layer_norm40ln_parallel_residual_bwd_finalize_kernelINS_22Kernel_traits_finalizeILj5120Ef13__nv_bfloat16fS2_fjLb0ELj1024ELj4ENS_18Kernel_traits_baseILj5120EfS2_fS2_fjLj1024EEEEELb0EEEvNS_9BwdParamsE
        .type           _ZN10layer_norm40ln_parallel_residual_bwd_finalize_kernelINS_22Kernel_traits_finalizeILj5120Ef13__nv_bfloat16fS2_fjLb0ELj1024ELj4ENS_18Kernel_traits_baseILj5120EfS2_fS2_fjLj1024EEEEELb0EEEvNS_9BwdParamsE,@function
        .size           _ZN10layer_norm40ln_parallel_residual_bwd_finalize_kernelINS_22Kernel_traits_finalizeILj5120Ef13__nv_bfloat16fS2_fjLb0ELj1024ELj4ENS_18Kernel_traits_baseILj5120EfS2_fS2_fjLj1024EEEEELb0EEEvNS_9BwdParamsE,(.L_x_2802 - _ZN10layer_norm40ln_parallel_residual_bwd_finalize_kernelINS_22Kernel_traits_finalizeILj5120Ef13__nv_bfloat16fS2_fjLb0ELj1024ELj4ENS_18Kernel_traits_baseILj5120EfS2_fS2_fjLj1024EEEEELb0EEEvNS_9BwdParamsE)
        .other          _ZN10layer_norm40ln_parallel_residual_bwd_finalize_kernelINS_22Kernel_traits_finalizeILj5120Ef13__nv_bfloat16fS2_fjLb0ELj1024ELj4ENS_18Kernel_traits_baseILj5120EfS2_fS2_fjLj1024EEEEELb0EEEvNS_9BwdParamsE,@"STO_CUDA_ENTRY STV_DEFAULT"
_ZN10layer_norm40ln_parallel_residual_bwd_finalize_kernelINS_22Kernel_traits_finalizeILj5120Ef13__nv_bfloat16fS2_fjLb0ELj1024ELj4ENS_18Kernel_traits_baseILj5120EfS2_fS2_fjLj1024EEEEELb0EEEvNS_9BwdParamsE:
.text._ZN10layer_norm40ln_parallel_residual_bwd_finalize_kernelINS_22Kernel_traits_finalizeILj5120Ef13__nv_bfloat16fS2_fjLb0ELj1024ELj4ENS_18Kernel_traits_baseILj5120EfS2_fS2_fjLj1024EEEEELb0EEEvNS_9BwdParamsE:
        /* <DEDUP_REMOVED lines=19> */
.L_x_1356:
        /* <DEDUP_REMOVED lines=36> */
.L_x_1346:
        /* <DEDUP_REMOVED lines=59> */
.L_x_1345:
[----:B------:R-:W-:Y:S05]  /*0720*/  BSYNC B1 ;  /* 0x0000000000017941 */ /* 0x000fea0003800000 */
.L_x_1344:
        /* <DEDUP_REMOVED lines=35> */
.L_x_1348:
[----:B------:R-:W-:Y:S05]  /*0960*/  BSYNC B1 ;  /* 0x0000000000017941 */ /* 0x000fea0003800000 */
.L_x_1347:
        /* <DEDUP_REMOVED lines=17> */
.L_x_1349:
[----:B------:R-:W-:Y:S05]  /*0a80*/  BSYNC B1 ;  /* 0x0000000000017941 */ /* 0x000fea0003800000 */
.L_x_1343:
[----:B------:R-:W-:Y:S05]  /*0a90*/  BSYNC B0 ;  /* 0x0000000000007941 */ /* 0x000fea0003800000 */
.L_x_1342:
        /* <DEDUP_REMOVED lines=14> */
.L_x_1357:
        /* <DEDUP_REMOVED lines=36> */
.L_x_1358:
        /* <DEDUP_REMOVED lines=11> */
.L_x_1350:
        /* <DEDUP_REMOVED lines=21> */
.L_x_1354:
[----:B------:R-:W-:Y:S05]  /*0fc0*/  BSYNC B0 ;  /* 0x0000000000007941 */ /* 0x000fea0003800000 */
.L_x_1353:
[C---:B------:R-:W-:Y:S02]  /*0fd0*/  ISETP.GT.U32.AND P1, PT, R4.reuse, -0x1401, PT ;  /* 0xffffebff0400780c */ /* 0x040fe40003f24070 */
[----:B------:R-:W-:-:S02]  /*0fe0*/  IADD3 R4, R4, 0x1400, RZ ;  /* 0x0000140004047810 */ /* 0x000fc40007ffe0ff */
[----:B------:R-:W-:-:S09]  /*0ff0*/  IADD3 R5, R5, 0xa00, RZ ;  /* 0x00000a0005057810 */ /* 0x000fd20007ffe0ff */
[----:B0-----:R-:W-:Y:S01]  /*1000*/  @!P1 CALL.REL.NOINC `(.L_x_1355) ;  /* 0x0000001000009944 */ /* 0x001fe20003c00000 */
[----:B------:R-:W-:Y:S05]  /*1010*/  BRA `(.L_x_1356) ;  /* 0xfffff11000007947 */ /* 0x000fea000383ffff */
.L_x_1355:
[----:B------:R-:W-:Y:S05]  /*1020*/  EXIT ;  /* 0x000000000000794d */ /* 0x000fea0003800000 */
.L_x_1351:
[----:B------:R-:W-:Y:S01]  /*1030*/  HFMA2.MMA R17, -RZ, RZ, 0, 1.847743988037109375e-06 ;  /* 0x0000001fff117435 */ /* 0x000fe200000001ff */
[----:B----4-:R-:W-:Y:S01]  /*1040*/  IMAD.MOV.U32 R19, RZ, RZ, R12 ;  /* 0x000000ffff137224 */ /* 0x010fe200078e000c */
[----:B------:R-:W-:Y:S02]  /*1050*/  MOV R16, 0x1 ;  /* 0x0000000100107802 */ /* 0x000fe40000000f00 */
[----:B------:R-:W-:Y:S02]  /*1060*/  MOV R14, 0xffffffff ;  /* 0xffffffff000e7802 */ /* 0x000fe40000000f00 */
[----:B------:R-:W-:Y:S02]  /*1070*/  MOV R8, 0x1090 ;  /* 0x0000109000087802 */ /* 0x000fe40000000f00 */
[----:B0123--:R-:W-:Y:S05]  /*1080*/  CALL.REL.NOINC `($__internal_55_$__cuda_sm70_shflsync_bfly_p) ;  /* 0x000007b000007944 */ /* 0x00ffea0003c00000 */
[----:B01----:R-:W-:Y:S05]  /*1090*/  BRA `(.L_x_1357) ;  /* 0xfffffae000007947 */ /* 0x003fea000383ffff */
.L_x_1352:
[----:B------:R-:W-:Y:S01]  /*10a0*/  HFMA2.MMA R16, -RZ, RZ, 0, 1.1920928955078125e-07 ;  /* 0x00000002ff107435 */ /* 0x000fe200000001ff */
[----:B------:R-:W-:Y:S01]  /*10b0*/  IMAD.MOV.U32 R19, RZ, RZ, R12 ;  /* 0x000000ffff137224 */ /* 0x000fe200078e000c */
[----:B------:R-:W-:Y:S02]  /*10c0*/  MOV R17, 0x1f ;  /* 0x0000001f00117802 */ /* 0x000fe40000000f00 */
[----:B------:R-:W-:-:S02]  /*10d0*/  MOV R14, 0xffffffff ;  /* 0xffffffff000e7802 */ /* 0x000fc40000000f00 */
[----:B------:R-:W-:Y:S02]  /*10e0*/  MOV R8, 0x1100 ;  /* 0x0000110000087802 */ /* 0x000fe40000000f00 */
[----:B-123--:R-:W-:Y:S05]  /*10f0*/  CALL.REL.NOINC `($__internal_55_$__cuda_sm70_shflsync_bfly_p) ;  /* 0x0000074000007944 */ /* 0x00efea0003c00000 */
[----:B0-----:R-:W-:Y:S01]  /*1100*/  HFMA2.MMA R17, -RZ, RZ, 0, 1.847743988037109375e-06 ;  /* 0x0000001fff117435 */ /* 0x001fe200000001ff */
[----:B-1----:R-:W-:Y:S01]  /*1110*/  FADD.FTZ R19, R12, R14 ;  /* 0x0000000e0c137221 */ /* 0x002fe20000010000 */
[----:B------:R-:W-:Y:S01]  /*1120*/  MOV R14, 0xffffffff ;  /* 0xffffffff000e7802 */ /* 0x000fe20000000f00 */
[----:B------:R-:W-:Y:S01]  /*1130*/  IMAD.MOV.U32 R16, RZ, RZ, 0x4 ;  /* 0x00000004ff107424 */ /* 0x000fe200078e00ff */
[----:B------:R-:W-:Y:S02]  /*1140*/  MOV R8, 0x1160 ;  /* 0x0000116000087802 */ /* 0x000fe40000000f00 */
[----:B------:R-:W-:Y:S05]  /*1150*/  CALL.REL.NOINC `($__internal_55_$__cuda_sm70_shflsync_bfly_p) ;  /* 0x000006e000007944 */ /* 0x000fea0003c00000 */
[----:B0-----:R-:W-:Y:S01]  /*1160*/  HFMA2.MMA R16, -RZ, RZ, 0, 4.76837158203125e-07 ;  /* 0x00000008ff107435 */ /* 0x001fe200000001ff */
[----:B-1----:R-:W-:Y:S01]  /*1170*/  FADD.FTZ R19, R19, R14 ;  /* 0x0000000e13137221 */ /* 0x002fe20000010000 */
[----:B------:R-:W-:Y:S01]  /*1180*/  MOV R14, 0xffffffff ;  /* 0xffffffff000e7802 */ /* 0x000fe20000000f00 */
[----:B------:R-:W-:Y:S01]  /*1190*/  IMAD.MOV.U32 R17, RZ, RZ, 0x1f ;  /* 0x0000001fff117424 */ /* 0x000fe200078e00ff */
[----:B------:R-:W-:Y:S02]  /*11a0*/  MOV R8, 0x11c0 ;  /* 0x000011c000087802 */ /* 0x000fe40000000f00 */
[----:B------:R-:W-:Y:S05]  /*11b0*/  CALL.REL.NOINC `($__internal_55_$__cuda_sm70_shflsync_bfly_p) ;  /* 0x0000068000007944 */ /* 0x000fea0003c00000 */
[----:B-1----:R-:W-:Y:S01]  /*11c0*/  FADD.FTZ R12, R19, R14 ;  /* 0x0000000e130c7221 */ /* 0x002fe20000010000 */
[----:B0-----:R-:W-:Y:S01]  /*11d0*/  HFMA2.MMA R16, -RZ, RZ, 0, 9.5367431640625e-07 ;  /* 0x00000010ff107435 */ /* 0x001fe200000001ff */
[----:B------:R-:W-:Y:S01]  /*11e0*/  MOV R17, 0x1f ;  /* 0x0000001f00117802 */ /* 0x000fe20000000f00 */
[----:B------:R-:W-:Y:S01]  /*11f0*/  IMAD.MOV.U32 R14, RZ, RZ, -0x1 ;  /* 0xffffffffff0e7424 */ /* 0x000fe200078e00ff */
[----:B------:R-:W-:-:S02]  /*1200*/  MOV R8, 0x1230 ;  /* 0x0000123000087802 */ /* 0x000fc40000000f00 */
[----:B------:R-:W-:Y:S02]  /*1210*/  MOV R19, R12 ;  /* 0x0000000c00137202 */ /* 0x000fe40000000f00 */
[----:B------:R-:W-:Y:S05]  /*1220*/  CALL.REL.NOINC `($__internal_55_$__cuda_sm70_shflsync_bfly_p) ;  /* 0x0000061000007944 */ /* 0x000fea0003c00000 */
[----:B0-----:R-:W-:Y:S01]  /*1230*/  HFMA2.MMA R17, -RZ, RZ, 0, 1.847743988037109375e-06 ;  /* 0x0000001fff117435 */ /* 0x001fe200000001ff */
[----:B-1----:R-:W-:Y:S01]  /*1240*/  MOV R15, R14 ;  /* 0x0000000e000f7202 */ /* 0x002fe20000000f00 */
[----:B------:R-:W-:Y:S01]  /*1250*/  IMAD.MOV.U32 R16, RZ, RZ, 0x1 ;  /* 0x00000001ff107424 */ /* 0x000fe200078e00ff */
[----:B------:R-:W-:Y:S02]  /*1260*/  MOV R19, R13 ;  /* 0x0000000d00137202 */ /* 0x000fe40000000f00 */
[----:B------:R-:W-:Y:S02]  /*1270*/  MOV R14, 0xffffffff ;  /* 0xffffffff000e7802 */ /* 0x000fe40000000f00 */
[----:B------:R-:W-:Y:S02]  /*1280*/  MOV R8, 0x12a0 ;  /* 0x000012a000087802 */ /* 0x000fe40000000f00 */
[----:B------:R-:W-:Y:S05]  /*1290*/  CALL.REL.NOINC `($__internal_55_$__cuda_sm70_shflsync_bfly_p) ;  /* 0x000005a000007944 */ /* 0x000fea0003c00000 */
[----:B0-----:R-:W-:Y:S01]  /*12a0*/  HFMA2.MMA R16, -RZ, RZ, 0, 1.1920928955078125e-07 ;  /* 0x00000002ff107435 */ /* 0x001fe200000001ff */
[----:B-1----:R-:W-:Y:S01]  /*12b0*/  FADD.FTZ R19, R13, R14 ;  /* 0x0000000e0d137221 */ /* 0x002fe20000010000 */
[----:B------:R-:W-:Y:S01]  /*12c0*/  MOV R14, 0xffffffff ;  /* 0xffffffff000e7802 */ /* 0x000fe20000000f00 */
[----:B------:R-:W-:Y:S01]  /*12d0*/  IMAD.MOV.U32 R17, RZ, RZ, 0x1f ;  /* 0x0000001fff117424 */ /* 0x000fe200078e00ff */
[----:B------:R-:W-:-:S02]  /*12e0*/  MOV R8, 0x1300 ;  /* 0x0000130000087802 */ /* 0x000fc40000000f00 */
[----:B------:R-:W-:Y:S05]  /*12f0*/  CALL.REL.NOINC `($__internal_55_$__cuda_sm70_shflsync_bfly_p) ;  /* 0x0000054000007944 */ /* 0x000fea0003c00000 */
[----:B0-----:R-:W-:Y:S01]  /*1300*/  HFMA2.MMA R16, -RZ, RZ, 0, 2.384185791015625e-07 ;  /* 0x00000004ff107435 */ /* 0x001fe200000001ff */
[----:B-1----:R-:W-:Y:S01]  /*1310*/  FADD.FTZ R19, R19, R14 ;  /* 0x0000000e13137221 */ /* 0x002fe20000010000 */
[----:B------:R-:W-:Y:S01]  /*1320*/  MOV R17, 0x1f ;  /* 0x0000001f00117802 */ /* 0x000fe20000000f00 */
[----:B------:R-:W-:Y:S01]  /*1330*/  IMAD.MOV.U32 R14, RZ, RZ, -0x1 ;  /* 0xffffffffff0e7424 */ /* 0x000fe200078e00ff */
[----:B------:R-:W-:-:S02]  /*1340*/  MOV R8, 0x1360 ;  /* 0x0000136000087802 */ /* 0x000fc40000000f00 */
[----:B------:R-:W-:Y:S05]  /*1350*/  CALL.REL.NOINC `($__internal_55_$__cuda_sm70_shflsync_bfly_p) ;  /* 0x000004e000007944 */ /* 0x000fea0003c00000 */
[----:B0-----:R-:W-:Y:S01]  /*1360*/  HFMA2.MMA R16, -RZ, RZ, 0, 4.76837158203125e-07 ;  /* 0x00000008ff107435 */ /* 0x001fe200000001ff */
[----:B-1----:R-:W-:Y:S01]  /*1370*/  FADD.FTZ R19, R19, R14 ;  /* 0x0000000e13137221 */ /* 0x002fe20000010000 */
[----:B------:R-:W-:-:S02]  /*1380*/  MOV R17, 0x1f ;  /* 0x0000001f00117802 */ /* 0x000fc40000000f00 */
[----:B------:R-:W-:Y:S02]  /*1390*/  MOV R14, 0xffffffff ;  /* 0xffffffff000e7802 */ /* 0x000fe40000000f00 */
[----:B------:R-:W-:Y:S02]  /*13a0*/  MOV R8, 0x13c0 ;  /* 0x000013c000087802 */ /* 0x000fe40000000f00 */
[----:B------:R-:W-:Y:S05]  /*13b0*/  CALL.REL.NOINC `($__internal_55_$__cuda_sm70_shflsync_bfly_p) ;  /* 0x0000048000007944 */ /* 0x000fea0003c00000 */
[----:B-1----:R-:W-:Y:S01]  /*13c0*/  FADD.FTZ R13, R19, R14 ;  /* 0x0000000e130d7221 */ /* 0x002fe20000010000 */
[----:B0-----:R-:W-:Y:S01]  /*13d0*/  HFMA2.MMA R16, -RZ, RZ, 0, 9.5367431640625e-07 ;  /* 0x00000010ff107435 */ /* 0x001fe200000001ff */
[----:B------:R-:W-:Y:S01]  /*13e0*/  IMAD.MOV.U32 R17, RZ, RZ, 0x1f ;  /* 0x0000001fff117424 */ /* 0x000fe200078e00ff */
[----:B------:R-:W-:Y:S02]  /*13f0*/  MOV R14, 0xffffffff ;  /* 0xffffffff000e7802 */ /* 0x000fe40000000f00 */
[----:B------:R-:W-:Y:S02]  /*1400*/  MOV R19, R13 ;  /* 0x0000000d00137202 */ /* 0x000fe40000000f00 */
[----:B------:R-:W-:Y:S02]  /*1410*/  MOV R8, 0x1430 ;  /* 0x0000143000087802 */ /* 0x000fe40000000f00 */
[----:B------:R-:W-:Y:S05]  /*1420*/  CALL.REL.NOINC `($__internal_55_$__cuda_sm70_shflsync_bfly_p) ;  /* 0x0000041000007944 */ /* 0x000fea0003c00000 */
[----:B0-----:R-:W-:Y:S01]  /*1430*/  HFMA2.MMA R17, -RZ, RZ, 0, 1.847743988037109375e-06 ;  /* 0x0000001fff117435 */ /* 0x001fe200000001ff */
[----:B-1----:R-:W-:Y:S01]  /*1440*/  MOV R18, R14 ;  /* 0x0000000e00127202 */ /* 0x002fe20000000f00 */
[----:B------:R-:W-:Y:S01]  /*1450*/  IMAD.MOV.U32 R16, RZ, RZ, 0x1 ;  /* 0x00000001ff107424 */ /* 0x000fe200078e00ff */
[----:B------:R-:W-:-:S02]  /*1460*/  MOV R19, R11 ;  /* 0x0000000b00137202 */ /* 0x000fc40000000f00 */
[----:B------:R-:W-:Y:S02]  /*1470*/  MOV R14, 0xffffffff ;  /* 0xffffffff000e7802 */ /* 0x000fe40000000f00 */
[----:B------:R-:W-:Y:S02]  /*1480*/  MOV R8, 0x14a0 ;  /* 0x000014a000087802 */ /* 0x000fe40000000f00 */
[----:B------:R-:W-:Y:S05]  /*1490*/  CALL.REL.NOINC `($__internal_55_$__cuda_sm70_shflsync_bfly_p) ;  /* 0x000003a000007944 */ /* 0x000fea0003c00000 */
[----:B0-----:R-:W-:Y:S01]  /*14a0*/  HFMA2.MMA R16, -RZ, RZ, 0, 1.1920928955078125e-07 ;  /* 0x00000002ff107435 */ /* 0x001fe200000001ff */
[----:B-1----:R-:W-:Y:S01]  /*14b0*/  FADD.FTZ R19, R11, R14 ;  /* 0x0000000e0b137221 */ /* 0x002fe20000010000 */
[----:B------:R-:W-:Y:S01]  /*14c0*/  MOV R17, 0x1f ;  /* 0x0000001f00117802 */ /* 0x000fe20000000f00 */
[----:B------:R-:W-:Y:S01]  /*14d0*/  IMAD.MOV.U32 R14, RZ, RZ, -0x1 ;  /* 0xffffffffff0e7424 */ /* 0x000fe200078e00ff */
[----:B------:R-:W-:Y:S02]  /*14e0*/  MOV R8, 0x1500 ;  /* 0x0000150000087802 */ /* 0x000fe40000000f00 */
[----:B------:R-:W-:Y:S05]  /*14f0*/  CALL.REL.NOINC `($__internal_55_$__cuda_sm70_shflsync_bfly_p) ;  /* 0x0000034000007944 */ /* 0x000fea0003c00000 */
[----:B0-----:R-:W-:Y:S01]  /*1500*/  HFMA2.MMA R16, -RZ, RZ, 0, 2.384185791015625e-07 ;  /* 0x00000004ff107435 */ /* 0x001fe200000001ff */
[----:B-1----:R-:W-:Y:S01]  /*1510*/  FADD.FTZ R19, R19, R14 ;  /* 0x0000000e13137221 */ /* 0x002fe20000010000 */
[----:B------:R-:W-:Y:S02]  /*1520*/  MOV R17, 0x1f ;  /* 0x0000001f00117802 */ /* 0x000fe40000000f00 */
[----:B------:R-:W-:-:S02]  /*1530*/  MOV R14, 0xffffffff ;  /* 0xffffffff000e7802 */ /* 0x000fc40000000f00 */
        /* <DEDUP_REMOVED lines=10> */
[----:B------:R-:W-:Y:S02]  /*15e0*/  MOV R17, 0x1f ;  /* 0x0000001f00117802 */ /* 0x000fe40000000f00 */
[----:B------:R-:W-:Y:S01]  /*15f0*/  MOV R14, 0xffffffff ;  /* 0xffffffff000e7802 */ /* 0x000fe20000000f00 */
[----:B------:R-:W-:Y:S01]  /*1600*/  IMAD.MOV.U32 R19, RZ, RZ, R11 ;  /* 0x000000ffff137224 */ /* 0x000fe200078e000b */
[----:B------:R-:W-:-:S02]  /*1610*/  MOV R8, 0x1630 ;  /* 0x0000163000087802 */ /* 0x000fc40000000f00 */
[----:B------:R-:W-:Y:S05]  /*1620*/  CALL.REL.NOINC `($__internal_55_$__cuda_sm70_shflsync_bfly_p) ;  /* 0x0000021000007944 */ /* 0x000fea0003c00000 */
[----:B0-----:R-:W-:Y:S01]  /*1630*/  HFMA2.MMA R16, -RZ, RZ, 0, 5.9604644775390625e-08 ;  /* 0x00000001ff107435 */ /* 0x001fe200000001ff */
[----:B-1----:R-:W-:Y:S01]  /*1640*/  MOV R20, R14 ;  /* 0x0000000e00147202 */ /* 0x002fe20000000f00 */
[----:B------:R-:W-:Y:S01]  /*1650*/  IMAD.MOV.U32 R14, RZ, RZ, -0x1 ;  /* 0xffffffffff0e7424 */ /* 0x000fe200078e00ff */
[----:B------:R-:W-:-:S02]  /*1660*/  MOV R19, R10 ;  /* 0x0000000a00137202 */ /* 0x000fc40000000f00 */
[----:B------:R-:W-:Y:S02]  /*1670*/  MOV R17, 0x1f ;  /* 0x0000001f00117802 */ /* 0x000fe40000000f00 */
[----:B------:R-:W-:Y:S02]  /*1680*/  MOV R8, 0x16a0 ;  /* 0x000016a000087802 */ /* 0x000fe40000000f00 */
[----:B------:R-:W-:Y:S05]  /*1690*/  CALL.REL.NOINC `($__internal_55_$__cuda_sm70_shflsync_bfly_p) ;  /* 0x000001a000007944 */ /* 0x000fea0003c00000 */
[----:B0-----:R-:W-:Y:S01]  /*16a0*/  HFMA2.MMA R16, -RZ, RZ, 0, 1.1920928955078125e-07 ;  /* 0x00000002ff107435 */ /* 0x001fe200000001ff */
[----:B-1----:R-:W-:Y:S01]  /*16b0*/  FADD.FTZ R19, R10, R14 ;  /* 0x0000000e0a137221 */ /* 0x002fe20000010000 */
[----:B------:R-:W-:Y:S02]  /*16c0*/  MOV R17, 0x1f ;  /* 0x0000001f00117802 */ /* 0x000fe40000000f00 */
[----:B------:R-:W-:Y:S02]  /*16d0*/  MOV R14, 0xffffffff ;  /* 0xffffffff000e7802 */ /* 0x000fe40000000f00 */
[----:B------:R-:W-:Y:S02]  /*16e0*/  MOV R8, 0x1700 ;  /* 0x0000170000087802 */ /* 0x000fe40000000f00 */
[----:B------:R-:W-:Y:S05]  /*16f0*/  CALL.REL.NOINC `($__internal_55_$__cuda_sm70_shflsync_bfly_p) ;  /* 0x0000014000007944 */ /* 0x000fea0003c00000 */
[----:B0-----:R-:W-:Y:S01]  /*1700*/  HFMA2.MMA R16, -RZ, RZ, 0, 2.384185791015625e-07 ;  /* 0x00000004ff107435 */ /* 0x001fe200000001ff */
[----:B-1----:R-:W-:Y:S01]  /*1710*/  FADD.FTZ R19, R19, R14 ;  /* 0x0000000e13137221 */ /* 0x002fe20000010000 */
[----:B------:R-:W-:Y:S01]  /*1720*/  MOV R14, 0xffffffff ;  /* 0xffffffff000e7802 */ /* 0x000fe20000000f00 */
[----:B------:R-:W-:Y:S01]  /*1730*/  IMAD.MOV.U32 R17, RZ, RZ, 0x1f ;  /* 0x0000001fff117424 */ /* 0x000fe200078e00ff */
        /* <DEDUP_REMOVED lines=8> */
[----:B0-----:R-:W-:Y:S01]  /*17c0*/  HFMA2.MMA R17, -RZ, RZ, 0, 1.847743988037109375e-06 ;  /* 0x0000001fff117435 */ /* 0x001fe200000001ff */
[----:B-1----:R-:W-:Y:S01]  /*17d0*/  FADD.FTZ R19, R19, R14 ;  /* 0x0000000e13137221 */ /* 0x002fe20000010000 */
[----:B------:R-:W-:Y:S01]  /*17e0*/  MOV R14, 0xffffffff ;  /* 0xffffffff000e7802 */ /* 0x000fe20000000f00 */
[----:B------:R-:W-:Y:S01]  /*17f0*/  IMAD.MOV.U32 R16, RZ, RZ, 0x10 ;  /* 0x00000010ff107424 */ /* 0x000fe200078e00ff */
[----:B------:R-:W-:Y:S02]  /*1800*/  MOV R8, 0x1820 ;  /* 0x0000182000087802 */ /* 0x000fe40000000f00 */
[----:B------:R-:W-:Y:S05]  /*1810*/  CALL.REL.NOINC `($__internal_55_$__cuda_sm70_shflsync_bfly_p) ;  /* 0x0000002000007944 */ /* 0x000fea0003c00000 */
[----:B-1----:R-:W-:Y:S01]  /*1820*/  MOV R8, R14 ;  /* 0x0000000e00087202 */ /* 0x002fe20000000f00 */
[----:B0-----:R-:W-:Y:S05]  /*1830*/  BRA `(.L_x_1358) ;  /* 0xfffff58000007947 */ /* 0x001fea000383ffff */
        .weak           $__internal_55_$__cuda_sm70_shflsync_bfly_p
        .type           $__internal_55_$__cuda_sm70_shflsync_bfly_p,@function
        .size           $__internal_55_$__cuda_sm70_shflsync_bfly_p,(.L_x_2802 - $__internal_55_$__cuda_sm70_shflsync_bfly_p)
$__internal_55_$__cuda_sm70_shflsync_bfly_p:
[----:B------:R-:W-:Y:S01]  /*1840*/  HFMA2.MMA R9, -RZ, RZ, 0, 0 ;  /* 0x00000000ff097435 */ /* 0x000fe200000001ff */
[----:B------:R-:W-:Y:S04]  /*1850*/  WARPSYNC R14 ;  /* 0x0000000e00007348 */ /* 0x000fe80003800000 */
[----:B------:R0:W1:Y:S01]  /*1860*/  SHFL.BFLY PT, R14, R19, R16, R17 ;  /* 0x0c000010130e7389 */ /* 0x00006200000e0011 */
[----:B------:R-:W-:Y:S05]  /*1870*/  RET.REL.NODEC R8 `(_ZN10layer_norm40ln_parallel_residual_bwd_finalize_kernelINS_22Kernel_traits_finalizeILj5120Ef13__nv_bfloat16fS2_fjLb0ELj1024ELj4ENS_18Kernel_traits_baseILj5120EfS2_fS2_fjLj1024EEEEELb0EEEvNS_9BwdParamsE) ;  /* 0xffffe78008007950 */ /* 0x000fea0003c3ffff */
.L_x_1359:
        /* <DEDUP_REMOVED lines=16> */
.L_x_2802:


//--------------------- .text._ZN10layer_norm31ln_parallel_residual_bwd_kernelINS_13Kernel_traitsIf13__nv_bfloat16fS2_fjLj5120ELj1ELj1ELj8ELj8ENS_18Kernel_traits_baseILj5120EfS2_fS2_fjLj256EEEEELb1ELb1ELb0EEEvNS_9BwdParamsE --------------------------
	.section	.text._ZN10layer_norm31ln_parallel_residual_bwd_kernelINS_13Kernel_traitsIf13__nv_bfloat16fS2_fjLj5120ELj1ELj1ELj8ELj8ENS_18Kernel_traits_baseILj5120EfS2_fS2_fjLj256EEEEELb1ELb1ELb0EEEvNS_9BwdParamsE,"ax",@progbits
	.sectioninfo	@"SHI_REGISTERS=168"
	.align	128
        .global         _ZN10layer_norm31ln_parallel_residual_bwd_kernelINS_13Kernel_traitsIf13__nv_bfloat16fS2_fjLj5120ELj1ELj1ELj8ELj8ENS_18Kernel_traits_baseILj5120EfS2_fS2_fjLj256EEEEELb1ELb1ELb0EEEvNS_9BwdParamsE
        .type           _ZN10layer_norm31ln_parallel_residual_bwd_kernelINS_13Kernel_traitsIf13__nv_bfloat16fS2_fjLj5120ELj1ELj1ELj8ELj8ENS_18Kernel_traits_baseILj5120EfS2_fS2_fjLj256EEEEELb1ELb1ELb0EEEvNS_9BwdParamsE,@function
        .size           _ZN10layer_norm31ln_parallel_residual_bwd_kernelINS_13Kernel_traitsIf13__nv_bfloat16fS2_fjLj5120ELj1ELj1ELj8ELj8ENS_18Kernel_traits_baseILj5120EfS2_fS2_fjLj256EEEEELb1ELb1ELb0EEEvNS_9BwdParamsE,(.L_x_2803 - _ZN10layer_norm31ln_parallel_residual_bwd_kernelINS_13Kernel_traitsIf13__nv_bfloat16fS2_fjLj5120ELj1ELj1ELj8ELj8ENS_18Kernel_traits_baseILj5120EfS2_fS2_fjLj256EEEEELb1ELb1ELb0EEEvNS_9BwdParamsE)
        .other          _ZN10layer_norm31ln_parallel_residual_bwd_kernelINS_13Kernel_traitsIf13__nv_bfloat16fS2_fjLj5120ELj1ELj1ELj8ELj8ENS_18Kernel_traits_baseILj5120EfS2_fS2_fjLj256EEEEELb1ELb1ELb0EEEvNS_9BwdParamsE,@"STO_CUDA_ENTRY STV_DEFAULT"
_ZN10layer_norm31ln_parallel_residual_bwd_kernelINS_13Kernel_traitsIf13__nv_bfloat16fS2_fjLj5120ELj1ELj1ELj8ELj8ENS_18Kernel_traits_baseILj5120EfS2_fS2_fjLj256EEEEELb1ELb1ELb0EEEvNS_9BwdParamsE:
.text._ZN10layer_norm31ln_parallel_residual_bwd_kernelINS_13Kernel_traitsIf13__nv_bfloat16fS2_fjLj5120ELj1ELj1ELj8ELj8ENS_18Kernel_traits_baseILj5120EfS2_fS2_fjLj256EEEEELb1ELb1ELb0EEEvNS_9BwdParamsE:
        /* <DEDUP_REMOVED lines=22> */
[----:B------:R-:W-:-:S03]  /*0160*/  @P3 IADD3 R4, R4, 0x100, RZ ;  /* 0x0000010004043810 */ /* 0x000fc60007ffe0ff */
[----:B------:R-:W-:Y:S01]  /*0170*/  @P6 IMAD.MOV.U32 R5, RZ, RZ, 0x10 ;  /* 0x00000010ff056424 */ /* 0x000fe200078e00ff */
[----:B------:R0:W5:Y:S01]  /*0180*/  @P3 LDG.E.128 R72, [R6.64] ;  /* 0x0000000406483981 */ /* 0x000162000c1e1d00 */
[C---:B------:R-:W-:Y:S01]  /*0190*/  @P4 IMAD.WIDE.U32 R8, R4.reuse, R9, c[0x0][0x1b0] ;  /* 0x00006c0004084625 */ /* 0x040fe200078e0009 */
[----:B------:R-:W-:-:S04]  /*01a0*/  @P4 IADD3 R4, R4, 0x100, RZ ;  /* 0x0000010004044810 */ /* 0x000fc80007ffe0ff */
[----:B------:R0:W5:Y:S01]  /*01b0*/  @P4 LDG.E.128 R68, [R8.64] ;  /* 0x0000000408444981 */ /* 0x000162000c1e1d00 */
[C---:B------:R-:W-:Y:S01]  /*01c0*/  @P5 IMAD.WIDE.U32 R10, R4.reuse, R11, c[0x0][0x1b0] ;  /* 0x00006c00040a5625 */ /* 0x040fe200078e000b */
[----:B------:R-:W-:-:S04]  /*01d0*/  @P5 IADD3 R4, R4, 0x100, RZ ;  /* 0x0000010004045810 */ /* 0x000fc80007ffe0ff */
[----:B------:R0:W5:Y:S01]  /*01e0*/  @P5 LDG.E.128 R64, [R10.64] ;  /* 0x000000040a405981 */ /* 0x000162000c1e1d00 */
[----:B------:R-:W-:-:S05]  /*01f0*/  @P6 IMAD.WIDE.U32 R4, R4, R5, c[0x0][0x1b0] ;  /* 0x00006c0004046625 */ /* 0x000fca00078e0005 */
[----:B------:R0:W5:Y:S01]  /*0200*/  @P6 LDG.E.128 R60, [R4.64] ;  /* 0x00000004043c6981 */ /* 0x000162000c1e1d00 */
[----:B------:R-:W1:Y:S01]  /*0210*/  S2UR UR6, SR_CTAID.X ;  /* 0x00000000000679c3 */ /* 0x000e620000002500 */
[----:B------:R-:W-:Y:S01]  /*0220*/  CS2R R56, SRZ ;  /* 0x0000000000387805 */ /* 0x000fe2000001ff00 */
[----:B------:R-:W-:Y:S01]  /*0230*/  CS2R R58, SRZ ;  /* 0x00000000003a7805 */ /* 0x000fe2000001ff00 */
[----:B------:R-:W-:Y:S01]  /*0240*/  CS2R R52, SRZ ;  /* 0x0000000000347805 */ /* 0x000fe2000001ff00 */
[----:B------:R-:W-:Y:S01]  /*0250*/  CS2R R54, SRZ ;  /* 0x0000000000367805 */ /* 0x000fe2000001ff00 */
[----:B------:R-:W-:Y:S01]  /*0260*/  CS2R R48, SRZ ;  /* 0x0000000000307805 */ /* 0x000fe2000001ff00 */
        /* <DEDUP_REMOVED lines=18> */
[----:B0-----:R-:W0:Y:S01]  /*0390*/  LDC.U8 R160, c[0x0][0x1f0] ;  /* 0x00007c00ffa07b82 */ /* 0x001e220000000000 */
[----:B------:R-:W-:Y:S01]  /*03a0*/  HFMA2.MMA R57, -RZ, RZ, 0, 0 ;  /* 0x00000000ff397435 */ /* 0x000fe200000001ff */
[----:B------:R-:W-:-:S06]  /*03b0*/  IMAD.MOV.U32 R2, RZ, RZ, 0x1 ;  /* 0x00000001ff027424 */ /* 0x000fcc00078e00ff */
.L_x_1387:
        /* <DEDUP_REMOVED lines=14> */
[----:B-1----:R-:W-:Y:S01]  /*04a0*/  IMAD.MOV.U32 R94, RZ, RZ, 0x8 ;  /* 0x00000008ff5e7424 */ /* 0x002fe200078e00ff */
[C---:B------:R-:W-:Y:S02]  /*04b0*/  LEA R88, P1, R111.reuse, c[0x0][0x188], 0x4 ;  /* 0x000062006f587a11 */ /* 0x040fe400078220ff */
[----:B------:R-:W-:Y:S01]  /*04c0*/  ISETP.NE.U32.AND P0, PT, RZ, c[0x0][0x250], PT ;  /* 0x00009400ff007a0c */ /* 0x000fe20003f05070 */
[C---:B------:R-:W-:Y:S01]  /*04d0*/  IMAD.WIDE.U32 R94, R111.reuse, R94, c[0x0][0x208] ;  /* 0x000082006f5e7625 */ /* 0x040fe200078e005e */
[C---:B------:R-:W-:Y:S02]  /*04e0*/  LEA.HI.X R89, R111.reuse, c[0x0][0x18c], RZ, 0x4, P1 ;  /* 0x000063006f597a11 */ /* 0x040fe400008f24ff */
[----:B------:R-:W-:Y:S02]  /*04f0*/  ISETP.NE.AND.EX P0, PT, RZ, c[0x0][0x254], PT, P0 ;  /* 0x00009500ff007a0c */ /* 0x000fe40003f05300 */
[----:B------:R1:W2:Y:S01]  /*0500*/  LDG.E.64 R100, [R94.64] ;  /* 0x000000045e647981 */ /* 0x0002a2000c1e1b00 */
[----:B------:R-:W-:-:S03]  /*0510*/  SHF.L.U32 R98, R111, 0x2, RZ ;  /* 0x000000026f627819 */ /* 0x000fc600000006ff */
        /* <DEDUP_REMOVED lines=10> */
[----:B-1----:R-:W-:-:S04]  /*05c0*/  @P1 LEA R94, P0, R111, c[0x0][0x218], 0x4 ;  /* 0x000086006f5e1a11 */ /* 0x002fc800078020ff */
[----:B------:R-:W-:Y:S02]  /*05d0*/  @P1 LEA.HI.X R95, R111, c[0x0][0x21c], RZ, 0x4, P0 ;  /* 0x000087006f5f1a11 */ /* 0x000fe400000f24ff */
[----:B0-----:R-:W-:-:S03]  /*05e0*/  ISETP.NE.AND P0, PT, R160, RZ, PT ;  /* 0x000000ffa000720c */ /* 0x001fc60003f05270 */
[----:B------:R0:W5:Y:S02]  /*05f0*/  @P1 LDG.E.128 R16, [R94.64] ;  /* 0x000000045e101981 */ /* 0x000164000c1e1d00 */
[----:B-----5:R-:W-:Y:S01]  /*0600*/  FSEL R103, R92, RZ, !P0 ;  /* 0x000000ff5c677208 */ /* 0x020fe20004000000 */
[----:B--2---:R-:W-:Y:S01]  /*0610*/  IMAD.MOV.U32 R93, RZ, RZ, R100 ;  /* 0x000000ffff5d7224 */ /* 0x004fe200078e0064 */
[--C-:B------:R-:W-:Y:S01]  /*0620*/  SHF.R.U64 R135, R100, 0x10, R101.reuse ;  /* 0x0000001064877819 */ /* 0x100fe20000001265 */
[----:B------:R-:W-:Y:S02]  /*0630*/  IMAD.MOV.U32 R102, RZ, RZ, R101 ;  /* 0x000000ffff667224 */ /* 0x000fe400078e0065 */
[----:B---3--:R-:W-:Y:S01]  /*0640*/  FADD.FTZ R88, R88, -R103 ;  /* 0x8000006758587221 */ /* 0x008fe20000010000 */
[----:B------:R-:W-:Y:S01]  /*0650*/  PRMT R93, RZ, 0x5410, R93 ;  /* 0x00005410ff5d7816 */ /* 0x000fe2000000005d */
[----:B------:R-:W-:Y:S01]  /*0660*/  FADD.FTZ R98, R90, -R103 ;  /* 0x800000675a627221 */ /* 0x000fe20000010000 */
[----:B------:R-:W-:Y:S01]  /*0670*/  PRMT R90, RZ, 0x5410, R135 ;  /* 0x00005410ff5a7816 */ /* 0x000fe20000000087 */
[----:B------:R-:W-:-:S02]  /*0680*/  FADD.FTZ R134, R89, -R103 ;  /* 0x8000006759867221 */ /* 0x000fc40000010000 */
[----:B------:R-:W-:Y:S02]  /*0690*/  FMUL.FTZ R135, R117, R88 ;  /* 0x0000005875877220 */ /* 0x000fe40000410000 */
[----:B------:R-:W-:Y:S02]  /*06a0*/  FMUL.FTZ R136, R76, R93 ;  /* 0x0000005d4c887220 */ /* 0x000fe40000410000 */
[----:B----4-:R-:W-:Y:S01]  /*06b0*/  FADD.FTZ R96, R91, -R103 ;  /* 0x800000675b607221 */ /* 0x010fe20000010000 */
[----:B------:R-:W-:Y:S01]  /*06c0*/  PRMT R91, RZ, 0x5410, R102 ;  /* 0x00005410ff5b7816 */ /* 0x000fe20000000066 */
[C---:B------:R-:W-:Y:S01]  /*06d0*/  FMUL.FTZ R139, R117.reuse, R98 ;  /* 0x00000062758b7220 */ /* 0x040fe20000410000 */
[----:B------:R-:W-:Y:S01]  /*06e0*/  SHF.R.U32.HI R100, RZ, 0x10, R101 ;  /* 0x00000010ff647819 */ /* 0x000fe20000011665 */
[----:B------:R-:W-:Y:S02]  /*06f0*/  FMUL.FTZ R134, R117, R134 ;  /* 0x0000008675867220 */ /* 0x000fe40000410000 */
[----:B------:R-:W-:-:S02]  /*0700*/  FMUL.FTZ R137, R77, R90 ;  /* 0x0000005a4d897220 */ /* 0x000fc40000410000 */
[----:B------:R-:W-:Y:S02]  /*0710*/  FADD.FTZ R88, RZ, R136 ;  /* 0x00000088ff587221 */ /* 0x000fe40000010000 */
[----:B------:R-:W-:Y:S01]  /*0720*/  FFMA.FTZ R89, R135, R136, RZ ;  /* 0x0000008887597223 */ /* 0x000fe200000100ff */
[----:B0-----:R-:W-:Y:S01]  /*0730*/  PRMT R94, RZ, 0x5410, R100 ;  /* 0x00005410ff5e7816 */ /* 0x001fe20000000064 */
        /* <DEDUP_REMOVED lines=10> */
[----:B------:R-:W-:Y:S01]  /*07e0*/  FFMA.FTZ R56, R135, R93, R56 ;  /* 0x0000005d87387223 */ /* 0x000fe20000010038 */
[----:B------:R-:W-:Y:S01]  /*07f0*/  IADD3 R93, R111, 0x100, RZ ;  /* 0x000001006f5d7810 */ /* 0x000fe20007ffe0ff */
[----:B------:R-:W-:Y:S02]  /*0800*/  FADD.FTZ R39, R39, R94 ;  /* 0x0000005e27277221 */ /* 0x000fe40000010000 */
[----:B------:R-:W-:Y:S02]  /*0810*/  FFMA.FTZ R59, R141, R94, R59 ;  /* 0x0000005e8d3b7223 */ /* 0x000fe4000001003b */
[----:B------:R-:W-:Y:S02]  /*0820*/  FADD.FTZ R37, R37, R90 ;  /* 0x0000005a25257221 */ /* 0x000fe40000010000 */
[----:B------:R-:W-:Y:S02]  /*0830*/  FFMA.FTZ R57, R134, R90, R57 ;  /* 0x0000005a86397223 */ /* 0x000fe40000010039 */
[----:B------:R-:W-:-:S02]  /*0840*/  FADD.FTZ R95, R91, R140 ;  /* 0x0000008c5b5f7221 */ /* 0x000fc40000010000 */
[----:B------:R-:W-:Y:S02]  /*0850*/  FFMA.FTZ R94, R141, R140, R89 ;  /* 0x0000008c8d5e7223 */ /* 0x000fe40000010059 */
.L_x_1362:
[----:B-1----:R-:W-:Y:S05]  /*0860*/  BSYNC B0 ;  /* 0x0000000000007941 */ /* 0x002fea0003800000 */
.L_x_1361:
[----:B------:R-:W-:Y:S01]  /*0870*/  BSSY B0, `(.L_x_1363) ;  /* 0x000003e000007945 */ /* 0x000fe20003800000 */
[----:B------:R-:W-:Y:S05]  /*0880*/  @!P3 BRA `(.L_x_1364) ;  /* 0x000003c00000b947 */ /* 0x000fea0003800000 */
[----:B------:R-:W-:Y:S01]  /*0890*/  IMAD.MOV.U32 R96, RZ, RZ, 0x8 ;  /* 0x00000008ff607424 */ /* 0x000fe200078e00ff */
        /* <DEDUP_REMOVED lines=31> */
[----:B----4-:R-:W-:Y:S01]  /*0a90*/  FADD.FTZ R98, -R145, R91 ;  /* 0x0000005b91627221 */ /* 0x010fe20000010100 */
        /* <DEDUP_REMOVED lines=27> */
.L_x_1364:
[----:B------:R-:W-:Y:S05]  /*0c50*/  BSYNC B0 ;  /* 0x0000000000007941 */ /* 0x000fea0003800000 */
.L_x_1363:
        /* <DEDUP_REMOVED lines=62> */
.L_x_1366:
[----:B------:R-:W-:Y:S05]  /*1040*/  BSYNC B0 ;  /* 0x0000000000007941 */ /* 0x000fea0003800000 */
.L_x_1365:
        /* <DEDUP_REMOVED lines=62> */
.L_x_1368:
[----:B------:R-:W-:Y:S05]  /*1430*/  BSYNC B0 ;  /* 0x0000000000007941 */ /* 0x000fea0003800000 */
.L_x_1367:
[----:B------:R-:W-:Y:S01]  /*1440*/  BSSY B0, `(.L_x_1369) ;  /* 0x000003f000007945 */ /* 0x000fe20003800000 */
[----:B------:R-:W-:Y:S05]  /*1450*/  @!P6 BRA `(.L_x_1370) ;  /* 0x000003d00000e947 */ /* 0x000fea0003800000 */
[----:B------:R-:W-:Y:S01]  /*1460*/  ISETP.NE.U32.AND P1, PT, RZ, c[0x0][0x250], PT ;  /* 0x00009400ff007a0c */ /* 0x000fe20003f25070 */
[C---:B------:R-:W-:Y:S01]  /*1470*/  IMAD.SHL.U32 R102, R93.reuse, 0x4, RZ ;  /* 0x000000045d667824 */ /* 0x040fe200078e00ff */
[C---:B------:R-:W-:Y:S02]  /*1480*/  LEA R88, P0, R93.reuse, c[0x0][0x188], 0x4 ;  /* 0x000062005d587a11 */ /* 0x040fe400078020ff */
[----:B------:R-:W-:Y:S02]  /*1490*/  ISETP.NE.AND.EX P1, PT, RZ, c[0x0][0x254], PT, P1 ;  /* 0x00009500ff007a0c */ /* 0x000fe40003f25310 */
[----:B------:R-:W-:Y:S02]  /*14a0*/  LEA.HI.X R89, R93, c[0x0][0x18c], RZ, 0x4, P0 ;  /* 0x000063005d597a11 */ /* 0x000fe400000f24ff */
[----:B------:R-:W-:-:S02]  /*14b0*/  SHF.R.U32.HI R91, RZ, 0x1e, R93 ;  /* 0x0000001eff5b7819 */ /* 0x000fc4000001165d */
[C---:B------:R-:W-:Y:S02]  /*14c0*/  IADD3 R100, P0, R102.reuse, c[0x0][0x190], RZ ;  /* 0x0000640066647a10 */ /* 0x040fe40007f1e0ff */
[----:B------:R-:W-:Y:S02]  /*14d0*/  MOV R96, 0x8 ;  /* 0x0000000800607802 */ /* 0x000fe40000000f00 */
[----:B------:R-:W-:Y:S02]  /*14e0*/  IADD3.X R101, R91, c[0x0][0x194], RZ, P0, !PT ;  /* 0x000065005b657a10 */ /* 0x000fe400007fe4ff */
[----:B------:R-:W-:Y:S01]  /*14f0*/  P2R R90, PR, RZ, 0x4 ;  /* 0x00000004ff5a7803 */ /* 0x000fe20000000000 */
[----:B------:R-:W-:Y:S01]  /*1500*/  IMAD.WIDE.U32 R96, R93, R96, c[0x0][0x208] ;  /* 0x000082005d607625 */ /* 0x000fe200078e0060 */
[----:B------:R-:W-:Y:S01]  /*1510*/  @P1 IADD3 R102, P0, R102, c[0x0][0x198], RZ ;  /* 0x0000660066661a10 */ /* 0x000fe20007f1e0ff */
[----:B------:R1:W5:Y:S03]  /*1520*/  LDG.E R114, [R100.64] ;  /* 0x0000000464727981 */ /* 0x000366000c1e1900 */
[----:B------:R-:W-:Y:S01]  /*1530*/  @P1 IADD3.X R103, R91, c[0x0][0x19c], RZ, P0, !PT ;  /* 0x000067005b671a10 */ /* 0x000fe200007fe4ff */
[----:B------:R-:W2:Y:S01]  /*1540*/  LDG.E.64 R96, [R96.64] ;  /* 0x0000000460607981 */ /* 0x000ea2000c1e1b00 */
[----:B------:R-:W-:-:S03]  /*1550*/  ISETP.NE.U32.AND P0, PT, RZ, c[0x0][0x218], PT ;  /* 0x00008600ff007a0c */ /* 0x000fc60003f05070 */
[----:B------:R3:W5:Y:S01]  /*1560*/  @P1 LDG.E R108, [R102.64] ;  /* 0x00000004666c1981 */ /* 0x000762000c1e1900 */
[----:B------:R-:W-:-:S13]  /*1570*/  ISETP.NE.AND.EX P0, PT, RZ, c[0x0][0x21c], PT, P0 ;  /* 0x00008700ff007a0c */ /* 0x000fda0003f05300 */
[----:B------:R-:W-:-:S04]  /*1580*/  @P0 LEA R98, P2, R93, c[0x0][0x218], 0x4 ;  /* 0x000086005d620a11 */ /* 0x000fc800078420ff */
[----:B------:R-:W-:Y:S02]  /*1590*/  @P0 LEA.HI.X R99, R93, c[0x0][0x21c], RZ, 0x4, P2 ;  /* 0x000087005d630a11 */ /* 0x000fe400010f24ff */
[----:B------:R-:W-:Y:S02]  /*15a0*/  ISETP.NE.AND P2, PT, R90, RZ, PT ;  /* 0x000000ff5a00720c */ /* 0x000fe40003f45270 */
[----:B------:R-:W4:Y:S04]  /*15b0*/  LDG.E.128 R88, [R88.64] ;  /* 0x0000000458587981 */ /* 0x000f28000c1e1d00 */
[----:B------:R3:W5:Y:S01]  /*15c0*/  @P0 LDG.E.128 R80, [R98.64] ;  /* 0x0000000462500981 */ /* 0x000762000c1e1d00 */
[----:B0-----:R-:W-:-:S04]  /*15d0*/  ISETP.NE.AND P0, PT, R160, RZ, PT ;  /* 0x000000ffa000720c */ /* 0x001fc80003f05270 */
[----:B-----5:R-:W-:Y:S01]  /*15e0*/  FSEL R153, R92, RZ, !P0 ;  /* 0x000000ff5c997208 */ /* 0x020fe20004000000 */
[----:B--2---:R-:W-:Y:S01]  /*15f0*/  IMAD.MOV.U32 R92, RZ, RZ, R96 ;  /* 0x000000ffff5c7224 */ /* 0x004fe200078e0060 */
[--C-:B------:R-:W-:Y:S02]  /*1600*/  SHF.R.U64 R151, R96, 0x10, R97.reuse ;  /* 0x0000001060977819 */ /* 0x100fe40000001261 */
[--C-:B------:R-:W-:Y:S01]  /*1610*/  SHF.R.U32.HI R152, RZ, 0x10, R97.reuse ;  /* 0x00000010ff987819 */ /* 0x100fe20000011661 */
[----:B------:R-:W-:-:S05]  /*1620*/  IMAD.MOV.U32 R93, RZ, RZ, R97 ;  /* 0x000000ffff5d7224 */ /* 0x000fca00078e0061 */
[----:B------:R-:W-:Y:S01]  /*1630*/  PRMT R93, RZ, 0x5410, R93 ;  /* 0x00005410ff5d7816 */ /* 0x000fe2000000005d */
[C---:B----4-:R-:W-:Y:S01]  /*1640*/  FADD.FTZ R150, -R153.reuse, R89 ;  /* 0x0000005999967221 */ /* 0x050fe20000010100 */
[----:B------:R-:W-:Y:S01]  /*1650*/  PRMT R89, RZ, 0x5410, R92 ;  /* 0x00005410ff597816 */ /* 0x000fe2000000005c */
[----:B------:R-:W-:Y:S01]  /*1660*/  FADD.FTZ R96, -R153, R88 ;  /* 0x0000005899607221 */ /* 0x000fe20000010100 */
[----:B------:R-:W-:Y:S01]  /*1670*/  PRMT R88, RZ, 0x5410, R151 ;  /* 0x00005410ff587816 */ /* 0x000fe20000000097 */
[C---:B------:R-:W-:Y:S01]  /*1680*/  FMUL.FTZ R150, R117.reuse, R150 ;  /* 0x0000009675967220 */ /* 0x040fe20000410000 */
[----:B------:R-:W-:Y:S01]  /*1690*/  PRMT R92, RZ, 0x5410, R152 ;  /* 0x00005410ff5c7816 */ /* 0x000fe20000000098 */
[----:B------:R-:W-:Y:S02]  /*16a0*/  FMUL.FTZ R151, R117, R96 ;  /* 0x0000006075977220 */ /* 0x000fe40000410000 */
[----:B------:R-:W-:Y:S02]  /*16b0*/  FMUL.FTZ R152, R60, R89 ;  /* 0x000000593c987220 */ /* 0x000fe40000410000 */
[----:B------:R-:W-:-:S02]  /*16c0*/  FADD.FTZ R90, -R153, R90 ;  /* 0x0000005a995a7221 */ /* 0x000fc40000010100 */
[----:B-1----:R-:W-:Y:S02]  /*16d0*/  FADD.FTZ R100, -R153, R91 ;  /* 0x0000005b99647221 */ /* 0x002fe40000010100 */
[----:B------:R-:W-:Y:S02]  /*16e0*/  FADD.FTZ R21, R21, R88 ;  /* 0x0000005815157221 */ /* 0x000fe40000010000 */
[-C--:B------:R-:W-:Y:S02]  /*16f0*/  FFMA.FTZ R41, R150, R88.reuse, R41 ;  /* 0x0000005896297223 */ /* 0x080fe40000010029 */
[----:B------:R-:W-:Y:S02]  /*1700*/  FMUL.FTZ R153, R61, R88 ;  /* 0x000000583d997220 */ /* 0x000fe40000410000 */
[----:B------:R-:W-:Y:S02]  /*1710*/  FADD.FTZ R88, R95, R152 ;  /* 0x000000985f587221 */ /* 0x000fe40000010000 */
[----:B------:R-:W-:-:S02]  /*1720*/  FFMA.FTZ R94, R151, R152, R94 ;  /* 0x00000098975e7223 */ /* 0x000fc4000001005e */
[----:B------:R-:W-:Y:S02]  /*1730*/  FADD.FTZ R20, R20, R89 ;  /* 0x0000005914147221 */ /* 0x000fe40000010000 */
[----:B------:R-:W-:Y:S02]  /*1740*/  FFMA.FTZ R40, R151, R89, R40 ;  /* 0x0000005997287223 */ /* 0x000fe40000010028 */
[----:B------:R-:W-:Y:S02]  /*1750*/  FMUL.FTZ R155, R117, R90 ;  /* 0x0000005a759b7220 */ /* 0x000fe40000410000 */
[----:B------:R-:W-:Y:S02]  /*1760*/  FMUL.FTZ R154, R62, R93 ;  /* 0x0000005d3e9a7220 */ /* 0x000fe40000410000 */
[----:B------:R-:W-:Y:S02]  /*1770*/  FADD.FTZ R89, R88, R153 ;  /* 0x0000009958597221 */ /* 0x000fe40000010000 */
[----:B------:R-:W-:-:S02]  /*1780*/  FFMA.FTZ R94, R150, R153, R94 ;  /* 0x00000099965e7223 */ /* 0x000fc4000001005e */
[----:B------:R-:W-:Y:S02]  /*1790*/  FMUL.FTZ R156, R63, R92 ;  /* 0x0000005c3f9c7220 */ /* 0x000fe40000410000 */
[----:B------:R-:W-:Y:S02]  /*17a0*/  FMUL.FTZ R157, R117, R100 ;  /* 0x00000064759d7220 */ /* 0x000fe40000410000 */
        /* <DEDUP_REMOVED lines=8> */
.L_x_1370:
[----:B---3--:R-:W-:Y:S05]  /*1830*/  BSYNC B0 ;  /* 0x0000000000007941 */ /* 0x008fea0003800000 */
.L_x_1369:
[----:B------:R-:W-:Y:S02]  /*1840*/  LOP3.LUT P1, RZ, R2, 0xff, RZ, 0xc0, !PT ;  /* 0x000000ff02ff7812 */ /* 0x000fe4000782c0ff */
[----:B------:R-:W-:Y:S02]  /*1850*/  SHF.R.U32.HI R90, RZ, 0x5, R158 ;  /* 0x00000005ff5a7819 */ /* 0x000fe4000001169e */
[----:B------:R-:W-:-:S02]  /*1860*/  LOP3.LUT P0, RZ, R158, 0x1f, RZ, 0xc0, !PT ;  /* 0x0000001f9eff7812 */ /* 0x000fc4000780c0ff */
[----:B------:R-:W-:-:S07]  /*1870*/  LOP3.LUT R161, R90, 0x7fffff8, RZ, 0xc0, !PT ;  /* 0x07fffff85aa17812 */ /* 0x000fce00078ec0ff */
[----:B------:R-:W-:Y:S01]  /*1880*/  @!P1 IADD3 R161, R161, 0x8, RZ ;  /* 0x00000008a1a19810 */ /* 0x000fe20007ffe0ff */
[----:B------:R-:W-:Y:S05]  /*1890*/  BRA.DIV ~URZ, `(.L_x_1371) ;  /* 0x00001f127f007947 */ /* 0x000fea000b800000 */
[----:B-----5:R1:W2:Y:S02]  /*18a0*/  SHFL.DOWN PT, R92, R95, 0x10, 0x1f ;  /* 0x0a001f005f5c7f89 */ /* 0x0202a400000e0000 */
.L_x_1388:
        /* <DEDUP_REMOVED lines=18> */
.L_x_1389:
[----:B------:R-:W-:Y:S01]  /*19d0*/  @!P0 LOP3.LUT R90, R90, 0x7, RZ, 0xc0, !PT ;  /* 0x000000075a5a8812 */ /* 0x000fe200078ec0ff */
[----:B---3--:R-:W-:Y:S01]  /*19e0*/  FADD.FTZ R164, R95, R94 ;  /* 0x0000005e5fa47221 */ /* 0x008fe20000010000 */
[----:B------:R-:W-:Y:S01]  /*19f0*/  WARPSYNC 0xffffffff ;  /* 0xffffffff00007948 */ /* 0x000fe20003800000 */
[----:B--2---:R-:W-:Y:S01]  /*1a00*/  FADD.FTZ R165, R89, R96 ;  /* 0x0000006059a57221 */ /* 0x004fe20000010000 */
[----:B------:R-:W-:Y:S01]  /*1a10*/  BSSY B0, `(.L_x_1373) ;  /* 0x000006b000007945 */ /* 0x000fe20003800000 */
[----:B------:R-:W-:-:S05]  /*1a20*/  @!P0 IMAD.IADD R162, R161, 0x1, R90 ;  /* 0x00000001a1a28824 */ /* 0x000fca00078e025a */
        /* <DEDUP_REMOVED lines=57> */
[----:B------:R-:W-:Y:S01]  /*1dc0*/  FMUL.FTZ R91, R117, R90 ;  /* 0x0000005a755b7220 */ /* 0x000fe20000410000 */
[----:B------:R-:W-:Y:S01]  /*1dd0*/  @P1 MOV R90, 0x10 ;  /* 0x00000010005a1802 */ /* 0x000fe20000000f00 */
[----:B0-----:R-:W-:-:S04]  /*1de0*/  IMAD.WIDE.U32 R92, R92, 0x10000, RZ ;  /* 0x000100005c5c7825 */ /* 0x001fc800078e00ff */
[----:B------:R-:W-:Y:S01]  /*1df0*/  @P0 FADD.FTZ R91, R16, R91 ;  /* 0x0000005b105b0221 */ /* 0x000fe20000010000 */
[----:B------:R-:W-:-:S03]  /*1e00*/  LOP3.LUT P0, RZ, R115, 0xff000000, RZ, 0xc0, !PT ;  /* 0xff00000073ff7812 */ /* 0x000fc6000780c0ff */
[----:B------:R-:W-:Y:S01]  /*1e10*/  FMUL.FTZ R98, R91, c[0x0][0x1e8] ;  /* 0x00007a005b627a20 */ /* 0x000fe20000410000 */
[----:B------:R-:W-:Y:S02]  /*1e20*/  FSEL R97, R103, RZ, P0 ;  /* 0x000000ff67617208 */ /* 0x000fe40000000000 */
[----:B------:R-:W-:Y:S02]  /*1e30*/  LOP3.LUT P0, RZ, R115, 0xff, RZ, 0xc0, !PT ;  /* 0x000000ff73ff7812 */ /* 0x000fe4000780c0ff */
[----:B------:R-:W0:Y:S01]  /*1e40*/  F2F.BF16.F32 R95, R97 ;  /* 0x00000061005f7304 */ /* 0x000e220000202000 */
[----:B------:R-:W-:Y:S01]  /*1e50*/  SEL R84, R91, R84, P1 ;  /* 0x000000545b547207 */ /* 0x000fe20000800000 */
[----:B------:R-:W-:Y:S01]  /*1e60*/  @P1 IMAD.WIDE.U32 R90, R111, R90, c[0x0][0x258] ;  /* 0x000096006f5a1625 */ /* 0x000fe200078e005a */
[----:B------:R-:W-:Y:S02]  /*1e70*/  FSEL R96, R98, RZ, P0 ;  /* 0x000000ff62607208 */ /* 0x000fe40000000000 */
[----:B------:R-:W-:-:S02]  /*1e80*/  ISETP.NE.U32.AND P0, PT, RZ, c[0x0][0x250], PT ;  /* 0x00009400ff007a0c */ /* 0x000fc40003f05070 */
        /* <DEDUP_REMOVED lines=34> */
.L_x_1375:
[----:B0-----:R-:W-:Y:S02]  /*20b0*/  IADD3 R111, R111, 0x100, RZ ;  /* 0x000001006f6f7810 */ /* 0x001fe40007ffe0ff */
.L_x_1374:
[----:B------:R-:W-:Y:S05]  /*20c0*/  BSYNC B0 ;  /* 0x0000000000007941 */ /* 0x000fea0003800000 */
.L_x_1373:
        /* <DEDUP_REMOVED lines=49> */
[----:B0-----:R-:W-:Y:S01]  /*23e0*/  SHF.L.U32 R97, R95, 0x10, RZ ;  /* 0x000000105f617819 */ /* 0x001fe200000006ff */
[----:B------:R-:W-:-:S09]  /*23f0*/  IMAD.WIDE.U32 R94, R111, R94, c[0x0][0x248] ;  /* 0x000092006f5e7625 */ /* 0x000fd200078e005e */
        /* <DEDUP_REMOVED lines=28> */
.L_x_1378:
[----:B0-----:R-:W-:Y:S02]  /*25c0*/  IADD3 R111, R111, 0x100, RZ ;  /* 0x000001006f6f7810 */ /* 0x001fe40007ffe0ff */
.L_x_1377:
[----:B------:R-:W-:Y:S05]  /*25d0*/  BSYNC B0 ;  /* 0x0000000000007941 */ /* 0x000fea0003800000 */
.L_x_1376:
        /* <DEDUP_REMOVED lines=79> */
.L_x_1381:
[----:B0-----:R-:W-:Y:S02]  /*2ad0*/  IADD3 R111, R111, 0x100, RZ ;  /* 0x000001006f6f7810 */ /* 0x001fe40007ffe0ff */
.L_x_1380:
[----:B------:R-:W-:Y:S05]  /*2ae0*/  BSYNC B0 ;  /* 0x0000000000007941 */ /* 0x000fea0003800000 */
.L_x_1379:
        /* <DEDUP_REMOVED lines=79> */
.L_x_1384:
[----:B0-----:R-:W-:Y:S02]  /*2fe0*/  IADD3 R111, R111, 0x100, RZ ;  /* 0x000001006f6f7810 */ /* 0x001fe40007ffe0ff */
.L_x_1383:
[----:B------:R-:W-:Y:S05]  /*2ff0*/  BSYNC B0 ;  /* 0x0000000000007941 */ /* 0x000fea0003800000 */
.L_x_1382:
        /* <DEDUP_REMOVED lines=79> */
.L_x_1386:
[----:B0-----:R-:W-:Y:S05]  /*34f0*/  BSYNC B0 ;  /* 0x0000000000007941 */ /* 0x001fea0003800000 */
.L_x_1385:
[----:B------:R-:W-:Y:S02]  /*3500*/  IADD3 R0, R0, c[0x0][0x160], RZ ;  /* 0x0000580000007a10 */ /* 0x000fe40007ffe0ff */
[----:B------:R-:W-:Y:S02]  /*3510*/  LOP3.LUT P1, RZ, R2, 0xff, RZ, 0xc0, !PT ;  /* 0x000000ff02ff7812 */ /* 0x000fe4000782c0ff */
[----:B------:R-:W-:Y:S02]  /*3520*/  ISETP.GE.AND P0, PT, R0, c[0x0][0x164], PT ;  /* 0x0000590000007a0c */ /* 0x000fe40003f06270 */
[----:B------:R-:W-:-:S11]  /*3530*/  SEL R2, RZ, 0x1, P1 ;  /* 0x00000001ff027807 */ /* 0x000fd60000800000 */
[----:B------:R-:W-:Y:S01]  /*3540*/  @P0 CALL.REL.NOINC `(.L_x_1360) ;  /* 0x0000001000000944 */ /* 0x000fe20003c00000 */
[----:B------:R-:W-:Y:S05]  /*3550*/  BRA `(.L_x_1387) ;  /* 0xffffce6000007947 */ /* 0x000fea000383ffff */
.L_x_1360:
[----:B0-----:R-:W0:Y:S01]  /*3560*/  S2UR UR6, SR_CTAID.X ;  /* 0x00000000000679c3 */ /* 0x001e220000002500 */
[----:B------:R-:W0:Y:S01]  /*3570*/  S2R R2, SR_TID.X ;  /* 0x0000000000027919 */ /* 0x000e220000002100 */
[----:B------:R-:W-:Y:S01]  /*3580*/  @P2 IMAD.MOV.U32 R5, RZ, RZ, 0x10 ;  /* 0x00000010ff052424 */ /* 0x000fe200078e00ff */
        /* <DEDUP_REMOVED lines=34> */
.L_x_1371:
[----:B------:R-:W-:Y:S01]  /*37b0*/  MOV R93, R95 ;  /* 0x0000005f005d7202 */ /* 0x000fe20000000f00 */
[----:B------:R-:W-:Y:S01]  /*37c0*/  IMAD.MOV.U32 R98, RZ, RZ, 0x10 ;  /* 0x00000010ff627424 */ /* 0x000fe200078e00ff */
[----:B------:R-:W-:Y:S01]  /*37d0*/  MOV R88, 0x3810 ;  /* 0x0000381000587802 */ /* 0x000fe20000000f00 */
[----:B------:R-:W-:Y:S02]  /*37e0*/  IMAD.MOV.U32 R97, RZ, RZ, 0x1f ;  /* 0x0000001fff617424 */ /* 0x000fe400078e00ff */
[----:B------:R-:W-:-:S02]  /*37f0*/  IMAD.MOV.U32 R100, RZ, RZ, -0x1 ;  /* 0xffffffffff647424 */ /* 0x000fc400078e00ff */
[----:B0----5:R-:W-:Y:S05]  /*3800*/  CALL.REL.NOINC `($__internal_56_$__cuda_sm70_shflsync_down_p) ;  /* 0x0000046000007944 */ /* 0x021fea0003c00000 */
[----:B-1----:R-:W-:Y:S01]  /*3810*/  MOV R92, R93 ;  /* 0x0000005d005c7202 */ /* 0x002fe20000000f00 */
[----:B0-----:R-:W-:Y:S05]  /*3820*/  BRA `(.L_x_1388) ;  /* 0xffffe08000007947 */ /* 0x001fea000383ffff */
.L_x_1372:
[----:B------:R-:W-:Y:S01]  /*3830*/  IMAD.MOV.U32 R93, RZ, RZ, R94 ;  /* 0x000000ffff5d7224 */ /* 0x000fe200078e005e */
[----:B------:R-:W-:Y:S01]  /*3840*/  MOV R100, 0xffffffff ;  /* 0xffffffff00647802 */ /* 0x000fe20000000f00 */
[----:B------:R-:W-:Y:S01]  /*3850*/  IMAD.MOV.U32 R98, RZ, RZ, 0x10 ;  /* 0x00000010ff627424 */ /* 0x000fe200078e00ff */
[----:B------:R-:W-:Y:S01]  /*3860*/  MOV R88, 0x3890 ;  /* 0x0000389000587802 */ /* 0x000fe20000000f00 */
[----:B------:R-:W-:-:S02]  /*3870*/  IMAD.MOV.U32 R97, RZ, RZ, 0x1f ;  /* 0x0000001fff617424 */ /* 0x000fc400078e00ff */
[----:B012---:R-:W-:Y:S05]  /*3880*/  CALL.REL.NOINC `($__internal_56_$__cuda_sm70_shflsync_down_p) ;  /* 0x000003e000007944 */ /* 0x007fea0003c00000 */
[----:B------:R-:W-:Y:S01]  /*3890*/  FADD.FTZ R92, R92, R95 ;  /* 0x0000005f5c5c7221 */ /* 0x000fe20000010000 */
[----:B------:R-:W-:Y:S01]  /*38a0*/  MOV R88, 0x3910 ;  /* 0x0000391000587802 */ /* 0x000fe20000000f00 */
[----:B-1----:R-:W-:-:S02]  /*38b0*/  FADD.FTZ R94, R94, R93 ;  /* 0x0000005d5e5e7221 */ /* 0x002fc40000010000 */
[----:B0-----:R-:W-:Y:S01]  /*38c0*/  IMAD.MOV.U32 R98, RZ, RZ, 0x8 ;  /* 0x00000008ff627424 */ /* 0x001fe200078e00ff */
[----:B------:R-:W-:Y:S01]  /*38d0*/  MOV R93, R92 ;  /* 0x0000005c005d7202 */ /* 0x000fe20000000f00 */
[----:B------:R-:W-:Y:S02]  /*38e0*/  IMAD.MOV.U32 R97, RZ, RZ, 0x1f ;  /* 0x0000001fff617424 */ /* 0x000fe400078e00ff */
[----:B------:R-:W-:Y:S02]  /*38f0*/  IMAD.MOV.U32 R100, RZ, RZ, -0x1 ;  /* 0xffffffffff647424 */ /* 0x000fe400078e00ff */
[----:B------:R-:W-:Y:S05]  /*3900*/  CALL.REL.NOINC `($__internal_56_$__cuda_sm70_shflsync_down_p) ;  /* 0x0000036000007944 */ /* 0x000fea0003c00000 */
[----:B0-----:R-:W-:Y:S01]  /*3910*/  HFMA2.MMA R97, -RZ, RZ, 0, 1.847743988037109375e-06 ;  /* 0x0000001fff617435 */ /* 0x001fe200000001ff */
[----:B-1----:R-:W-:Y:S01]  /*3920*/  IMAD.MOV.U32 R91, RZ, RZ, R93 ;  /* 0x000000ffff5b7224 */ /* 0x002fe200078e005d */
[----:B------:R-:W-:Y:S01]  /*3930*/  MOV R88, 0x3980 ;  /* 0x0000398000587802 */ /* 0x000fe20000000f00 */
[----:B------:R-:W-:Y:S02]  /*3940*/  IMAD.MOV.U32 R93, RZ, RZ, R94 ;  /* 0x000000ffff5d7224 */ /* 0x000fe400078e005e */
[----:B------:R-:W-:Y:S02]  /*3950*/  IMAD.MOV.U32 R98, RZ, RZ, 0x8 ;  /* 0x00000008ff627424 */ /* 0x000fe400078e00ff */
[----:B------:R-:W-:-:S02]  /*3960*/  IMAD.MOV.U32 R100, RZ, RZ, -0x1 ;  /* 0xffffffffff647424 */ /* 0x000fc400078e00ff */
[----:B------:R-:W-:Y:S05]  /*3970*/  CALL.REL.NOINC `($__internal_56_$__cuda_sm70_shflsync_down_p) ;  /* 0x000002f000007944 */ /* 0x000fea0003c00000 */
[----:B------:R-:W-:Y:S01]  /*3980*/  FADD.FTZ R92, R91, R92 ;  /* 0x0000005c5b5c7221 */ /* 0x000fe20000010000 */
[----:B0-----:R-:W-:Y:S01]  /*3990*/  MOV R100, 0xffffffff ;  /* 0xffffffff00647802 */ /* 0x001fe20000000f00 */
[----:B-1----:R-:W-:Y:S01]  /*39a0*/  FADD.FTZ R94, R94, R93 ;  /* 0x0000005d5e5e7221 */ /* 0x002fe20000010000 */
[----:B------:R-:W-:Y:S01]  /*39b0*/  MOV R88, 0x3a00 ;  /* 0x00003a0000587802 */ /* 0x000fe20000000f00 */
[----:B------:R-:W-:-:S02]  /*39c0*/  IMAD.MOV.U32 R98, RZ, RZ, 0x4 ;  /* 0x00000004ff627424 */ /* 0x000fc400078e00ff */
[----:B------:R-:W-:Y:S02]  /*39d0*/  IMAD.MOV.U32 R97, RZ, RZ, 0x1f ;  /* 0x0000001fff617424 */ /* 0x000fe400078e00ff */
[----:B------:R-:W-:Y:S02]  /*39e0*/  IMAD.MOV.U32 R93, RZ, RZ, R92 ;  /* 0x000000ffff5d7224 */ /* 0x000fe400078e005c */
[----:B------:R-:W-:Y:S05]  /*39f0*/  CALL.REL.NOINC `($__internal_56_$__cuda_sm70_shflsync_down_p) ;  /* 0x0000027000007944 */ /* 0x000fea0003c00000 */
[----:B0-----:R-:W-:Y:S01]  /*3a00*/  HFMA2.MMA R98, -RZ, RZ, 0, 2.384185791015625e-07 ;  /* 0x00000004ff627435 */ /* 0x001fe200000001ff */
[----:B-1----:R-:W-:Y:S01]  /*3a10*/  IMAD.MOV.U32 R91, RZ, RZ, R93 ;  /* 0x000000ffff5b7224 */ /* 0x002fe200078e005d */
[----:B------:R-:W-:Y:S01]  /*3a20*/  MOV R88, 0x3a70 ;  /* 0x00003a7000587802 */ /* 0x000fe20000000f00 */
[----:B------:R-:W-:Y:S02]  /*3a30*/  IMAD.MOV.U32 R93, RZ, RZ, R94 ;  /* 0x000000ffff5d7224 */ /* 0x000fe400078e005e */
[----:B------:R-:W-:Y:S02]  /*3a40*/  IMAD.MOV.U32 R97, RZ, RZ, 0x1f ;  /* 0x0000001fff617424 */ /* 0x000fe400078e00ff */
[----:B------:R-:W-:Y:S02]  /*3a50*/  IMAD.MOV.U32 R100, RZ, RZ, -0x1 ;  /* 0xffffffffff647424 */ /* 0x000fe400078e00ff */
[----:B------:R-:W-:Y:S05]  /*3a60*/  CALL.REL.NOINC `($__internal_56_$__cuda_sm70_shflsync_down_p) ;  /* 0x0000020000007944 */ /* 0x000fea0003c00000 */
[----:B------:R-:W-:Y:S01]  /*3a70*/  FADD.FTZ R92, R91, R92 ;  /* 0x0000005c5b5c7221 */ /* 0x000fe20000010000 */
[----:B0-----:R-:W-:Y:S01]  /*3a80*/  MOV R97, 0x1f ;  /* 0x0000001f00617802 */ /* 0x001fe20000000f00 */
[----:B-1----:R-:W-:Y:S01]  /*3a90*/  FADD.FTZ R96, R94, R93 ;  /* 0x0000005d5e607221 */ /* 0x002fe20000010000 */
[----:B------:R-:W-:Y:S01]  /*3aa0*/  MOV R88, 0x3af0 ;  /* 0x00003af000587802 */ /* 0x000fe20000000f00 */
[----:B------:R-:W-:-:S02]  /*3ab0*/  IMAD.MOV.U32 R98, RZ, RZ, 0x2 ;  /* 0x00000002ff627424 */ /* 0x000fc400078e00ff */
[----:B------:R-:W-:Y:S02]  /*3ac0*/  IMAD.MOV.U32 R100, RZ, RZ, -0x1 ;  /* 0xffffffffff647424 */ /* 0x000fe400078e00ff */
[----:B------:R-:W-:Y:S02]  /*3ad0*/  IMAD.MOV.U32 R93, RZ, RZ, R92 ;  /* 0x000000ffff5d7224 */ /* 0x000fe400078e005c */
[----:B------:R-:W-:Y:S05]  /*3ae0*/  CALL.REL.NOINC `($__internal_56_$__cuda_sm70_shflsync_down_p) ;  /* 0x0000018000007944 */ /* 0x000fea0003c00000 */
[----:B-1----:R-:W-:Y:S01]  /*3af0*/  IMAD.MOV.U32 R91, RZ, RZ, R93 ;  /* 0x000000ffff5b7224 */ /* 0x002fe200078e005d */
[----:B------:R-:W-:Y:S01]  /*3b00*/  MOV R93, R96 ;  /* 0x00000060005d7202 */ /* 0x000fe20000000f00 */
[----:B0-----:R-:W-:Y:S01]  /*3b10*/  IMAD.MOV.U32 R98, RZ, RZ, 0x2 ;  /* 0x00000002ff627424 */ /* 0x001fe200078e00ff */
[----:B------:R-:W-:Y:S01]  /*3b20*/  MOV R88, 0x3b60 ;  /* 0x00003b6000587802 */ /* 0x000fe20000000f00 */
[----:B------:R-:W-:Y:S02]  /*3b30*/  IMAD.MOV.U32 R97, RZ, RZ, 0x1f ;  /* 0x0000001fff617424 */ /* 0x000fe400078e00ff */
[----:B------:R-:W-:Y:S02]  /*3b40*/  IMAD.MOV.U32 R100, RZ, RZ, -0x1 ;  /* 0xffffffffff647424 */ /* 0x000fe400078e00ff */
[----:B------:R-:W-:Y:S05]  /*3b50*/  CALL.REL.NOINC `($__internal_56_$__cuda_sm70_shflsync_down_p) ;  /* 0x0000011000007944 */ /* 0x000fea0003c00000 */
[----:B------:R-:W-:Y:S01]  /*3b60*/  FADD.FTZ R94, R91, R92 ;  /* 0x0000005c5b5e7221 */ /* 0x000fe20000010000 */
[----:B0-----:R-:W-:Y:S01]  /*3b70*/  HFMA2.MMA R98, -RZ, RZ, 0, 5.9604644775390625e-08 ;  /* 0x00000001ff627435 */ /* 0x001fe200000001ff */
[----:B-1----:R-:W-:Y:S01]  /*3b80*/  FADD.FTZ R96, R96, R93 ;  /* 0x0000005d60607221 */ /* 0x002fe20000010000 */
[----:B------:R-:W-:Y:S01]  /*3b90*/  MOV R88, 0x3be0 ;  /* 0x00003be000587802 */ /* 0x000fe20000000f00 */
[----:B------:R-:W-:-:S02]  /*3ba0*/  IMAD.MOV.U32 R97, RZ, RZ, 0x1f ;  /* 0x0000001fff617424 */ /* 0x000fc400078e00ff */
[----:B------:R-:W-:Y:S02]  /*3bb0*/  IMAD.MOV.U32 R100, RZ, RZ, -0x1 ;  /* 0xffffffffff647424 */ /* 0x000fe400078e00ff */
[----:B------:R-:W-:Y:S02]  /*3bc0*/  IMAD.MOV.U32 R93, RZ, RZ, R94 ;  /* 0x000000ffff5d7224 */ /* 0x000fe400078e005e */
[----:B------:R-:W-:Y:S05]  /*3bd0*/  CALL.REL.NOINC `($__internal_56_$__cuda_sm70_shflsync_down_p) ;  /* 0x0000009000007944 */ /* 0x000fea0003c00000 */
[----:B-1----:R-:W-:Y:S01]  /*3be0*/  MOV R95, R93 ;  /* 0x0000005d005f7202 */ /* 0x002fe20000000f00 */
[----:B------:R-:W-:Y:S01]  /*3bf0*/  IMAD.MOV.U32 R93, RZ, RZ, R96 ;  /* 0x000000ffff5d7224 */ /* 0x000fe200078e0060 */
[----:B0-----:R-:W-:Y:S01]  /*3c00*/  MOV R100, 0xffffffff ;  /* 0xffffffff00647802 */ /* 0x001fe20000000f00 */
[----:B------:R-:W-:Y:S01]  /*3c10*/  IMAD.MOV.U32 R98, RZ, RZ, 0x1 ;  /* 0x00000001ff627424 */ /* 0x000fe200078e00ff */
[----:B------:R-:W-:Y:S01]  /*3c20*/  MOV R88, 0x3c50 ;  /* 0x00003c5000587802 */ /* 0x000fe20000000f00 */
[----:B------:R-:W-:Y:S02]  /*3c30*/  IMAD.MOV.U32 R97, RZ, RZ, 0x1f ;  /* 0x0000001fff617424 */ /* 0x000fe400078e00ff */
[----:B------:R-:W-:Y:S05]  /*3c40*/  CALL.REL.NOINC `($__internal_56_$__cuda_sm70_shflsync_down_p) ;  /* 0x0000002000007944 */ /* 0x000fea0003c00000 */
[----:B-1----:R-:W-:Y:S01]  /*3c50*/  IMAD.MOV.U32 R89, RZ, RZ, R93 ;  /* 0x000000ffff597224 */ /* 0x002fe200078e005d */
[----:B0-----:R-:W-:Y:S05]  /*3c60*/  BRA `(.L_x_1389) ;  /* 0xffffdd6000007947 */ /* 0x001fea000383ffff */
        .weak           $__internal_56_$__cuda_sm70_shflsync_down_p
        .type           $__internal_56_$__cuda_sm70_shflsync_down_p,@function
        .size           $__internal_56_$__cuda_sm70_shflsync_down_p,(.L_x_2803 - $__internal_56_$__cuda_sm70_shflsync_down_p)
$__internal_56_$__cuda_sm70_shflsync_down_p:
[----:B------:R-:W-:Y:S01]  /*3c70*/  IMAD.MOV.U32 R89, RZ, RZ, 0x0 ;  /* 0x00000000ff597424 */ /* 0x000fe200078e00ff */
[----:B------:R-:W-:Y:S04]  /*3c80*/  WARPSYNC R100 ;  /* 0x0000006400007348 */ /* 0x000fe80003800000 */
[----:B------:R0:W1:Y:S01]  /*3c90*/  SHFL.DOWN PT, R93, R93, R98, R97 ;  /* 0x080000625d5d7389 */ /* 0x00006200000e0061 */
[----:B------:R-:W-:Y:S05]  /*3ca0*/  RET.REL.NODEC R88 `(_ZN10layer_norm31ln_parallel_residual_bwd_kernelINS_13Kernel_traitsIf13__nv_bfloat16fS2_fjLj5120ELj1ELj1ELj8ELj8ENS_18Kernel_traits_baseILj5120EfS2_fS2_fjLj256EEEEELb1ELb1ELb0EEEvNS_9BwdParamsE) ;  /* 0xffffc35058007950 */ /* 0x000fea0003c3ffff */
.L_x_1390:
        /* <DEDUP_REMOVED lines=13> */
.L_x_2803:


//--------------------- .text._ZN10layer_norm22ln_bwd_finalize_kernelINS_22Kernel_traits_finalizeILj5120Ef13__nv_bfloat16fS2_fjLb0ELj1024ELj4ENS_18Kernel_traits_baseILj5120EfS2_fS2_fjLj1024EEEEELb0ELb1EEEvNS_9BwdParamsE --------------------------
	.section	.text._ZN10layer_norm22ln_bwd_finalize_kernelINS_22Kernel_traits_finalizeILj5120Ef13__nv_bfloat16fS2_fjLb0ELj1024ELj4ENS_18Kernel_traits_baseILj5120EfS2_fS2_fjLj1024EEEEELb0ELb1EEEvNS_9BwdParamsE,"ax",@progbits
	.sectioninfo	@"SHI_REGISTERS=32"
	.align	128
        .global         _ZN10layer_norm22ln_bwd_finalize_kernelINS_22Kernel_traits_finalizeILj5120Ef13__nv_bfloat16fS2_fjLb0ELj1024ELj4ENS_18Kernel_traits_baseILj5120EfS2_fS2_fjLj1024EEEEELb0ELb1EEEvNS_9BwdParamsE
        .type           _ZN10layer_norm22ln_bwd_finalize_kernelINS_22Kernel_traits_finalizeILj5120Ef13__nv_bfloat16fS2_fjLb0ELj1024ELj4ENS_18Kernel_traits_baseILj5120EfS2_fS2_fjLj1024EEEEELb0ELb1EEEvNS_9BwdParamsE,@function
        .size           _ZN10layer_norm22ln_bwd_finalize_kernelINS_22Kernel_traits_finalizeILj5120Ef13__nv_bfloat16fS2_fjLb0ELj1024ELj4ENS_18Kernel_traits_baseILj5120EfS2_fS2_fjLj1024EEEEELb0ELb1EEEvNS_9BwdParamsE,(.L_x_2804 - _ZN10layer_norm22ln_bwd_finalize_kernelINS_22Kernel_traits_finalizeILj5120Ef13__nv_bfloat16fS2_fjLb0ELj1024ELj4ENS_18Kernel_traits_baseILj5120EfS2_fS2_fjLj1024EEEEELb0ELb1EEEvNS_9BwdParamsE)
        .other          _ZN10layer_norm22ln_bwd_finalize_kernelINS_22Kernel_traits_finalizeILj5120Ef13__nv_bfloat16fS2_fjLb0ELj1024ELj4ENS_18Kernel_traits_baseILj5120EfS2_fS2_fjLj1024EEEEELb0ELb1EEEvNS_9BwdParamsE,@"STO_CUDA_ENTRY STV_DEFAULT"
_ZN10layer_norm22ln_bwd_finalize_kernelINS_22Kernel_traits_finalizeILj5120Ef13__nv_bfloat16fS2_fjLb0ELj1024ELj4ENS_18Kernel_traits_baseILj5120EfS2_fS2_fjLj1024EEEEELb0ELb1EEEvNS_9BwdParamsE:
.text._ZN10layer_norm22ln_bwd_finalize_kernelINS_22Kernel_traits_finalizeILj5120Ef13__nv_bfloat16fS2_fjLb0ELj1024ELj4ENS_18Kernel_traits_baseILj5120EfS2_fS2_fjLj1024EEEEELb0ELb1EEEvNS_9BwdParamsE:
        /* <DEDUP_REMOVED lines=19> */
.L_x_1401:
        /* <DEDUP_REMOVED lines=27> */
.L_x_1395:
        /* <DEDUP_REMOVED lines=35> */
.L_x_1394:
[----:B------:R-:W-:Y:S05]  /*0510*/  BSYNC B1 ;  /* 0x0000000000017941 */ /* 0x000fea0003800000 */
.L_x_1393:
        /* <DEDUP_REMOVED lines=23> */
.L_x_1397:
[----:B------:R-:W-:Y:S05]  /*0690*/  BSYNC B1 ;  /* 0x0000000000017941 */ /* 0x000fea0003800000 */
.L_x_1396:
        /* <DEDUP_REMOVED lines=10> */
.L_x_1392:
[----:B------:R-:W-:Y:S05]  /*0740*/  BSYNC B0 ;  /* 0x0000000000007941 */ /* 0x000fea0003800000 */
.L_x_1391:
        /* <DEDUP_REMOVED lines=11> */
.L_x_1402:
        /* <DEDUP_REMOVED lines=18> */
.L_x_1403:
[----:B------:R-:W-:Y:S01]  /*0920*/  @!P1 SHF.R.U32.HI R2, RZ, 0x3, R0 ;  /* 0x00000003ff029819 */ /* 0x000fe20000011600 */
[----:B---3--:R-:W-:Y:S02]  /*0930*/  FADD.FTZ R5, R5, R10 ;  /* 0x0000000a05057221 */ /* 0x008fe40000010000 */
[----:B--2---:R-:W-:Y:S01]  /*0940*/  FADD.FTZ R7, R7, R4 ;  /* 0x0000000407077221 */ /* 0x004fe20000010000 */
[----:B------:R-:W-:-:S05]  /*0950*/  @!P1 LOP3.LUT R2, R2, 0x1ffffffc, RZ, 0xc0, !PT ;  /* 0x1ffffffc02029812 */ /* 0x000fca00078ec0ff */
[----:B------:R2:W-:Y:S04]  /*0960*/  @!P1 STS [R2+0x2000], R5 ;  /* 0x0020000502009388 */ /* 0x0005e80000000800 */
[----:B------:R2:W-:Y:S02]  /*0970*/  @!P1 STS [R2+0x2080], R7 ;  /* 0x0020800702009388 */ /* 0x0005e40000000800 */
.L_x_1398:
        /* <DEDUP_REMOVED lines=14> */
.L_x_1399:
[----:B------:R-:W-:Y:S01]  /*0a60*/  HFMA2.MMA R9, -RZ, RZ, 0, 5.9604644775390625e-08 ;  /* 0x00000001ff097435 */ /* 0x000fe200000001ff */
[----:B--2---:R-:W-:Y:S01]  /*0a70*/  IMAD.MOV.U32 R10, RZ, RZ, R4 ;  /* 0x000000ffff0a7224 */ /* 0x004fe200078e0004 */
[----:B------:R-:W-:Y:S01]  /*0a80*/  MOV R11, 0xffffffff ;  /* 0xffffffff000b7802 */ /* 0x000fe20000000f00 */
[----:B------:R-:W-:Y:S01]  /*0a90*/  IMAD.MOV.U32 R6, RZ, RZ, 0x1f ;  /* 0x0000001fff067424 */ /* 0x000fe200078e00ff */
[----:B------:R-:W-:-:S02]  /*0aa0*/  MOV R2, 0xac0 ;  /* 0x00000ac000027802 */ /* 0x000fc40000000f00 */
[----:B01----:R-:W-:Y:S05]  /*0ab0*/  CALL.REL.NOINC `($__internal_57_$__cuda_sm70_shflsync_bfly_p) ;  /* 0x000003c000007944 */ /* 0x003fea0003c00000 */
[----:B-1----:R-:W-:Y:S01]  /*0ac0*/  MOV R3, R6 ;  /* 0x0000000600037202 */ /* 0x002fe20000000f00 */
[----:B0-----:R-:W-:Y:S05]  /*0ad0*/  BRA `(.L_x_1402) ;  /* 0xfffffd2000007947 */ /* 0x001fea000383ffff */
.L_x_1400:
[----:B------:R-:W-:Y:S01]  /*0ae0*/  HFMA2.MMA R9, -RZ, RZ, 0, 1.1920928955078125e-07 ;  /* 0x00000002ff097435 */ /* 0x000fe200000001ff */
[----:B------:R-:W-:Y:S01]  /*0af0*/  IMAD.MOV.U32 R10, RZ, RZ, R13 ;  /* 0x000000ffff0a7224 */ /* 0x000fe200078e000d */
[----:B------:R-:W-:Y:S01]  /*0b00*/  MOV R6, 0x1f ;  /* 0x0000001f00067802 */ /* 0x000fe20000000f00 */
[----:B------:R-:W-:Y:S01]  /*0b10*/  IMAD.MOV.U32 R11, RZ, RZ, -0x1 ;  /* 0xffffffffff0b7424 */ /* 0x000fe200078e00ff */
[----:B------:R-:W-:-:S02]  /*0b20*/  MOV R2, 0xb40 ;  /* 0x00000b4000027802 */ /* 0x000fc40000000f00 */
[----:B012---:R-:W-:Y:S05]  /*0b30*/  CALL.REL.NOINC `($__internal_57_$__cuda_sm70_shflsync_bfly_p) ;  /* 0x0000034000007944 */ /* 0x007fea0003c00000 */
[----:B0-----:R-:W-:Y:S01]  /*0b40*/  HFMA2.MMA R9, -RZ, RZ, 0, 2.384185791015625e-07 ;  /* 0x00000004ff097435 */ /* 0x001fe200000001ff */
[----:B-1----:R-:W-:Y:S01]  /*0b50*/  FADD.FTZ R10, R13, R6 ;  /* 0x000000060d0a7221 */ /* 0x002fe20000010000 */
[----:B------:R-:W-:Y:S01]  /*0b60*/  MOV R6, 0x1f ;  /* 0x0000001f00067802 */ /* 0x000fe20000000f00 */
[----:B------:R-:W-:Y:S01]  /*0b70*/  IMAD.MOV.U32 R11, RZ, RZ, -0x1 ;  /* 0xffffffffff0b7424 */ /* 0x000fe200078e00ff */
[----:B------:R-:W-:-:S02]  /*0b80*/  MOV R2, 0xba0 ;  /* 0x00000ba000027802 */ /* 0x000fc40000000f00 */
[----:B------:R-:W-:Y:S05]  /*0b90*/  CALL.REL.NOINC `($__internal_57_$__cuda_sm70_shflsync_bfly_p) ;  /* 0x000002e000007944 */ /* 0x000fea0003c00000 */
[----:B0-----:R-:W-:Y:S01]  /*0ba0*/  HFMA2.MMA R9, -RZ, RZ, 0, 4.76837158203125e-07 ;  /* 0x00000008ff097435 */ /* 0x001fe200000001ff */
[----:B-1----:R-:W-:Y:S01]  /*0bb0*/  FADD.FTZ R10, R10, R6 ;  /* 0x000000060a0a7221 */ /* 0x002fe20000010000 */
[----:B------:R-:W-:Y:S01]  /*0bc0*/  MOV R6, 0x1f ;  /* 0x0000001f00067802 */ /* 0x000fe20000000f00 */
[----:B------:R-:W-:Y:S01]  /*0bd0*/  IMAD.MOV.U32 R11, RZ, RZ, -0x1 ;  /* 0xffffffffff0b7424 */ /* 0x000fe200078e00ff */
[----:B------:R-:W-:-:S02]  /*0be0*/  MOV R2, 0xc00 ;  /* 0x00000c0000027802 */ /* 0x000fc40000000f00 */
[----:B------:R-:W-:Y:S05]  /*0bf0*/  CALL.REL.NOINC `($__internal_57_$__cuda_sm70_shflsync_bfly_p) ;  /* 0x0000028000007944 */ /* 0x000fea0003c00000 */
[----:B-1----:R-:W-:Y:S01]  /*0c00*/  FADD.FTZ R4, R10, R6 ;  /* 0x000000060a047221 */ /* 0x002fe20000010000 */
[----:B0-----:R-:W-:Y:S01]  /*0c10*/  HFMA2.MMA R9, -RZ, RZ, 0, 9.5367431640625e-07 ;  /* 0x00000010ff097435 */ /* 0x001fe200000001ff */
[----:B------:R-:W-:Y:S01]  /*0c20*/  MOV R6, 0x1f ;  /* 0x0000001f00067802 */ /* 0x000fe20000000f00 */
[----:B------:R-:W-:Y:S01]  /*0c30*/  IMAD.MOV.U32 R11, RZ, RZ, -0x1 ;  /* 0xffffffffff0b7424 */ /* 0x000fe200078e00ff */
[----:B------:R-:W-:-:S02]  /*0c40*/  MOV R2, 0xc70 ;  /* 0x00000c7000027802 */ /* 0x000fc40000000f00 */
[----:B------:R-:W-:Y:S02]  /*0c50*/  MOV R10, R4 ;  /* 0x00000004000a7202 */ /* 0x000fe40000000f00 */
[----:B------:R-:W-:Y:S05]  /*0c60*/  CALL.REL.NOINC `($__internal_57_$__cuda_sm70_shflsync_bfly_p) ;  /* 0x0000021000007944 */ /* 0x000fea0003c00000 */
[----:B0-----:R-:W-:Y:S01]  /*0c70*/  HFMA2.MMA R9, -RZ, RZ, 0, 5.9604644775390625e-08 ;  /* 0x00000001ff097435 */ /* 0x001fe200000001ff */
[----:B-1----:R-:W-:Y:S01]  /*0c80*/  MOV R7, R6 ;  /* 0x0000000600077202 */ /* 0x002fe20000000f00 */
[----:B------:R-:W-:Y:S01]  /*0c90*/  IMAD.MOV.U32 R10, RZ, RZ, R5 ;  /* 0x000000ffff0a7224 */ /* 0x000fe200078e0005 */
[----:B------:R-:W-:Y:S01]  /*0ca0*/  MOV R6, 0x1f ;  /* 0x0000001f00067802 */ /* 0x000fe20000000f00 */
[----:B------:R-:W-:Y:S01]  /*0cb0*/  IMAD.MOV.U32 R11, RZ, RZ, -0x1 ;  /* 0xffffffffff0b7424 */ /* 0x000fe200078e00ff */
[----:B------:R-:W-:Y:S02]  /*0cc0*/  MOV R2, 0xce0 ;  /* 0x00000ce000027802 */ /* 0x000fe40000000f00 */
[----:B------:R-:W-:Y:S05]  /*0cd0*/  CALL.REL.NOINC `($__internal_57_$__cuda_sm70_shflsync_bfly_p) ;  /* 0x000001a000007944 */ /* 0x000fea0003c00000 */
[----:B0-----:R-:W-:Y:S01]  /*0ce0*/  HFMA2.MMA R9, -RZ, RZ, 0, 1.1920928955078125e-07 ;  /* 0x00000002ff097435 */ /* 0x001fe200000001ff */
[----:B-1----:R-:W-:Y:S01]  /*0cf0*/  FADD.FTZ R10, R5, R6 ;  /* 0x00000006050a7221 */ /* 0x002fe20000010000 */
[----:B------:R-:W-:Y:S01]  /*0d00*/  MOV R6, 0x1f ;  /* 0x0000001f00067802 */ /* 0x000fe20000000f00 */
[----:B------:R-:W-:Y:S01]  /*0d10*/  IMAD.MOV.U32 R11, RZ, RZ, -0x1 ;  /* 0xffffffffff0b7424 */ /* 0x000fe200078e00ff */
[----:B------:R-:W-:Y:S02]  /*0d20*/  MOV R2, 0xd40 ;  /* 0x00000d4000027802 */ /* 0x000fe40000000f00 */
[----:B------:R-:W-:Y:S05]  /*0d30*/  CALL.REL.NOINC `($__internal_57_$__cuda_sm70_shflsync_bfly_p) ;  /* 0x0000014000007944 */ /* 0x000fea0003c00000 */
        /* <DEDUP_REMOVED lines=12> */
[----:B0-----:R-:W-:Y:S01]  /*0e00*/  HFMA2.MMA R9, -RZ, RZ, 0, 9.5367431640625e-07 ;  /* 0x00000010ff097435 */ /* 0x001fe200000001ff */
[----:B-1----:R-:W-:Y:S01]  /*0e10*/  FADD.FTZ R10, R10, R6 ;  /* 0x000000060a0a7221 */ /* 0x002fe20000010000 */
[----:B------:R-:W-:Y:S01]  /*0e20*/  MOV R6, 0x1f ;  /* 0x0000001f00067802 */ /* 0x000fe20000000f00 */
[----:B------:R-:W-:Y:S01]  /*0e30*/  IMAD.MOV.U32 R11, RZ, RZ, -0x1 ;  /* 0xffffffffff0b7424 */ /* 0x000fe200078e00ff */
[----:B------:R-:W-:-:S02]  /*0e40*/  MOV R2, 0xe60 ;  /* 0x00000e6000027802 */ /* 0x000fc40000000f00 */
[----:B------:R-:W-:Y:S05]  /*0e50*/  CALL.REL.NOINC `($__internal_57_$__cuda_sm70_shflsync_bfly_p) ;  /* 0x0000002000007944 */ /* 0x000fea0003c00000 */
[----:B-1----:R-:W-:Y:S01]  /*0e60*/  MOV R5, R6 ;  /* 0x0000000600057202 */ /* 0x002fe20000000f00 */
[----:B0-----:R-:W-:Y:S05]  /*0e70*/  BRA `(.L_x_1403) ;  /* 0xfffffaa000007947 */ /* 0x001fea000383ffff */
        .weak           $__internal_57_$__cuda_sm70_shflsync_bfly_p
        .type           $__internal_57_$__cuda_sm70_shflsync_bfly_p,@function
        .size           $__internal_57_$__cuda_sm70_shflsync_bfly_p,(.L_x_2804 - $__internal_57_$__cuda_sm70_shflsync_bfly_p)
$__internal_57_$__cuda_sm70_shflsync_bfly_p:
[----:B------:R-:W-:Y:S01]  /*0e80*/  HFMA2.MMA R3, -RZ, RZ, 0, 0 ;  /* 0x00000000ff037435 */ /* 0x000fe200000001ff */
[----:B------:R-:W-:Y:S04]  /*0e90*/  WARPSYNC R11 ;  /* 0x0000000b00007348 */ /* 0x000fe80003800000 */
[----:B------:R0:W1:Y:S01]  /*0ea0*/  SHFL.BFLY PT, R6, R10, R9, R6 ;  /* 0x0c0000090a067389 */ /* 0x00006200000e0006 */
[----:B------:R-:W-:Y:S05]  /*0eb0*/  RET.REL.NODEC R2 `(_ZN10layer_norm22ln_bwd_finalize_kernelINS_22Kernel_traits_finalizeILj5120Ef13__nv_bfloat16fS2_fjLb0ELj1024ELj4ENS_18Kernel_traits_baseILj5120EfS2_fS2_fjLj1024EEEEELb0ELb1EEEvNS_9BwdParamsE) ;  /* 0xfffff14002007950 */ /* 0x000fea0003c3ffff */
.L_x_1404:
        /* <DEDUP_REMOVED lines=12> */
.L_x_2804:


//--------------------- .text._ZN10layer_norm40ln_parallel_residual_bwd_finalize_kernelINS_22Kernel_traits_finalizeILj5120Ef13__nv_bfloat16fS2_fjLb0ELj1024ELj4ENS_18Kernel_traits_baseILj5120EfS2_fS2_fjLj1024EEEEELb1EEEvNS_9BwdParamsE --------------------------
	.section	.text._ZN10layer_norm40ln_parallel_residual_bwd_finalize_kernelINS_22Kernel_traits_finalizeILj5120Ef13__nv_bfloat16fS2_fjLb0ELj1024ELj4ENS_18Kernel_traits_baseILj5120EfS2_fS2_fjLj1024EEEEELb1EEEvNS_9BwdParamsE,"ax",@progbits
	.sectioninfo	@"SHI_REGISTERS=32"
	.align	128
        .global         _ZN10layer_norm40ln_parallel_residual_bwd_finalize_kernelINS_22Kernel_traits_finalizeILj5120Ef13__nv_bfloat16fS2_fjLb0ELj1024ELj4ENS_18Kernel_traits_baseILj5120EfS2_fS2_fjLj1024EEEEELb1EEEvNS_9BwdParamsE
        .type           _ZN10layer_norm40ln_parallel_residual_bwd_finalize_kernelINS_22Kernel_traits_finalizeILj5120Ef13__nv_bfloat16fS2_fjLb0ELj1024ELj4ENS_18Kernel_traits_baseILj5120EfS2_fS2_fjLj1024EEEEELb1EEEvNS_9BwdParamsE,@function
        .size           _ZN10layer_norm40ln_parallel_residual_bwd_finalize_kernelINS_22Kernel_traits_finalizeILj5120Ef13__nv_bfloat16fS2_fjLb0ELj1024ELj4ENS_18Kernel_traits_baseILj5120EfS2_fS2_fjLj1024EEEEELb1EEEvNS_9BwdParamsE,(.L_x_2805 - _ZN10layer_norm40ln_parallel_residual_bwd_finalize_kernelINS_22Kernel_traits_finalizeILj5120Ef13__nv_bfloat16fS2_fjLb0ELj1024ELj4ENS_18Kernel_traits_baseILj5120EfS2_fS2_fjLj1024EEEEELb1EEEvNS_9BwdParamsE)
        .other          _ZN10layer_norm40ln_parallel_residual_bwd_finalize_kernelINS_22Kernel_traits_finalizeILj5120Ef13__nv_bfloat16fS2_fjLb0ELj1024ELj4ENS_18Kernel_traits_baseILj5120EfS2_fS2_fjLj1024EEEEELb1EEEvNS_9BwdParamsE,@"STO_CUDA_ENTRY STV_DEFAULT"
_ZN10layer_norm40ln_parallel_residual_bwd_finalize_kernelINS_22Kernel_traits_finalizeILj5120Ef13__nv_bfloat16fS2_fjLb0ELj1024ELj4ENS_18Kernel_traits_baseILj5120EfS2_fS2_fjLj1024EEEEELb1EEEvNS_9BwdParamsE:
.text._ZN10layer_norm40ln_parallel_residual_bwd_finalize_kernelINS_22Kernel_traits_finalizeILj5120Ef13__nv_bfloat16fS2_fjLb0ELj1024ELj4ENS_18Kernel_traits_baseILj5120EfS2_fS2_fjLj1024EEEEELb1EEEvNS_9BwdParamsE:
        /* <DEDUP_REMOVED lines=19> */
.L_x_1418:
        /* <DEDUP_REMOVED lines=37> */
.L_x_1409:
        /* <DEDUP_REMOVED lines=59> */
.L_x_1408:
[----:B------:R-:W-:Y:S05]  /*0730*/  BSYNC B1 ;  /* 0x0000000000017941 */ /* 0x000fea0003800000 */
.L_x_1407:
        /* <DEDUP_REMOVED lines=35> */
.L_x_1411:
[----:B------:R-:W-:Y:S05]  /*0970*/  BSYNC B1 ;  /* 0x0000000000017941 */ /* 0x000fea0003800000 */
.L_x_1410:
        /* <DEDUP_REMOVED lines=16> */
.L_x_1406:
[----:B------:R-:W-:Y:S05]  /*0a80*/  BSYNC B0 ;  /* 0x0000000000007941 */ /* 0x000fea0003800000 */
.L_x_1405:
        /* <DEDUP_REMOVED lines=14> */
.L_x_1419:
        /* <DEDUP_REMOVED lines=36> */
.L_x_1420:
        /* <DEDUP_REMOVED lines=11> */
.L_x_1412:
        /* <DEDUP_REMOVED lines=19> */
.L_x_1416:
[----:B------:R-:W-:Y:S05]  /*0f90*/  BSYNC B0 ;  /* 0x0000000000007941 */ /* 0x000fea0003800000 */
.L_x_1415:
[C---:B------:R-:W-:Y:S02]  /*0fa0*/  ISETP.GT.U32.AND P1, PT, R4.reuse, -0x1401, PT ;  /* 0xffffebff0400780c */ /* 0x040fe40003f24070 */
[----:B------:R-:W-:-:S02]  /*0fb0*/  IADD3 R4, R4, 0x1400, RZ ;  /* 0x0000140004047810 */ /* 0x000fc40007ffe0ff */
[----:B------:R-:W-:-:S09]  /*0fc0*/  IADD3 R5, R5, 0xa00, RZ ;  /* 0x00000a0005057810 */ /* 0x000fd20007ffe0ff */
[----:B0-----:R-:W-:Y:S01]  /*0fd0*/  @!P1 CALL.REL.NOINC `(.L_x_1417) ;  /* 0x0000001000009944 */ /* 0x001fe20003c00000 */
[----:B------:R-:W-:Y:S05]  /*0fe0*/  BRA `(.L_x_1418) ;  /* 0xfffff14000007947 */ /* 0x000fea000383ffff */
.L_x_1417:
[----:B------:R-:W-:Y:S05]  /*0ff0*/  EXIT ;  /* 0x000000000000794d */ /* 0x000fea0003800000 */
.L_x_1413:
[----:B------:R-:W-:Y:S01]  /*1000*/  HFMA2.MMA R17, -RZ, RZ, 0, 1.847743988037109375e-06 ;  /* 0x0000001fff117435 */ /* 0x000fe200000001ff */
[----:B----4-:R-:W-:Y:S01]  /*1010*/  MOV R19, R12 ;  /* 0x0000000c00137202 */ /* 0x010fe20000000f00 */
[----:B------:R-:W-:Y:S01]  /*1020*/  IMAD.MOV.U32 R16, RZ, RZ, 0x1 ;  /* 0x00000001ff107424 */ /* 0x000fe200078e00ff */
[----:B------:R-:W-:Y:S02]  /*1030*/  MOV R14, 0xffffffff ;  /* 0xffffffff000e7802 */ /* 0x000fe40000000f00 */
[----:B------:R-:W-:Y:S02]  /*1040*/  MOV R8, 0x1060 ;  /* 0x0000106000087802 */ /* 0x000fe40000000f00 */
[----:B0123--:R-:W-:Y:S05]  /*1050*/  CALL.REL.NOINC `($__internal_58_$__cuda_sm70_shflsync_bfly_p) ;  /* 0x000007b000007944 */ /* 0x00ffea0003c00000 */
[----:B01----:R-:W-:Y:S05]  /*1060*/  BRA `(.L_x_1419) ;  /* 0xfffffb0000007947 */ /* 0x003fea000383ffff */
.L_x_1414:
[----:B------:R-:W-:Y:S01]  /*1070*/  HFMA2.MMA R17, -RZ, RZ, 0, 1.847743988037109375e-06 ;  /* 0x0000001fff117435 */ /* 0x000fe200000001ff */
[----:B------:R-:W-:Y:S01]  /*1080*/  MOV R19, R12 ;  /* 0x0000000c00137202 */ /* 0x000fe20000000f00 */
[----:B------:R-:W-:Y:S01]  /*1090*/  IMAD.MOV.U32 R16, RZ, RZ, 0x2 ;  /* 0x00000002ff107424 */ /* 0x000fe200078e00ff */
[----:B------:R-:W-:Y:S02]  /*10a0*/  MOV R14, 0xffffffff ;  /* 0xffffffff000e7802 */ /* 0x000fe40000000f00 */
[----:B------:R-:W-:-:S02]  /*10b0*/  MOV R8, 0x10d0 ;  /* 0x000010d000087802 */ /* 0x000fc40000000f00 */
[----:B-123--:R-:W-:Y:S05]  /*10c0*/  CALL.REL.NOINC `($__internal_58_$__cuda_sm70_shflsync_bfly_p) ;  /* 0x0000074000007944 */ /* 0x00efea0003c00000 */
[----:B0-----:R-:W-:Y:S01]  /*10d0*/  HFMA2.MMA R16, -RZ, RZ, 0, 2.384185791015625e-07 ;  /* 0x00000004ff107435 */ /* 0x001fe200000001ff */
[----:B-1----:R-:W-:Y:S01]  /*10e0*/  FADD.FTZ R19, R12, R14 ;  /* 0x0000000e0c137221 */ /* 0x002fe20000010000 */
[----:B------:R-:W-:Y:S01]  /*10f0*/  MOV R14, 0xffffffff ;  /* 0xffffffff000e7802 */ /* 0x000fe20000000f00 */
[----:B------:R-:W-:Y:S01]  /*1100*/  IMAD.MOV.U32 R17, RZ, RZ, 0x1f ;  /* 0x0000001fff117424 */ /* 0x000fe200078e00ff */
[----:B------:R-:W-:-:S02]  /*1110*/  MOV R8, 0x1130 ;  /* 0x0000113000087802 */ /* 0x000fc40000000f00 */
[----:B------:R-:W-:Y:S05]  /*1120*/  CALL.REL.NOINC `($__internal_58_$__cuda_sm70_shflsync_bfly_p) ;  /* 0x000006e000007944 */ /* 0x000fea0003c00000 */
[----:B0-----:R-:W-:Y:S01]  /*1130*/  HFMA2.MMA R16, -RZ, RZ, 0, 4.76837158203125e-07 ;  /* 0x00000008ff107435 */ /* 0x001fe200000001ff */
[----:B-1----:R-:W-:Y:S01]  /*1140*/  FADD.FTZ R19, R19, R14 ;  /* 0x0000000e13137221 */ /* 0x002fe20000010000 */
[----:B------:R-:W-:Y:S01]  /*1150*/  MOV R17, 0x1f ;  /* 0x0000001f00117802 */ /* 0x000fe20000000f00 */
[----:B------:R-:W-:Y:S01]  /*1160*/  IMAD.MOV.U32 R14, RZ, RZ, -0x1 ;  /* 0xffffffffff0e7424 */ /* 0x000fe200078e00ff */
[----:B------:R-:W-:-:S02]  /*1170*/  MOV R8, 0x1190 ;  /* 0x0000119000087802 */ /* 0x000fc40000000f00 */
[----:B------:R-:W-:Y:S05]  /*1180*/  CALL.REL.NOINC `($__internal_58_$__cuda_sm70_shflsync_bfly_p) ;  /* 0x0000068000007944 */ /* 0x000fea0003c00000 */
[----:B-1----:R-:W-:Y:S01]  /*1190*/  FADD.FTZ R12, R19, R14 ;  /* 0x0000000e130c7221 */ /* 0x002fe20000010000 */
[----:B0-----:R-:W-:Y:S01]  /*11a0*/  HFMA2.MMA R16, -RZ, RZ, 0, 9.5367431640625e-07 ;  /* 0x00000010ff107435 */ /* 0x001fe200000001ff */
[----:B------:R-:W-:-:S02]  /*11b0*/  MOV R17, 0x1f ;  /* 0x0000001f00117802 */ /* 0x000fc40000000f00 */
[----:B------:R-:W-:Y:S01]  /*11c0*/  MOV R14, 0xffffffff ;  /* 0xffffffff000e7802 */ /* 0x000fe20000000f00 */
[----:B------:R-:W-:Y:S01]  /*11d0*/  IMAD.MOV.U32 R19, RZ, RZ, R12 ;  /* 0x000000ffff137224 */ /* 0x000fe200078e000c */
[----:B------:R-:W-:Y:S02]  /*11e0*/  MOV R8, 0x1200 ;  /* 0x0000120000087802 */ /* 0x000fe40000000f00 */
[----:B------:R-:W-:Y:S05]  /*11f0*/  CALL.REL.NOINC `($__internal_58_$__cuda_sm70_shflsync_bfly_p) ;  /* 0x0000061000007944 */ /* 0x000fea0003c00000 */
[----:B0-----:R-:W-:Y:S01]  /*1200*/  HFMA2.MMA R16, -RZ, RZ, 0, 5.9604644775390625e-08 ;  /* 0x00000001ff107435 */ /* 0x001fe200000001ff */
[----:B-1----:R-:W-:Y:S01]  /*1210*/  MOV R15, R14 ;  /* 0x0000000e000f7202 */ /* 0x002fe20000000f00 */
[----:B------:R-:W-:Y:S01]  /*1220*/  IMAD.MOV.U32 R17, RZ, RZ, 0x1f ;  /* 0x0000001fff117424 */ /* 0x000fe200078e00ff */
[----:B------:R-:W-:Y:S02]  /*1230*/  MOV R19, R13 ;  /* 0x0000000d00137202 */ /* 0x000fe40000000f00 */
[----:B------:R-:W-:Y:S02]  /*1240*/  MOV R14, 0xffffffff ;  /* 0xffffffff000e7802 */ /* 0x000fe40000000f00 */
[----:B------:R-:W-:Y:S02]  /*1250*/  MOV R8, 0x1270 ;  /* 0x0000127000087802 */ /* 0x000fe40000000f00 */
[----:B------:R-:W-:Y:S05]  /*1260*/  CALL.REL.NOINC `($__internal_58_$__cuda_sm70_shflsync_bfly_p) ;  /* 0x000005a000007944 */ /* 0x000fea0003c00000 */
[----:B0-----:R-:W-:Y:S01]  /*1270*/  HFMA2.MMA R16, -RZ, RZ, 0, 1.1920928955078125e-07 ;  /* 0x00000002ff107435 */ /* 0x001fe200000001ff */
[----:B-1----:R-:W-:Y:S01]  /*1280*/  FADD.FTZ R19, R13, R14 ;  /* 0x0000000e0d137221 */ /* 0x002fe20000010000 */
[----:B------:R-:W-:Y:S01]  /*1290*/  MOV R17, 0x1f ;  /* 0x0000001f00117802 */ /* 0x000fe20000000f00 */
[----:B------:R-:W-:Y:S01]  /*12a0*/  IMAD.MOV.U32 R14, RZ, RZ, -0x1 ;  /* 0xffffffffff0e7424 */ /* 0x000fe200078e00ff */
[----:B------:R-:W-:-:S02]  /*12b0*/  MOV R8, 0x12d0 ;  /* 0x000012d000087802 */ /* 0x000fc40000000f00 */
[----:B------:R-:W-:Y:S05]  /*12c0*/  CALL.REL.NOINC `($__internal_58_$__cuda_sm70_shflsync_bfly_p) ;  /* 0x0000054000007944 */ /* 0x000fea0003c00000 */
[----:B0-----:R-:W-:Y:S01]  /*12d0*/  HFMA2.MMA R16, -RZ, RZ, 0, 2.384185791015625e-07 ;  /* 0x00000004ff107435 */ /* 0x001fe200000001ff */
[----:B-1----:R-:W-:Y:S01]  /*12e0*/  FADD.FTZ R19, R19, R14 ;  /* 0x0000000e13137221 */ /* 0x002fe20000010000 */
[----:B------:R-:W-:-:S02]  /*12f0*/  MOV R17, 0x1f ;  /* 0x0000001f00117802 */ /* 0x000fc40000000f00 */
[----:B------:R-:W-:Y:S02]  /*1300*/  MOV R14, 0xffffffff ;  /* 0xffffffff000e7802 */ /* 0x000fe40000000f00 */
[----:B------:R-:W-:Y:S02]  /*1310*/  MOV R8, 0x1330 ;  /* 0x0000133000087802 */ /* 0x000fe40000000f00 */
[----:B------:R-:W-:Y:S05]  /*1320*/  CALL.REL.NOINC `($__internal_58_$__cuda_sm70_shflsync_bfly_p) ;  /* 0x000004e000007944 */ /* 0x000fea0003c00000 */
[----:B0-----:R-:W-:Y:S01]  /*1330*/  HFMA2.MMA R17, -RZ, RZ, 0, 1.847743988037109375e-06 ;  /* 0x0000001fff117435 */ /* 0x001fe200000001ff */
[----:B-1----:R-:W-:Y:S01]  /*1340*/  FADD.FTZ R19, R19, R14 ;  /* 0x0000000e13137221 */ /* 0x002fe20000010000 */
[----:B------:R-:W-:Y:S01]  /*1350*/  MOV R14, 0xffffffff ;  /* 0xffffffff000e7802 */ /* 0x000fe20000000f00 */
[----:B------:R-:W-:Y:S01]  /*1360*/  IMAD.MOV.U32 R16, RZ, RZ, 0x8 ;  /* 0x00000008ff107424 */ /* 0x000fe200078e00ff */
[----:B------:R-:W-:Y:S02]  /*1370*/  MOV R8, 0x1390 ;  /* 0x0000139000087802 */ /* 0x000fe40000000f00 */
[----:B------:R-:W-:Y:S05]  /*1380*/  CALL.REL.NOINC `($__internal_58_$__cuda_sm70_shflsync_bfly_p) ;  /* 0x0000048000007944 */ /* 0x000fea0003c00000 */
[----:B-1----:R-:W-:Y:S01]  /*1390*/  FADD.FTZ R13, R19, R14 ;  /* 0x0000000e130d7221 */ /* 0x002fe20000010000 */
[----:B0-----:R-:W-:Y:S01]  /*13a0*/  HFMA2.MMA R16, -RZ, RZ, 0, 9.5367431640625e-07 ;  /* 0x00000010ff107435 */ /* 0x001fe200000001ff */
[----:B------:R-:W-:Y:S01]  /*13b0*/  IMAD.MOV.U32 R17, RZ, RZ, 0x1f ;  /* 0x0000001fff117424 */ /* 0x000fe200078e00ff */
[----:B------:R-:W-:Y:S02]  /*13c0*/  MOV R14, 0xffffffff ;  /* 0xffffffff000e7802 */ /* 0x000fe40000000f00 */
[----:B------:R-:W-:-:S02]  /*13d0*/  MOV R19, R13 ;  /* 0x0000000d00137202 */ /* 0x000fc40000000f00 */
[----:B------:R-:W-:Y:S02]  /*13e0*/  MOV R8, 0x1400 ;  /* 0x0000140000087802 */ /* 0x000fe40000000f00 */
[----:B------:R-:W-:Y:S05]  /*13f0*/  CALL.REL.NOINC `($__internal_58_$__cuda_sm70_shflsync_bfly_p) ;  /* 0x0000041000007944 */ /* 0x000fea0003c00000 */
[----:B0-----:R-:W-:Y:S01]  /*1400*/  HFMA2.MMA R17, -RZ, RZ, 0, 1.847743988037109375e-06 ;  /* 0x0000001fff117435 */ /* 0x001fe200000001ff */
        /* <DEDUP_REMOVED lines=18> */
[----:B0-----:R-:W-:Y:S01]  /*1530*/  HFMA2.MMA R16, -RZ, RZ, 0, 4.76837158203125e-07 ;  /* 0x00000008ff107435 */ /* 0x001fe200000001ff */
[----:B-1----:R-:W-:Y:S01]  /*1540*/  FADD.FTZ R19, R19, R14 ;  /* 0x0000000e13137221 */ /* 0x002fe20000010000 */
[----:B------:R-:W-:Y:S01]  /*1550*/  MOV R14, 0xffffffff ;  /* 0xffffffff000e7802 */ /* 0x000fe20000000f00 */
[----:B------:R-:W-:Y:S01]  /*1560*/  IMAD.MOV.U32 R17, RZ, RZ, 0x1f ;  /* 0x0000001fff117424 */ /* 0x000fe200078e00ff */
[----:B------:R-:W-:Y:S02]  /*1570*/  MOV R8, 0x1590 ;  /* 0x0000159000087802 */ /* 0x000fe40000000f00 */
[----:B------:R-:W-:Y:S05]  /*1580*/  CALL.REL.NOINC `($__internal_58_$__cuda_sm70_shflsync_bfly_p) ;  /* 0x0000028000007944 */ /* 0x000fea0003c00000 */
[----:B-1----:R-:W-:Y:S01]  /*1590*/  FADD.FTZ R11, R19, R14 ;  /* 0x0000000e130b7221 */ /* 0x002fe20000010000 */
[----:B0-----:R-:W-:Y:S01]  /*15a0*/  HFMA2.MMA R16, -RZ, RZ, 0, 9.5367431640625e-07 ;  /* 0x00000010ff107435 */ /* 0x001fe200000001ff */
[----:B------:R-:W-:Y:S02]  /*15b0*/  MOV R17, 0x1f ;  /* 0x0000001f00117802 */ /* 0x000fe40000000f00 */
[----:B------:R-:W-:Y:S01]  /*15c0*/  MOV R14, 0xffffffff ;  /* 0xffffffff000e7802 */ /* 0x000fe20000000f00 */
[----:B------:R-:W-:Y:S01]  /*15d0*/  IMAD.MOV.U32 R19, RZ, RZ, R11 ;  /* 0x000000ffff137224 */ /* 0x000fe200078e000b */
[----:B------:R-:W-:-:S02]  /*15e0*/  MOV R8, 0x1600 ;  /* 0x0000160000087802 */ /* 0x000fc40000000f00 */
[----:B------:R-:W-:Y:S05]  /*15f0*/  CALL.REL.NOINC `($__internal_58_$__cuda_sm70_shflsync_bfly_p) ;  /* 0x0000021000007944 */ /* 0x000fea0003c00000 */
[----:B0-----:R-:W-:Y:S01]  /*1600*/  HFMA2.MMA R16, -RZ, RZ, 0, 5.9604644775390625e-08 ;  /* 0x00000001ff107435 */ /* 0x001fe200000001ff */
[----:B-1----:R-:W-:Y:S01]  /*1610*/  MOV R20, R14 ;  /* 0x0000000e00147202 */ /* 0x002fe20000000f00 */
[----:B------:R-:W-:Y:S01]  /*1620*/  IMAD.MOV.U32 R14, RZ, RZ, -0x1 ;  /* 0xffffffffff0e7424 */ /* 0x000fe200078e00ff */
[----:B------:R-:W-:-:S02]  /*1630*/  MOV R19, R10 ;  /* 0x0000000a00137202 */ /* 0x000fc40000000f00 */
[----:B------:R-:W-:Y:S02]  /*1640*/  MOV R17, 0x1f ;  /* 0x0000001f00117802 */ /* 0x000fe40000000f00 */
[----:B------:R-:W-:Y:S02]  /*1650*/  MOV R8, 0x1670 ;  /* 0x0000167000087802 */ /* 0x000fe40000000f00 */
[----:B------:R-:W-:Y:S05]  /*1660*/  CALL.REL.NOINC `($__internal_58_$__cuda_sm70_shflsync_bfly_p) ;  /* 0x000001a000007944 */ /* 0x000fea0003c00000 */
[----:B0-----:R-:W-:Y:S01]  /*1670*/  HFMA2.MMA R16, -RZ, RZ, 0, 1.1920928955078125e-07 ;  /* 0x00000002ff107435 */ /* 0x001fe200000001ff */
[----:B-1----:R-:W-:Y:S01]  /*1680*/  FADD.FTZ R19, R10, R14 ;  /* 0x0000000e0a137221 */ /* 0x002fe20000010000 */
[----:B------:R-:W-:Y:S02]  /*1690*/  MOV R17, 0x1f ;  /* 0x0000001f00117802 */ /* 0x000fe40000000f00 */
[----:B------:R-:W-:Y:S02]  /*16a0*/  MOV R14, 0xffffffff ;  /* 0xffffffff000e7802 */ /* 0x000fe40000000f00 */
[----:B------:R-:W-:Y:S02]  /*16b0*/  MOV R8, 0x16d0 ;  /* 0x000016d000087802 */ /* 0x000fe40000000f00 */
[----:B------:R-:W-:Y:S05]  /*16c0*/  CALL.REL.NOINC `($__internal_58_$__cuda_sm70_shflsync_bfly_p) ;  /* 0x0000014000007944 */ /* 0x000fea0003c00000 */
        /* <DEDUP_REMOVED lines=18> */
[----:B-1----:R-:W-:Y:S01]  /*17f0*/  MOV R8, R14 ;  /* 0x0000000e00087202 */ /* 0x002fe20000000f00 */
[----:B0-----:R-:W-:Y:S05]  /*1800*/  BRA `(.L_x_1420) ;  /* 0xfffff5a000007947 */ /* 0x001fea000383ffff */
        .weak           $__internal_58_$__cuda_sm70_shflsync_bfly_p
        .type           $__internal_58_$__cuda_sm70_shflsync_bfly_p,@function
        .size           $__internal_58_$__cuda_sm70_shflsync_bfly_p,(.L_x_2805 - $__internal_58_$__cuda_sm70_shflsync_bfly_p)
$__internal_58_$__cuda_sm70_shflsync_bfly_p:
[----:B------:R-:W-:Y:S01]  /*1810*/  HFMA2.MMA R9, -RZ, RZ, 0, 0 ;  /* 0x00000000ff097435 */ /* 0x000fe200000001ff */
[----:B------:R-:W-:Y:S04]  /*1820*/  WARPSYNC R14 ;  /* 0x0000000e00007348 */ /* 0x000fe80003800000 */
[----:B------:R0:W1:Y:S01]  /*1830*/  SHFL.BFLY PT, R14, R19, R16, R17 ;  /* 0x0c000010130e7389 */ /* 0x00006200000e0011 */
[----:B------:R-:W-:Y:S05]  /*1840*/  RET.REL.NODEC R8 `(_ZN10layer_norm40ln_parallel_residual_bwd_finalize_kernelINS_22Kernel_traits_finalizeILj5120Ef13__nv_bfloat16fS2_fjLb0ELj1024ELj4ENS_18Kernel_traits_baseILj5120EfS2_fS2_fjLj1024EEEEELb1EEEvNS_9BwdParamsE) ;  /* 0xffffe7b008007950 */ /* 0x000fea0003c3ffff */
.L_x_1421:
        /* <DEDUP_REMOVED lines=11> */
.L_x_2805:


//--------------------- .text._ZN10layer_norm31ln_parallel_residual_bwd_kernelINS_13Kernel_traitsIf13__nv_bfloat16fS2_fjLj5120ELj1ELj1ELj8ELj8ENS_18Kernel_traits_baseILj5120EfS2_fS2_fjLj256EEEEELb1ELb1ELb1EEEvNS_9BwdParamsE --------------------------
	.section	.text._ZN10layer_norm31ln_parallel_residual_bwd_kernelINS_13Kernel_traitsIf13__nv_bfloat16fS2_fjLj5120ELj1ELj1ELj8ELj8ENS_18Kernel_traits_baseILj5120EfS2_fS2_fjLj256EEEEELb1ELb1ELb1EEEvNS_9BwdParamsE,"ax",@progbits
	.sectioninfo	@"SHI_REGISTERS=177"
	.align	128
        .global         _ZN10layer_norm31ln_parallel_residual_bwd_kernelINS_13Kernel_traitsIf13__nv_bfloat16fS2_fjLj5120ELj1ELj1ELj8ELj8ENS_18Kernel_traits_baseILj5120EfS2_fS2_fjLj256EEEEELb1ELb1ELb1EEEvNS_9BwdParamsE
        .type           _ZN10layer_norm31ln_parallel_residual_bwd_kernelINS_13Kernel_traitsIf13__nv_bfloat16fS2_fjLj5120ELj1ELj1ELj8ELj8ENS_18Kernel_traits_baseILj5120EfS2_fS2_fjLj256EEEEELb1ELb1ELb1EEEvNS_9BwdParamsE,@function
        .size           _ZN10layer_norm31ln_parallel_residual_bwd_kernelINS_13Kernel_traitsIf13__nv_bfloat16fS2_fjLj5120ELj1ELj1ELj8ELj8ENS_18Kernel_traits_baseILj5120EfS2_fS2_fjLj256EEEEELb1ELb1ELb1EEEvNS_9BwdParamsE,(.L_x_2806 - _ZN10layer_norm31ln_parallel_residual_bwd_kernelINS_13Kernel_traitsIf13__nv_bfloat16fS2_fjLj5120ELj1ELj1ELj8ELj8ENS_18Kernel_traits_baseILj5120EfS2_fS2_fjLj256EEEEELb1ELb1ELb1EEEvNS_9BwdParamsE)
        .other          _ZN10layer_norm31ln_parallel_residual_bwd_kernelINS_13Kernel_traitsIf13__nv_bfloat16fS2_fjLj5120ELj1ELj1ELj8ELj8ENS_18Kernel_traits_baseILj5120EfS2_fS2_fjLj256EEEEELb1ELb1ELb1EEEvNS_9BwdParamsE,@"STO_CUDA_ENTRY STV_DEFAULT"
_ZN10layer_norm31ln_parallel_residual_bwd_kernelINS_13Kernel_traitsIf13__nv_bfloat16fS2_fjLj5120ELj1ELj1ELj8ELj8ENS_18Kernel_traits_baseILj5120EfS2_fS2_fjLj256EEEEELb1ELb1ELb1EEEvNS_9BwdParamsE:
.text._ZN10layer_norm31ln_parallel_residual_bwd_kernelINS_13Kernel_traitsIf13__nv_bfloat16fS2_fjLj5120ELj1ELj1ELj8ELj8ENS_18Kernel_traits_baseILj5120EfS2_fS2_fjLj256EEEEELb1ELb1ELb1EEEvNS_9BwdParamsE:
[----:B------:R-:W-:Y:S02]  /*0000*/  IMAD.MOV.U32 R1, RZ, RZ, c[0x0][0x28] ;  /* 0x00000a00ff017624 */ /* 0x000fe400078e00ff */
        /* <DEDUP_REMOVED lines=28> */
.L_x_1422:
[----:B------:R-:W-:-:S05]  /*01d0*/  IMAD.SHL.U32 R2, R0, 0x10, RZ ;  /* 0x0000001000027824 */ /* 0x000fca00078e00ff */
        /* <DEDUP_REMOVED lines=9> */
[----:B------:R-:W-:Y:S01]  /*0270*/  IMAD.MOV.U32 R111, RZ, RZ, 0x1 ;  /* 0x00000001ff6f7424 */ /* 0x000fe200078e00ff */
[----:B------:R-:W-:Y:S01]  /*0280*/  LEA R69, R69, 0x8, 0x3 ;  /* 0x0000000845457811 */ /* 0x000fe200078e18ff */
        /* <DEDUP_REMOVED lines=21> */
.L_x_1432:
[----:B------:R-:W-:Y:S01]  /*03e0*/  IMAD R2, R68, c[0x0][0x168], RZ ;  /* 0x00005a0044027a24 */ /* 0x000fe200078e02ff */
[----:B------:R-:W-:Y:S01]  /*03f0*/  LOP3.LUT R48, R0, 0xff, RZ, 0xc0, !PT ;  /* 0x000000ff00307812 */ /* 0x000fe200078ec0ff */
[----:B------:R-:W-:Y:S01]  /*0400*/  HFMA2.MMA R136, -RZ, RZ, 0, 4.76837158203125e-07 ;  /* 0x00000008ff887435 */ /* 0x000fe200000001ff */
[----:B------:R-:W-:-:S02]  /*0410*/  IMAD.MOV.U32 R125, RZ, RZ, 0x4 ;  /* 0x00000004ff7d7424 */ /* 0x000fc400078e00ff */
[----:B------:R-:W-:Y:S02]  /*0420*/  SHF.R.S32.HI R3, RZ, 0x1f, R2 ;  /* 0x0000001fff037819 */ /* 0x000fe40000011402 */
[----:B------:R-:W-:Y:S02]  /*0430*/  IMAD.WIDE R56, R68, R125, c[0x0][0x1a0] ;  /* 0x0000680044387625 */ /* 0x000fe400078e027d */
[----:B------:R-:W-:-:S03]  /*0440*/  LEA.HI R3, R3, R2, RZ, 0x2 ;  /* 0x0000000203037211 */ /* 0x000fc600078f10ff */
[----:B------:R0:W2:Y:S01]  /*0450*/  LDG.E R154, [R56.64] ;  /* 0x00000004389a7981 */ /* 0x0000a2000c1e1900 */
[----:B------:R-:W-:-:S04]  /*0460*/  LEA.HI.SX32 R123, R3, R48, 0x1e ;  /* 0x00000030037b7211 */ /* 0x000fc800078ff2ff */
[C---:B------:R-:W-:Y:S01]  /*0470*/  LEA R48, P0, R123.reuse, c[0x0][0x188], 0x4 ;  /* 0x000062007b307a11 */ /* 0x040fe200078020ff */
[C---:B------:R-:W-:Y:S01]  /*0480*/  IMAD.WIDE.U32 R2, R123.reuse, R136, c[0x0][0x208] ;  /* 0x000082007b027625 */ /* 0x040fe200078e0088 */
[C---:B------:R-:W-:Y:S02]  /*0490*/  IADD3 R122, R123.reuse, 0x100, RZ ;  /* 0x000001007b7a7810 */ /* 0x040fe40007ffe0ff */
[C---:B------:R-:W-:Y:S02]  /*04a0*/  LEA.HI.X R49, R123.reuse, c[0x0][0x18c], RZ, 0x4, P0 ;  /* 0x000063007b317a11 */ /* 0x040fe400000f24ff */
[C---:B------:R-:W-:Y:S01]  /*04b0*/  LEA R52, P0, R122.reuse, c[0x0][0x188], 0x4 ;  /* 0x000062007a347a11 */ /* 0x040fe200078020ff */
[----:B------:R-:W3:Y:S01]  /*04c0*/  LDG.E.64 R2, [R2.64] ;  /* 0x0000000402027981 */ /* 0x000ee2000c1e1b00 */
[----:B------:R-:W-:Y:S02]  /*04d0*/  IADD3 R121, R123, 0x200, RZ ;  /* 0x000002007b797810 */ /* 0x000fe40007ffe0ff */
[----:B------:R-:W-:-:S02]  /*04e0*/  LEA.HI.X R53, R122, c[0x0][0x18c], RZ, 0x4, P0 ;  /* 0x000063007a357a11 */ /* 0x000fc400000f24ff */
[C---:B------:R-:W-:Y:S02]  /*04f0*/  IADD3 R112, R123.reuse, 0x300, RZ ;  /* 0x000003007b707810 */ /* 0x040fe40007ffe0ff */
[----:B------:R-:W-:Y:S01]  /*0500*/  IADD3 R113, R123, 0x400, RZ ;  /* 0x000004007b717810 */ /* 0x000fe20007ffe0ff */
[-C--:B------:R-:W-:Y:S01]  /*0510*/  IMAD.WIDE.U32 R126, R122, R136.reuse, c[0x0][0x208] ;  /* 0x000082007a7e7625 */ /* 0x080fe200078e0088 */
[C---:B------:R-:W-:Y:S01]  /*0520*/  LEA R58, P0, R121.reuse, c[0x0][0x188], 0x4 ;  /* 0x00006200793a7a11 */ /* 0x040fe200078020ff */
[----:B------:R-:W4:Y:S03]  /*0530*/  LDG.E.128 R48, [R48.64] ;  /* 0x0000000430307981 */ /* 0x000f26000c1e1d00 */
[C---:B------:R-:W-:Y:S01]  /*0540*/  LEA.HI.X R59, R121.reuse, c[0x0][0x18c], RZ, 0x4, P0 ;  /* 0x00006300793b7a11 */ /* 0x040fe200000f24ff */
[-C--:B------:R-:W-:Y:S01]  /*0550*/  IMAD.WIDE.U32 R128, R121, R136.reuse, c[0x0][0x208] ;  /* 0x0000820079807625 */ /* 0x080fe200078e0088 */
[C---:B------:R-:W-:Y:S01]  /*0560*/  LEA R60, P0, R112.reuse, c[0x0][0x188], 0x4 ;  /* 0x00006200703c7a11 */ /* 0x040fe200078020ff */
[----:B------:R-:W4:Y:S01]  /*0570*/  LDG.E.64 R126, [R126.64] ;  /* 0x000000047e7e7981 */ /* 0x000f22000c1e1b00 */
[C---:B------:R-:W-:Y:S01]  /*0580*/  LEA R64, P1, R113.reuse, c[0x0][0x188], 0x4 ;  /* 0x0000620071407a11 */ /* 0x040fe200078220ff */
[CC--:B------:R-:W-:Y:S01]  /*0590*/  IMAD.WIDE.U32 R132, R112.reuse, R136.reuse, c[0x0][0x208] ;  /* 0x0000820070847625 */ /* 0x0c0fe200078e0088 */
[----:B------:R-:W-:Y:S01]  /*05a0*/  LEA.HI.X R61, R112, c[0x0][0x18c], RZ, 0x4, P0 ;  /* 0x00006300703d7a11 */ /* 0x000fe200000f24ff */
[----:B------:R-:W4:Y:S02]  /*05b0*/  LDG.E.128 R52, [R52.64] ;  /* 0x0000000434347981 */ /* 0x000f24000c1e1d00 */
[----:B------:R-:W-:-:S04]  /*05c0*/  IMAD.WIDE.U32 R136, R113, R136, c[0x0][0x208] ;  /* 0x0000820071887625 */ /* 0x000fc800078e0088 */
[----:B------:R-:W-:Y:S01]  /*05d0*/  IMAD.WIDE R124, R68, R125, c[0x0][0x1a8] ;  /* 0x00006a00447c7625 */ /* 0x000fe200078e027d */
[----:B------:R-:W-:Y:S01]  /*05e0*/  LEA.HI.X R65, R113, c[0x0][0x18c], RZ, 0x4, P1 ;  /* 0x0000630071417a11 */ /* 0x000fe200008f24ff */
[----:B------:R-:W4:Y:S04]  /*05f0*/  LDG.E.128 R60, [R60.64] ;  /* 0x000000043c3c7981 */ /* 0x000f28000c1e1d00 */
[----:B------:R-:W4:Y:S04]  /*0600*/  LDG.E.64 R136, [R136.64] ;  /* 0x0000000488887981 */ /* 0x000f28000c1e1b00 */
[----:B------:R1:W4:Y:S04]  /*0610*/  LDG.E R125, [R124.64] ;  /* 0x000000047c7d7981 */ /* 0x000328000c1e1900 */
[----:B0-----:R-:W4:Y:S04]  /*0620*/  LDG.E.128 R56, [R58.64] ;  /* 0x000000043a387981 */ /* 0x001f28000c1e1d00 */
[----:B------:R-:W4:Y:S04]  /*0630*/  LDG.E.64 R132, [R132.64] ;  /* 0x0000000484847981 */ /* 0x000f28000c1e1b00 */
[----:B------:R-:W4:Y:S04]  /*0640*/  LDG.E.128 R64, [R64.64] ;  /* 0x0000000440407981 */ /* 0x000f28000c1e1d00 */
[----:B------:R-:W4:Y:S01]  /*0650*/  LDG.E.64 R128, [R128.64] ;  /* 0x0000000480807981 */ /* 0x000f22000c1e1b00 */
[----:B------:R-:W-:-:S04]  /*0660*/  ISETP.NE.U32.AND P0, PT, RZ, c[0x0][0x250], PT ;  /* 0x00009400ff007a0c */ /* 0x000fc80003f05070 */
[----:B------:R-:W-:Y:S01]  /*0670*/  ISETP.NE.AND.EX P0, PT, RZ, c[0x0][0x254], PT, P0 ;  /* 0x00009500ff007a0c */ /* 0x000fe20003f05300 */
[----:B------:R-:W-:Y:S01]  /*0680*/  IMAD.SHL.U32 R130, R123, 0x4, RZ ;  /* 0x000000047b827824 */ /* 0x000fe200078e00ff */
[----:B------:R-:W-:Y:S01]  /*0690*/  SHF.R.U32.HI R131, RZ, 0x1e, R123 ;  /* 0x0000001eff837819 */ /* 0x000fe2000001167b */
[----:B------:R-:W-:Y:S01]  /*06a0*/  IMAD.SHL.U32 R142, R122, 0x4, RZ ;  /* 0x000000047a8e7824 */ /* 0x000fe200078e00ff */
[----:B------:R-:W-:Y:S02]  /*06b0*/  SHF.L.U32 R146, R121, 0x2, RZ ;  /* 0x0000000279927819 */ /* 0x000fe400000006ff */
[----:B-1----:R-:W-:-:S07]  /*06c0*/  SHF.R.U32.HI R124, RZ, 0x1e, R121 ;  /* 0x0000001eff7c7819 */ /* 0x002fce0000011679 */
[C---:B------:R-:W-:Y:S02]  /*06d0*/  @P0 IADD3 R134, P2, R130.reuse, c[0x0][0x198], RZ ;  /* 0x0000660082860a10 */ /* 0x040fe40007f5e0ff */
[----:B------:R-:W-:Y:S02]  /*06e0*/  IADD3 R130, P1, R130, c[0x0][0x190], RZ ;  /* 0x0000640082827a10 */ /* 0x000fe40007f3e0ff */
[C---:B------:R-:W-:Y:S02]  /*06f0*/  @P0 IADD3.X R135, R131.reuse, c[0x0][0x19c], RZ, P2, !PT ;  /* 0x0000670083870a10 */ /* 0x040fe400017fe4ff */
[----:B------:R-:W-:Y:S02]  /*0700*/  IADD3.X R131, R131, c[0x0][0x194], RZ, P1, !PT ;  /* 0x0000650083837a10 */ /* 0x000fe40000ffe4ff */
[----:B------:R-:W-:Y:S01]  /*0710*/  @P0 IADD3 R140, P1, R146, c[0x0][0x198], RZ ;  /* 0x00006600928c0a10 */ /* 0x000fe20007f3e0ff */
[----:B------:R-:W-:Y:S01]  /*0720*/  IMAD.SHL.U32 R150, R112, 0x4, RZ ;  /* 0x0000000470967824 */ /* 0x000fe200078e00ff */
[----:B------:R-:W-:-:S02]  /*0730*/  SHF.R.U32.HI R143, RZ, 0x1e, R122 ;  /* 0x0000001eff8f7819 */ /* 0x000fc4000001167a */
[----:B------:R-:W-:Y:S01]  /*0740*/  SHF.R.U32.HI R151, RZ, 0x1e, R112 ;  /* 0x0000001eff977819 */ /* 0x000fe20000011670 */
[----:B------:R-:W-:Y:S01]  /*0750*/  IMAD.SHL.U32 R152, R113, 0x4, RZ ;  /* 0x0000000471987824 */ /* 0x000fe200078e00ff */
[----:B------:R-:W-:Y:S01]  /*0760*/  @P0 IADD3 R138, P2, R142, c[0x0][0x198], RZ ;  /* 0x000066008e8a0a10 */ /* 0x000fe20007f5e0ff */
[----:B-----5:R0:W5:Y:S01]  /*0770*/  LDG.E R131, [R130.64] ;  /* 0x0000000482837981 */ /* 0x020162000c1e1900 */
[----:B------:R-:W-:Y:S02]  /*0780*/  @P0 IADD3.X R141, R124, c[0x0][0x19c], RZ, P1, !PT ;  /* 0x000067007c8d0a10 */ /* 0x000fe40000ffe4ff */
[----:B------:R-:W-:Y:S01]  /*0790*/  ISETP.NE.U32.AND P1, PT, RZ, c[0x0][0x218], PT ;  /* 0x00008600ff007a0c */ /* 0x000fe20003f25070 */
[----:B------:R1:W5:Y:S01]  /*07a0*/  @P0 LDG.E R161, [R134.64] ;  /* 0x0000000486a10981 */ /* 0x000362000c1e1900 */
[----:B------:R-:W-:Y:S02]  /*07b0*/  @P0 IADD3.X R139, R143, c[0x0][0x19c], RZ, P2, !PT ;  /* 0x000067008f8b0a10 */ /* 0x000fe400017fe4ff */
[----:B------:R-:W-:Y:S01]  /*07c0*/  @P0 IADD3 R144, P2, R150, c[0x0][0x198], RZ ;  /* 0x0000660096900a10 */ /* 0x000fe20007f5e0ff */
[----:B------:R1:W5:Y:S01]  /*07d0*/  @P0 LDG.E R163, [R140.64] ;  /* 0x000000048ca30981 */ /* 0x000362000c1e1900 */
[----:B------:R-:W-:-:S02]  /*07e0*/  ISETP.NE.AND.EX P1, PT, RZ, c[0x0][0x21c], PT, P1 ;  /* 0x00008700ff007a0c */ /* 0x000fc40003f25310 */
[----:B------:R-:W-:Y:S01]  /*07f0*/  @P0 IADD3.X R145, R151, c[0x0][0x19c], RZ, P2, !PT ;  /* 0x0000670097910a10 */ /* 0x000fe200017fe4ff */
[----:B------:R1:W5:Y:S01]  /*0800*/  @P0 LDG.E R114, [R138.64] ;  /* 0x000000048a720981 */ /* 0x000362000c1e1900 */
[----:B------:R-:W-:Y:S02]  /*0810*/  IADD3 R142, P2, R142, c[0x0][0x190], RZ ;  /* 0x000064008e8e7a10 */ /* 0x000fe40007f5e0ff */
[----:B0-----:R-:W-:Y:S01]  /*0820*/  SHF.R.U32.HI R130, RZ, 0x1e, R113 ;  /* 0x0000001eff827819 */ /* 0x001fe20000011671 */
[----:B------:R0:W5:Y:S01]  /*0830*/  @P0 LDG.E R115, [R144.64] ;  /* 0x0000000490730981 */ /* 0x000162000c1e1900 */
[----:B------:R-:W-:Y:S02]  /*0840*/  IADD3.X R143, R143, c[0x0][0x194], RZ, P2, !PT ;  /* 0x000065008f8f7a10 */ /* 0x000fe400017fe4ff */
[----:B------:R-:W-:Y:S02]  /*0850*/  IADD3 R150, P2, R150, c[0x0][0x190], RZ ;  /* 0x0000640096967a10 */ /* 0x000fe40007f5e0ff */
[----:B------:R-:W-:Y:S01]  /*0860*/  @P0 IADD3 R148, P3, R152, c[0x0][0x198], RZ ;  /* 0x0000660098940a10 */ /* 0x000fe20007f7e0ff */
[----:B-1----:R1:W5:Y:S01]  /*0870*/  LDG.E R135, [R142.64] ;  /* 0x000000048e877981 */ /* 0x002362000c1e1900 */
[----:B------:R-:W-:-:S02]  /*0880*/  IADD3.X R151, R151, c[0x0][0x194], RZ, P2, !PT ;  /* 0x0000650097977a10 */ /* 0x000fc400017fe4ff */
[C---:B------:R-:W-:Y:S02]  /*0890*/  @P1 LEA R138, P2, R123.reuse, c[0x0][0x218], 0x4 ;  /* 0x000086007b8a1a11 */ /* 0x040fe400078420ff */
[----:B------:R-:W-:Y:S02]  /*08a0*/  @P0 IADD3.X R149, R130, c[0x0][0x19c], RZ, P3, !PT ;  /* 0x0000670082950a10 */ /* 0x000fe40001ffe4ff */
[----:B------:R-:W-:Y:S02]  /*08b0*/  @P1 LEA.HI.X R139, R123, c[0x0][0x21c], RZ, 0x4, P2 ;  /* 0x000087007b8b1a11 */ /* 0x000fe400010f24ff */
[----:B------:R-:W-:Y:S01]  /*08c0*/  IADD3 R146, P3, R146, c[0x0][0x190], RZ ;  /* 0x0000640092927a10 */ /* 0x000fe20007f7e0ff */
[----:B------:R0:W5:Y:S01]  /*08d0*/  @P0 LDG.E R116, [R148.64] ;  /* 0x0000000494740981 */ /* 0x000162000c1e1900 */
[----:B------:R-:W-:Y:S02]  /*08e0*/  IADD3 R152, P4, R152, c[0x0][0x190], RZ ;  /* 0x0000640098987a10 */ /* 0x000fe40007f9e0ff */
[----:B------:R-:W-:Y:S01]  /*08f0*/  @P1 LEA R140, P2, R122, c[0x0][0x218], 0x4 ;  /* 0x000086007a8c1a11 */ /* 0x000fe200078420ff */
[----:B------:R-:W-:Y:S01]  /*0900*/  ULDC.U8 UR6, c[0x0][0x1f0] ;  /* 0x00007c0000067ab9 */ /* 0x000fe20000000000 */
[----:B------:R-:W-:Y:S01]  /*0910*/  IADD3.X R147, R124, c[0x0][0x194], RZ, P3, !PT ;  /* 0x000065007c937a10 */ /* 0x000fe20001ffe4ff */
[----:B------:R3:W5:Y:S01]  /*0920*/  @P1 LDG.E.128 R24, [R138.64] ;  /* 0x000000048a181981 */ /* 0x000762000c1e1d00 */
[----:B------:R-:W-:-:S02]  /*0930*/  IADD3.X R153, R130, c[0x0][0x194], RZ, P4, !PT ;  /* 0x0000650082997a10 */ /* 0x000fc400027fe4ff */
[----:B------:R-:W-:Y:S01]  /*0940*/  @P1 LEA.HI.X R141, R122, c[0x0][0x21c], RZ, 0x4, P2 ;  /* 0x000087007a8d1a11 */ /* 0x000fe200010f24ff */
[----:B------:R2:W5:Y:S01]  /*0950*/  LDG.E R130, [R150.64] ;  /* 0x0000000496827981 */ /* 0x000562000c1e1900 */
[----:B0-----:R-:W-:Y:S02]  /*0960*/  @P1 LEA R144, P3, R121, c[0x0][0x218], 0x4 ;  /* 0x0000860079901a11 */ /* 0x001fe400078620ff */
[C---:B------:R-:W-:Y:S01]  /*0970*/  @P1 LEA R148, P4, R112.reuse, c[0x0][0x218], 0x4 ;  /* 0x0000860070941a11 */ /* 0x040fe200078820ff */
[----:B------:R0:W5:Y:S01]  /*0980*/  @P1 LDG.E.128 R28, [R140.64] ;  /* 0x000000048c1c1981 */ /* 0x000162000c1e1d00 */
[----:B-1----:R-:W-:Y:S02]  /*0990*/  @P1 LEA R142, P2, R113, c[0x0][0x218], 0x4 ;  /* 0x00008600718e1a11 */ /* 0x002fe400078420ff */
[----:B------:R-:W-:Y:S01]  /*09a0*/  @P1 LEA.HI.X R145, R121, c[0x0][0x21c], RZ, 0x4, P3 ;  /* 0x0000870079911a11 */ /* 0x000fe200018f24ff */
[----:B------:R1:W5:Y:S01]  /*09b0*/  LDG.E R134, [R146.64] ;  /* 0x0000000492867981 */ /* 0x000362000c1e1900 */
[----:B------:R-:W-:-:S02]  /*09c0*/  @P1 LEA.HI.X R149, R112, c[0x0][0x21c], RZ, 0x4, P4 ;  /* 0x0000870070951a11 */ /* 0x000fc400020f24ff */
[----:B------:R-:W-:Y:S01]  /*09d0*/  @P1 LEA.HI.X R143, R113, c[0x0][0x21c], RZ, 0x4, P2 ;  /* 0x00008700718f1a11 */ /* 0x000fe200010f24ff */
[----:B------:R0:W5:Y:S04]  /*09e0*/  @P1 LDG.E.128 R32, [R144.64] ;  /* 0x0000000490201981 */ /* 0x000168000c1e1d00 */
[----:B------:R0:W5:Y:S04]  /*09f0*/  @P1 LDG.E.128 R36, [R148.64] ;  /* 0x0000000494241981 */ /* 0x000168000c1e1d00 */
[----:B------:R0:W5:Y:S01]  /*0a00*/  @P1 LDG.E.128 R40, [R142.64] ;  /* 0x000000048e281981 */ /* 0x000162000c1e1d00 */
[----:B------:R-:W-:-:S03]  /*0a10*/  ISETP.NE.AND P1, PT, RZ, UR6, PT ;  /* 0x00000006ff007c0c */ /* 0x000fc6000bf25270 */
[----:B------:R0:W5:Y:S01]  /*0a20*/  LDG.E R124, [R152.64] ;  /* 0x00000004987c7981 */ /* 0x000162000c1e1900 */
[----:B------:R-:W-:Y:S02]  /*0a30*/  SHF.R.U32.HI R164, RZ, 0x8, R0 ;  /* 0x00000008ffa47819 */ /* 0x000fe40000011600 */
[----:B------:R-:W-:-:S03]  /*0a40*/  IADD3 R68, R68, c[0x0][0x160], RZ ;  /* 0x0000580044447a10 */ /* 0x000fc60007ffe0ff */
[----:B------:R-:W-:Y:S01]  /*0a50*/  IMAD.SHL.U32 R164, R164, 0x8, RZ ;  /* 0x00000008a4a47824 */ /* 0x000fe200078e00ff */
[----:B------:R-:W-:Y:S02]  /*0a60*/  ISETP.GE.AND P4, PT, R68, c[0x0][0x164], PT ;  /* 0x0000590044007a0c */ /* 0x000fe40003f86270 */
[----:B--2---:R-:W-:Y:S02]  /*0a70*/  FSEL R174, R154, RZ, !P1 ;  /* 0x000000ff9aae7208 */ /* 0x004fe40004800000 */
[----:B---3--:R-:W-:Y:S02]  /*0a80*/  MOV R138, R2 ;  /* 0x00000002008a7202 */ /* 0x008fe40000000f00 */
[--C-:B------:R-:W-:Y:S01]  /*0a90*/  SHF.R.U64 R151, R2, 0x10, R3.reuse ;  /* 0x0000001002977819 */ /* 0x100fe20000001203 */
[--C-:B------:R-:W-:Y:S01]  /*0aa0*/  IMAD.MOV.U32 R139, RZ, RZ, R3.reuse ;  /* 0x000000ffff8b7224 */ /* 0x100fe200078e0003 */
[----:B-1----:R-:W-:Y:S02]  /*0ab0*/  SHF.R.U32.HI R147, RZ, 0x10, R3 ;  /* 0x00000010ff937819 */ /* 0x002fe40000011603 */
[----:B------:R-:W-:Y:S01]  /*0ac0*/  PRMT R3, RZ, 0x5410, R138 ;  /* 0x00005410ff037816 */ /* 0x000fe2000000008a */
[----:B----4-:R-:W-:-:S02]  /*0ad0*/  FADD.FTZ R2, R49, -R174 ;  /* 0x800000ae31027221 */ /* 0x010fc40000010000 */
[----:B------:R-:W-:Y:S02]  /*0ae0*/  FADD.FTZ R48, R48, -R174 ;  /* 0x800000ae30307221 */ /* 0x000fe40000010000 */
[----:B------:R-:W-:Y:S01]  /*0af0*/  IMAD.MOV.U32 R49, RZ, RZ, R126 ;  /* 0x000000ffff317224 */ /* 0x000fe200078e007e */
[----:B0-----:R-:W-:Y:S01]  /*0b00*/  SHF.R.U64 R145, R126, 0x10, R127 ;  /* 0x000000107e917819 */ /* 0x001fe2000000127f */
[----:B------:R-:W-:Y:S02]  /*0b10*/  FADD.FTZ R126, -R174, R53 ;  /* 0x00000035ae7e7221 */ /* 0x000fe40000010100 */
[----:B------:R-:W-:Y:S01]  /*0b20*/  FADD.FTZ R140, R50, -R174 ;  /* 0x800000ae328c7221 */ /* 0x000fe20000010000 */
[----:B------:R-:W-:Y:S01]  /*0b30*/  PRMT R50, RZ, 0x5410, R151 ;  /* 0x00005410ff327816 */ /* 0x000fe20000000097 */
[C---:B------:R-:W-:Y:S02]  /*0b40*/  FADD.FTZ R52, -R174.reuse, R52 ;  /* 0x00000034ae347221 */ /* 0x040fe40000010100 */
[----:B------:R-:W-:-:S02]  /*0b50*/  FADD.FTZ R152, -R174, R60 ;  /* 0x0000003cae987221 */ /* 0x000fc40000010100 */
[C---:B------:R-:W-:Y:S02]  /*0b60*/  FADD.FTZ R160, -R174.reuse, R63 ;  /* 0x0000003faea07221 */ /* 0x040fe40000010100 */
[----:B------:R-:W-:Y:S02]  /*0b70*/  IMAD.MOV.U32 R63, RZ, RZ, R136 ;  /* 0x000000ffff3f7224 */ /* 0x000fe400078e0088 */
[C---:B------:R-:W-:Y:S02]  /*0b80*/  FADD.FTZ R154, -R174.reuse, R61 ;  /* 0x0000003dae9a7221 */ /* 0x040fe40000010100 */
[C---:B------:R-:W-:Y:S01]  /*0b90*/  FMUL.FTZ R60, R125.reuse, R2 ;  /* 0x000000027d3c7220 */ /* 0x040fe20000410000 */
[----:B------:R-:W-:Y:S01]  /*0ba0*/  PRMT R2, RZ, 0x5410, R145 ;  /* 0x00005410ff027816 */ /* 0x000fe20000000091 */
[----:B------:R-:W-:Y:S02]  /*0bb0*/  FADD.FTZ R158, -R174, R62 ;  /* 0x0000003eae9e7221 */ /* 0x000fe40000010100 */
[----:B------:R-:W-:-:S02]  /*0bc0*/  FMUL.FTZ R61, R125, R48 ;  /* 0x000000307d3d7220 */ /* 0x000fc40000410000 */
[----:B------:R-:W-:Y:S02]  /*0bd0*/  FMUL.FTZ R138, R125, R126 ;  /* 0x0000007e7d8a7220 */ /* 0x000fe40000410000 */
[----:B------:R-:W-:Y:S01]  /*0be0*/  FADD.FTZ R148, -R174, R59 ;  /* 0x0000003bae947221 */ /* 0x000fe20000010100 */
[--C-:B------:R-:W-:Y:S01]  /*0bf0*/  SHF.R.U64 R156, R132, 0x10, R133.reuse ;  /* 0x00000010849c7819 */ /* 0x100fe20000001285 */
[----:B------:R-:W-:Y:S01]  /*0c00*/  FMUL.FTZ R62, R20, R3 ;  /* 0x00000003143e7220 */ /* 0x000fe20000410000 */
[--C-:B------:R-:W-:Y:S01]  /*0c10*/  SHF.R.U32.HI R162, RZ, 0x10, R133.reuse ;  /* 0x00000010ffa27819 */ /* 0x100fe20000011685 */
[----:B------:R-:W-:Y:S01]  /*0c20*/  IMAD.MOV.U32 R59, RZ, RZ, R133 ;  /* 0x000000ffff3b7224 */ /* 0x000fe200078e0085 */
[----:B------:R-:W-:Y:S01]  /*0c30*/  PRMT R48, RZ, 0x5410, R147 ;  /* 0x00005410ff307816 */ /* 0x000fe20000000093 */
[C---:B------:R-:W-:Y:S01]  /*0c40*/  FADD.FTZ R166, -R174.reuse, R64 ;  /* 0x00000040aea67221 */ /* 0x040fe20000010100 */
[----:B------:R-:W-:Y:S01]  /*0c50*/  MOV R64, R137 ;  /* 0x0000008900407202 */ /* 0x000fe20000000f00 */
[----:B------:R-:W-:Y:S01]  /*0c60*/  FADD.FTZ R142, R51, -R174 ;  /* 0x800000ae338e7221 */ /* 0x000fe20000010000 */
        /* <DEDUP_REMOVED lines=10> */
[----:B------:R-:W-:Y:S02]  /*0d10*/  FADD.FTZ R174, -R174, R67 ;  /* 0x00000043aeae7221 */ /* 0x000fe40000010100 */
[----:B------:R-:W-:-:S02]  /*0d20*/  FADD.FTZ R88, R3, R88 ;  /* 0x0000005803587221 */ /* 0x000fc40000010000 */
[----:B------:R-:W-:Y:S02]  /*0d30*/  FFMA.FTZ R108, R61, R3, R108 ;  /* 0x000000033d6c7223 */ /* 0x000fe4000001006c */
[----:B------:R-:W-:Y:S02]  /*0d40*/  FMUL.FTZ R63, R125, R52 ;  /* 0x000000347d3f7220 */ /* 0x000fe40000410000 */
[----:B------:R-:W-:Y:S02]  /*0d50*/  FADD.FTZ R85, R2, R85 ;  /* 0x0000005502557221 */ /* 0x000fe40000010000 */
[-C--:B------:R-:W-:Y:S02]  /*0d60*/  FFMA.FTZ R105, R138, R2.reuse, R105 ;  /* 0x000000028a697223 */ /* 0x080fe40000010069 */
[----:B------:R-:W-:Y:S02]  /*0d70*/  FMUL.FTZ R147, R17, R2 ;  /* 0x0000000211937220 */ /* 0x000fe40000410000 */
[----:B------:R-:W-:-:S02]  /*0d80*/  FMUL.FTZ R67, R21, R50 ;  /* 0x0000003215437220 */ /* 0x000fc40000410000 */
[----:B------:R-:W-:Y:S02]  /*0d90*/  FADD.FTZ R2, RZ, R62 ;  /* 0x0000003eff027221 */ /* 0x000fe40000010000 */
[----:B------:R-:W-:Y:S01]  /*0da0*/  FFMA.FTZ R3, R61, R62, RZ ;  /* 0x0000003e3d037223 */ /* 0x000fe200000100ff */
[----:B------:R-:W-:Y:S01]  /*0db0*/  PRMT R157, RZ, 0x5410, R64 ;  /* 0x00005410ff9d7816 */ /* 0x000fe20000000040 */
[----:B------:R-:W-:Y:S01]  /*0dc0*/  FADD.FTZ R84, R49, R84 ;  /* 0x0000005431547221 */ /* 0x000fe20000010000 */
[----:B------:R-:W-:Y:S01]  /*0dd0*/  MOV R57, R132 ;  /* 0x0000008400397202 */ /* 0x000fe20000000f00 */
[-C--:B------:R-:W-:Y:S02]  /*0de0*/  FFMA.FTZ R104, R63, R49.reuse, R104 ;  /* 0x000000313f687223 */ /* 0x080fe40000010068 */
[----:B------:R-:W-:Y:S02]  /*0df0*/  FMUL.FTZ R64, R16, R49 ;  /* 0x0000003110407220 */ /* 0x000fe40000410000 */
[----:B------:R-:W-:-:S02]  /*0e00*/  FMUL.FTZ R65, R125, R140 ;  /* 0x0000008c7d417220 */ /* 0x000fc40000410000 */
[----:B------:R-:W-:Y:S02]  /*0e10*/  FMUL.FTZ R132, R22, R139 ;  /* 0x0000008b16847220 */ /* 0x000fe40000410000 */
[----:B------:R-:W-:Y:S02]  /*0e20*/  FADD.FTZ R49, R2, R67 ;  /* 0x0000004302317221 */ /* 0x000fe40000010000 */
[----:B------:R-:W-:Y:S01]  /*0e30*/  FFMA.FTZ R3, R60, R67, R3 ;  /* 0x000000433c037223 */ /* 0x000fe20000010003 */
[----:B------:R-:W-:Y:S01]  /*0e40*/  MOV R51, R127 ;  /* 0x0000007f00337202 */ /* 0x000fe20000000f00 */
[----:B------:R-:W-:Y:S01]  /*0e50*/  IMAD.MOV.U32 R53, RZ, RZ, R128 ;  /* 0x000000ffff357224 */ /* 0x000fe200078e0080 */
[----:B------:R-:W-:Y:S01]  /*0e60*/  SHF.R.U32.HI R143, RZ, 0x10, R127 ;  /* 0x00000010ff8f7819 */ /* 0x000fe2000001167f */
[----:B------:R-:W-:Y:S01]  /*0e70*/  FMUL.FTZ R127, R23, R48 ;  /* 0x00000030177f7220 */ /* 0x000fe20000410000 */
[----:B------:R-:W-:Y:S01]  /*0e80*/  SHF.R.U64 R141, R128, 0x10, R129 ;  /* 0x00000010808d7819 */ /* 0x000fe20000001281 */
[----:B------:R-:W-:-:S02]  /*0e90*/  FMUL.FTZ R128, R125, R142 ;  /* 0x0000008e7d807220 */ /* 0x000fc40000410000 */
[----:B------:R-:W-:Y:S02]  /*0ea0*/  FADD.FTZ R2, R49, R132 ;  /* 0x0000008431027221 */ /* 0x000fe40000010000 */
[----:B------:R-:W-:Y:S02]  /*0eb0*/  FFMA.FTZ R3, R65, R132, R3 ;  /* 0x0000008441037223 */ /* 0x000fe40000010003 */
[----:B------:R-:W-:Y:S02]  /*0ec0*/  FADD.FTZ R49, R2, R127 ;  /* 0x0000007f02317221 */ /* 0x000fe40000010000 */
[----:B------:R-:W-:Y:S01]  /*0ed0*/  FFMA.FTZ R3, R128, R127, R3 ;  /* 0x0000007f80037223 */ /* 0x000fe20000010003 */
[----:B------:R-:W-:Y:S01]  /*0ee0*/  PRMT R51, RZ, 0x5410, R51 ;  /* 0x00005410ff337816 */ /* 0x000fe20000000033 */
[----:B------:R-:W-:Y:S02]  /*0ef0*/  FADD.FTZ R2, R49, R64 ;  /* 0x0000004031027221 */ /* 0x000fe40000010000 */
[----:B------:R-:W-:Y:S01]  /*0f00*/  FFMA.FTZ R3, R63, R64, R3 ;  /* 0x000000403f037223 */ /* 0x000fe20000010003 */
[----:B------:R-:W-:Y:S01]  /*0f10*/  SHF.R.U64 R170, R136, 0x10, R137 ;  /* 0x0000001088aa7819 */ /* 0x000fe20000001289 */
[----:B------:R-:W-:-:S02]  /*0f20*/  FADD.FTZ R87, R48, R87 ;  /* 0x0000005730577221 */ /* 0x000fc40000010000 */
[----:B------:R-:W-:Y:S01]  /*0f30*/  FFMA.FTZ R107, R128, R48, R107 ;  /* 0x00000030806b7223 */ /* 0x000fe2000001006b */
[----:B------:R-:W-:Y:S01]  /*0f40*/  PRMT R48, RZ, 0x5410, R143 ;  /* 0x00005410ff307816 */ /* 0x000fe2000000008f */
[C---:B------:R-:W-:Y:S02]  /*0f50*/  FMUL.FTZ R136, R125.reuse, R144 ;  /* 0x000000907d887220 */ /* 0x040fe40000410000 */
[----:B------:R-:W-:Y:S02]  /*0f60*/  FMUL.FTZ R145, R125, R54 ;  /* 0x000000367d917220 */ /* 0x000fe40000410000 */
[----:B------:R-:W-:Y:S02]  /*0f70*/  FMUL.FTZ R144, R18, R51 ;  /* 0x0000003312907220 */ /* 0x000fe40000410000 */
[----:B------:R-:W-:Y:S02]  /*0f80*/  FADD.FTZ R49, R2, R147 ;  /* 0x0000009302317221 */ /* 0x000fe40000010000 */
[----:B------:R-:W-:Y:S01]  /*0f90*/  FFMA.FTZ R3, R138, R147, R3 ;  /* 0x000000938a037223 */ /* 0x000fe20000010003 */
[----:B------:R-:W-:Y:S01]  /*0fa0*/  SHF.R.U32.HI R66, RZ, 0x10, R137 ;  /* 0x00000010ff427819 */ /* 0x000fe20000011689 */
[----:B------:R-:W-:Y:S01]  /*0fb0*/  FMUL.FTZ R137, R19, R48 ;  /* 0x0000003013897220 */ /* 0x000fe20000410000 */
[----:B------:R-:W-:Y:S01]  /*0fc0*/  PRMT R53, RZ, 0x5410, R53 ;  /* 0x00005410ff357816 */ /* 0x000fe20000000035 */
[----:B------:R-:W-:-:S02]  /*0fd0*/  FADD.FTZ R2, R49, R144 ;  /* 0x0000009031027221 */ /* 0x000fc40000010000 */
[----:B------:R-:W-:Y:S01]  /*0fe0*/  FFMA.FTZ R3, R145, R144, R3 ;  /* 0x0000009091037223 */ /* 0x000fe20000010003 */
[--C-:B------:R-:W-:Y:S01]  /*0ff0*/  SHF.R.U32.HI R150, RZ, 0x10, R129.reuse ;  /* 0x00000010ff967819 */ /* 0x100fe20000011681 */
[----:B------:R-:W-:Y:S01]  /*1000*/  IMAD.MOV.U32 R55, RZ, RZ, R129 ;  /* 0x000000ffff377224 */ /* 0x000fe200078e0081 */
        /* <DEDUP_REMOVED lines=9> */
[----:B------:R-:W-:Y:S02]  /*10a0*/  FMUL.FTZ R140, R125, R146 ;  /* 0x000000927d8c7220 */ /* 0x000fe40000410000 */
        /* <DEDUP_REMOVED lines=24> */
[----:B------:R-:W-:Y:S02]  /*1230*/  FMUL.FTZ R149, R9, R156 ;  /* 0x0000009c09957220 */ /* 0x000fe40000410000 */
[----:B------:R-:W-:-:S02]  /*1240*/  FADD.FTZ R2, R49, R126 ;  /* 0x0000007e31027221 */ /* 0x000fc40000010000 */
[----:B------:R-:W-:Y:S01]  /*1250*/  FFMA.FTZ R3, R151, R126, R3 ;  /* 0x0000007e97037223 */ /* 0x000fe20000010003 */
[----:B------:R-:W-:Y:S01]  /*1260*/  PRMT R162, RZ, 0x5410, R162 ;  /* 0x00005410ffa27816 */ /* 0x000fe200000000a2 */
[----:B------:R-:W-:Y:S02]  /*1270*/  FMUL.FTZ R155, R125, R158 ;  /* 0x0000009e7d9b7220 */ /* 0x000fe40000410000 */
[----:B------:R-:W-:Y:S02]  /*1280*/  FMUL.FTZ R152, R10, R59 ;  /* 0x0000003b0a987220 */ /* 0x000fe40000410000 */
[----:B------:R-:W-:Y:S02]  /*1290*/  FADD.FTZ R49, R2, R149 ;  /* 0x0000009502317221 */ /* 0x000fe40000010000 */
[----:B------:R-:W-:Y:S02]  /*12a0*/  FFMA.FTZ R3, R150, R149, R3 ;  /* 0x0000009596037223 */ /* 0x000fe40000010003 */
[----:B------:R-:W-:-:S02]  /*12b0*/  FADD.FTZ R77, R156, R77 ;  /* 0x0000004d9c4d7221 */ /* 0x000fc40000010000 */
[----:B------:R-:W-:Y:S02]  /*12c0*/  FFMA.FTZ R97, R150, R156, R97 ;  /* 0x0000009c96617223 */ /* 0x000fe40000010061 */
[C---:B------:R-:W-:Y:S02]  /*12d0*/  FMUL.FTZ R158, R125.reuse, R166 ;  /* 0x000000a67d9e7220 */ /* 0x040fe40000410000 */
        /* <DEDUP_REMOVED lines=20> */
[----:B------:R-:W-:Y:S01]  /*1420*/  LOP3.LUT P1, RZ, R111, 0xff, RZ, 0xc0, !PT ;  /* 0x000000ff6fff7812 */ /* 0x000fe2000782c0ff */
[----:B------:R-:W-:Y:S02]  /*1430*/  FADD.FTZ R70, R157, R70 ;  /* 0x000000469d467221 */ /* 0x000fe40000010000 */
[----:B------:R-:W-:Y:S02]  /*1440*/  FFMA.FTZ R90, R159, R157, R90 ;  /* 0x0000009d9f5a7223 */ /* 0x000fe4000001005a */
[----:B------:R-:W-:Y:S02]  /*1450*/  FMUL.FTZ R162, R125, R174 ;  /* 0x000000ae7da27220 */ /* 0x000fe40000410000 */
[----:B------:R-:W-:-:S02]  /*1460*/  FMUL.FTZ R157, R7, R52 ;  /* 0x00000034079d7220 */ /* 0x000fc40000410000 */
[----:B------:R-:W-:Y:S02]  /*1470*/  FADD.FTZ R2, R49, R154 ;  /* 0x0000009a31027221 */ /* 0x000fe40000010000 */
[----:B------:R-:W-:Y:S01]  /*1480*/  FFMA.FTZ R3, R159, R154, R3 ;  /* 0x0000009a9f037223 */ /* 0x000fe20000010003 */
[----:B------:R-:W-:Y:S01]  /*1490*/  SEL R165, R69, R164, !P1 ;  /* 0x000000a445a57207 */ /* 0x000fe20004800000 */
        /* <DEDUP_REMOVED lines=19> */
[----:B------:R-:W-:Y:S01]  /*15d0*/  FFMA.FTZ R52, R162, R157, R3 ;  /* 0x0000009da2347223 */ /* 0x000fe20000010003 */
[----:B------:R-:W-:Y:S05]  /*15e0*/  BRA.DIV ~URZ, `(.L_x_1424) ;  /* 0x00001d327f007947 */ /* 0x000fea000b800000 */
[----:B------:R0:W1:Y:S02]  /*15f0*/  SHFL.DOWN PT, R48, R51, 0x10, 0x1f ;  /* 0x0a001f0033307f89 */ /* 0x00006400000e0000 */
.L_x_1433:
        /* <DEDUP_REMOVED lines=18> */
.L_x_1434:
[----:B------:R-:W-:Y:S01]  /*1720*/  LOP3.LUT P1, RZ, R0, 0x1f, RZ, 0xc0, !PT ;  /* 0x0000001f00ff7812 */ /* 0x000fe2000782c0ff */
[----:B-1----:R-:W-:Y:S01]  /*1730*/  FADD.FTZ R3, R2, R53 ;  /* 0x0000003502037221 */ /* 0x002fe20000010000 */
[----:B------:R-:W-:Y:S01]  /*1740*/  ULDC.U8 UR6, c[0x0][0x1f0] ;  /* 0x00007c0000067ab9 */ /* 0x000fe20000000000 */
[----:B--2---:R-:W-:Y:S01]  /*1750*/  FADD.FTZ R2, R52, R51 ;  /* 0x0000003334027221 */ /* 0x004fe20000010000 */
[----:B------:R-:W-:Y:S02]  /*1760*/  ISETP.NE.U32.AND P2, PT, RZ, c[0x0][0x218], PT ;  /* 0x00008600ff007a0c */ /* 0x000fe40003f45070 */
[----:B------:R-:W-:Y:S02]  /*1770*/  ISETP.NE.U32.AND P3, PT, RZ, c[0x0][0x258], PT ;  /* 0x00009600ff007a0c */ /* 0x000fe40003f65070 */
[----:B------:R-:W-:Y:S02]  /*1780*/  ISETP.NE.AND.EX P2, PT, RZ, c[0x0][0x21c], PT, P2 ;  /* 0x00008700ff007a0c */ /* 0x000fe40003f45320 */
[----:B------:R-:W-:-:S02]  /*1790*/  ISETP.NE.AND.EX P3, PT, RZ, c[0x0][0x25c], PT, P3 ;  /* 0x00009700ff007a0c */ /* 0x000fc40003f65330 */
[----:B-----5:R-:W-:Y:S01]  /*17a0*/  LOP3.LUT P6, RZ, R131, 0xff, RZ, 0xc0, !PT ;  /* 0x000000ff83ff7812 */ /* 0x020fe200078cc0ff */
[----:B------:R-:W-:-:S05]  /*17b0*/  @!P1 IMAD.IADD R56, R110, 0x1, R165 ;  /* 0x000000016e389824 */ /* 0x000fca00078e02a5 */
[----:B------:R-:W-:Y:S01]  /*17c0*/  @!P1 STS.64 [R56.X8+0x5000], R2 ;  /* 0x0050000238009388 */ /* 0x000fe20000008a00 */
[----:B------:R-:W-:Y:S01]  /*17d0*/  ISETP.NE.AND P1, PT, RZ, UR6, PT ;  /* 0x00000006ff007c0c */ /* 0x000fe2000bf25270 */
[----:B------:R-:W-:Y:S02]  /*17e0*/  WARPSYNC 0xffffffff ;  /* 0xffffffff00007948 */ /* 0x000fe40003800000 */
[----:B------:R-:W-:Y:S06]  /*17f0*/  BAR.SYNC.DEFER_BLOCKING 0x0 ;  /* 0x0000000000007b1d */ /* 0x000fec0000010000 */
[----:B0-----:R-:W0:Y:S04]  /*1800*/  LDS.128 R52, [R165.X8+0x5000] ;  /* 0x00500000a5347984 */ /* 0x001e280000008c00 */
[----:B------:R-:W1:Y:S01]  /*1810*/  LDS.128 R48, [R165.X8+0x5010] ;  /* 0x00501000a5307984 */ /* 0x000e620000008c00 */
[----:B0-----:R-:W-:-:S02]  /*1820*/  FADD.FTZ R57, RZ, R52 ;  /* 0x00000034ff397221 */ /* 0x001fc40000010000 */
[----:B------:R-:W-:Y:S02]  /*1830*/  FADD.FTZ R52, RZ, R53 ;  /* 0x00000035ff347221 */ /* 0x000fe40000010000 */
[----:B------:R-:W-:Y:S02]  /*1840*/  FADD.FTZ R57, R54, R57 ;  /* 0x0000003936397221 */ /* 0x000fe40000010000 */
[----:B------:R-:W-:Y:S02]  /*1850*/  FADD.FTZ R52, R55, R52 ;  /* 0x0000003437347221 */ /* 0x000fe40000010000 */
[----:B-1----:R-:W-:Y:S02]  /*1860*/  FADD.FTZ R57, R57, R48 ;  /* 0x0000003039397221 */ /* 0x002fe40000010000 */
[----:B------:R-:W-:Y:S02]  /*1870*/  FADD.FTZ R2, R52, R49 ;  /* 0x0000003134027221 */ /* 0x000fe40000010000 */
[----:B------:R-:W0:Y:S01]  /*1880*/  LDS.128 R52, [R165.X8+0x5020] ;  /* 0x00502000a5347984 */ /* 0x000e220000008c00 */
[----:B------:R-:W-:-:S02]  /*1890*/  FADD.FTZ R3, R50, R57 ;  /* 0x0000003932037221 */ /* 0x000fc40000010000 */
[----:B------:R-:W-:Y:S01]  /*18a0*/  FADD.FTZ R2, R51, R2 ;  /* 0x0000000233027221 */ /* 0x000fe20000010000 */
[----:B------:R-:W1:Y:S01]  /*18b0*/  LDS.128 R56, [R165.X8+0x5030] ;  /* 0x00503000a5387984 */ /* 0x000e620000008c00 */
[----:B0-----:R-:W-:Y:S02]  /*18c0*/  FADD.FTZ R3, R3, R52 ;  /* 0x0000003403037221 */ /* 0x001fe40000010000 */
[----:B------:R-:W-:Y:S02]  /*18d0*/  FADD.FTZ R2, R2, R53 ;  /* 0x0000003502027221 */ /* 0x000fe40000010000 */
[----:B------:R-:W-:Y:S02]  /*18e0*/  FADD.FTZ R3, R54, R3 ;  /* 0x0000000336037221 */ /* 0x000fe40000010000 */
[----:B------:R-:W-:Y:S02]  /*18f0*/  FADD.FTZ R2, R55, R2 ;  /* 0x0000000237027221 */ /* 0x000fe40000010000 */
[----:B-1----:R-:W-:-:S02]  /*1900*/  FADD.FTZ R3, R3, R56 ;  /* 0x0000003803037221 */ /* 0x002fc40000010000 */
        /* <DEDUP_REMOVED lines=10> */
[-CC-:B------:R-:W-:Y:S02]  /*19b0*/  FFMA.FTZ R65, R65, R57.reuse, R56.reuse ;  /* 0x0000003941417223 */ /* 0x180fe40000010038 */
[----:B------:R-:W-:Y:S02]  /*19c0*/  FFMA.FTZ R128, R128, R57, R56 ;  /* 0x0000003980807223 */ /* 0x000fe40000010038 */
[----:B------:R-:W-:Y:S02]  /*19d0*/  FADD.FTZ R62, R62, -R61 ;  /* 0x8000003d3e3e7221 */ /* 0x000fe40000010000 */
[----:B------:R-:W-:-:S02]  /*19e0*/  FADD.FTZ R60, R67, -R60 ;  /* 0x8000003c433c7221 */ /* 0x000fc40000010000 */
[----:B------:R-:W-:Y:S02]  /*19f0*/  FADD.FTZ R132, R132, -R65 ;  /* 0x8000004184847221 */ /* 0x000fe40000010000 */
[----:B------:R-:W-:Y:S01]  /*1a00*/  FADD.FTZ R128, R127, -R128 ;  /* 0x800000807f807221 */ /* 0x000fe20000010000 */
[----:B------:R-:W-:Y:S01]  /*1a10*/  @P1 LEA R2, P5, R123, c[0x0][0x258], 0x4 ;  /* 0x000096007b021a11 */ /* 0x000fe200078a20ff */
[C---:B------:R-:W-:Y:S02]  /*1a20*/  FMUL.FTZ R53, R125.reuse, R62 ;  /* 0x0000003e7d357220 */ /* 0x040fe40000410000 */
[----:B------:R-:W-:Y:S01]  /*1a30*/  FMUL.FTZ R52, R125, R60 ;  /* 0x0000003c7d347220 */ /* 0x000fe20000410000 */
[----:B------:R-:W-:Y:S01]  /*1a40*/  @P1 LEA.HI.X R3, R123, c[0x0][0x25c], RZ, 0x4, P5 ;  /* 0x000097007b031a11 */ /* 0x000fe200028f24ff */
[----:B------:R-:W-:Y:S01]  /*1a50*/  FMUL.FTZ R55, R125, R132 ;  /* 0x000000847d377220 */ /* 0x000fe20000410000 */
[----:B------:R-:W-:Y:S01]  /*1a60*/  LOP3.LUT P5, RZ, R131, 0xff00, RZ, 0xc0, !PT ;  /* 0x0000ff0083ff7812 */ /* 0x000fe200078ac0ff */
[----:B------:R-:W-:-:S02]  /*1a70*/  FMUL.FTZ R128, R125, R128 ;  /* 0x000000807d807220 */ /* 0x000fc40000410000 */
[----:B------:R-:W-:Y:S02]  /*1a80*/  @P2 FADD.FTZ R53, R24, R53 ;  /* 0x0000003518352221 */ /* 0x000fe40000010000 */
[----:B------:R-:W-:Y:S02]  /*1a90*/  @P2 FADD.FTZ R52, R25, R52 ;  /* 0x0000003419342221 */ /* 0x000fe40000010000 */
[----:B------:R-:W-:Y:S01]  /*1aa0*/  @P2 FADD.FTZ R55, R26, R55 ;  /* 0x000000371a372221 */ /* 0x000fe20000010000 */
[----:B------:R-:W-:Y:S01]  /*1ab0*/  SEL R48, R53, R44, P3 ;  /* 0x0000002c35307207 */ /* 0x000fe20001800000 */
[----:B------:R-:W-:Y:S01]  /*1ac0*/  @P2 FADD.FTZ R128, R27, R128 ;  /* 0x000000801b802221 */ /* 0x000fe20000010000 */
[----:B------:R-:W-:Y:S01]  /*1ad0*/  SEL R49, R52, R45, P3 ;  /* 0x0000002d34317207 */ /* 0x000fe20001800000 */
[-CC-:B------:R-:W-:Y:S01]  /*1ae0*/  FFMA.FTZ R138, R138, R57.reuse, R56.reuse ;  /* 0x000000398a8a7223 */ /* 0x180fe20000010038 */
[----:B------:R-:W-:Y:S01]  /*1af0*/  SEL R50, R55, R46, P3 ;  /* 0x0000002e37327207 */ /* 0x000fe20001800000 */
[----:B------:R-:W-:Y:S01]  /*1b00*/  FFMA.FTZ R145, R145, R57, R56 ;  /* 0x0000003991917223 */ /* 0x000fe20000010038 */
[----:B------:R-:W-:Y:S01]  /*1b10*/  SEL R51, R128, R47, P3 ;  /* 0x0000002f80337207 */ /* 0x000fe20001800000 */
[----:B------:R-:W-:-:S02]  /*1b20*/  FADD.FTZ R138, R147, -R138 ;  /* 0x8000008a938a7221 */ /* 0x000fc40000010000 */
[----:B------:R-:W-:Y:S02]  /*1b30*/  FADD.FTZ R144, R144, -R145 ;  /* 0x8000009190907221 */ /* 0x000fe40000010000 */
[----:B------:R-:W-:Y:S01]  /*1b40*/  FMUL.FTZ R60, R53, c[0x0][0x1e8] ;  /* 0x00007a00353c7a20 */ /* 0x000fe20000410000 */
[----:B------:R0:W-:Y:S01]  /*1b50*/  @P1 STG.E.128 [R2.64], R48 ;  /* 0x0000003002001986 */ /* 0x0001e2000c101d04 */
[----:B------:R-:W-:Y:S02]  /*1b60*/  FMUL.FTZ R61, R52, c[0x0][0x1e8] ;  /* 0x00007a00343d7a20 */ /* 0x000fe40000410000 */
[-CC-:B------:R-:W-:Y:S01]  /*1b70*/  FFMA.FTZ R136, R136, R57.reuse, R56.reuse ;  /* 0x0000003988887223 */ /* 0x180fe20000010038 */
[----:B------:R-:W-:Y:S01]  /*1b80*/  FSEL R52, R60, RZ, P6 ;  /* 0x000000ff3c347208 */ /* 0x000fe20003000000 */
[-C--:B------:R-:W-:Y:S01]  /*1b90*/  FFMA.FTZ R63, R63, R57.reuse, R56 ;  /* 0x000000393f3f7223 */ /* 0x080fe20000010038 */
[----:B------:R-:W-:Y:S01]  /*1ba0*/  LOP3.LUT P6, RZ, R131, 0xff0000, RZ, 0xc0, !PT ;  /* 0x00ff000083ff7812 */ /* 0x000fe200078cc0ff */
[----:B------:R-:W-:Y:S01]  /*1bb0*/  FADD.FTZ R136, R137, -R136 ;  /* 0x8000008889887221 */ /* 0x000fe20000010000 */
[----:B------:R1:W-:Y:S01]  /*1bc0*/  F2F.BF16.F32 R145, R52 ;  /* 0x0000003400917304 */ /* 0x0003e20000202000 */
[----:B------:R-:W-:-:S02]  /*1bd0*/  FFMA.FTZ R143, R143, R57, R56 ;  /* 0x000000398f8f7223 */ /* 0x000fc40000010038 */
[----:B------:R-:W-:Y:S02]  /*1be0*/  FADD.FTZ R64, R64, -R63 ;  /* 0x8000003f40407221 */ /* 0x000fe40000010000 */
[-CC-:B------:R-:W-:Y:S02]  /*1bf0*/  FFMA.FTZ R140, R140, R57.reuse, R56.reuse ;  /* 0x000000398c8c7223 */ /* 0x180fe40000010038 */
[----:B------:R-:W-:Y:S02]  /*1c00*/  FADD.FTZ R142, R142, -R143 ;  /* 0x8000008f8e8e7221 */ /* 0x000fe40000010000 */
[----:B------:R-:W-:Y:S01]  /*1c10*/  FFMA.FTZ R146, R146, R57, R56 ;  /* 0x0000003992927223 */ /* 0x000fe20000010038 */
[----:B0-----:R-:W-:Y:S01]  /*1c20*/  FSEL R2, R61, RZ, P5 ;  /* 0x000000ff3d027208 */ /* 0x001fe20002800000 */
[----:B------:R-:W-:Y:S01]  /*1c30*/  FMUL.FTZ R48, R125, R138 ;  /* 0x0000008a7d307220 */ /* 0x000fe20000410000 */
[----:B------:R-:W-:Y:S01]  /*1c40*/  LOP3.LUT P5, RZ, R131, 0xff000000, RZ, 0xc0, !PT ;  /* 0xff00000083ff7812 */ /* 0x000fe200078ac0ff */
[----:B------:R-:W-:-:S02]  /*1c50*/  FMUL.FTZ R51, R125, R144 ;  /* 0x000000907d337220 */ /* 0x000fc40000410000 */
[----:B------:R-:W-:Y:S01]  /*1c60*/  FMUL.FTZ R50, R55, c[0x0][0x1e8] ;  /* 0x00007a0037327a20 */ /* 0x000fe20000410000 */
[----:B------:R-:W0:Y:S01]  /*1c70*/  F2F.BF16.F32 R2, R2 ;  /* 0x0000000200027304 */ /* 0x000e220000202000 */
[----:B------:R-:W-:Y:S02]  /*1c80*/  FMUL.FTZ R49, R128, c[0x0][0x1e8] ;  /* 0x00007a0080317a20 */ /* 0x000fe40000410000 */
[----:B------:R-:W-:Y:S01]  /*1c90*/  @P2 FADD.FTZ R48, R29, R48 ;  /* 0x000000301d302221 */ /* 0x000fe20000010000 */
[----:B------:R-:W-:Y:S01]  /*1ca0*/  FSEL R3, R50, RZ, P6 ;  /* 0x000000ff32037208 */ /* 0x000fe20003000000 */
[----:B------:R-:W-:Y:S01]  /*1cb0*/  @P2 FADD.FTZ R51, R30, R51 ;  /* 0x000000331e332221 */ /* 0x000fe20000010000 */
[----:B------:R-:W-:Y:S01]  /*1cc0*/  FSEL R53, R49, RZ, P5 ;  /* 0x000000ff31357208 */ /* 0x000fe20002800000 */
[----:B------:R-:W-:Y:S01]  /*1cd0*/  FMUL.FTZ R138, R125, R136 ;  /* 0x000000887d8a7220 */ /* 0x000fe20000410000 */
[C---:B------:R-:W-:Y:S01]  /*1ce0*/  LOP3.LUT P6, RZ, R135.reuse, 0xff00, RZ, 0xc0, !PT ;  /* 0x0000ff0087ff7812 */ /* 0x040fe200078cc0ff */
[----:B------:R-:W-:Y:S01]  /*1cf0*/  FMUL.FTZ R65, R48, c[0x0][0x1e8] ;  /* 0x00007a0030417a20 */ /* 0x000fe20000410000 */
[----:B------:R-:W-:Y:S01]  /*1d00*/  LOP3.LUT P5, RZ, R135, 0xff0000, RZ, 0xc0, !PT ;  /* 0x00ff000087ff7812 */ /* 0x000fe200078ac0ff */
[----:B------:R-:W-:Y:S01]  /*1d10*/  FMUL.FTZ R62, R51, c[0x0][0x1e8] ;  /* 0x00007a00333e7a20 */ /* 0x000fe20000410000 */
[----:B------:R-:W-:Y:S01]  /*1d20*/  F2F.BF16.F32 R58, R3 ;  /* 0x00000003003a7304 */ /* 0x000fe20000202000 */
[----:B------:R-:W-:Y:S01]  /*1d30*/  @P2 FADD.FTZ R138, R31, R138 ;  /* 0x0000008a1f8a2221 */ /* 0x000fe20000010000 */
[----:B------:R-:W-:Y:S01]  /*1d40*/  FSEL R54, R65, RZ, P6 ;  /* 0x000000ff41367208 */ /* 0x000fe20003000000 */
[----:B------:R-:W-:Y:S01]  /*1d50*/  FMUL.FTZ R137, R125, R64 ;  /* 0x000000407d897220 */ /* 0x000fe20000410000 */
[----:B------:R-:W-:Y:S01]  /*1d60*/  FSEL R55, R62, RZ, P5 ;  /* 0x000000ff3e377208 */ /* 0x000fe20002800000 */
[----:B------:R-:W-:Y:S01]  /*1d70*/  FADD.FTZ R140, R141, -R140 ;  /* 0x8000008c8d8c7221 */ /* 0x000fe20000010000 */
[----:B------:R-:W-:Y:S01]  /*1d80*/  LOP3.LUT P6, RZ, R135, 0xff, RZ, 0xc0, !PT ;  /* 0x000000ff87ff7812 */ /* 0x000fe200078cc0ff */
[----:B------:R-:W-:Y:S01]  /*1d90*/  FMUL.FTZ R127, R125, R142 ;  /* 0x0000008e7d7f7220 */ /* 0x000fe20000410000 */
[----:B------:R-:W-:Y:S01]  /*1da0*/  LOP3.LUT P5, RZ, R135, 0xff000000, RZ, 0xc0, !PT ;  /* 0xff00000087ff7812 */ /* 0x000fe200078ac0ff */
[----:B------:R-:W-:Y:S01]  /*1db0*/  FADD.FTZ R146, R139, -R146 ;  /* 0x800000928b927221 */ /* 0x000fe20000010000 */
[----:B------:R-:W-:Y:S01]  /*1dc0*/  F2F.BF16.F32 R141, R54 ;  /* 0x00000036008d7304 */ /* 0x000fe20000202000 */
[----:B------:R-:W-:-:S02]  /*1dd0*/  FMUL.FTZ R135, R138, c[0x0][0x1e8] ;  /* 0x00007a008a877a20 */ /* 0x000fc40000410000 */
[----:B------:R-:W-:Y:S02]  /*1de0*/  @P2 FADD.FTZ R137, R28, R137 ;  /* 0x000000891c892221 */ /* 0x000fe40000010000 */
[C---:B------:R-:W-:Y:S02]  /*1df0*/  FMUL.FTZ R128, R125.reuse, R140 ;  /* 0x0000008c7d807220 */ /* 0x040fe40000410000 */
[----:B------:R-:W-:Y:S01]  /*1e00*/  @P2 FADD.FTZ R127, R34, R127 ;  /* 0x0000007f227f2221 */ /* 0x000fe20000010000 */
[----:B------:R-:W-:Y:S01]  /*1e10*/  F2F.BF16.F32 R142, R55 ;  /* 0x00000037008e7304 */ /* 0x000fe20000202000 */
[----:B------:R-:W-:Y:S02]  /*1e20*/  FMUL.FTZ R140, R125, R146 ;  /* 0x000000927d8c7220 */ /* 0x000fe40000410000 */
[-CC-:B------:R-:W-:Y:S02]  /*1e30*/  FFMA.FTZ R129, R129, R57.reuse, R56.reuse ;  /* 0x0000003981817223 */ /* 0x180fe40000010038 */
        /* <DEDUP_REMOVED lines=8> */
[----:B------:R2:W3:Y:S01]  /*1ec0*/  F2F.BF16.F32 R56, R53 ;  /* 0x0000003500387304 */ /* 0x0004e20000202000 */
[----:B------:R-:W-:Y:S02]  /*1ed0*/  FMUL.FTZ R131, R137, c[0x0][0x1e8] ;  /* 0x00007a0089837a20 */ /* 0x000fe40000410000 */
[----:B------:R-:W-:Y:S02]  /*1ee0*/  FMUL.FTZ R63, R127, c[0x0][0x1e8] ;  /* 0x00007a007f3f7a20 */ /* 0x000fe40000410000 */
[----:B------:R-:W-:Y:S01]  /*1ef0*/  @P2 FADD.FTZ R128, R33, R128 ;  /* 0x0000008021802221 */ /* 0x000fe20000010000 */
[----:B-1----:R-:W-:Y:S01]  /*1f00*/  FSEL R52, R131, RZ, P6 ;  /* 0x000000ff83347208 */ /* 0x002fe20003000000 */
[----:B------:R-:W-:Y:S01]  /*1f10*/  @P2 FADD.FTZ R140, R35, R140 ;  /* 0x0000008c238c2221 */ /* 0x000fe20000010000 */
[----:B------:R-:W-:Y:S01]  /*1f20*/  LOP3.LUT P6, RZ, R134, 0xff00, RZ, 0xc0, !PT ;  /* 0x0000ff0086ff7812 */ /* 0x000fe200078cc0ff */
[----:B------:R-:W-:Y:S01]  /*1f30*/  FMUL.FTZ R67, R128, c[0x0][0x1e8] ;  /* 0x00007a0080437a20 */ /* 0x000fe20000410000 */
[----:B--2---:R-:W-:Y:S01]  /*1f40*/  FSEL R53, R135, RZ, P5 ;  /* 0x000000ff87357208 */ /* 0x004fe20002800000 */
[----:B------:R-:W-:Y:S01]  /*1f50*/  FMUL.FTZ R136, R140, c[0x0][0x1e8] ;  /* 0x00007a008c887a20 */ /* 0x000fe20000410000 */
[----:B------:R-:W-:Y:S01]  /*1f60*/  LOP3.LUT P5, RZ, R134, 0xff0000, RZ, 0xc0, !PT ;  /* 0x00ff000086ff7812 */ /* 0x000fe200078ac0ff */
[----:B------:R1:W-:Y:S01]  /*1f70*/  F2F.BF16.F32 R143, R52 ;  /* 0x00000034008f7304 */ /* 0x0003e20000202000 */
[----:B------:R-:W-:Y:S01]  /*1f80*/  FSEL R57, R67, RZ, P6 ;  /* 0x000000ff43397208 */ /* 0x000fe20003000000 */
[----:B------:R-:W-:Y:S01]  /*1f90*/  FADD.FTZ R150, R149, -R150 ;  /* 0x8000009695967221 */ /* 0x000fe20000010000 */
[----:B------:R-:W-:Y:S01]  /*1fa0*/  FSEL R54, R63, RZ, P5 ;  /* 0x000000ff3f367208 */ /* 0x000fe20002800000 */
[----:B------:R-:W-:Y:S01]  /*1fb0*/  FADD.FTZ R66, R66, -R129 ;  /* 0x8000008142427221 */ /* 0x000fe20000010000 */
[----:B------:R-:W-:Y:S01]  /*1fc0*/  LOP3.LUT P5, RZ, R134, 0xff000000, RZ, 0xc0, !PT ;  /* 0xff00000086ff7812 */ /* 0x000fe200078ac0ff */
[----:B0-----:R-:W-:Y:S01]  /*1fd0*/  IMAD.WIDE.U32 R2, R2, 0x10000, RZ ;  /* 0x0001000002027825 */ /* 0x001fe200078e00ff */
[----:B---3--:R-:W-:Y:S01]  /*1fe0*/  SHF.L.U32 R55, R56, 0x10, RZ ;  /* 0x0000001038377819 */ /* 0x008fe200000006ff */
[----:B------:R-:W0:Y:S01]  /*1ff0*/  F2F.BF16.F32 R144, R53 ;  /* 0x0000003500907304 */ /* 0x000e220000202000 */
[----:B-1----:R-:W-:Y:S01]  /*2000*/  FSEL R52, R136, RZ, P5 ;  /* 0x000000ff88347208 */ /* 0x002fe20002800000 */
[----:B------:R-:W-:Y:S01]  /*2010*/  FMUL.FTZ R139, R125, R66 ;  /* 0x000000427d8b7220 */ /* 0x000fe20000410000 */
[----:B------:R-:W-:Y:S01]  /*2020*/  LOP3.LUT R3, R3, R55, R58, 0xfe, !PT ;  /* 0x0000003703037212 */ /* 0x000fe200078efe3a */
[----:B------:R-:W-:Y:S01]  /*2030*/  FADD.FTZ R152, R152, -R155 ;  /* 0x8000009b98987221 */ /* 0x000fe20000010000 */
[----:B------:R-:W-:Y:S01]  /*2040*/  LOP3.LUT P6, RZ, R134, 0xff, RZ, 0xc0, !PT ;  /* 0x000000ff86ff7812 */ /* 0x000fe200078cc0ff */
[----:B------:R-:W-:Y:S01]  /*2050*/  @P2 FADD.FTZ R139, R32, R139 ;  /* 0x0000008b208b2221 */ /* 0x000fe20000010000 */
[----:B------:R-:W-:Y:S01]  /*2060*/  LOP3.LUT P5, RZ, R130, 0xff0000, RZ, 0xc0, !PT ;  /* 0x00ff000082ff7812 */ /* 0x000fe200078ac0ff */
[----:B------:R-:W1:Y:S01]  /*2070*/  F2F.BF16.F32 R146, R57 ;  /* 0x0000003900927304 */ /* 0x000e620000202000 */
[C---:B------:R-:W-:Y:S01]  /*2080*/  FMUL.FTZ R132, R125.reuse, R150 ;  /* 0x000000967d847220 */ /* 0x040fe20000410000 */
[----:B------:R-:W-:Y:S01]  /*2090*/  LOP3.LUT R2, R2, R145, RZ, 0xfc, !PT ;  /* 0x0000009102027212 */ /* 0x000fe200078efcff */
[----:B------:R-:W-:-:S02]  /*20a0*/  FMUL.FTZ R129, R125, R152 ;  /* 0x000000987d817220 */ /* 0x000fc40000410000 */
[----:B------:R-:W-:Y:S02]  /*20b0*/  FADD.FTZ R148, R148, -R59 ;  /* 0x8000003b94947221 */ /* 0x000fe40000010000 */
[----:B------:R-:W-:Y:S01]  /*20c0*/  FADD.FTZ R126, R126, -R151 ;  /* 0x800000977e7e7221 */ /* 0x000fe20000010000 */
[----:B------:R2:W3:Y:S01]  /*20d0*/  F2F.BF16.F32 R149, R52 ;  /* 0x0000003400957304 */ /* 0x0004e20000202000 */
[----:B0-----:R-:W-:Y:S02]  /*20e0*/  IMAD.U32 R55, R144, 0x10000, RZ ;  /* 0x0001000090377824 */ /* 0x001fe400078e00ff */
[----:B------:R-:W-:Y:S02]  /*20f0*/  FMUL.FTZ R134, R139, c[0x0][0x1e8] ;  /* 0x00007a008b867a20 */ /* 0x000fe40000410000 */
[----:B------:R-:W-:Y:S02]  /*2100*/  @P2 FADD.FTZ R132, R37, R132 ;  /* 0x0000008425842221 */ /* 0x000fe40000010000 */
[----:B------:R-:W-:Y:S01]  /*2110*/  @P2 FADD.FTZ R129, R38, R129 ;  /* 0x0000008126812221 */ /* 0x000fe20000010000 */
[----:B------:R1:W0:Y:S01]  /*2120*/  F2F.BF16.F32 R147, R54 ;  /* 0x0000003600937304 */ /* 0x0002220000202000 */
[----:B--2---:R-:W-:Y:S01]  /*2130*/  IMAD.WIDE.U32 R52, R141, 0x10000, RZ ;  /* 0x000100008d347825 */ /* 0x004fe200078e00ff */
[----:B------:R-:W-:-:S02]  /*2140*/  FSEL R56, R134, RZ, P6 ;  /* 0x000000ff86387208 */ /* 0x000fc40003000000 */
[----:B------:R-:W-:Y:S01]  /*2150*/  LOP3.LUT P6, RZ, R130, 0xff00, RZ, 0xc0, !PT ;  /* 0x0000ff0082ff7812 */ /* 0x000fe200078cc0ff */
[----:B------:R-:W-:Y:S01]  /*2160*/  FMUL.FTZ R141, R125, R126 ;  /* 0x0000007e7d8d7220 */ /* 0x000fe20000410000 */
[----:B------:R-:W-:Y:S01]  /*2170*/  LOP3.LUT R53, R53, R55, R142, 0xfe, !PT ;  /* 0x0000003735357212 */ /* 0x000fe200078efe8e */
[----:B------:R-:W-:Y:S01]  /*2180*/  FMUL.FTZ R148, R125, R148 ;  /* 0x000000947d947220 */ /* 0x000fe20000410000 */
[----:B------:R-:W-:Y:S01]  /*2190*/  LOP3.LUT R52, R52, R143, RZ, 0xfc, !PT ;  /* 0x0000008f34347212 */ /* 0x000fe200078efcff */
[----:B------:R-:W-:Y:S01]  /*21a0*/  FADD.FTZ R160, R153, -R160 ;  /* 0x800000a099a07221 */ /* 0x000fe20000010000 */
[----:B------:R-:W2:Y:S01]  /*21b0*/  F2F.BF16.F32 R145, R56 ;  /* 0x0000003800917304 */ /* 0x000ea20000202000 */
[----:B------:R-:W-:Y:S02]  /*21c0*/  FADD.FTZ R154, R154, -R159 ;  /* 0x8000009f9a9a7221 */ /* 0x000fe40000010000 */
[----:B-1----:R-:W-:-:S04]  /*21d0*/  IMAD.WIDE.U32 R54, R146, 0x10000, RZ ;  /* 0x0001000092367825 */ /* 0x002fc800078e00ff */
[----:B---3--:R-:W-:Y:S02]  /*21e0*/  IMAD.U32 R59, R149, 0x10000, RZ ;  /* 0x00010000953b7824 */ /* 0x008fe400078e00ff */
[----:B------:R-:W-:Y:S02]  /*21f0*/  FMUL.FTZ R66, R132, c[0x0][0x1e8] ;  /* 0x00007a0084427a20 */ /* 0x000fe40000410000 */
[----:B------:R-:W-:Y:S01]  /*2200*/  FMUL.FTZ R64, R129, c[0x0][0x1e8] ;  /* 0x00007a0081407a20 */ /* 0x000fe20000410000 */
[----:B0-----:R-:W-:Y:S01]  /*2210*/  LOP3.LUT R55, R55, R59, R147, 0xfe, !PT ;  /* 0x0000003b37377212 */ /* 0x001fe200078efe93 */
[----:B------:R-:W-:Y:S01]  /*2220*/  @P2 FADD.FTZ R141, R36, R141 ;  /* 0x0000008d248d2221 */ /* 0x000fe20000010000 */
[----:B------:R-:W-:Y:S01]  /*2230*/  FSEL R57, R66, RZ, P6 ;  /* 0x000000ff42397208 */ /* 0x000fe20003000000 */
[----:B------:R-:W-:Y:S01]  /*2240*/  @P2 FADD.FTZ R148, R39, R148 ;  /* 0x0000009427942221 */ /* 0x000fe20000010000 */
[----:B------:R-:W-:Y:S01]  /*2250*/  FSEL R58, R64, RZ, P5 ;  /* 0x000000ff403a7208 */ /* 0x000fe20002800000 */
[C---:B------:R-:W-:Y:S01]  /*2260*/  FMUL.FTZ R146, R125.reuse, R160 ;  /* 0x000000a07d927220 */ /* 0x040fe20000410000 */
[C---:B------:R-:W-:Y:S01]  /*2270*/  LOP3.LUT P6, RZ, R130.reuse, 0xff, RZ, 0xc0, !PT ;  /* 0x000000ff82ff7812 */ /* 0x040fe200078cc0ff */
[----:B------:R-:W-:Y:S01]  /*2280*/  FMUL.FTZ R143, R125, R154 ;  /* 0x0000009a7d8f7220 */ /* 0x000fe20000410000 */
[----:B------:R-:W-:Y:S01]  /*2290*/  LOP3.LUT P5, RZ, R130, 0xff000000, RZ, 0xc0, !PT ;  /* 0xff00000082ff7812 */ /* 0x000fe200078ac0ff */
[----:B------:R-:W-:Y:S01]  /*22a0*/  FADD.FTZ R162, R157, -R162 ;  /* 0x800000a29da27221 */ /* 0x000fe20000010000 */
[----:B------:R0:W-:Y:S01]  /*22b0*/  F2F.BF16.F32 R152, R57 ;  /* 0x0000003900987304 */ /* 0x0001e20000202000 */
[----:B------:R-:W-:Y:S01]  /*22c0*/  FMUL.FTZ R142, R141, c[0x0][0x1e8] ;  /* 0x00007a008d8e7a20 */ /* 0x000fe20000410000 */
[----:B--2---:R-:W-:Y:S01]  /*22d0*/  LOP3.LUT R54, R54, R145, RZ, 0xfc, !PT ;  /* 0x0000009136367212 */ /* 0x004fe200078efcff */
[----:B------:R-:W-:-:S02]  /*22e0*/  FMUL.FTZ R147, R148, c[0x0][0x1e8] ;  /* 0x00007a0094937a20 */ /* 0x000fc40000410000 */
[----:B------:R-:W-:Y:S01]  /*22f0*/  @P2 FADD.FTZ R146, R41, R146 ;  /* 0x0000009229922221 */ /* 0x000fe20000010000 */
[----:B------:R-:W-:Y:S01]  /*2300*/  FSEL R56, R142, RZ, P6 ;  /* 0x000000ff8e387208 */ /* 0x000fe20003000000 */
[----:B------:R-:W-:Y:S01]  /*2310*/  @P2 FADD.FTZ R143, R42, R143 ;  /* 0x0000008f2a8f2221 */ /* 0x000fe20000010000 */
[----:B------:R-:W-:Y:S01]  /*2320*/  LOP3.LUT P6, RZ, R124, 0xff00, RZ, 0xc0, !PT ;  /* 0x0000ff007cff7812 */ /* 0x000fe200078cc0ff */
[----:B------:R-:W-:Y:S01]  /*2330*/  FMUL.FTZ R150, R125, R162 ;  /* 0x000000a27d967220 */ /* 0x000fe20000410000 */
[----:B0-----:R-:W-:Y:S01]  /*2340*/  FSEL R57, R147, RZ, P5 ;  /* 0x000000ff93397208 */ /* 0x001fe20002800000 */
[----:B------:R-:W-:Y:S01]  /*2350*/  FMUL.FTZ R130, R146, c[0x0][0x1e8] ;  /* 0x00007a0092827a20 */ /* 0x000fe20000410000 */
[----:B------:R-:W-:Y:S01]  /*2360*/  LOP3.LUT P5, RZ, R124, 0xff0000, RZ, 0xc0, !PT ;  /* 0x00ff00007cff7812 */ /* 0x000fe200078ac0ff */
[----:B------:R-:W-:Y:S01]  /*2370*/  FMUL.FTZ R126, R143, c[0x0][0x1e8] ;  /* 0x00007a008f7e7a20 */ /* 0x000fe20000410000 */
[----:B------:R0:W-:Y:S01]  /*2380*/  F2F.BF16.F32 R153, R58 ;  /* 0x0000003a00997304 */ /* 0x0001e20000202000 */
[----:B------:R-:W-:-:S02]  /*2390*/  @P2 FADD.FTZ R150, R43, R150 ;  /* 0x000000962b962221 */ /* 0x000fc40000010000 */
[----:B------:R-:W-:Y:S01]  /*23a0*/  FADD.FTZ R158, R133, -R158 ;  /* 0x8000009e859e7221 */ /* 0x000fe20000010000 */
[----:B------:R-:W-:Y:S02]  /*23b0*/  FSEL R59, R126, RZ, P5 ;  /* 0x000000ff7e3b7208 */ /* 0x000fe40002800000 */
[----:B------:R-:W-:Y:S01]  /*23c0*/  LOP3.LUT P5, RZ, R124, 0xff000000, RZ, 0xc0, !PT ;  /* 0xff0000007cff7812 */ /* 0x000fe200078ac0ff */
[----:B------:R-:W-:Y:S01]  /*23d0*/  FMUL.FTZ R133, R125, R158 ;  /* 0x0000009e7d857220 */ /* 0x000fe20000410000 */
[----:B------:R-:W1:Y:S01]  /*23e0*/  F2F.BF16.F32 R57, R57 ;  /* 0x0000003900397304 */ /* 0x000e620000202000 */
[----:B0-----:R-:W-:Y:S02]  /*23f0*/  FSEL R58, R130, RZ, P6 ;  /* 0x000000ff823a7208 */ /* 0x001fe40003000000 */
[----:B------:R-:W-:Y:S01]  /*2400*/  LOP3.LUT P6, RZ, R124, 0xff, RZ, 0xc0, !PT ;  /* 0x000000ff7cff7812 */ /* 0x000fe200078cc0ff */
[----:B------:R-:W-:Y:S02]  /*2410*/  FMUL.FTZ R124, R150, c[0x0][0x1e8] ;  /* 0x00007a00967c7a20 */ /* 0x000fe40000410000 */
[----:B------:R-:W-:Y:S01]  /*2420*/  @P2 FADD.FTZ R133, R40, R133 ;  /* 0x0000008528852221 */ /* 0x000fe20000010000 */
[----:B------:R-:W-:Y:S01]  /*2430*/  @P0 LOP3.LUT P2, RZ, R161, 0xff, RZ, 0xc0, !PT ;  /* 0x000000ffa1ff0812 */ /* 0x000fe2000784c0ff */
[----:B------:R-:W0:Y:S01]  /*2440*/  F2F.BF16.F32 R58, R58 ;  /* 0x0000003a003a7304 */ /* 0x000e220000202000 */
[----:B------:R-:W-:Y:S01]  /*2450*/  FSEL R145, R124, RZ, P5 ;  /* 0x000000ff7c917208 */ /* 0x000fe20002800000 */
[----:B------:R-:W-:Y:S01]  /*2460*/  FMUL.FTZ R125, R133, c[0x0][0x1e8] ;  /* 0x00007a00857d7a20 */ /* 0x000fe20000410000 */
[----:B------:R-:W-:-:S02]  /*2470*/  @P0 FSEL R60, R60, RZ, P2 ;  /* 0x000000ff3c3c0208 */ /* 0x000fc40001000000 */
[----:B------:R-:W-:Y:S02]  /*2480*/  @P0 LOP3.LUT P2, RZ, R161, 0xff00, RZ, 0xc0, !PT ;  /* 0x0000ff00a1ff0812 */ /* 0x000fe4000784c0ff */
[----:B------:R-:W-:Y:S01]  /*2490*/  FSEL R144, R125, RZ, P6 ;  /* 0x000000ff7d907208 */ /* 0x000fe20003000000 */
[----:B------:R-:W2:Y:S01]  /*24a0*/  F2F.BF16.F32 R145, R145 ;  /* 0x0000009100917304 */ /* 0x000ea20000202000 */
[----:B-1----:R-:W-:Y:S02]  /*24b0*/  SHF.L.U32 R149, R57, 0x10, RZ ;  /* 0x0000001039957819 */ /* 0x002fe400000006ff */
[----:B------:R-:W-:Y:S02]  /*24c0*/  @P0 FSEL R61, R61, RZ, P2 ;  /* 0x000000ff3d3d0208 */ /* 0x000fe40001000000 */
[----:B------:R-:W-:Y:S02]  /*24d0*/  @P0 LOP3.LUT P5, RZ, R161, 0xff0000, RZ, 0xc0, !PT ;  /* 0x00ff0000a1ff0812 */ /* 0x000fe400078ac0ff */
[----:B------:R-:W-:Y:S01]  /*24e0*/  @P0 F2FP.BF16.PACK_AB R60, RZ, R60 ;  /* 0x0000003cff3c023e */ /* 0x000fe200000010ff */
[----:B------:R0:W-:Y:S01]  /*24f0*/  F2F.BF16.F32 R154, R59 ;  /* 0x0000003b009a7304 */ /* 0x0001e20000202000 */
[----:B------:R-:W-:-:S02]  /*2500*/  @P0 FSEL R50, R50, RZ, P5 ;  /* 0x000000ff32320208 */ /* 0x000fc40002800000 */
[----:B------:R-:W-:Y:S02]  /*2510*/  @P0 PRMT R117, R60, 0x7610, R117 ;  /* 0x000076103c750816 */ /* 0x000fe40000000075 */
[----:B------:R-:W-:Y:S02]  /*2520*/  @P0 F2FP.BF16.PACK_AB R50, RZ, R50 ;  /* 0x00000032ff32023e */ /* 0x000fe400000010ff */
[----:B------:R-:W-:Y:S01]  /*2530*/  @P0 F2FP.BF16.PACK_AB R61, RZ, R61 ;  /* 0x0000003dff3d023e */ /* 0x000fe200000010ff */
[----:B------:R1:W3:Y:S01]  /*2540*/  F2F.BF16.F32 R151, R56 ;  /* 0x0000003800977304 */ /* 0x0002e20000202000 */
[----:B0-----:R-:W-:Y:S01]  /*2550*/  IMAD.WIDE.U32 R58, R58, 0x10000, RZ ;  /* 0x000100003a3a7825 */ /* 0x001fe200078e00ff */
[----:B------:R-:W-:Y:S02]  /*2560*/  @P1 LEA R60, P6, R122, c[0x0][0x258], 0x4 ;  /* 0x000096007a3c1a11 */ /* 0x000fe400078c20ff */
[----:B------:R-:W-:Y:S02]  /*2570*/  @P0 LOP3.LUT P5, RZ, R114, 0xff00, RZ, 0xc0, !PT ;  /* 0x0000ff0072ff0812 */ /* 0x000fe400078ac0ff */
[----:B------:R-:W-:-:S02]  /*2580*/  @P0 PRMT R119, R50, 0x7610, R119 ;  /* 0x0000761032770816 */ /* 0x000fc40000000077 */
[----:B------:R-:W0:Y:S01]  /*2590*/  F2F.BF16.F32 R155, R144 ;  /* 0x00000090009b7304 */ /* 0x000e220000202000 */
[----:B-1----:R-:W-:Y:S01]  /*25a0*/  IMAD.WIDE.U32 R56, R152, 0x10000, RZ ;  /* 0x0001000098387825 */ /* 0x002fe200078e00ff */
[----:B------:R-:W-:Y:S02]  /*25b0*/  @P0 PRMT R118, R61, 0x7610, R118 ;  /* 0x000076103d760816 */ /* 0x000fe40000000076 */
[----:B------:R-:W-:Y:S02]  /*25c0*/  SEL R50, R51, R46, P3 ;  /* 0x0000002e33327207 */ /* 0x000fe40001800000 */
[----:B------:R-:W-:Y:S01]  /*25d0*/  LOP3.LUT R57, R57, R149, R153, 0xfe, !PT ;  /* 0x0000009539397212 */ /* 0x000fe200078efe99 */
[----:B--2---:R-:W-:Y:S01]  /*25e0*/  IMAD.U32 R149, R145, 0x10000, RZ ;  /* 0x0001000091957824 */ /* 0x004fe200078e00ff */
[----:B---3--:R-:W-:Y:S02]  /*25f0*/  LOP3.LUT R56, R56, R151, RZ, 0xfc, !PT ;  /* 0x0000009738387212 */ /* 0x008fe400078efcff */
[----:B------:R-:W-:-:S02]  /*2600*/  SHF.R.U32.HI R151, RZ, 0x1d, R123 ;  /* 0x0000001dff977819 */ /* 0x000fc4000001167b */
[----:B------:R-:W-:Y:S01]  /*2610*/  LOP3.LUT R59, R59, R149, R154, 0xfe, !PT ;  /* 0x000000953b3b7212 */ /* 0x000fe200078efe9a */
[----:B------:R-:W-:Y:S01]  /*2620*/  IMAD.SHL.U32 R149, R123, 0x8, RZ ;  /* 0x000000087b957824 */ /* 0x000fe200078e00ff */
[----:B------:R-:W-:Y:S02]  /*2630*/  @P1 LEA.HI.X R61, R122, c[0x0][0x25c], RZ, 0x4, P6 ;  /* 0x000097007a3d1a11 */ /* 0x000fe400030f24ff */
[----:B0-----:R-:W-:Y:S02]  /*2640*/  LOP3.LUT R58, R58, R155, RZ, 0xfc, !PT ;  /* 0x0000009b3a3a7212 */ /* 0x001fe400078efcff */
[----:B------:R-:W-:Y:S02]  /*2650*/  IADD3 R144, P2, R149, c[0x0][0x248], RZ ;  /* 0x0000920095907a10 */ /* 0x000fe40007f5e0ff */
[----:B------:R-:W-:Y:S02]  /*2660*/  SEL R51, R138, R47, P3 ;  /* 0x0000002f8a337207 */ /* 0x000fe40001800000 */
[----:B------:R-:W-:-:S02]  /*2670*/  IADD3.X R145, R151, c[0x0][0x24c], RZ, P2, !PT ;  /* 0x0000930097917a10 */ /* 0x000fc400017fe4ff */
[----:B------:R-:W-:Y:S02]  /*2680*/  @P0 LOP3.LUT P2, RZ, R161, 0xff000000, RZ, 0xc0, !PT ;  /* 0xff000000a1ff0812 */ /* 0x000fe4000784c0ff */
[----:B------:R-:W-:Y:S01]  /*2690*/  @P0 FSEL R65, R65, RZ, P5 ;  /* 0x000000ff41410208 */ /* 0x000fe20002800000 */
[----:B------:R0:W-:Y:S01]  /*26a0*/  STG.E.64 [R144.64], R2 ;  /* 0x0000000290007986 */ /* 0x0001e2000c101b04 */
[----:B------:R-:W-:Y:S02]  /*26b0*/  @P0 FSEL R49, R49, RZ, P2 ;  /* 0x000000ff31310208 */ /* 0x000fe40001000000 */
[----:B------:R-:W-:Y:S02]  /*26c0*/  @P0 LOP3.LUT P2, RZ, R114, 0xff0000, RZ, 0xc0, !PT ;  /* 0x00ff000072ff0812 */ /* 0x000fe4000784c0ff */
[----:B0-----:R-:W-:Y:S02]  /*26d0*/  @P0 F2FP.BF16.PACK_AB R3, RZ, R49 ;  /* 0x00000031ff03023e */ /* 0x001fe400000010ff */
[----:B------:R-:W-:-:S02]  /*26e0*/  SEL R49, R48, R45, P3 ;  /* 0x0000002d30317207 */ /* 0x000fc40001800000 */
[----:B------:R-:W-:Y:S02]  /*26f0*/  SEL R48, R137, R44, P3 ;  /* 0x0000002c89307207 */ /* 0x000fe40001800000 */
        /* <DEDUP_REMOVED lines=10> */
.L_x_1426:
[----:B------:R-:W-:Y:S01]  /*27a0*/  @P0 FSEL R62, R62, RZ, P2 ;  /* 0x000000ff3e3e0208 */ /* 0x000fe20001000000 */
[----:B------:R1:W-:Y:S01]  /*27b0*/  @P1 STG.E.128 [R60.64], R48 ;  /* 0x000000303c001986 */ /* 0x0003e2000c101d04 */
[----:B------:R-:W-:Y:S02]  /*27c0*/  @P0 LOP3.LUT P2, RZ, R114, 0xff, RZ, 0xc0, !PT ;  /* 0x000000ff72ff0812 */ /* 0x000fe4000784c0ff */
[----:B0-----:R-:W-:Y:S02]  /*27d0*/  @P0 F2FP.BF16.PACK_AB R3, RZ, R62 ;  /* 0x0000003eff03023e */ /* 0x001fe400000010ff */
[----:B------:R-:W-:Y:S02]  /*27e0*/  SHF.L.U32 R62, R122, 0x3, RZ ;  /* 0x000000037a3e7819 */ /* 0x000fe400000006ff */
[----:B------:R-:W-:Y:S02]  /*27f0*/  @P0 FSEL R131, R131, RZ, P2 ;  /* 0x000000ff83830208 */ /* 0x000fe40001000000 */
[----:B------:R-:W-:-:S02]  /*2800*/  SHF.R.U32.HI R122, RZ, 0x1d, R122 ;  /* 0x0000001dff7a7819 */ /* 0x000fc4000001167a */
[----:B------:R-:W-:Y:S02]  /*2810*/  IADD3 R2, P2, R62, c[0x0][0x248], RZ ;  /* 0x000092003e027a10 */ /* 0x000fe40007f5e0ff */
[----:B------:R-:W-:Y:S02]  /*2820*/  @P0 PRMT R119, R3, 0x7610, R119 ;  /* 0x0000761003770816 */ /* 0x000fe40000000077 */
[----:B------:R-:W-:Y:S02]  /*2830*/  IADD3.X R3, R122, c[0x0][0x24c], RZ, P2, !PT ;  /* 0x000093007a037a10 */ /* 0x000fe400017fe4ff */
[----:B------:R-:W-:Y:S02]  /*2840*/  @P0 LOP3.LUT P5, RZ, R114, 0xff000000, RZ, 0xc0, !PT ;  /* 0xff00000072ff0812 */ /* 0x000fe400078ac0ff */
[----:B------:R-:W-:Y:S01]  /*2850*/  @P0 F2FP.BF16.PACK_AB R65, RZ, R65 ;  /* 0x00000041ff41023e */ /* 0x000fe200000010ff */
[----:B------:R0:W-:Y:S01]  /*2860*/  STG.E.64 [R2.64], R52 ;  /* 0x0000003402007986 */ /* 0x0001e2000c101b04 */
[----:B------:R-:W-:-:S02]  /*2870*/  @P0 FSEL R135, R135, RZ, P5 ;  /* 0x000000ff87870208 */ /* 0x000fc40002800000 */
[----:B------:R-:W-:Y:S02]  /*2880*/  @P0 F2FP.BF16.PACK_AB R131, RZ, R131 ;  /* 0x00000083ff83023e */ /* 0x000fe400000010ff */
[----:B------:R-:W-:Y:S02]  /*2890*/  @P0 F2FP.BF16.PACK_AB R135, RZ, R135 ;  /* 0x00000087ff87023e */ /* 0x000fe400000010ff */
[----:B-1----:R-:W-:Y:S02]  /*28a0*/  @P1 LEA R60, P5, R121, c[0x0][0x258], 0x4 ;  /* 0x00009600793c1a11 */ /* 0x002fe400078a20ff */
[----:B------:R-:W-:Y:S02]  /*28b0*/  @P0 LOP3.LUT P2, RZ, R163, 0xff00, RZ, 0xc0, !PT ;  /* 0x0000ff00a3ff0812 */ /* 0x000fe4000784c0ff */
        /* <DEDUP_REMOVED lines=18> */
.L_x_1427:
        /* <DEDUP_REMOVED lines=30> */
.L_x_1428:
[----:B0-----:R-:W-:Y:S02]  /*2bc0*/  @P1 LEA.HI.X R53, R112, c[0x0][0x25c], RZ, 0x4, P5 ;  /* 0x0000970070351a11 */ /* 0x001fe400028f24ff */
[----:B------:R-:W-:Y:S02]  /*2bd0*/  SEL R49, R132, R45, P3 ;  /* 0x0000002d84317207 */ /* 0x000fe40001800000 */
[----:B------:R-:W-:Y:S02]  /*2be0*/  SEL R50, R129, R46, P3 ;  /* 0x0000002e81327207 */ /* 0x000fe40001800000 */
[----:B------:R-:W-:Y:S02]  /*2bf0*/  SEL R48, R141, R44, P3 ;  /* 0x0000002c8d307207 */ /* 0x000fe40001800000 */
[----:B------:R-:W-:Y:S02]  /*2c00*/  SEL R51, R148, R47, P3 ;  /* 0x0000002f94337207 */ /* 0x000fe40001800000 */
[----:B------:R-:W-:-:S02]  /*2c10*/  @P0 LOP3.LUT P2, RZ, R115, 0xff0000, RZ, 0xc0, !PT ;  /* 0x00ff000073ff0812 */ /* 0x000fc4000784c0ff */
[C---:B------:R-:W-:Y:S01]  /*2c20*/  @P0 LOP3.LUT P6, RZ, R115.reuse, 0xff00, RZ, 0xc0, !PT ;  /* 0x0000ff0073ff0812 */ /* 0x040fe200078cc0ff */
[----:B------:R0:W-:Y:S01]  /*2c30*/  @P1 STG.E.128 [R52.64], R48 ;  /* 0x0000003034001986 */ /* 0x0001e2000c101d04 */
[----:B------:R-:W-:Y:S02]  /*2c40*/  @P0 FSEL R64, R64, RZ, P2 ;  /* 0x000000ff40400208 */ /* 0x000fe40001000000 */
[----:B------:R-:W-:Y:S02]  /*2c50*/  @P0 FSEL R66, R66, RZ, P6 ;  /* 0x000000ff42420208 */ /* 0x000fe40003000000 */
[C---:B------:R-:W-:Y:S02]  /*2c60*/  @P0 LOP3.LUT P5, RZ, R115.reuse, 0xff, RZ, 0xc0, !PT ;  /* 0x000000ff73ff0812 */ /* 0x040fe400078ac0ff */
[----:B------:R-:W-:Y:S02]  /*2c70*/  @P0 LOP3.LUT P6, RZ, R115, 0xff000000, RZ, 0xc0, !PT ;  /* 0xff00000073ff0812 */ /* 0x000fe400078cc0ff */
[----:B------:R-:W-:-:S02]  /*2c80*/  @P0 FSEL R142, R142, RZ, P5 ;  /* 0x000000ff8e8e0208 */ /* 0x000fc40002800000 */
[----:B------:R-:W-:Y:S02]  /*2c90*/  @P0 FSEL R147, R147, RZ, P6 ;  /* 0x000000ff93930208 */ /* 0x000fe40003000000 */
[----:B------:R-:W-:Y:S02]  /*2ca0*/  SHF.L.U32 R54, R113, 0x3, RZ ;  /* 0x0000000371367819 */ /* 0x000fe400000006ff */
[----:B------:R-:W-:Y:S02]  /*2cb0*/  @P0 F2FP.BF16.PACK_AB R66, RZ, R66 ;  /* 0x00000042ff42023e */ /* 0x000fe400000010ff */
[----:B------:R-:W-:Y:S01]  /*2cc0*/  @P0 F2FP.BF16.PACK_AB R64, RZ, R64 ;  /* 0x00000040ff40023e */ /* 0x000fe200000010ff */
[----:B0-----:R-:W-:Y:S01]  /*2cd0*/  IMAD.SHL.U32 R52, R112, 0x8, RZ ;  /* 0x0000000870347824 */ /* 0x001fe200078e00ff */
[----:B------:R-:W-:Y:S02]  /*2ce0*/  SHF.R.U32.HI R112, RZ, 0x1d, R112 ;  /* 0x0000001dff707819 */ /* 0x000fe40000011670 */
[----:B------:R-:W-:-:S02]  /*2cf0*/  @P0 F2FP.BF16.PACK_AB R142, RZ, R142 ;  /* 0x0000008eff8e023e */ /* 0x000fc400000010ff */
        /* <DEDUP_REMOVED lines=26> */
.L_x_1429:
        /* <DEDUP_REMOVED lines=27> */
.L_x_1430:
[----:B0-----:R-:W-:-:S04]  /*3050*/  LOP3.LUT P0, RZ, R111, 0xff, RZ, 0xc0, !PT ;  /* 0x000000ff6fff7812 */ /* 0x001fc8000780c0ff */
[----:B------:R-:W-:Y:S01]  /*3060*/  SEL R111, RZ, 0x1, P0 ;  /* 0x00000001ff6f7807 */ /* 0x000fe20000000000 */
[----:B------:R-:W-:Y:S01]  /*3070*/  @P4 CALL.REL.NOINC `(.L_x_1431) ;  /* 0x0000001000004944 */ /* 0x000fe20003c00000 */
[----:B------:R-:W-:Y:S05]  /*3080*/  BRA `(.L_x_1432) ;  /* 0xffffd35000007947 */ /* 0x000fea000383ffff */
.L_x_1431:
[----:B------:R-:W-:Y:S01]  /*3090*/  MOV R110, R106 ;  /* 0x0000006a006e7202 */ /* 0x000fe20000000f00 */
[----:B------:R-:W-:Y:S01]  /*30a0*/  IMAD.MOV.U32 R10, RZ, RZ, R86 ;  /* 0x000000ffff0a7224 */ /* 0x000fe200078e0056 */
[----:B------:R-:W-:Y:S01]  /*30b0*/  MOV R11, R87 ;  /* 0x00000057000b7202 */ /* 0x000fe20000000f00 */
[----:B------:R-:W-:Y:S01]  /*30c0*/  IMAD.MOV.U32 R111, RZ, RZ, R107 ;  /* 0x000000ffff6f7224 */ /* 0x000fe200078e006b */
[----:B------:R-:W-:Y:S01]  /*30d0*/  MOV R107, R103 ;  /* 0x00000067006b7202 */ /* 0x000fe20000000f00 */
[----:B------:R-:W-:Y:S02]  /*30e0*/  IMAD.MOV.U32 R106, RZ, RZ, R102 ;  /* 0x000000ffff6a7224 */ /* 0x000fe400078e0066 */
[----:B------:R-:W-:Y:S01]  /*30f0*/  IMAD.MOV.U32 R86, RZ, RZ, R82 ;  /* 0x000000ffff567224 */ /* 0x000fe200078e0052 */
[----:B------:R-:W-:Y:S01]  /*3100*/  MOV R82, R78 ;  /* 0x0000004e00527202 */ /* 0x000fe20000000f00 */
[----:B------:R-:W-:-:S02]  /*3110*/  IMAD.MOV.U32 R87, RZ, RZ, R83 ;  /* 0x000000ffff577224 */ /* 0x000fc400078e0053 */
[----:B------:R-:W-:Y:S02]  /*3120*/  IMAD.MOV.U32 R8, RZ, RZ, R88 ;  /* 0x000000ffff087224 */ /* 0x000fe400078e0058 */
        /* <DEDUP_REMOVED lines=9> */
[----:B------:R-:W-:Y:S02]  /*31c0*/  IMAD.MOV.U32 R88, RZ, RZ, R92 ;  /* 0x000000ffff587224 */ /* 0x000fe400078e005c */
[----:B------:R-:W-:Y:S02]  /*31d0*/  IMAD.MOV.U32 R68, RZ, RZ, R72 ;  /* 0x000000ffff447224 */ /* 0x000fe400078e0048 */
[----:B------:R-:W-:Y:S02]  /*31e0*/  IMAD.MOV.U32 R69, RZ, RZ, R73 ;  /* 0x000000ffff457224 */ /* 0x000fe400078e0049 */
.L_x_1423:
        /* <DEDUP_REMOVED lines=19> */
.L_x_1424:
[----:B------:R-:W-:Y:S01]  /*3320*/  MOV R49, R51 ;  /* 0x0000003300317202 */ /* 0x000fe20000000f00 */
[----:B------:R-:W-:Y:S01]  /*3330*/  IMAD.MOV.U32 R50, RZ, RZ, 0x10 ;  /* 0x00000010ff327424 */ /* 0x000fe200078e00ff */
[----:B------:R-:W-:Y:S01]  /*3340*/  MOV R55, 0xffffffff ;  /* 0xffffffff00377802 */ /* 0x000fe20000000f00 */
[----:B------:R-:W-:Y:S01]  /*3350*/  IMAD.MOV.U32 R54, RZ, RZ, 0x1f ;  /* 0x0000001fff367424 */ /* 0x000fe200078e00ff */
[----:B------:R-:W-:-:S02]  /*3360*/  MOV R2, 0x3380 ;  /* 0x0000338000027802 */ /* 0x000fc40000000f00 */
[----:B-----5:R-:W-:Y:S05]  /*3370*/  CALL.REL.NOINC `($__internal_59_$__cuda_sm70_shflsync_down_p) ;  /* 0x0000046000007944 */ /* 0x020fea0003c00000 */
[----:B-1----:R-:W-:Y:S01]  /*3380*/  IMAD.MOV.U32 R48, RZ, RZ, R49 ;  /* 0x000000ffff307224 */ /* 0x002fe200078e0031 */
[----:B0-----:R-:W-:Y:S05]  /*3390*/  BRA `(.L_x_1433) ;  /* 0xffffe26000007947 */ /* 0x001fea000383ffff */
.L_x_1425:
[----:B------:R-:W-:Y:S01]  /*33a0*/  HFMA2.MMA R50, -RZ, RZ, 0, 9.5367431640625e-07 ;  /* 0x00000010ff327435 */ /* 0x000fe200000001ff */
[----:B------:R-:W-:Y:S01]  /*33b0*/  IMAD.MOV.U32 R49, RZ, RZ, R52 ;  /* 0x000000ffff317224 */ /* 0x000fe200078e0034 */
[----:B------:R-:W-:Y:S01]  /*33c0*/  MOV R2, 0x3400 ;  /* 0x0000340000027802 */ /* 0x000fe20000000f00 */
[----:B------:R-:W-:-:S02]  /*33d0*/  IMAD.MOV.U32 R54, RZ, RZ, 0x1f ;  /* 0x0000001fff367424 */ /* 0x000fc400078e00ff */
[----:B------:R-:W-:Y:S02]  /*33e0*/  IMAD.MOV.U32 R55, RZ, RZ, -0x1 ;  /* 0xffffffffff377424 */ /* 0x000fe400078e00ff */
[----:B01---5:R-:W-:Y:S05]  /*33f0*/  CALL.REL.NOINC `($__internal_59_$__cuda_sm70_shflsync_down_p) ;  /* 0x000003e000007944 */ /* 0x023fea0003c00000 */
[----:B------:R-:W-:Y:S01]  /*3400*/  FADD.FTZ R51, R51, R48 ;  /* 0x0000003033337221 */ /* 0x000fe20000010000 */
[----:B0-----:R-:W-:Y:S01]  /*3410*/  MOV R50, 0x8 ;  /* 0x0000000800327802 */ /* 0x001fe20000000f00 */
[----:B-1----:R-:W-:Y:S01]  /*3420*/  FADD.FTZ R52, R52, R49 ;  /* 0x0000003134347221 */ /* 0x002fe20000010000 */
[----:B------:R-:W-:Y:S01]  /*3430*/  MOV R2, 0x3480 ;  /* 0x0000348000027802 */ /* 0x000fe20000000f00 */
[----:B------:R-:W-:Y:S01]  /*3440*/  IMAD.MOV.U32 R54, RZ, RZ, 0x1f ;  /* 0x0000001fff367424 */ /* 0x000fe200078e00ff */
[----:B------:R-:W-:Y:S01]  /*3450*/  MOV R49, R51 ;  /* 0x0000003300317202 */ /* 0x000fe20000000f00 */
[----:B------:R-:W-:Y:S02]  /*3460*/  IMAD.MOV.U32 R55, RZ, RZ, -0x1 ;  /* 0xffffffffff377424 */ /* 0x000fe400078e00ff */
[----:B------:R-:W-:Y:S05]  /*3470*/  CALL.REL.NOINC `($__internal_59_$__cuda_sm70_shflsync_down_p) ;  /* 0x0000036000007944 */ /* 0x000fea0003c00000 */
[----:B0-----:R-:W-:Y:S01]  /*3480*/  HFMA2.MMA R50, -RZ, RZ, 0, 4.76837158203125e-07 ;  /* 0x00000008ff327435 */ /* 0x001fe200000001ff */
[----:B-1----:R-:W-:Y:S01]  /*3490*/  IMAD.MOV.U32 R48, RZ, RZ, R49 ;  /* 0x000000ffff307224 */ /* 0x002fe200078e0031 */
[----:B------:R-:W-:Y:S01]  /*34a0*/  MOV R2, 0x34f0 ;  /* 0x000034f000027802 */ /* 0x000fe20000000f00 */
[----:B------:R-:W-:Y:S02]  /*34b0*/  IMAD.MOV.U32 R49, RZ, RZ, R52 ;  /* 0x000000ffff317224 */ /* 0x000fe400078e0034 */
[----:B------:R-:W-:-:S02]  /*34c0*/  IMAD.MOV.U32 R54, RZ, RZ, 0x1f ;  /* 0x0000001fff367424 */ /* 0x000fc400078e00ff */
[----:B------:R-:W-:Y:S02]  /*34d0*/  IMAD.MOV.U32 R55, RZ, RZ, -0x1 ;  /* 0xffffffffff377424 */ /* 0x000fe400078e00ff */
[----:B------:R-:W-:Y:S05]  /*34e0*/  CALL.REL.NOINC `($__internal_59_$__cuda_sm70_shflsync_down_p) ;  /* 0x000002f000007944 */ /* 0x000fea0003c00000 */
        /* <DEDUP_REMOVED lines=8> */
[----:B0-----:R-:W-:Y:S01]  /*3570*/  HFMA2.MMA R50, -RZ, RZ, 0, 2.384185791015625e-07 ;  /* 0x00000004ff327435 */ /* 0x001fe200000001ff */
        /* <DEDUP_REMOVED lines=14> */
[----:B0-----:R-:W-:Y:S01]  /*3660*/  HFMA2.MMA R50, -RZ, RZ, 0, 1.1920928955078125e-07 ;  /* 0x00000002ff327435 */ /* 0x001fe200000001ff */
        /* <DEDUP_REMOVED lines=11> */
[----:B------:R-:W-:Y:S01]  /*3720*/  MOV R2, 0x3750 ;  /* 0x0000375000027802 */ /* 0x000fe20000000f00 */
[----:B------:R-:W-:Y:S02]  /*3730*/  IMAD.MOV.U32 R49, RZ, RZ, R51 ;  /* 0x000000ffff317224 */ /* 0x000fe400078e0033 */
[----:B------:R-:W-:Y:S05]  /*3740*/  CALL.REL.NOINC `($__internal_59_$__cuda_sm70_shflsync_down_p) ;  /* 0x0000009000007944 */ /* 0x000fea0003c00000 */
[----:B0-----:R-:W-:Y:S01]  /*3750*/  HFMA2.MMA R50, -RZ, RZ, 0, 5.9604644775390625e-08 ;  /* 0x00000001ff327435 */ /* 0x001fe200000001ff */
[----:B-1----:R-:W-:Y:S01]  /*3760*/  MOV R52, R49 ;  /* 0x0000003100347202 */ /* 0x002fe20000000f00 */
[----:B------:R-:W-:Y:S01]  /*3770*/  IMAD.MOV.U32 R49, RZ, RZ, R53 ;  /* 0x000000ffff317224 */ /* 0x000fe200078e0035 */
[----:B------:R-:W-:Y:S01]  /*3780*/  MOV R55, 0xffffffff ;  /* 0xffffffff00377802 */ /* 0x000fe20000000f00 */
[----:B------:R-:W-:Y:S01]  /*3790*/  IMAD.MOV.U32 R54, RZ, RZ, 0x1f ;  /* 0x0000001fff367424 */ /* 0x000fe200078e00ff */
[----:B------:R-:W-:-:S02]  /*37a0*/  MOV R2, 0x37c0 ;  /* 0x000037c000027802 */ /* 0x000fc40000000f00 */
[----:B------:R-:W-:Y:S05]  /*37b0*/  CALL.REL.NOINC `($__internal_59_$__cuda_sm70_shflsync_down_p) ;  /* 0x0000002000007944 */ /* 0x000fea0003c00000 */
[----:B-1----:R-:W-:Y:S01]  /*37c0*/  IMAD.MOV.U32 R2, RZ, RZ, R49 ;  /* 0x000000ffff027224 */ /* 0x002fe200078e0031 */
[----:B0-----:R-:W-:Y:S05]  /*37d0*/  BRA `(.L_x_1434) ;  /* 0xffffdf4000007947 */ /* 0x001fea000383ffff */
        .weak           $__internal_59_$__cuda_sm70_shflsync_down_p
        .type           $__internal_59_$__cuda_sm70_shflsync_down_p,@function
        .size           $__internal_59_$__cuda_sm70_shflsync_down_p,(.L_x_2806 - $__internal_59_$__cuda_sm70_shflsync_down_p)
$__internal_59_$__cuda_sm70_shflsync_down_p:
[----:B------:R-:W-:Y:S01]  /*37e0*/  HFMA2.MMA R3, -RZ, RZ, 0, 0 ;  /* 0x00000000ff037435 */ /* 0x000fe200000001ff */
[----:B------:R-:W-:Y:S04]  /*37f0*/  WARPSYNC R55 ;  /* 0x0000003700007348 */ /* 0x000fe80003800000 */
[----:B------:R0:W1:Y:S01]  /*3800*/  SHFL.DOWN PT, R49, R49, R50, R54 ;  /* 0x0800003231317389 */ /* 0x00006200000e0036 */
[----:B------:R-:W-:Y:S05]  /*3810*/  RET.REL.NODEC R2 `(_ZN10layer_norm31ln_parallel_residual_bwd_kernelINS_13Kernel_traitsIf13__nv_bfloat16fS2_fjLj5120ELj1ELj1ELj8ELj8ENS_18Kernel_traits_baseILj5120EfS2_fS2_fjLj256EEEEELb1ELb1ELb1EEEvNS_9BwdParamsE) ;  /* 0xffffc7e002007950 */ /* 0x000fea0003c3ffff */
.L_x_1435:
        /* <DEDUP_REMOVED lines=14> */
.L_x_2806:


//--------------------- .text._ZN10layer_norm31ln_parallel_residual_bwd_kernelINS_13Kernel_traitsIf6__halfS2_S2_fjLj5120ELj1ELj1ELj8ELj8ENS_18Kernel_traits_baseILj5120EfS2_S2_S2_fjLj256EEEEELb0ELb0ELb0EEEvNS_9BwdParamsE --------------------------
	.section	.text._ZN10layer_norm31ln_parallel_residual_bwd_kernelINS_13Kernel_traitsIf6__halfS2_S2_fjLj5120ELj1ELj1ELj8ELj8ENS_18Kernel_traits_baseILj5120EfS2_S2_S2_fjLj256EEEEELb0ELb0ELb0EEEvNS_9BwdParamsE,"ax",@progbits
	.sectioninfo	@"SHI_REGISTERS=208"
	.align	128
        .global         _ZN10layer_norm31ln_parallel_residual_bwd_kernelINS_13Kernel_traitsIf6__halfS2_S2_fjLj5120ELj1ELj1ELj8ELj8ENS_18Kernel_traits_baseILj5120EfS2_S2_S2_fjLj256EEEEELb0ELb0ELb0EEEvNS_9BwdParamsE
        .type           _ZN10layer_norm31ln_parallel_residual_bwd_kernelINS_13Kernel_traitsIf6__halfS2_S2_fjLj5120ELj1ELj1ELj8ELj8ENS_18Kernel_traits_baseILj5120EfS2_S2_S2_fjLj256EEEEELb0ELb0ELb0EEEvNS_9BwdParamsE,@function
        .size           _ZN10layer_norm31ln_parallel_residual_bwd_kernelINS_13Kernel_traitsIf6__halfS2_S2_fjLj5120ELj1ELj1ELj8ELj8ENS_18Kernel_traits_baseILj5120EfS2_S2_S2_fjLj256EEEEELb0ELb0ELb0EEEvNS_9BwdParamsE,(.L_x_2807 - _ZN10layer_norm31ln_parallel_residual_bwd_kernelINS_13Kernel_traitsIf6__halfS2_S2_fjLj5120ELj1ELj1ELj8ELj8ENS_18Kernel_traits_baseILj5120EfS2_S2_S2_fjLj256EEEEELb0ELb0ELb0EEEvNS_9BwdParamsE)
        .other          _ZN10layer_norm31ln_parallel_residual_bwd_kernelINS_13Kernel_traitsIf6__halfS2_S2_fjLj5120ELj1ELj1ELj8ELj8ENS_18Kernel_traits_baseILj5120EfS2_S2_S2_fjLj256EEEEELb0ELb0ELb0EEEvNS_9BwdParamsE,@"STO_CUDA_ENTRY STV_DEFAULT"
_ZN10layer_norm31ln_parallel_residual_bwd_kernelINS_13Kernel_traitsIf6__halfS2_S2_fjLj5120ELj1ELj1ELj8ELj8ENS_18Kernel_traits_baseILj5120EfS2_S2_S2_fjLj256EEEEELb0ELb0ELb0EEEvNS_9BwdParamsE:
.text._ZN10layer_norm31ln_parallel_residual_bwd_kernelINS_13Kernel_traitsIf6__halfS2_S2_fjLj5120ELj1ELj1ELj8ELj8ENS_18Kernel_traits_baseILj5120EfS2_S2_S2_fjLj256EEEEELb0ELb0ELb0EEEvNS_9BwdParamsE:
        /* <DEDUP_REMOVED lines=21> */
[----:B------:R1:W5:Y:S01]  /*0150*/  @P6 LDG.E.128 R120, [R2.64] ;  /* 0x0000000402786981 */ /* 0x000362000c1e1d00 */
[----:B------:R-:W-:Y:S02]  /*0160*/  @P6 LOP3.LUT R8, R8, 0x100, RZ, 0xfc, !PT ;  /* 0x0000010008086812 */ /* 0x000fe400078efcff */
[----:B0-----:R-:W-:Y:S01]  /*0170*/  LEA.HI R0, R199, UR6, RZ, 0x18 ;  /* 0x00000006c7007c11 */ /* 0x001fe2000f8fc0ff */
[----:B------:R0:W5:Y:S02]  /*0180*/  @P6 LDG.E.128 R116, [R4.64] ;  /* 0x0000000404746981 */ /* 0x000164000c1e1d00 */
        /* <DEDUP_REMOVED lines=65> */
.L_x_1468:
        /* <DEDUP_REMOVED lines=15> */
[C---:B-1----:R-:W-:Y:S02]  /*0690*/  LEA R132, P0, R150.reuse, c[0x0][0x188], 0x3 ;  /* 0x0000620096847a11 */ /* 0x042fe400078018ff */
        /* <DEDUP_REMOVED lines=15> */
[----:B------:R-:W-:Y:S01]  /*0790*/  HADD2.F32 R132, -RZ, R132.H0_H0 ;  /* 0x20000084ff847230 */ /* 0x000fe20000004100 */
[----:B------:R-:W-:Y:S01]  /*07a0*/  SHF.R.U32.HI R138, RZ, 0x10, R133 ;  /* 0x00000010ff8a7819 */ /* 0x000fe20000011685 */
[----:B------:R-:W-:Y:S01]  /*07b0*/  HADD2.F32 R136, -RZ, R133.H0_H0 ;  /* 0x20000085ff887230 */ /* 0x000fe20000004100 */
[----:B---3--:R-:W-:Y:S01]  /*07c0*/  IMAD.MOV.U32 R131, RZ, RZ, R126 ;  /* 0x000000ffff837224 */ /* 0x008fe200078e007e */
[----:B------:R-:W-:Y:S01]  /*07d0*/  HADD2.F32 R134, -RZ, R134.H0_H0 ;  /* 0x20000086ff867230 */ /* 0x000fe20000004100 */
[C---:B------:R-:W-:Y:S01]  /*07e0*/  FADD.FTZ R132, -R125.reuse, R132 ;  /* 0x000000847d847221 */ /* 0x040fe20000010100 */
[----:B------:R-:W-:Y:S01]  /*07f0*/  HADD2.F32 R138, -RZ, R138.H0_H0 ;  /* 0x2000008aff8a7230 */ /* 0x000fe20000004100 */
[C---:B------:R-:W-:Y:S01]  /*0800*/  FADD.FTZ R136, -R125.reuse, R136 ;  /* 0x000000887d887221 */ /* 0x040fe20000010100 */
[--C-:B----4-:R-:W-:Y:S01]  /*0810*/  SHF.R.U64 R135, R128, 0x10, R129.reuse ;  /* 0x0000001080877819 */ /* 0x110fe20000001281 */
[C---:B------:R-:W-:Y:S01]  /*0820*/  FADD.FTZ R134, -R125.reuse, R134 ;  /* 0x000000867d867221 */ /* 0x040fe20000010100 */
[----:B------:R-:W-:Y:S01]  /*0830*/  MOV R130, R129 ;  /* 0x0000008100827202 */ /* 0x000fe20000000f00 */
[----:B------:R-:W-:Y:S01]  /*0840*/  FADD.FTZ R138, -R125, R138 ;  /* 0x0000008a7d8a7221 */ /* 0x000fe20000010100 */
[----:B------:R-:W-:Y:S01]  /*0850*/  MOV R125, R128 ;  /* 0x00000080007d7202 */ /* 0x000fe20000000f00 */
[C---:B------:R-:W-:Y:S01]  /*0860*/  FMUL.FTZ R159, R149.reuse, R132 ;  /* 0x00000084959f7220 */ /* 0x040fe20000410000 */
[----:B------:R-:W-:Y:S01]  /*0870*/  SHF.R.U32.HI R133, RZ, 0x10, R129 ;  /* 0x00000010ff857819 */ /* 0x000fe20000011681 */
[----:B------:R-:W-:Y:S01]  /*0880*/  HADD2.F32 R129, -RZ, R131.H0_H0 ;  /* 0x20000083ff817230 */ /* 0x000fe20000004100 */
[----:B------:R-:W-:Y:S01]  /*0890*/  MOV R128, R127 ;  /* 0x0000007f00807202 */ /* 0x000fe20000000f00 */
[----:B------:R-:W-:Y:S01]  /*08a0*/  HADD2.F32 R125, -RZ, R125.H0_H0 ;  /* 0x2000007dff7d7230 */ /* 0x000fe20000004100 */
[--C-:B------:R-:W-:Y:S01]  /*08b0*/  SHF.R.U64 R131, R126, 0x10, R127.reuse ;  /* 0x000000107e837819 */ /* 0x100fe2000000127f */
[----:B------:R-:W-:Y:S01]  /*08c0*/  FMUL.FTZ R161, R149, R136 ;  /* 0x0000008895a17220 */ /* 0x000fe20000410000 */
[----:B------:R-:W-:Y:S01]  /*08d0*/  SHF.R.U32.HI R126, RZ, 0x10, R127 ;  /* 0x00000010ff7e7819 */ /* 0x000fe2000001167f */
        /* <DEDUP_REMOVED lines=8> */
[----:B------:R-:W-:Y:S01]  /*0960*/  FMUL.FTZ R162, R118, R127 ;  /* 0x0000007f76a27220 */ /* 0x000fe20000410000 */
        /* <DEDUP_REMOVED lines=14> */
[----:B------:R-:W-:Y:S02]  /*0a50*/  FMUL.FTZ R165, R119, R132 ;  /* 0x0000008477a57220 */ /* 0x000fe40000410000 */
[----:B------:R-:W-:-:S02]  /*0a60*/  FADD.FTZ R127, R126, R163 ;  /* 0x000000a37e7f7221 */ /* 0x000fc40000010000 */
[----:B------:R-:W-:Y:S02]  /*0a70*/  FFMA.FTZ R125, R164, R163, R125 ;  /* 0x000000a3a47d7223 */ /* 0x000fe4000001007d */
[----:B------:R-:W-:Y:S02]  /*0a80*/  FADD.FTZ R20, R20, R129 ;  /* 0x0000008114147221 */ /* 0x000fe40000010000 */
[----:B------:R-:W-:Y:S02]  /*0a90*/  FFMA.FTZ R40, R159, R129, R40 ;  /* 0x000000819f287223 */ /* 0x000fe40000010028 */
[----:B------:R-:W-:Y:S02]  /*0aa0*/  FMUL.FTZ R166, R149, R138 ;  /* 0x0000008a95a67220 */ /* 0x000fe40000410000 */
        /* <DEDUP_REMOVED lines=10> */
[----:B------:R-:W-:Y:S02]  /*0b50*/  FADD.FTZ R125, R126, R165 ;  /* 0x000000a57e7d7221 */ /* 0x000fe40000010000 */
[----:B------:R-:W-:Y:S02]  /*0b60*/  FFMA.FTZ R129, R166, R165, R129 ;  /* 0x000000a5a6817223 */ /* 0x000fe40000010081 */
.L_x_1438:
[----:B-1----:R-:W-:Y:S05]  /*0b70*/  BSYNC B0 ;  /* 0x0000000000007941 */ /* 0x002fea0003800000 */
.L_x_1437:
        /* <DEDUP_REMOVED lines=25> */
[C---:B------:R-:W-:Y:S01]  /*0d10*/  FADD.FTZ R136, -R182.reuse, R132 ;  /* 0x00000084b6887221 */ /* 0x040fe20000010100 */
[----:B---3--:R-:W-:Y:S01]  /*0d20*/  MOV R134, R126 ;  /* 0x0000007e00867202 */ /* 0x008fe20000000f00 */
[C---:B------:R-:W-:Y:S01]  /*0d30*/  FADD.FTZ R180, -R182.reuse, R133 ;  /* 0x00000085b6b47221 */ /* 0x040fe20000010100 */
[----:B----4-:R-:W-:Y:S01]  /*0d40*/  MOV R132, R130 ;  /* 0x0000008200847202 */ /* 0x010fe20000000f00 */
[----:B------:R-:W-:Y:S01]  /*0d50*/  FADD.FTZ R182, -R182, R139 ;  /* 0x0000008bb6b67221 */ /* 0x000fe20000010100 */
[--C-:B------:R-:W-:Y:S01]  /*0d60*/  SHF.R.U64 R139, R130, 0x10, R131.reuse ;  /* 0x00000010828b7819 */ /* 0x100fe20000001283 */
[----:B------:R-:W-:Y:S01]  /*0d70*/  HADD2.F32 R135, -RZ, R134.H0_H0 ;  /* 0x20000086ff877230 */ /* 0x000fe20000004100 */
[----:B------:R-:W-:Y:S01]  /*0d80*/  MOV R130, R127 ;  /* 0x0000007f00827202 */ /* 0x000fe20000000f00 */
[----:B------:R-:W-:Y:S01]  /*0d90*/  IMAD.MOV.U32 R133, RZ, RZ, R131 ;  /* 0x000000ffff857224 */ /* 0x000fe200078e0083 */
[--C-:B------:R-:W-:Y:S01]  /*0da0*/  SHF.R.U64 R126, R126, 0x10, R127.reuse ;  /* 0x000000107e7e7819 */ /* 0x100fe2000000127f */
        /* <DEDUP_REMOVED lines=9> */
[----:B------:R-:W-:Y:S01]  /*0e40*/  FMUL.FTZ R179, R109, R130 ;  /* 0x000000826db37220 */ /* 0x000fe20000410000 */
[----:B------:R-:W-:Y:S01]  /*0e50*/  HADD2.F32 R133, -RZ, R133.H0_H0 ;  /* 0x20000085ff857230 */ /* 0x000fe20000004100 */
[----:B------:R-:W-:Y:S01]  /*0e60*/  FFMA.FTZ R176, R112, R131, R176 ;  /* 0x0000008370b07223 */ /* 0x000fe200000100b0 */
[----:B------:R-:W-:Y:S01]  /*0e70*/  HADD2.F32 R134, -RZ, R134.H0_H0 ;  /* 0x20000086ff867230 */ /* 0x000fe20000004100 */
[----:B------:R-:W-:Y:S01]  /*0e80*/  FADD.FTZ R57, R57, R126 ;  /* 0x0000007e39397221 */ /* 0x000fe20000010000 */
[----:B------:R-:W-:Y:S01]  /*0e90*/  HADD2.F32 R132, -RZ, R137.H0_H0 ;  /* 0x20000089ff847230 */ /* 0x000fe20000004100 */
[----:B------:R-:W-:-:S02]  /*0ea0*/  FFMA.FTZ R179, R113, R126, R179 ;  /* 0x0000007e71b37223 */ /* 0x000fc400000100b3 */
[----:B------:R-:W-:Y:S02]  /*0eb0*/  FFMA.FTZ R77, R180, R126, R77 ;  /* 0x0000007eb44d7223 */ /* 0x000fe4000001004d */
[----:B------:R-:W-:Y:S02]  /*0ec0*/  FMUL.FTZ R178, R110, R127 ;  /* 0x0000007f6eb27220 */ /* 0x000fe40000410000 */
        /* <DEDUP_REMOVED lines=27> */
.L_x_1440:
[----:B------:R-:W-:Y:S05]  /*1080*/  BSYNC B0 ;  /* 0x0000000000007941 */ /* 0x000fea0003800000 */
.L_x_1439:
        /* <DEDUP_REMOVED lines=30> */
[----:B------:R-:W-:Y:S01]  /*1270*/  SHF.R.U64 R139, R130, 0x10, R131 ;  /* 0x00000010828b7819 */ /* 0x000fe20000001283 */
[----:B------:R-:W-:Y:S01]  /*1280*/  HADD2.F32 R135, -RZ, R134.H0_H0 ;  /* 0x20000086ff877230 */ /* 0x000fe20000004100 */
[----:B------:R-:W-:Y:S01]  /*1290*/  MOV R130, R127 ;  /* 0x0000007f00827202 */ /* 0x000fe20000000f00 */
[C---:B------:R-:W-:Y:S01]  /*12a0*/  FMUL.FTZ R188, R149.reuse, R188 ;  /* 0x000000bc95bc7220 */ /* 0x040fe20000410000 */
[--C-:B------:R-:W-:Y:S01]  /*12b0*/  SHF.R.U64 R126, R126, 0x10, R127.reuse ;  /* 0x000000107e7e7819 */ /* 0x100fe2000000127f */
[----:B------:R-:W-:Y:S01]  /*12c0*/  FMUL.FTZ R183, R149, R136 ;  /* 0x0000008895b77220 */ /* 0x000fe20000410000 */
[----:B------:R-:W-:Y:S01]  /*12d0*/  SHF.R.U32.HI R134, RZ, 0x10, R127 ;  /* 0x00000010ff867819 */ /* 0x000fe2000001167f */
[----:B------:R-:W-:Y:S01]  /*12e0*/  HADD2.F32 R127, -RZ, R130.H0_H0 ;  /* 0x20000082ff7f7230 */ /* 0x000fe20000004100 */
[----:B------:R-:W-:Y:S01]  /*12f0*/  MOV R133, R131 ;  /* 0x0000008300857202 */ /* 0x000fe20000000f00 */
        /* <DEDUP_REMOVED lines=41> */
.L_x_1442:
[----:B------:R-:W-:Y:S05]  /*1590*/  BSYNC B0 ;  /* 0x0000000000007941 */ /* 0x000fea0003800000 */
.L_x_1441:
[----:B------:R-:W-:Y:S01]  /*15a0*/  BSSY B0, `(.L_x_1443) ;  /* 0x0000050000007945 */ /* 0x000fe20003800000 */
[----:B------:R-:W-:Y:S05]  /*15b0*/  @!P3 BRA `(.L_x_1444) ;  /* 0x000004e00000b947 */ /* 0x000fea0003800000 */
[----:B------:R-:W-:-:S04]  /*15c0*/  LEA R132, P0, R128, c[0x0][0x188], 0x3 ;  /* 0x0000620080847a11 */ /* 0x000fc800078018ff */
[----:B------:R-:W-:Y:S01]  /*15d0*/  LEA.HI.X R133, R128, c[0x0][0x18c], RZ, 0x3, P0 ;  /* 0x0000630080857a11 */ /* 0x000fe200000f1cff */
[----:B------:R-:W-:-:S05]  /*15e0*/  IMAD.MOV.U32 R131, RZ, RZ, 0x8 ;  /* 0x00000008ff837424 */ /* 0x000fca00078e00ff */
        /* <DEDUP_REMOVED lines=75> */
.L_x_1444:
[----:B------:R-:W-:Y:S05]  /*1aa0*/  BSYNC B0 ;  /* 0x0000000000007941 */ /* 0x000fea0003800000 */
.L_x_1443:
        /* <DEDUP_REMOVED lines=16> */
[----:B-1---5:R-:W-:Y:S02]  /*1bb0*/  FSEL R135, R124, RZ, !P0 ;  /* 0x000000ff7c877208 */ /* 0x022fe40004000000 */
[----:B--2---:R-:W-:Y:S02]  /*1bc0*/  SHF.R.U64 R137, R126, 0x10, R127 ;  /* 0x000000107e897819 */ /* 0x004fe4000000127f */
[--C-:B---3--:R-:W-:Y:S02]  /*1bd0*/  SHF.R.U64 R171, R132, 0x10, R133.reuse ;  /* 0x0000001084ab7819 */ /* 0x108fe40000001285 */
[----:B------:R-:W-:Y:S02]  /*1be0*/  MOV R136, R133 ;  /* 0x0000008500887202 */ /* 0x000fe40000000f00 */
[----:B------:R-:W-:Y:S02]  /*1bf0*/  SHF.R.U32.HI R173, RZ, 0x10, R133 ;  /* 0x00000010ffad7819 */ /* 0x000fe40000011685 */
[----:B------:R-:W-:-:S02]  /*1c00*/  MOV R128, R132 ;  /* 0x0000008400807202 */ /* 0x000fc40000000f00 */
[--C-:B----4-:R-:W-:Y:S02]  /*1c10*/  SHF.R.U64 R139, R130, 0x10, R131.reuse ;  /* 0x00000010828b7819 */ /* 0x110fe40000001283 */
[----:B------:R-:W-:Y:S02]  /*1c20*/  MOV R133, R131 ;  /* 0x0000008300857202 */ /* 0x000fe40000000f00 */
[----:B------:R-:W-:Y:S02]  /*1c30*/  SHF.R.U32.HI R138, RZ, 0x10, R131 ;  /* 0x00000010ff8a7819 */ /* 0x000fe40000011683 */
[----:B------:R-:W-:Y:S01]  /*1c40*/  SHF.R.U32.HI R131, RZ, 0x10, R127 ;  /* 0x00000010ff837819 */ /* 0x000fe2000001167f */
[----:B------:R-:W-:Y:S01]  /*1c50*/  IMAD.MOV.U32 R132, RZ, RZ, R130 ;  /* 0x000000ffff847224 */ /* 0x000fe200078e0082 */
[----:B------:R-:W-:Y:S02]  /*1c60*/  HADD2.F32 R130, -RZ, R127.H0_H0 ;  /* 0x2000007fff827230 */ /* 0x000fe40000004100 */
[----:B------:R-:W-:-:S02]  /*1c70*/  HADD2.F32 R127, -RZ, R128.H0_H0 ;  /* 0x20000080ff7f7230 */ /* 0x000fc40000004100 */
[----:B------:R-:W-:Y:S02]  /*1c80*/  HADD2.F32 R126, -RZ, R126.H0_H0 ;  /* 0x2000007eff7e7230 */ /* 0x000fe40000004100 */
[----:B------:R-:W-:Y:S02]  /*1c90*/  HADD2.F32 R128, -RZ, R131.H0_H0 ;  /* 0x20000083ff807230 */ /* 0x000fe40000004100 */
[----:B------:R-:W-:Y:S01]  /*1ca0*/  HADD2.F32 R131, -RZ, R132.H0_H0 ;  /* 0x20000084ff837230 */ /* 0x000fe20000004100 */
[C---:B------:R-:W-:Y:S01]  /*1cb0*/  FADD.FTZ R126, -R135.reuse, R126 ;  /* 0x0000007e877e7221 */ /* 0x040fe20000010100 */
[----:B------:R-:W-:Y:S01]  /*1cc0*/  HADD2.F32 R124, -RZ, R137.H0_H0 ;  /* 0x20000089ff7c7230 */ /* 0x000fe20000004100 */
[C---:B------:R-:W-:Y:S01]  /*1cd0*/  FADD.FTZ R174, -R135.reuse, R128 ;  /* 0x0000008087ae7221 */ /* 0x040fe20000010100 */
[----:B------:R-:W-:Y:S01]  /*1ce0*/  HADD2.F32 R128, -RZ, R139.H0_H0 ;  /* 0x2000008bff807230 */ /* 0x000fe20000004100 */
[----:B------:R-:W-:Y:S01]  /*1cf0*/  FMUL.FTZ R168, R84, R131 ;  /* 0x0000008354a87220 */ /* 0x000fe20000410000 */
[----:B------:R-:W-:Y:S01]  /*1d00*/  HADD2.F32 R133, -RZ, R133.H0_H0 ;  /* 0x20000085ff857230 */ /* 0x000fe20000004100 */
[----:B------:R-:W-:-:S02]  /*1d10*/  FADD.FTZ R130, -R135, R130 ;  /* 0x0000008287827221 */ /* 0x000fc40000010100 */
[----:B------:R-:W-:Y:S02]  /*1d20*/  FADD.FTZ R124, -R135, R124 ;  /* 0x0000007c877c7221 */ /* 0x000fe40000010100 */
[----:B------:R-:W-:Y:S01]  /*1d30*/  FMUL.FTZ R167, R149, R126 ;  /* 0x0000007e95a77220 */ /* 0x000fe20000410000 */
[----:B------:R-:W-:Y:S01]  /*1d40*/  HADD2.F32 R126, -RZ, R171.H0_H0 ;  /* 0x200000abff7e7230 */ /* 0x000fe20000004100 */
[-C--:B------:R-:W-:Y:S02]  /*1d50*/  FFMA.FTZ R168, R88, R127.reuse, R168 ;  /* 0x0000007f58a87223 */ /* 0x080fe400000100a8 */
[----:B------:R-:W-:Y:S02]  /*1d60*/  FMUL.FTZ R171, R85, R128 ;  /* 0x0000008055ab7220 */ /* 0x000fe40000410000 */
[----:B------:R-:W-:Y:S02]  /*1d70*/  FADD.FTZ R44, R44, R127 ;  /* 0x0000007f2c2c7221 */ /* 0x000fe40000010000 */
[----:B------:R-:W-:Y:S01]  /*1d80*/  FFMA.FTZ R64, R167, R127, R64 ;  /* 0x0000007fa7407223 */ /* 0x000fe20000010040 */
[----:B------:R-:W-:Y:S01]  /*1d90*/  HADD2.F32 R127, -RZ, R136.H0_H0 ;  /* 0x20000088ff7f7230 */ /* 0x000fe20000004100 */
[C---:B------:R-:W-:Y:S01]  /*1da0*/  FMUL.FTZ R169, R149.reuse, R130 ;  /* 0x0000008295a97220 */ /* 0x040fe20000410000 */
[----:B------:R-:W-:Y:S01]  /*1db0*/  HADD2.F32 R130, -RZ, R138.H0_H0 ;  /* 0x2000008aff827230 */ /* 0x000fe20000004100 */
[----:B------:R-:W-:-:S02]  /*1dc0*/  FMUL.FTZ R172, R149, R124 ;  /* 0x0000007c95ac7220 */ /* 0x000fc40000410000 */
[----:B------:R-:W-:Y:S02]  /*1dd0*/  FMUL.FTZ R170, R86, R133 ;  /* 0x0000008556aa7220 */ /* 0x000fe40000410000 */
[----:B------:R-:W-:Y:S02]  /*1de0*/  FFMA.FTZ R171, R89, R126, R171 ;  /* 0x0000007e59ab7223 */ /* 0x000fe400000100ab */
[----:B------:R-:W-:Y:S02]  /*1df0*/  FADD.FTZ R124, R125, R168 ;  /* 0x000000a87d7c7221 */ /* 0x000fe40000010000 */
[----:B------:R-:W-:Y:S02]  /*1e00*/  FFMA.FTZ R129, R167, R168, R129 ;  /* 0x000000a8a7817223 */ /* 0x000fe40000010081 */
[----:B------:R-:W-:Y:S02]  /*1e10*/  FADD.FTZ R45, R45, R126 ;  /* 0x0000007e2d2d7221 */ /* 0x000fe40000010000 */
[----:B------:R-:W-:Y:S01]  /*1e20*/  FFMA.FTZ R65, R172, R126, R65 ;  /* 0x0000007eac417223 */ /* 0x000fe20000010041 */
[----:B------:R-:W-:Y:S01]  /*1e30*/  HADD2.F32 R126, -RZ, R173.H0_H0 ;  /* 0x200000adff7e7230 */ /* 0x000fe20000004100 */
        /* <DEDUP_REMOVED lines=22> */
.L_x_1446:
[----:B------:R-:W-:Y:S05]  /*1fa0*/  BSYNC B0 ;  /* 0x0000000000007941 */ /* 0x000fea0003800000 */
.L_x_1445:
[----:B------:R-:W-:Y:S02]  /*1fb0*/  LOP3.LUT P1, RZ, R148, 0xff, RZ, 0xc0, !PT ;  /* 0x000000ff94ff7812 */ /* 0x000fe4000782c0ff */
[----:B-----5:R-:W-:Y:S02]  /*1fc0*/  SHF.R.U32.HI R124, RZ, 0x5, R199 ;  /* 0x00000005ff7c7819 */ /* 0x020fe400000116c7 */
[----:B------:R-:W-:Y:S02]  /*1fd0*/  LOP3.LUT P0, RZ, R199, 0x1f, RZ, 0xc0, !PT ;  /* 0x0000001fc7ff7812 */ /* 0x000fe4000780c0ff */
[----:B------:R-:W-:-:S07]  /*1fe0*/  LOP3.LUT R201, R124, 0x7fffff8, RZ, 0xc0, !PT ;  /* 0x07fffff87cc97812 */ /* 0x000fce00078ec0ff */
[----:B------:R-:W-:Y:S01]  /*1ff0*/  @!P1 IADD3 R201, R201, 0x8, RZ ;  /* 0x00000008c9c99810 */ /* 0x000fe20007ffe0ff */
[----:B------:R-:W-:Y:S05]  /*2000*/  BRA.DIV ~URZ, `(.L_x_1447) ;  /* 0x00001fd27f007947 */ /* 0x000fea000b800000 */
[----:B------:R1:W2:Y:S02]  /*2010*/  SHFL.DOWN PT, R128, R125, 0x10, 0x1f ;  /* 0x0a001f007d807f89 */ /* 0x0002a400000e0000 */
.L_x_1477:
        /* <DEDUP_REMOVED lines=18> */
.L_x_1478:
        /* <DEDUP_REMOVED lines=45> */
[----:B------:R-:W-:Y:S01]  /*2410*/  @P0 SHF.R.U64 R126, R144, 0x10, R145 ;  /* 0x00000010907e0819 */ /* 0x000fe20000001291 */
[----:B------:R-:W-:Y:S01]  /*2420*/  FADD.FTZ R132, R165, -R132 ;  /* 0x80000084a5847221 */ /* 0x000fe20000010000 */
[----:B------:R-:W-:Y:S01]  /*2430*/  @P0 MOV R125, R144 ;  /* 0x00000090007d0202 */ /* 0x000fe20000000f00 */
[C---:B------:R-:W-:Y:S01]  /*2440*/  FMUL.FTZ R130, R149.reuse, R130 ;  /* 0x0000008295827220 */ /* 0x040fe20000410000 */
[----:B------:R-:W-:Y:S01]  /*2450*/  @P0 MOV R131, R145 ;  /* 0x0000009100830202 */ /* 0x000fe20000000f00 */
[----:B------:R-:W-:Y:S01]  /*2460*/  @P0 HADD2.F32 R126, -RZ, R126.H0_H0 ;  /* 0x2000007eff7e0230 */ /* 0x000fe20000004100 */
[----:B------:R-:W-:Y:S01]  /*2470*/  FMUL.FTZ R132, R149, R132 ;  /* 0x0000008495847220 */ /* 0x000fe20000410000 */
[----:B------:R-:W-:-:S02]  /*2480*/  @P0 HADD2.F32 R125, -RZ, R125.H0_H0 ;  /* 0x2000007dff7d0230 */ /* 0x000fc40000004100 */
[----:B------:R-:W-:Y:S01]  /*2490*/  @P0 HADD2.F32 R131, -RZ, R131.H0_H0 ;  /* 0x20000083ff830230 */ /* 0x000fe20000004100 */
[----:B------:R-:W-:Y:S02]  /*24a0*/  @P0 FADD.FTZ R127, R127, R126 ;  /* 0x0000007e7f7f0221 */ /* 0x000fe40000010000 */
[----:B------:R-:W-:Y:S01]  /*24b0*/  FMUL.FTZ R126, R149, R124 ;  /* 0x0000007c957e7220 */ /* 0x000fe20000410000 */
[----:B------:R-:W-:Y:S01]  /*24c0*/  @P0 SHF.R.U32.HI R124, RZ, 0x10, R145 ;  /* 0x00000010ff7c0819 */ /* 0x000fe20000011691 */
[----:B------:R-:W-:Y:S01]  /*24d0*/  @P0 FADD.FTZ R130, R130, R131 ;  /* 0x0000008382820221 */ /* 0x000fe20000010000 */
[----:B------:R0:W1:Y:S01]  /*24e0*/  F2F.F16.F32 R138, R127 ;  /* 0x0000007f008a7304 */ /* 0x0000620000200800 */
[----:B------:R-:W-:Y:S01]  /*24f0*/  @P0 FADD.FTZ R126, R126, R125 ;  /* 0x0000007d7e7e0221 */ /* 0x000fe20000010000 */
[----:B------:R-:W-:Y:S01]  /*2500*/  HFMA2.MMA R131, -RZ, RZ, 0, 4.76837158203125e-07 ;  /* 0x00000008ff837435 */ /* 0x000fe200000001ff */
[----:B------:R-:W-:-:S03]  /*2510*/  @P0 HADD2.F32 R125, -RZ, R124.H0_H0 ;  /* 0x2000007cff7d0230 */ /* 0x000fc60000004100 */
[----:B------:R-:W-:Y:S02]  /*2520*/  @P1 F2FP.PACK_AB R124, RZ, R126 ;  /* 0x0000007eff7c123e */ /* 0x000fe400000000ff */
[----:B------:R-:W-:Y:S01]  /*2530*/  @P0 FADD.FTZ R132, R132, R125 ;  /* 0x0000007d84840221 */ /* 0x000fe20000010000 */
[----:B0-----:R-:W-:Y:S01]  /*2540*/  @P1 F2FP.PACK_AB R127, RZ, R127 ;  /* 0x0000007fff7f123e */ /* 0x001fe200000000ff */
[----:B------:R-:W-:Y:S01]  /*2550*/  F2F.F16.F32 R134, R130 ;  /* 0x0000008200867304 */ /* 0x000fe20000200800 */
[----:B------:R-:W-:Y:S02]  /*2560*/  @P1 PRMT R151, R124, 0x7610, R151 ;  /* 0x000076107c971816 */ /* 0x000fe40000000097 */
[----:B------:R-:W-:Y:S02]  /*2570*/  @P1 F2FP.PACK_AB R124, RZ, R130 ;  /* 0x00000082ff7c123e */ /* 0x000fe400000000ff */
[----:B------:R-:W-:Y:S02]  /*2580*/  @P1 F2FP.PACK_AB R125, RZ, R132 ;  /* 0x00000084ff7d123e */ /* 0x000fe400000000ff */
[----:B------:R-:W-:Y:S01]  /*2590*/  @P1 PRMT R152, R127, 0x7610, R152 ;  /* 0x000076107f981816 */ /* 0x000fe20000000098 */
[----:B------:R-:W0:Y:S01]  /*25a0*/  F2F.F16.F32 R136, R132 ;  /* 0x0000008400887304 */ /* 0x000e220000200800 */
[----:B------:R-:W-:-:S02]  /*25b0*/  @P1 PRMT R153, R124, 0x7610, R153 ;  /* 0x000076107c991816 */ /* 0x000fc40000000099 */
[----:B------:R-:W-:Y:S01]  /*25c0*/  @P1 PRMT R154, R125, 0x7610, R154 ;  /* 0x000076107d9a1816 */ /* 0x000fe2000000009a */
[----:B-1----:R-:W-:Y:S01]  /*25d0*/  IMAD.WIDE.U32 R124, R138, 0x10000, RZ ;  /* 0x000100008a7c7825 */ /* 0x002fe200078e00ff */
[----:B------:R-:W-:Y:S02]  /*25e0*/  ISETP.NE.U32.AND P1, PT, RZ, c[0x0][0x258], PT ;  /* 0x00009600ff007a0c */ /* 0x000fe40003f25070 */
[----:B------:R-:W-:Y:S01]  /*25f0*/  ISETP.NE.U32.AND P0, PT, RZ, c[0x0][0x250], PT ;  /* 0x00009400ff007a0c */ /* 0x000fe20003f05070 */
[----:B------:R1:W2:Y:S01]  /*2600*/  F2F.F16.F32 R135, R126 ;  /* 0x0000007e00877304 */ /* 0x0002a20000200800 */
[----:B------:R-:W-:Y:S02]  /*2610*/  ISETP.NE.AND.EX P1, PT, RZ, c[0x0][0x25c], PT, P1 ;  /* 0x00009700ff007a0c */ /* 0x000fe40003f25310 */
[----:B------:R-:W-:Y:S02]  /*2620*/  ISETP.NE.AND.EX P0, PT, RZ, c[0x0][0x254], PT, P0 ;  /* 0x00009500ff007a0c */ /* 0x000fe40003f05300 */
[----:B0-----:R-:W-:-:S04]  /*2630*/  SHF.L.U32 R127, R136, 0x10, RZ ;  /* 0x00000010887f7819 */ /* 0x001fc800000006ff */
[----:B------:R-:W-:Y:S01]  /*2640*/  LOP3.LUT R125, R125, R127, R134, 0xfe, !PT ;  /* 0x0000007f7d7d7212 */ /* 0x000fe200078efe86 */
[----:B-1----:R-:W-:Y:S01]  /*2650*/  IMAD.WIDE.U32 R126, R150, R131, c[0x0][0x248] ;  /* 0x00009200967e7625 */ /* 0x002fe200078e0083 */
[----:B--2---:R-:W-:-:S03]  /*2660*/  LOP3.LUT R124, R124, R135, RZ, 0xfc, !PT ;  /* 0x000000877c7c7212 */ /* 0x004fc600078efcff */
        /* <DEDUP_REMOVED lines=9> */
.L_x_1451:
        /* <DEDUP_REMOVED lines=14> */
.L_x_1452:
[----:B------:R-:W-:Y:S02]  /*27e0*/  IADD3 R150, R150, 0x100, RZ ;  /* 0x0000010096967810 */ /* 0x000fe40007ffe0ff */
.L_x_1450:
[----:B------:R-:W-:Y:S05]  /*27f0*/  BSYNC B0 ;  /* 0x0000000000007941 */ /* 0x000fea0003800000 */
.L_x_1449:
        /* <DEDUP_REMOVED lines=15> */
[----:B------:R-:W-:Y:S02]  /*28f0*/  @P0 IMAD.MOV.U32 R125, RZ, RZ, R142 ;  /* 0x000000ffff7d0224 */ /* 0x000fe400078e008e */
[----:B------:R-:W-:Y:S01]  /*2900*/  FADD.FTZ R130, R178, -R131 ;  /* 0x80000083b2827221 */ /* 0x000fe20000010000 */
[----:B------:R-:W-:Y:S01]  /*2910*/  @P0 MOV R131, R143 ;  /* 0x0000008f00830202 */ /* 0x000fe20000000f00 */
[----:B------:R-:W-:Y:S01]  /*2920*/  @P0 HADD2.F32 R126, -RZ, R126.H0_H0 ;  /* 0x2000007eff7e0230 */ /* 0x000fe20000004100 */
[C---:B------:R-:W-:Y:S01]  /*2930*/  FMUL.FTZ R132, R149.reuse, R132 ;  /* 0x0000008495847220 */ /* 0x040fe20000410000 */
[----:B------:R-:W-:Y:S01]  /*2940*/  @P0 HADD2.F32 R125, -RZ, R125.H0_H0 ;  /* 0x2000007dff7d0230 */ /* 0x000fe20000004100 */
[----:B------:R-:W-:Y:S01]  /*2950*/  FMUL.FTZ R130, R149, R130 ;  /* 0x0000008295827220 */ /* 0x000fe20000410000 */
[----:B------:R-:W-:Y:S01]  /*2960*/  @P0 HADD2.F32 R131, -RZ, R131.H0_H0 ;  /* 0x20000083ff830230 */ /* 0x000fe20000004100 */
[----:B------:R-:W-:-:S02]  /*2970*/  @P0 FADD.FTZ R127, R127, R126 ;  /* 0x0000007e7f7f0221 */ /* 0x000fc40000010000 */
[----:B------:R-:W-:Y:S01]  /*2980*/  FMUL.FTZ R126, R149, R124 ;  /* 0x0000007c957e7220 */ /* 0x000fe20000410000 */
[----:B------:R-:W-:Y:S01]  /*2990*/  @P0 SHF.R.U32.HI R124, RZ, 0x10, R143 ;  /* 0x00000010ff7c0819 */ /* 0x000fe2000001168f */
[----:B------:R0:W1:Y:S01]  /*29a0*/  F2F.F16.F32 R138, R127 ;  /* 0x0000007f008a7304 */ /* 0x0000620000200800 */
[----:B------:R-:W-:Y:S01]  /*29b0*/  @P0 FADD.FTZ R130, R130, R131 ;  /* 0x0000008382820221 */ /* 0x000fe20000010000 */
[----:B------:R-:W-:Y:S01]  /*29c0*/  HFMA2.MMA R131, -RZ, RZ, 0, 4.76837158203125e-07 ;  /* 0x00000008ff837435 */ /* 0x000fe200000001ff */
[----:B------:R-:W-:Y:S01]  /*29d0*/  @P0 FADD.FTZ R126, R126, R125 ;  /* 0x0000007d7e7e0221 */ /* 0x000fe20000010000 */
[----:B------:R-:W-:-:S04]  /*29e0*/  @P0 HADD2.F32 R125, -RZ, R124.H0_H0 ;  /* 0x2000007cff7d0230 */ /* 0x000fc80000004100 */
[----:B------:R-:W-:Y:S01]  /*29f0*/  F2F.F16.F32 R134, R130 ;  /* 0x0000008200867304 */ /* 0x000fe20000200800 */
[----:B------:R-:W-:Y:S01]  /*2a00*/  @P0 FADD.FTZ R132, R132, R125 ;  /* 0x0000007d84840221 */ /* 0x000fe20000010000 */
[----:B------:R-:W-:Y:S02]  /*2a10*/  ISETP.NE.U32.AND P0, PT, RZ, c[0x0][0x258], PT ;  /* 0x00009600ff007a0c */ /* 0x000fe40003f05070 */
[----:B------:R-:W-:Y:S02]  /*2a20*/  @P1 F2FP.PACK_AB R124, RZ, R126 ;  /* 0x0000007eff7c123e */ /* 0x000fe400000000ff */
[----:B------:R-:W-:Y:S02]  /*2a30*/  ISETP.NE.AND.EX P0, PT, RZ, c[0x0][0x25c], PT, P0 ;  /* 0x00009700ff007a0c */ /* 0x000fe40003f05300 */
[----:B------:R-:W2:Y:S01]  /*2a40*/  F2F.F16.F32 R136, R132 ;  /* 0x0000008400887304 */ /* 0x000ea20000200800 */
[----:B------:R-:W-:Y:S02]  /*2a50*/  @P1 PRMT R151, R124, 0x7610, R151 ;  /* 0x000076107c971816 */ /* 0x000fe40000000097 */
[----:B------:R-:W-:-:S02]  /*2a60*/  @P1 F2FP.PACK_AB R124, RZ, R130 ;  /* 0x00000082ff7c123e */ /* 0x000fc400000000ff */
[----:B------:R-:W-:Y:S02]  /*2a70*/  @P1 F2FP.PACK_AB R125, RZ, R132 ;  /* 0x00000084ff7d123e */ /* 0x000fe400000000ff */
[----:B0-----:R-:W-:Y:S01]  /*2a80*/  @P1 F2FP.PACK_AB R127, RZ, R127 ;  /* 0x0000007fff7f123e */ /* 0x001fe200000000ff */
[----:B------:R0:W3:Y:S01]  /*2a90*/  F2F.F16.F32 R135, R126 ;  /* 0x0000007e00877304 */ /* 0x0000e20000200800 */
[----:B------:R-:W-:Y:S02]  /*2aa0*/  @P1 PRMT R153, R124, 0x7610, R153 ;  /* 0x000076107c991816 */ /* 0x000fe40000000099 */
[----:B------:R-:W-:Y:S01]  /*2ab0*/  @P1 PRMT R154, R125, 0x7610, R154 ;  /* 0x000076107d9a1816 */ /* 0x000fe2000000009a */
[----:B-1----:R-:W-:Y:S01]  /*2ac0*/  IMAD.WIDE.U32 R124, R138, 0x10000, RZ ;  /* 0x000100008a7c7825 */ /* 0x002fe200078e00ff */
[----:B------:R-:W-:Y:S02]  /*2ad0*/  @P1 PRMT R152, R127, 0x7610, R152 ;  /* 0x000076107f981816 */ /* 0x000fe40000000098 */
[----:B------:R-:W-:-:S02]  /*2ae0*/  ISETP.NE.U32.AND P1, PT, RZ, c[0x0][0x250], PT ;  /* 0x00009400ff007a0c */ /* 0x000fc40003f25070 */
[----:B--2---:R-:W-:Y:S02]  /*2af0*/  SHF.L.U32 R127, R136, 0x10, RZ ;  /* 0x00000010887f7819 */ /* 0x004fe400000006ff */
[----:B------:R-:W-:Y:S02]  /*2b00*/  ISETP.NE.AND.EX P1, PT, RZ, c[0x0][0x254], PT, P1 ;  /* 0x00009500ff007a0c */ /* 0x000fe40003f25310 */
[----:B------:R-:W-:Y:S01]  /*2b10*/  LOP3.LUT R125, R125, R127, R134, 0xfe, !PT ;  /* 0x0000007f7d7d7212 */ /* 0x000fe200078efe86 */
[----:B0-----:R-:W-:Y:S01]  /*2b20*/  IMAD.WIDE.U32 R126, R150, R131, c[0x0][0x248] ;  /* 0x00009200967e7625 */ /* 0x001fe200078e0083 */
[----:B---3--:R-:W-:Y:S01]  /*2b30*/  LOP3.LUT R124, R124, R135, RZ, 0xfc, !PT ;  /* 0x000000877c7c7212 */ /* 0x008fe200078efcff */
[----:B------:R-:W-:Y:S07]  /*2b40*/  @!P0 BRA `(.L_x_1455) ;  /* 0x0000008000008947 */ /* 0x000fee0003800000 */
        /* <DEDUP_REMOVED lines=8> */
.L_x_1455:
        /* <DEDUP_REMOVED lines=14> */
.L_x_1456:
[----:B------:R-:W-:Y:S02]  /*2cb0*/  IADD3 R150, R150, 0x100, RZ ;  /* 0x0000010096967810 */ /* 0x000fe40007ffe0ff */
.L_x_1454:
[----:B------:R-:W-:Y:S05]  /*2cc0*/  BSYNC B0 ;  /* 0x0000000000007941 */ /* 0x000fea0003800000 */
.L_x_1453:
        /* <DEDUP_REMOVED lines=26> */
[----:B------:R0:W1:Y:S01]  /*2e70*/  F2F.F16.F32 R138, R127 ;  /* 0x0000007f008a7304 */ /* 0x0000620000200800 */
[----:B------:R-:W-:Y:S02]  /*2e80*/  @P0 FADD.FTZ R130, R130, R131 ;  /* 0x0000008382820221 */ /* 0x000fe40000010000 */
[----:B------:R-:W-:Y:S01]  /*2e90*/  @P0 FADD.FTZ R126, R126, R125 ;  /* 0x0000007d7e7e0221 */ /* 0x000fe20000010000 */
[----:B------:R-:W-:Y:S01]  /*2ea0*/  @P0 HADD2.F32 R125, -RZ, R124.H0_H0 ;  /* 0x2000007cff7d0230 */ /* 0x000fe20000004100 */
[----:B------:R-:W-:-:S03]  /*2eb0*/  IMAD.MOV.U32 R131, RZ, RZ, 0x8 ;  /* 0x00000008ff837424 */ /* 0x000fc600078e00ff */
        /* <DEDUP_REMOVED lines=30> */
.L_x_1459:
        /* <DEDUP_REMOVED lines=14> */
.L_x_1460:
[----:B------:R-:W-:Y:S02]  /*3180*/  IADD3 R150, R150, 0x100, RZ ;  /* 0x0000010096967810 */ /* 0x000fe40007ffe0ff */
.L_x_1458:
[----:B------:R-:W-:Y:S05]  /*3190*/  BSYNC B0 ;  /* 0x0000000000007941 */ /* 0x000fea0003800000 */
.L_x_1457:
        /* <DEDUP_REMOVED lines=61> */
.L_x_1463:
        /* <DEDUP_REMOVED lines=14> */
.L_x_1464:
[----:B------:R-:W-:Y:S02]  /*3650*/  IADD3 R150, R150, 0x100, RZ ;  /* 0x0000010096967810 */ /* 0x000fe40007ffe0ff */
.L_x_1462:
[----:B------:R-:W-:Y:S05]  /*3660*/  BSYNC B0 ;  /* 0x0000000000007941 */ /* 0x000fea0003800000 */
.L_x_1461:
        /* <DEDUP_REMOVED lines=12> */
[----:B------:R-:W-:-:S04]  /*3730*/  FFMA.FTZ R128, R174, R128, R129 ;  /* 0x00000080ae807223 */ /* 0x000fc80000010081 */
[--C-:B------:R-:W-:Y:S01]  /*3740*/  @P1 SHF.R.U64 R131, R146, 0x10, R147.reuse ;  /* 0x0000001092831819 */ /* 0x100fe20000001293 */
[----:B------:R-:W-:Y:S01]  /*3750*/  FADD.FTZ R128, R173, -R128 ;  /* 0x80000080ad807221 */ /* 0x000fe20000010000 */
[----:B------:R-:W-:Y:S02]  /*3760*/  @P1 SHF.R.U32.HI R129, RZ, 0x10, R147 ;  /* 0x00000010ff811819 */ /* 0x000fe40000011693 */
[----:B------:R-:W-:Y:S01]  /*3770*/  @P1 MOV R130, R147 ;  /* 0x0000009300821202 */ /* 0x000fe20000000f00 */
[----:B------:R-:W-:Y:S01]  /*3780*/  @P1 HADD2.F32 R124, -RZ, R131.H0_H0 ;  /* 0x20000083ff7c1230 */ /* 0x000fe20000004100 */
[----:B------:R-:W-:Y:S01]  /*3790*/  FMUL.FTZ R128, R149, R128 ;  /* 0x0000008095807220 */ /* 0x000fe20000410000 */
[----:B------:R-:W-:Y:S02]  /*37a0*/  @P1 HADD2.F32 R129, -RZ, R129.H0_H0 ;  /* 0x20000081ff811230 */ /* 0x000fe40000004100 */
[----:B------:R-:W-:Y:S01]  /*37b0*/  @P1 HADD2.F32 R131, -RZ, R130.H0_H0 ;  /* 0x20000082ff831230 */ /* 0x000fe20000004100 */
[----:B------:R-:W-:-:S02]  /*37c0*/  @P1 FADD.FTZ R127, R127, R124 ;  /* 0x0000007c7f7f1221 */ /* 0x000fc40000010000 */
[----:B------:R-:W-:Y:S02]  /*37d0*/  FADD.FTZ R124, R168, -R125 ;  /* 0x8000007da87c7221 */ /* 0x000fe40000010000 */
[----:B------:R-:W-:Y:S01]  /*37e0*/  @P1 IMAD.MOV.U32 R125, RZ, RZ, R146 ;  /* 0x000000ffff7d1224 */ /* 0x000fe200078e0092 */
[----:B------:R0:W1:Y:S01]  /*37f0*/  F2F.F16.F32 R136, R127 ;  /* 0x0000007f00887304 */ /* 0x0000620000200800 */
[C---:B------:R-:W-:Y:S02]  /*3800*/  FMUL.FTZ R130, R149.reuse, R126 ;  /* 0x0000007e95827220 */ /* 0x040fe40000410000 */
[----:B------:R-:W-:Y:S01]  /*3810*/  FMUL.FTZ R126, R149, R124 ;  /* 0x0000007c957e7220 */ /* 0x000fe20000410000 */
[----:B------:R-:W-:Y:S01]  /*3820*/  @P1 HADD2.F32 R125, -RZ, R125.H0_H0 ;  /* 0x2000007dff7d1230 */ /* 0x000fe20000004100 */
[----:B------:R-:W-:Y:S01]  /*3830*/  @P1 FADD.FTZ R128, R128, R129 ;  /* 0x0000008180801221 */ /* 0x000fe20000010000 */
[----:B------:R-:W-:Y:S01]  /*3840*/  HFMA2.MMA R129, -RZ, RZ, 0, 4.76837158203125e-07 ;  /* 0x00000008ff817435 */ /* 0x000fe200000001ff */
[----:B------:R-:W-:-:S02]  /*3850*/  @P1 FADD.FTZ R130, R130, R131 ;  /* 0x0000008382821221 */ /* 0x000fc40000010000 */
[----:B------:R-:W-:Y:S01]  /*3860*/  @P1 FADD.FTZ R126, R126, R125 ;  /* 0x0000007d7e7e1221 */ /* 0x000fe20000010000 */
[----:B------:R-:W2:Y:S01]  /*3870*/  F2F.F16.F32 R134, R128 ;  /* 0x0000008000867304 */ /* 0x000ea20000200800 */
[----:B------:R-:W-:Y:S02]  /*3880*/  ISETP.NE.U32.AND P1, PT, RZ, c[0x0][0x258], PT ;  /* 0x00009600ff007a0c */ /* 0x000fe40003f25070 */
[----:B------:R-:W-:Y:S02]  /*3890*/  @P0 F2FP.PACK_AB R125, RZ, R128 ;  /* 0x00000080ff7d023e */ /* 0x000fe400000000ff */
[----:B------:R-:W-:Y:S02]  /*38a0*/  @P0 F2FP.PACK_AB R124, RZ, R126 ;  /* 0x0000007eff7c023e */ /* 0x000fe400000000ff */
[----:B------:R-:W-:Y:S01]  /*38b0*/  ISETP.NE.AND.EX P1, PT, RZ, c[0x0][0x25c], PT, P1 ;  /* 0x00009700ff007a0c */ /* 0x000fe20003f25310 */
[----:B------:R-:W3:Y:S01]  /*38c0*/  F2F.F16.F32 R132, R130 ;  /* 0x0000008200847304 */ /* 0x000ee20000200800 */
[----:B------:R-:W-:-:S02]  /*38d0*/  @P0 PRMT R151, R124, 0x7610, R151 ;  /* 0x000076107c970816 */ /* 0x000fc40000000097 */
[----:B------:R-:W-:Y:S02]  /*38e0*/  @P0 F2FP.PACK_AB R124, RZ, R130 ;  /* 0x00000082ff7c023e */ /* 0x000fe400000000ff */
[----:B0-----:R-:W-:Y:S02]  /*38f0*/  @P0 F2FP.PACK_AB R127, RZ, R127 ;  /* 0x0000007fff7f023e */ /* 0x001fe400000000ff */
[----:B------:R-:W-:Y:S01]  /*3900*/  @P0 PRMT R153, R124, 0x7610, R153 ;  /* 0x000076107c990816 */ /* 0x000fe20000000099 */
[----:B------:R0:W4:Y:S01]  /*3910*/  F2F.F16.F32 R133, R126 ;  /* 0x0000007e00857304 */ /* 0x0001220000200800 */
[----:B------:R-:W-:Y:S01]  /*3920*/  @P0 PRMT R154, R125, 0x7610, R154 ;  /* 0x000076107d9a0816 */ /* 0x000fe2000000009a */
[----:B-1----:R-:W-:Y:S01]  /*3930*/  IMAD.WIDE.U32 R124, R136, 0x10000, RZ ;  /* 0x00010000887c7825 */ /* 0x002fe200078e00ff */
[----:B------:R-:W-:Y:S02]  /*3940*/  @P0 PRMT R152, R127, 0x7610, R152 ;  /* 0x000076107f980816 */ /* 0x000fe40000000098 */
[----:B--2---:R-:W-:-:S02]  /*3950*/  SHF.L.U32 R127, R134, 0x10, RZ ;  /* 0x00000010867f7819 */ /* 0x004fc400000006ff */
[----:B------:R-:W-:Y:S02]  /*3960*/  ISETP.NE.U32.AND P0, PT, RZ, c[0x0][0x250], PT ;  /* 0x00009400ff007a0c */ /* 0x000fe40003f05070 */
[----:B---3--:R-:W-:Y:S01]  /*3970*/  LOP3.LUT R125, R125, R127, R132, 0xfe, !PT ;  /* 0x0000007f7d7d7212 */ /* 0x008fe200078efe84 */
[----:B0-----:R-:W-:Y:S01]  /*3980*/  IMAD.WIDE.U32 R126, R150, R129, c[0x0][0x248] ;  /* 0x00009200967e7625 */ /* 0x001fe200078e0081 */
[----:B----4-:R-:W-:Y:S01]  /*3990*/  LOP3.LUT R124, R124, R133, RZ, 0xfc, !PT ;  /* 0x000000857c7c7212 */ /* 0x010fe200078efcff */
        /* <DEDUP_REMOVED lines=9> */
.L_x_1467:
        /* <DEDUP_REMOVED lines=15> */
.L_x_1466:
[----:B-1----:R-:W-:Y:S05]  /*3b20*/  BSYNC B0 ;  /* 0x0000000000007941 */ /* 0x002fea0003800000 */
.L_x_1465:
[----:B------:R-:W-:Y:S02]  /*3b30*/  IADD3 R0, R0, c[0x0][0x160], RZ ;  /* 0x0000580000007a10 */ /* 0x000fe40007ffe0ff */
[----:B------:R-:W-:Y:S02]  /*3b40*/  LOP3.LUT P1, RZ, R148, 0xff, RZ, 0xc0, !PT ;  /* 0x000000ff94ff7812 */ /* 0x000fe4000782c0ff */
[----:B------:R-:W-:Y:S02]  /*3b50*/  ISETP.GE.AND P0, PT, R0, c[0x0][0x164], PT ;  /* 0x0000590000007a0c */ /* 0x000fe40003f06270 */
[----:B------:R-:W-:-:S11]  /*3b60*/  SEL R148, RZ, 0x1, P1 ;  /* 0x00000001ff947807 */ /* 0x000fd60000800000 */
[----:B0-----:R-:W-:Y:S01]  /*3b70*/  @P0 CALL.REL.NOINC `(.L_x_1436) ;  /* 0x0000001000000944 */ /* 0x001fe20003c00000 */
[----:B------:R-:W-:Y:S05]  /*3b80*/  BRA `(.L_x_1468) ;  /* 0xffffca1000007947 */ /* 0x000fea000383ffff */
.L_x_1436:
        /* <DEDUP_REMOVED lines=18> */
.L_x_1470:
[----:B------:R-:W-:Y:S05]  /*3cb0*/  BSYNC B0 ;  /* 0x0000000000007941 */ /* 0x000fea0003800000 */
.L_x_1469:
        /* <DEDUP_REMOVED lines=12> */
.L_x_1472:
[----:B------:R-:W-:Y:S05]  /*3d80*/  BSYNC B0 ;  /* 0x0000000000007941 */ /* 0x000fea0003800000 */
.L_x_1471:
        /* <DEDUP_REMOVED lines=12> */
.L_x_1474:
[----:B------:R-:W-:Y:S05]  /*3e50*/  BSYNC B0 ;  /* 0x0000000000007941 */ /* 0x000fea0003800000 */
.L_x_1473:
        /* <DEDUP_REMOVED lines=12> */
.L_x_1476:
[----:B------:R-:W-:Y:S05]  /*3f20*/  BSYNC B0 ;  /* 0x0000000000007941 */ /* 0x000fea0003800000 */
.L_x_1475:
        /* <DEDUP_REMOVED lines=11> */
.L_x_1447:
[----:B------:R-:W-:Y:S01]  /*3fe0*/  HFMA2.MMA R133, -RZ, RZ, 0, 9.5367431640625e-07 ;  /* 0x00000010ff857435 */ /* 0x000fe200000001ff */
[----:B------:R-:W-:-:S02]  /*3ff0*/  MOV R130, R125 ;  /* 0x0000007d00827202 */ /* 0x000fc40000000f00 */
[----:B------:R-:W-:Y:S02]  /*4000*/  MOV R134, 0x1f ;  /* 0x0000001f00867802 */ /* 0x000fe40000000f00 */
[----:B------:R-:W-:Y:S02]  /*4010*/  MOV R135, 0xffffffff ;  /* 0xffffffff00877802 */ /* 0x000fe40000000f00 */
[----:B------:R-:W-:Y:S02]  /*4020*/  MOV R126, 0x4040 ;  /* 0x00004040007e7802 */ /* 0x000fe40000000f00 */
[----:B0-----:R-:W-:Y:S05]  /*4030*/  CALL.REL.NOINC `($__internal_60_$__cuda_sm70_shflsync_down_p) ;  /* 0x0000046000007944 */ /* 0x001fea0003c00000 */
[----:B-1----:R-:W-:Y:S01]  /*4040*/  MOV R128, R130 ;  /* 0x0000008200807202 */ /* 0x002fe20000000f00 */
[----:B0-----:R-:W-:Y:S05]  /*4050*/  BRA `(.L_x_1477) ;  /* 0xffffdfc000007947 */ /* 0x001fea000383ffff */
.L_x_1448:
[----:B------:R-:W-:Y:S01]  /*4060*/  HFMA2.MMA R133, -RZ, RZ, 0, 9.5367431640625e-07 ;  /* 0x00000010ff857435 */ /* 0x000fe200000001ff */
[----:B------:R-:W-:Y:S01]  /*4070*/  MOV R130, R129 ;  /* 0x0000008100827202 */ /* 0x000fe20000000f00 */
[----:B------:R-:W-:Y:S01]  /*4080*/  IMAD.MOV.U32 R134, RZ, RZ, 0x1f ;  /* 0x0000001fff867424 */ /* 0x000fe200078e00ff */
[----:B------:R-:W-:Y:S02]  /*4090*/  MOV R135, 0xffffffff ;  /* 0xffffffff00877802 */ /* 0x000fe40000000f00 */
[----:B------:R-:W-:-:S02]  /*40a0*/  MOV R126, 0x40c0 ;  /* 0x000040c0007e7802 */ /* 0x000fc40000000f00 */
[----:B012---:R-:W-:Y:S05]  /*40b0*/  CALL.REL.NOINC `($__internal_60_$__cuda_sm70_shflsync_down_p) ;  /* 0x000003e000007944 */ /* 0x007fea0003c00000 */
[----:B------:R-:W-:Y:S01]  /*40c0*/  FADD.FTZ R128, R128, R125 ;  /* 0x0000007d80807221 */ /* 0x000fe20000010000 */
[----:B0-----:R-:W-:Y:S01]  /*40d0*/  HFMA2.MMA R133, -RZ, RZ, 0, 4.76837158203125e-07 ;  /* 0x00000008ff857435 */ /* 0x001fe200000001ff */
[----:B-1----:R-:W-:Y:S01]  /*40e0*/  FADD.FTZ R129, R129, R130 ;  /* 0x0000008281817221 */ /* 0x002fe20000010000 */
[----:B------:R-:W-:-:S02]  /*40f0*/  MOV R134, 0x1f ;  /* 0x0000001f00867802 */ /* 0x000fc40000000f00 */
[----:B------:R-:W-:Y:S02]  /*4100*/  MOV R135, 0xffffffff ;  /* 0xffffffff00877802 */ /* 0x000fe40000000f00 */
[----:B------:R-:W-:Y:S02]  /*4110*/  MOV R130, R128 ;  /* 0x0000008000827202 */ /* 0x000fe40000000f00 */
[----:B------:R-:W-:Y:S02]  /*4120*/  MOV R126, 0x4140 ;  /* 0x00004140007e7802 */ /* 0x000fe40000000f00 */
[----:B------:R-:W-:Y:S05]  /*4130*/  CALL.REL.NOINC `($__internal_60_$__cuda_sm70_shflsync_down_p) ;  /* 0x0000036000007944 */ /* 0x000fea0003c00000 */
[----:B0-----:R-:W-:Y:S01]  /*4140*/  HFMA2.MMA R134, -RZ, RZ, 0, 1.847743988037109375e-06 ;  /* 0x0000001fff867435 */ /* 0x001fe200000001ff */
[----:B-1----:R-:W-:Y:S01]  /*4150*/  MOV R125, R130 ;  /* 0x00000082007d7202 */ /* 0x002fe20000000f00 */
[----:B------:R-:W-:Y:S01]  /*4160*/  IMAD.MOV.U32 R133, RZ, RZ, 0x8 ;  /* 0x00000008ff857424 */ /* 0x000fe200078e00ff */
[----:B------:R-:W-:Y:S02]  /*4170*/  MOV R130, R129 ;  /* 0x0000008100827202 */ /* 0x000fe40000000f00 */
[----:B------:R-:W-:Y:S02]  /*4180*/  MOV R135, 0xffffffff ;  /* 0xffffffff00877802 */ /* 0x000fe40000000f00 */
[----:B------:R-:W-:-:S02]  /*4190*/  MOV R126, 0x41b0 ;  /* 0x000041b0007e7802 */ /* 0x000fc40000000f00 */
[----:B------:R-:W-:Y:S05]  /*41a0*/  CALL.REL.NOINC `($__internal_60_$__cuda_sm70_shflsync_down_p) ;  /* 0x000002f000007944 */ /* 0x000fea0003c00000 */
[----:B------:R-:W-:Y:S01]  /*41b0*/  FADD.FTZ R128, R125, R128 ;  /* 0x000000807d807221 */ /* 0x000fe20000010000 */
[----:B0-----:R-:W-:Y:S01]  /*41c0*/  HFMA2.MMA R133, -RZ, RZ, 0, 2.384185791015625e-07 ;  /* 0x00000004ff857435 */ /* 0x001fe200000001ff */
[----:B-1----:R-:W-:Y:S01]  /*41d0*/  FADD.FTZ R129, R129, R130 ;  /* 0x0000008281817221 */ /* 0x002fe20000010000 */
[----:B------:R-:W-:-:S02]  /*41e0*/  MOV R134, 0x1f ;  /* 0x0000001f00867802 */ /* 0x000fc40000000f00 */
[----:B------:R-:W-:Y:S02]  /*41f0*/  MOV R135, 0xffffffff ;  /* 0xffffffff00877802 */ /* 0x000fe40000000f00 */
[----:B------:R-:W-:Y:S02]  /*4200*/  MOV R130, R128 ;  /* 0x0000008000827202 */ /* 0x000fe40000000f00 */
[----:B------:R-:W-:Y:S02]  /*4210*/  MOV R126, 0x4230 ;  /* 0x00004230007e7802 */ /* 0x000fe40000000f00 */
[----:B------:R-:W-:Y:S05]  /*4220*/  CALL.REL.NOINC `($__internal_60_$__cuda_sm70_shflsync_down_p) ;  /* 0x0000027000007944 */ /* 0x000fea0003c00000 */
[----:B0-----:R-:W-:Y:S01]  /*4230*/  HFMA2.MMA R133, -RZ, RZ, 0, 2.384185791015625e-07 ;  /* 0x00000004ff857435 */ /* 0x001fe200000001ff */
[----:B-1----:R-:W-:Y:S01]  /*4240*/  MOV R125, R130 ;  /* 0x00000082007d7202 */ /* 0x002fe20000000f00 */
[----:B------:R-:W-:Y:S01]  /*4250*/  IMAD.MOV.U32 R130, RZ, RZ, R129 ;  /* 0x000000ffff827224 */ /* 0x000fe200078e0081 */
[----:B------:R-:W-:Y:S02]  /*4260*/  MOV R134, 0x1f ;  /* 0x0000001f00867802 */ /* 0x000fe40000000f00 */
[----:B------:R-:W-:Y:S02]  /*4270*/  MOV R135, 0xffffffff ;  /* 0xffffffff00877802 */ /* 0x000fe40000000f00 */
[----:B------:R-:W-:-:S02]  /*4280*/  MOV R126, 0x42a0 ;  /* 0x000042a0007e7802 */ /* 0x000fc40000000f00 */
[----:B------:R-:W-:Y:S05]  /*4290*/  CALL.REL.NOINC `($__internal_60_$__cuda_sm70_shflsync_down_p) ;  /* 0x0000020000007944 */ /* 0x000fea0003c00000 */
[----:B------:R-:W-:Y:S01]  /*42a0*/  FADD.FTZ R128, R125, R128 ;  /* 0x000000807d807221 */ /* 0x000fe20000010000 */
[----:B0-----:R-:W-:Y:S01]  /*42b0*/  HFMA2.MMA R133, -RZ, RZ, 0, 1.1920928955078125e-07 ;  /* 0x00000002ff857435 */ /* 0x001fe200000001ff */
[----:B-1----:R-:W-:Y:S01]  /*42c0*/  FADD.FTZ R131, R129, R130 ;  /* 0x0000008281837221 */ /* 0x002fe20000010000 */
[----:B------:R-:W-:-:S02]  /*42d0*/  MOV R134, 0x1f ;  /* 0x0000001f00867802 */ /* 0x000fc40000000f00 */
[----:B------:R-:W-:Y:S02]  /*42e0*/  MOV R135, 0xffffffff ;  /* 0xffffffff00877802 */ /* 0x000fe40000000f00 */
[----:B------:R-:W-:Y:S02]  /*42f0*/  MOV R130, R128 ;  /* 0x0000008000827202 */ /* 0x000fe40000000f00 */
[----:B------:R-:W-:Y:S02]  /*4300*/  MOV R126, 0x4320 ;  /* 0x00004320007e7802 */ /* 0x000fe40000000f00 */
[----:B------:R-:W-:Y:S05]  /*4310*/  CALL.REL.NOINC `($__internal_60_$__cuda_sm70_shflsync_down_p) ;  /* 0x0000018000007944 */ /* 0x000fea0003c00000 */
[----:B0-----:R-:W-:Y:S01]  /*4320*/  HFMA2.MMA R133, -RZ, RZ, 0, 1.1920928955078125e-07 ;  /* 0x00000002ff857435 */ /* 0x001fe200000001ff */
[----:B-1----:R-:W-:Y:S01]  /*4330*/  IMAD.MOV.U32 R125, RZ, RZ, R130 ;  /* 0x000000ffff7d7224 */ /* 0x002fe200078e0082 */
[----:B------:R-:W-:Y:S02]  /*4340*/  MOV R130, R131 ;  /* 0x0000008300827202 */ /* 0x000fe40000000f00 */
[----:B------:R-:W-:Y:S02]  /*4350*/  MOV R134, 0x1f ;  /* 0x0000001f00867802 */ /* 0x000fe40000000f00 */
[----:B------:R-:W-:-:S02]  /*4360*/  MOV R135, 0xffffffff ;  /* 0xffffffff00877802 */ /* 0x000fc40000000f00 */
[----:B------:R-:W-:Y:S02]  /*4370*/  MOV R126, 0x4390 ;  /* 0x00004390007e7802 */ /* 0x000fe40000000f00 */
[----:B------:R-:W-:Y:S05]  /*4380*/  CALL.REL.NOINC `($__internal_60_$__cuda_sm70_shflsync_down_p) ;  /* 0x0000011000007944 */ /* 0x000fea0003c00000 */
[----:B------:R-:W-:Y:S01]  /*4390*/  FADD.FTZ R129, R125, R128 ;  /* 0x000000807d817221 */ /* 0x000fe20000010000 */
[----:B0-----:R-:W-:Y:S01]  /*43a0*/  HFMA2.MMA R133, -RZ, RZ, 0, 5.9604644775390625e-08 ;  /* 0x00000001ff857435 */ /* 0x001fe200000001ff */
[----:B-1----:R-:W-:Y:S01]  /*43b0*/  FADD.FTZ R131, R131, R130 ;  /* 0x0000008283837221 */ /* 0x002fe20000010000 */
[----:B------:R-:W-:Y:S01]  /*43c0*/  MOV R134, 0x1f ;  /* 0x0000001f00867802 */ /* 0x000fe20000000f00 */
[----:B------:R-:W-:Y:S01]  /*43d0*/  IMAD.MOV.U32 R130, RZ, RZ, R129 ;  /* 0x000000ffff827224 */ /* 0x000fe200078e0081 */
[----:B------:R-:W-:Y:S02]  /*43e0*/  MOV R135, 0xffffffff ;  /* 0xffffffff00877802 */ /* 0x000fe40000000f00 */
[----:B------:R-:W-:Y:S02]  /*43f0*/  MOV R126, 0x4410 ;  /* 0x00004410007e7802 */ /* 0x000fe40000000f00 */
[----:B------:R-:W-:Y:S05]  /*4400*/  CALL.REL.NOINC `($__internal_60_$__cuda_sm70_shflsync_down_p) ;  /* 0x0000009000007944 */ /* 0x000fea0003c00000 */
[----:B0-----:R-:W-:Y:S01]  /*4410*/  HFMA2.MMA R133, -RZ, RZ, 0, 5.9604644775390625e-08 ;  /* 0x00000001ff857435 */ /* 0x001fe200000001ff */
[----:B-1----:R-:W-:Y:S02]  /*4420*/  MOV R132, R130 ;  /* 0x0000008200847202 */ /* 0x002fe40000000f00 */
[----:B------:R-:W-:-:S02]  /*4430*/  MOV R130, R131 ;  /* 0x0000008300827202 */ /* 0x000fc40000000f00 */
[----:B------:R-:W-:Y:S02]  /*4440*/  MOV R134, 0x1f ;  /* 0x0000001f00867802 */ /* 0x000fe40000000f00 */
[----:B------:R-:W-:Y:S02]  /*4450*/  MOV R135, 0xffffffff ;  /* 0xffffffff00877802 */ /* 0x000fe40000000f00 */
[----:B------:R-:W-:Y:S02]  /*4460*/  MOV R126, 0x4480 ;  /* 0x00004480007e7802 */ /* 0x000fe40000000f00 */
[----:B------:R-:W-:Y:S05]  /*4470*/  CALL.REL.NOINC `($__internal_60_$__cuda_sm70_shflsync_down_p) ;  /* 0x0000002000007944 */ /* 0x000fea0003c00000 */
[----:B-1----:R-:W-:Y:S01]  /*4480*/  MOV R126, R130 ;  /* 0x00000082007e7202 */ /* 0x002fe20000000f00 */
[----:B0-----:R-:W-:Y:S05]  /*4490*/  BRA `(.L_x_1478) ;  /* 0xffffdca000007947 */ /* 0x001fea000383ffff */
        .weak           $__internal_60_$__cuda_sm70_shflsync_down_p
        .type           $__internal_60_$__cuda_sm70_shflsync_down_p,@function
        .size           $__internal_60_$__cuda_sm70_shflsync_down_p,(.L_x_2807 - $__internal_60_$__cuda_sm70_shflsync_down_p)
$__internal_60_$__cuda_sm70_shflsync_down_p:
[----:B------:R-:W-:Y:S01]  /*44a0*/  HFMA2.MMA R127, -RZ, RZ, 0, 0 ;  /* 0x00000000ff7f7435 */ /* 0x000fe200000001ff */
[----:B------:R-:W-:Y:S04]  /*44b0*/  WARPSYNC R135 ;  /* 0x0000008700007348 */ /* 0x000fe80003800000 */
[----:B------:R0:W1:Y:S01]  /*44c0*/  SHFL.DOWN PT, R130, R130, R133, R134 ;  /* 0x0800008582827389 */ /* 0x00006200000e0086 */
[----:B------:R-:W-:Y:S05]  /*44d0*/  RET.REL.NODEC R126 `(_ZN10layer_norm31ln_parallel_residual_bwd_kernelINS_13Kernel_traitsIf6__halfS2_S2_fjLj5120ELj1ELj1ELj8ELj8ENS_18Kernel_traits_baseILj5120EfS2_S2_S2_fjLj256EEEEELb0ELb0ELb0EEEvNS_9BwdParamsE) ;  /* 0xffffbb207e007950 */ /* 0x000fea0003c3ffff */
.L_x_1479:
        /* <DEDUP_REMOVED lines=10> */
.L_x_2807:


//--------------------- .text._ZN10layer_norm31ln_parallel_residual_bwd_kernelINS_13Kernel_traitsIf6__halfS2_S2_fjLj5120ELj1ELj1ELj8ELj8ENS_18Kernel_traits_baseILj5120EfS2_S2_S2_fjLj256EEEEELb0ELb0ELb1EEEvNS_9BwdParamsE --------------------------
	.section	.text._ZN10layer_norm31ln_parallel_residual_bwd_kernelINS_13Kernel_traitsIf6__halfS2_S2_fjLj5120ELj1ELj1ELj8ELj8ENS_18Kernel_traits_baseILj5120EfS2_S2_S2_fjLj256EEEEELb0ELb0ELb1EEEvNS_9BwdParamsE,"ax",@progbits
	.sectioninfo	@"SHI_REGISTERS=215"
	.align	128
        .global         _ZN10layer_norm31ln_parallel_residual_bwd_kernelINS_13Kernel_traitsIf6__halfS2_S2_fjLj5120ELj1ELj1ELj8ELj8ENS_18Kernel_traits_baseILj5120EfS2_S2_S2_fjLj256EEEEELb0ELb0ELb1EEEvNS_9BwdParamsE
        .type           _ZN10layer_norm31ln_parallel_residual_bwd_kernelINS_13Kernel_traitsIf6__halfS2_S2_fjLj5120ELj1ELj1ELj8ELj8ENS_18Kernel_traits_baseILj5120EfS2_S2_S2_fjLj256EEEEELb0ELb0ELb1EEEvNS_9BwdParamsE,@function
        .size           _ZN10layer_norm31ln_parallel_residual_bwd_kernelINS_13Kernel_traitsIf6__halfS2_S2_fjLj5120ELj1ELj1ELj8ELj8ENS_18Kernel_traits_baseILj5120EfS2_S2_S2_fjLj256EEEEELb0ELb0ELb1EEEvNS_9BwdParamsE,(.L_x_2808 - _ZN10layer_norm31ln_parallel_residual_bwd_kernelINS_13Kernel_traitsIf6__halfS2_S2_fjLj5120ELj1ELj1ELj8ELj8ENS_18Kernel_traits_baseILj5120EfS2_S2_S2_fjLj256EEEEELb0ELb0ELb1EEEvNS_9BwdParamsE)
        .other          _ZN10layer_norm31ln_parallel_residual_bwd_kernelINS_13Kernel_traitsIf6__halfS2_S2_fjLj5120ELj1ELj1ELj8ELj8ENS_18Kernel_traits_baseILj5120EfS2_S2_S2_fjLj256EEEEELb0ELb0ELb1EEEvNS_9BwdParamsE,@"STO_CUDA_ENTRY STV_DEFAULT"
_ZN10layer_norm31ln_parallel_residual_bwd_kernelINS_13Kernel_traitsIf6__halfS2_S2_fjLj5120ELj1ELj1ELj8ELj8ENS_18Kernel_traits_baseILj5120EfS2_S2_S2_fjLj256EEEEELb0ELb0ELb1EEEvNS_9BwdParamsE:
.text._ZN10layer_norm31ln_parallel_residual_bwd_kernelINS_13Kernel_traitsIf6__halfS2_S2_fjLj5120ELj1ELj1ELj8ELj8ENS_18Kernel_traits_baseILj5120EfS2_S2_S2_fjLj256EEEEELb0ELb0ELb1EEEvNS_9BwdParamsE:
        /* <DEDUP_REMOVED lines=48> */
.L_x_1480:
[----:B------:R-:W-:-:S04]  /*0300*/  SHF.L.U32 R0, R50, 0x4, RZ ;  /* 0x0000000432007819 */ /* 0x000fc800000006ff */
[----:B------:R-:W-:-:S04]  /*0310*/  LOP3.LUT R0, R0, 0xff0, RZ, 0xc0, !PT ;  /* 0x00000ff000007812 */ /* 0x000fc800078ec0ff */
[C---:B------:R-:W-:Y:S02]  /*0320*/  IADD3 R2, P0, R0.reuse, c[0x0][0x1b0], RZ ;  /* 0x00006c0000027a10 */ /* 0x040fe40007f1e0ff */
[----:B------:R-:W-:Y:S02]  /*0330*/  IADD3 R4, P1, R0, c[0x0][0x1b8], RZ ;  /* 0x00006e0000047a10 */ /* 0x000fe40007f3e0ff */
[----:B------:R-:W-:Y:S02]  /*0340*/  IADD3.X R3, RZ, c[0x0][0x1b4], RZ, P0, !PT ;  /* 0x00006d00ff037a10 */ /* 0x000fe400007fe4ff */
[----:B------:R-:W-:Y:S01]  /*0350*/  IADD3.X R5, RZ, c[0x0][0x1bc], RZ, P1, !PT ;  /* 0x00006f00ff057a10 */ /* 0x000fe20000ffe4ff */
[----:B------:R-:W-:Y:S02]  /*0360*/  HFMA2.MMA R51, -RZ, RZ, 0, 0 ;  /* 0x00000000ff337435 */ /* 0x000fe400000001ff */
[----:B------:R-:W-:Y:S01]  /*0370*/  HFMA2.MMA R0, -RZ, RZ, 0, 0 ;  /* 0x00000000ff007435 */ /* 0x000fe200000001ff */
[----:B------:R0:W5:Y:S01]  /*0380*/  LDG.E.128 R88, [R2.64] ;  /* 0x0000000402587981 */ /* 0x000162000c1e1d00 */
[----:B------:R-:W-:Y:S01]  /*0390*/  IMAD.MOV.U32 R163, RZ, RZ, 0x1 ;  /* 0x00000001ffa37424 */ /* 0x000fe200078e00ff */
        /* <DEDUP_REMOVED lines=46> */
[----:B-1----:R-:W-:Y:S01]  /*0680*/  CS2R R4, SRZ ;  /* 0x0000000000047805 */ /* 0x002fe2000001ff00 */
[----:B0-----:R-:W-:Y:S01]  /*0690*/  CS2R R2, SRZ ;  /* 0x0000000000027805 */ /* 0x001fe2000001ff00 */
[----:B------:R-:W-:-:S02]  /*06a0*/  MOV R170, RZ ;  /* 0x000000ff00aa7202 */ /* 0x000fc40000000f00 */
.L_x_1495:
        /* <DEDUP_REMOVED lines=8> */
[----:B------:R-:W-:-:S05]  /*0730*/  LEA.HI.SX32 R189, R93, R94, 0x1e ;  /* 0x0000005e5dbd7211 */ /* 0x000fca00078ff2ff */
[----:B------:R-:W-:-:S04]  /*0740*/  IMAD.WIDE.U32 R94, R189, R172, c[0x0][0x208] ;  /* 0x00008200bd5e7625 */ /* 0x000fc800078e00ac */
[CC--:B------:R-:W-:Y:S02]  /*0750*/  IMAD.WIDE.U32 R92, R189.reuse, R172.reuse, c[0x0][0x188] ;  /* 0x00006200bd5c7625 */ /* 0x0c0fe400078e00ac */
[----:B------:R-:W3:Y:S02]  /*0760*/  LDG.E.64 R94, [R94.64] ;  /* 0x000000045e5e7981 */ /* 0x000ee4000c1e1b00 */
[----:B------:R-:W-:Y:S02]  /*0770*/  IMAD.WIDE.U32 R96, R189, R172, c[0x0][0x210] ;  /* 0x00008400bd607625 */ /* 0x000fe400078e00ac */
[----:B------:R-:W4:Y:S04]  /*0780*/  LDG.E.64 R92, [R92.64] ;  /* 0x000000045c5c7981 */ /* 0x000f28000c1e1b00 */
[----:B------:R-:W4:Y:S01]  /*0790*/  LDG.E.64 R96, [R96.64] ;  /* 0x0000000460607981 */ /* 0x000f22000c1e1b00 */
[----:B------:R-:W-:-:S06]  /*07a0*/  IMAD.WIDE R190, R137, R190, c[0x0][0x1a8] ;  /* 0x00006a0089be7625 */ /* 0x000fcc00078e02be */
[----:B------:R1:W4:Y:S01]  /*07b0*/  LDG.E R190, [R190.64] ;  /* 0x00000004bebe7981 */ /* 0x000322000c1e1900 */
[----:B------:R-:W-:-:S04]  /*07c0*/  IADD3 R165, R189, 0x100, RZ ;  /* 0x00000100bda57810 */ /* 0x000fc80007ffe0ff */
[----:B------:R-:W-:Y:S02]  /*07d0*/  SHF.L.U32 R171, R165, 0x3, RZ ;  /* 0x00000003a5ab7819 */ /* 0x000fe400000006ff */
[----:B------:R-:W-:Y:S02]  /*07e0*/  SHF.R.U32.HI R174, RZ, 0x1d, R165 ;  /* 0x0000001dffae7819 */ /* 0x000fe400000116a5 */
[----:B------:R-:W-:Y:S01]  /*07f0*/  IADD3 R102, P0, R171, c[0x0][0x188], RZ ;  /* 0x00006200ab667a10 */ /* 0x000fe20007f1e0ff */
[----:B0-----:R-:W-:-:S03]  /*0800*/  IMAD.WIDE.U32 R100, R165, R172, c[0x0][0x210] ;  /* 0x00008400a5647625 */ /* 0x001fc600078e00ac */
[----:B------:R-:W-:Y:S01]  /*0810*/  IADD3.X R103, R174, c[0x0][0x18c], RZ, P0, !PT ;  /* 0x00006300ae677a10 */ /* 0x000fe200007fe4ff */
[----:B------:R-:W-:Y:S02]  /*0820*/  IMAD.WIDE.U32 R98, R165, R172, c[0x0][0x208] ;  /* 0x00008200a5627625 */ /* 0x000fe400078e00ac */
[----:B------:R-:W4:Y:S04]  /*0830*/  LDG.E.64 R100, [R100.64] ;  /* 0x0000000464647981 */ /* 0x000f28000c1e1b00 */
[----:B------:R-:W4:Y:S04]  /*0840*/  LDG.E.64 R102, [R102.64] ;  /* 0x0000000466667981 */ /* 0x000f28000c1e1b00 */
[----:B------:R-:W4:Y:S01]  /*0850*/  LDG.E.64 R98, [R98.64] ;  /* 0x0000000462627981 */ /* 0x000f22000c1e1b00 */
[----:B------:R-:W-:-:S04]  /*0860*/  IADD3 R167, R189, 0x200, RZ ;  /* 0x00000200bda77810 */ /* 0x000fc80007ffe0ff */
[----:B------:R-:W-:Y:S02]  /*0870*/  SHF.L.U32 R175, R167, 0x3, RZ ;  /* 0x00000003a7af7819 */ /* 0x000fe400000006ff */
        /* <DEDUP_REMOVED lines=18> */
[----:B-1----:R-:W-:-:S05]  /*09a0*/  IADD3 R191, R189, 0x400, RZ ;  /* 0x00000400bdbf7810 */ /* 0x002fca0007ffe0ff */
[----:B------:R-:W-:-:S04]  /*09b0*/  IMAD.WIDE.U32 R156, R191, R172, c[0x0][0x208] ;  /* 0x00008200bf9c7625 */ /* 0x000fc800078e00ac */
[----:B------:R-:W-:Y:S02]  /*09c0*/  IMAD.SHL.U32 R187, R191, 0x8, RZ ;  /* 0x00000008bfbb7824 */ /* 0x000fe400078e00ff */
[----:B------:R-:W4:Y:S01]  /*09d0*/  LDG.E.64 R156, [R156.64] ;  /* 0x000000049c9c7981 */ /* 0x000f22000c1e1b00 */
[----:B------:R-:W-:Y:S02]  /*09e0*/  SHF.R.U32.HI R188, RZ, 0x1d, R191 ;  /* 0x0000001dffbc7819 */ /* 0x000fe400000116bf */
[----:B------:R-:W-:Y:S01]  /*09f0*/  IADD3 R160, P0, R187, c[0x0][0x188], RZ ;  /* 0x00006200bba07a10 */ /* 0x000fe20007f1e0ff */
[----:B------:R-:W-:-:S03]  /*0a00*/  IMAD.WIDE.U32 R158, R191, R172, c[0x0][0x210] ;  /* 0x00008400bf9e7625 */ /* 0x000fc600078e00ac */
[----:B------:R-:W-:-:S03]  /*0a10*/  IADD3.X R161, R188, c[0x0][0x18c], RZ, P0, !PT ;  /* 0x00006300bca17a10 */ /* 0x000fc600007fe4ff */
[----:B------:R-:W4:Y:S04]  /*0a20*/  LDG.E.64 R158, [R158.64] ;  /* 0x000000049e9e7981 */ /* 0x000f28000c1e1b00 */
        /* <DEDUP_REMOVED lines=12> */
[----:B------:R-:W-:-:S02]  /*0af0*/  @P1 LEA.HI.X R167, R169, c[0x0][0x21c], RZ, 0x3, P0 ;  /* 0x00008700a9a71a11 */ /* 0x000fc400000f1cff */
[----:B------:R-:W-:Y:S01]  /*0b00*/  ISETP.NE.AND P0, PT, RZ, UR6, PT ;  /* 0x00000006ff007c0c */ /* 0x000fe2000bf05270 */
[----:B------:R3:W5:Y:S01]  /*0b10*/  @P1 LDG.E.64 R146, [R172.64] ;  /* 0x00000004ac921981 */ /* 0x000762000c1e1b00 */
[----:B------:R-:W-:-:S03]  /*0b20*/  @P1 LEA R168, P4, R191, c[0x0][0x218], 0x3 ;  /* 0x00008600bfa81a11 */ /* 0x000fc600078818ff */
[----:B------:R1:W5:Y:S01]  /*0b30*/  @P1 LDG.E.64 R142, [R164.64] ;  /* 0x00000004a48e1981 */ /* 0x000362000c1e1b00 */
[----:B------:R-:W-:-:S03]  /*0b40*/  @P1 LEA.HI.X R169, R191, c[0x0][0x21c], RZ, 0x3, P4 ;  /* 0x00008700bfa91a11 */ /* 0x000fc600020f1cff */
[----:B------:R0:W5:Y:S04]  /*0b50*/  @P1 LDG.E.64 R140, [R166.64] ;  /* 0x00000004a68c1981 */ /* 0x000168000c1e1b00 */
[----:B------:R0:W5:Y:S01]  /*0b60*/  @P1 LDG.E.64 R138, [R168.64] ;  /* 0x00000004a88a1981 */ /* 0x000162000c1e1b00 */
[----:B--2---:R-:W-:Y:S02]  /*0b70*/  FSEL R193, R193, RZ, !P0 ;  /* 0x000000ffc1c17208 */ /* 0x004fe40004000000 */
[----:B---3--:R-:W-:Y:S02]  /*0b80*/  MOV R172, R94 ;  /* 0x0000005e00ac7202 */ /* 0x008fe40000000f00 */
[----:B------:R-:W-:Y:S01]  /*0b90*/  SHF.R.U64 R195, R94, 0x10, R95 ;  /* 0x000000105ec37819 */ /* 0x000fe2000000125f */
[----:B----4-:R-:W-:Y:S01]  /*0ba0*/  HADD2.F32 R192, -RZ, R92.H0_H0 ;  /* 0x2000005cffc07230 */ /* 0x010fe20000004100 */
[----:B------:R-:W-:-:S02]  /*0bb0*/  MOV R94, R96 ;  /* 0x00000060005e7202 */ /* 0x000fc40000000f00 */
[----:B------:R-:W-:Y:S02]  /*0bc0*/  MOV R173, R95 ;  /* 0x0000005f00ad7202 */ /* 0x000fe40000000f00 */
[----:B------:R-:W-:Y:S01]  /*0bd0*/  SHF.R.U32.HI R194, RZ, 0x10, R95 ;  /* 0x00000010ffc27819 */ /* 0x000fe2000001165f */
[----:B------:R-:W-:Y:S01]  /*0be0*/  FADD.FTZ R95, -R193, R192 ;  /* 0x000000c0c15f7221 */ /* 0x000fe20000010100 */
[----:B-1----:R-:W-:Y:S01]  /*0bf0*/  SHF.R.U64 R164, R92, 0x10, R93 ;  /* 0x000000105ca47819 */ /* 0x002fe2000000125d */
[----:B------:R-:W-:Y:S01]  /*0c00*/  HADD2.F32 R165, -RZ, R94.H0_H0 ;  /* 0x2000005effa57230 */ /* 0x000fe20000004100 */
[----:B------:R-:W-:Y:S01]  /*0c10*/  SHF.R.U64 R191, R96, 0x10, R97 ;  /* 0x0000001060bf7819 */ /* 0x000fe20000001261 */
[----:B0-----:R-:W-:Y:S01]  /*0c20*/  HADD2.F32 R163, -RZ, R172.H0_H0 ;  /* 0x200000acffa37230 */ /* 0x001fe20000004100 */
[----:B------:R-:W-:Y:S01]  /*0c30*/  FMUL.FTZ R162, R190, R95 ;  /* 0x0000005fbea27220 */ /* 0x000fe20000410000 */
[----:B------:R-:W-:Y:S01]  /*0c40*/  HADD2.F32 R96, -RZ, R164.H0_H0 ;  /* 0x200000a4ff607230 */ /* 0x000fe20000004100 */
[----:B------:R-:W-:-:S02]  /*0c50*/  FMUL.FTZ R94, R68, R165 ;  /* 0x000000a5445e7220 */ /* 0x000fc40000410000 */
[----:B------:R-:W-:Y:S02]  /*0c60*/  FADD.FTZ R136, R163, R136 ;  /* 0x00000088a3887221 */ /* 0x000fe40000010000 */
[-C--:B------:R-:W-:Y:S02]  /*0c70*/  FFMA.FTZ R170, R162, R163.reuse, R170 ;  /* 0x000000a3a2aa7223 */ /* 0x080fe400000100aa */
[----:B------:R-:W-:Y:S01]  /*0c80*/  FFMA.FTZ R163, R88, R163, R94 ;  /* 0x000000a358a37223 */ /* 0x000fe2000001005e */
[----:B------:R-:W-:Y:S01]  /*0c90*/  HADD2.F32 R94, -RZ, R191.H0_H0 ;  /* 0x200000bfff5e7230 */ /* 0x000fe20000004100 */
[----:B------:R-:W-:Y:S02]  /*0ca0*/  FADD.FTZ R95, -R193, R96 ;  /* 0x00000060c15f7221 */ /* 0x000fe40000010100 */
[----:B------:R-:W-:Y:S02]  /*0cb0*/  FADD.FTZ R134, R165, R134 ;  /* 0x00000086a5867221 */ /* 0x000fe40000010000 */
[----:B------:R-:W-:Y:S01]  /*0cc0*/  FFMA.FTZ R135, R162, R165, R135 ;  /* 0x000000a5a2877223 */ /* 0x000fe20000010087 */
[----:B------:R-:W-:Y:S01]  /*0cd0*/  HADD2.F32 R165, -RZ, R195.H0_H0 ;  /* 0x200000c3ffa57230 */ /* 0x000fe20000004100 */
[----:B------:R-:W-:Y:S01]  /*0ce0*/  FMUL.FTZ R164, R190, R95 ;  /* 0x0000005fbea47220 */ /* 0x000fe20000410000 */
[----:B------:R-:W-:Y:S01]  /*0cf0*/  HADD2.F32 R166, -RZ, R93.H0_H0 ;  /* 0x2000005dffa67230 */ /* 0x000fe20000004100 */
[----:B------:R-:W-:Y:S01]  /*0d00*/  FMUL.FTZ R96, R69, R94 ;  /* 0x0000005e45607220 */ /* 0x000fe20000410000 */
[----:B------:R-:W-:Y:S01]  /*0d10*/  SHF.R.U32.HI R95, RZ, 0x10, R93 ;  /* 0x00000010ff5f7819 */ /* 0x000fe2000001165d */
[----:B------:R-:W-:Y:S01]  /*0d20*/  FADD.FTZ R132, R165, R132 ;  /* 0x00000084a5847221 */ /* 0x000fe20000010000 */
[----:B------:R-:W-:Y:S01]  /*0d30*/  MOV R92, R97 ;  /* 0x00000061005c7202 */ /* 0x000fe20000000f00 */
[-C--:B------:R-:W-:Y:S01]  /*0d40*/  FFMA.FTZ R133, R164, R165.reuse, R133 ;  /* 0x000000a5a4857223 */ /* 0x080fe20000010085 */
[----:B------:R-:W-:Y:S01]  /*0d50*/  SHF.R.U32.HI R97, RZ, 0x10, R97 ;  /* 0x00000010ff617819 */ /* 0x000fe20000011661 */
[----:B------:R-:W-:Y:S01]  /*0d60*/  FFMA.FTZ R165, R89, R165, R96 ;  /* 0x000000a559a57223 */ /* 0x000fe20000010060 */
[----:B------:R-:W-:Y:S01]  /*0d70*/  HADD2.F32 R96, -RZ, R95.H0_H0 ;  /* 0x2000005fff607230 */ /* 0x000fe20000004100 */
[----:B------:R-:W-:Y:S01]  /*0d80*/  FADD.FTZ R93, -R193, R166 ;  /* 0x000000a6c15d7221 */ /* 0x000fe20000010100 */
[----:B------:R-:W-:-:S02]  /*0d90*/  HADD2.F32 R95, -RZ, R92.H0_H0 ;  /* 0x2000005cff5f7230 */ /* 0x000fc40000004100 */
[----:B------:R-:W-:Y:S01]  /*0da0*/  HADD2.F32 R92, -RZ, R97.H0_H0 ;  /* 0x20000061ff5c7230 */ /* 0x000fe20000004100 */
[C---:B------:R-:W-:Y:S02]  /*0db0*/  FMUL.FTZ R166, R190.reuse, R93 ;  /* 0x0000005dbea67220 */ /* 0x040fe40000410000 */
[----:B------:R-:W-:Y:S01]  /*0dc0*/  FADD.FTZ R93, -R193, R96 ;  /* 0x00000060c15d7221 */ /* 0x000fe20000010100 */
[----:B------:R-:W-:Y:S01]  /*0dd0*/  HADD2.F32 R169, -RZ, R194.H0_H0 ;  /* 0x200000c2ffa97230 */ /* 0x000fe20000004100 */
[----:B------:R-:W-:Y:S02]  /*0de0*/  FMUL.FTZ R96, R71, R92 ;  /* 0x0000005c47607220 */ /* 0x000fe40000410000 */
[----:B------:R-:W-:Y:S02]  /*0df0*/  FMUL.FTZ R168, R190, R93 ;  /* 0x0000005dbea87220 */ /* 0x000fe40000410000 */
[----:B------:R-:W-:Y:S02]  /*0e00*/  FADD.FTZ R124, R169, R124 ;  /* 0x0000007ca97c7221 */ /* 0x000fe40000010000 */
[----:B------:R-:W-:-:S02]  /*0e10*/  FFMA.FTZ R125, R168, R169, R125 ;  /* 0x000000a9a87d7223 */ /* 0x000fc4000001007d */
[----:B------:R-:W-:Y:S01]  /*0e20*/  FFMA.FTZ R169, R91, R169, R96 ;  /* 0x000000a95ba97223 */ /* 0x000fe20000010060 */
[----:B------:R-:W-:Y:S01]  /*0e30*/  HADD2.F32 R96, -RZ, R102.H0_H0 ;  /* 0x20000066ff607230 */ /* 0x000fe20000004100 */
[----:B------:R-:W-:Y:S02]  /*0e40*/  FADD.FTZ R130, R94, R130 ;  /* 0x000000825e827221 */ /* 0x000fe40000010000 */
[----:B------:R-:W-:Y:S01]  /*0e50*/  FFMA.FTZ R131, R164, R94, R131 ;  /* 0x0000005ea4837223 */ /* 0x000fe20000010083 */
[----:B------:R-:W-:Y:S02]  /*0e60*/  MOV R94, R100 ;  /* 0x00000064005e7202 */ /* 0x000fe40000000f00 */
[----:B------:R-:W-:Y:S01]  /*0e70*/  SHF.R.U64 R102, R102, 0x10, R103 ;  /* 0x0000001066667819 */ /* 0x000fe20000001267 */
[----:B------:R-:W-:Y:S01]  /*0e80*/  HADD2.F32 R173, -RZ, R173.H0_H0 ;  /* 0x200000adffad7230 */ /* 0x000fe20000004100 */
[----:B------:R-:W-:Y:S01]  /*0e90*/  FADD.FTZ R122, R92, R122 ;  /* 0x0000007a5c7a7221 */ /* 0x000fe20000010000 */
[----:B------:R-:W-:Y:S01]  /*0ea0*/  SHF.R.U64 R195, R98, 0x10, R99 ;  /* 0x0000001062c37819 */ /* 0x000fe20000001263 */
[----:B------:R-:W-:Y:S01]  /*0eb0*/  FFMA.FTZ R123, R168, R92, R123 ;  /* 0x0000005ca87b7223 */ /* 0x000fe2000001007b */
[----:B------:R-:W-:Y:S01]  /*0ec0*/  MOV R93, R99 ;  /* 0x00000063005d7202 */ /* 0x000fe20000000f00 */
[----:B------:R-:W-:Y:S01]  /*0ed0*/  FMUL.FTZ R167, R70, R95 ;  /* 0x0000005f46a77220 */ /* 0x000fe20000410000 */
[----:B------:R-:W-:Y:S01]  /*0ee0*/  SHF.R.U32.HI R191, RZ, 0x10, R99 ;  /* 0x00000010ffbf7819 */ /* 0x000fe20000011663 */
[----:B------:R-:W-:Y:S01]  /*0ef0*/  IMAD.MOV.U32 R92, RZ, RZ, R98 ;  /* 0x000000ffff5c7224 */ /* 0x000fe200078e0062 */
[----:B------:R-:W-:Y:S01]  /*0f00*/  HADD2.F32 R99, -RZ, R94.H0_H0 ;  /* 0x2000005eff637230 */ /* 0x000fe20000004100 */
[----:B------:R-:W-:Y:S01]  /*0f10*/  SHF.R.U64 R98, R100, 0x10, R101 ;  /* 0x0000001064627819 */ /* 0x000fe20000001265 */
[----:B------:R-:W-:Y:S01]  /*0f20*/  FADD.FTZ R97, -R193, R96 ;  /* 0x00000060c1617221 */ /* 0x000fe20000010100 */
[----:B------:R-:W-:Y:S01]  /*0f30*/  HADD2.F32 R94, -RZ, R102.H0_H0 ;  /* 0x20000066ff5e7230 */ /* 0x000fe20000004100 */
[----:B------:R-:W-:-:S02]  /*0f40*/  FADD.FTZ R128, R173, R128 ;  /* 0x00000080ad807221 */ /* 0x000fc40000010000 */
[-C--:B------:R-:W-:Y:S02]  /*0f50*/  FFMA.FTZ R129, R166, R173.reuse, R129 ;  /* 0x000000ada6817223 */ /* 0x080fe40000010081 */
[----:B------:R-:W-:Y:S01]  /*0f60*/  FFMA.FTZ R167, R90, R173, R167 ;  /* 0x000000ad5aa77223 */ /* 0x000fe200000100a7 */
[----:B------:R-:W-:Y:S01]  /*0f70*/  HADD2.F32 R173, -RZ, R92.H0_H0 ;  /* 0x2000005cffad7230 */ /* 0x000fe20000004100 */
[----:B------:R-:W-:Y:S01]  /*0f80*/  FMUL.FTZ R172, R190, R97 ;  /* 0x00000061beac7220 */ /* 0x000fe20000410000 */
[----:B------:R-:W-:Y:S01]  /*0f90*/  HADD2.F32 R96, -RZ, R98.H0_H0 ;  /* 0x20000062ff607230 */ /* 0x000fe20000004100 */
[----:B------:R-:W-:Y:S02]  /*0fa0*/  FMUL.FTZ R92, R64, R99 ;  /* 0x00000063405c7220 */ /* 0x000fe40000410000 */
[----:B------:R-:W-:Y:S01]  /*0fb0*/  FADD.FTZ R97, -R193, R94 ;  /* 0x0000005ec1617221 */ /* 0x000fe20000010100 */
[----:B------:R-:W-:Y:S01]  /*0fc0*/  HADD2.F32 R195, -RZ, R195.H0_H0 ;  /* 0x200000c3ffc37230 */ /* 0x000fe20000004100 */
[----:B------:R-:W-:-:S02]  /*0fd0*/  FADD.FTZ R120, R173, R120 ;  /* 0x00000078ad787221 */ /* 0x000fc40000010000 */
[-C--:B------:R-:W-:Y:S02]  /*0fe0*/  FFMA.FTZ R121, R172, R173.reuse, R121 ;  /* 0x000000adac797223 */ /* 0x080fe40000010079 */
[----:B------:R-:W-:Y:S02]  /*0ff0*/  FFMA.FTZ R173, R84, R173, R92 ;  /* 0x000000ad54ad7223 */ /* 0x000fe4000001005c */
[----:B------:R-:W-:Y:S02]  /*1000*/  FMUL.FTZ R194, R190, R97 ;  /* 0x00000061bec27220 */ /* 0x000fe40000410000 */
[----:B------:R-:W-:Y:S02]  /*1010*/  FMUL.FTZ R92, R65, R96 ;  /* 0x00000060415c7220 */ /* 0x000fe40000410000 */
[----:B------:R-:W-:Y:S02]  /*1020*/  FADD.FTZ R116, R195, R116 ;  /* 0x00000074c3747221 */ /* 0x000fe40000010000 */
[----:B------:R-:W-:-:S02]  /*1030*/  FFMA.FTZ R117, R194, R195, R117 ;  /* 0x000000c3c2757223 */ /* 0x000fc40000010075 */
[----:B------:R-:W-:Y:S02]  /*1040*/  FADD.FTZ R126, R95, R126 ;  /* 0x0000007e5f7e7221 */ /* 0x000fe40000010000 */
[----:B------:R-:W-:Y:S01]  /*1050*/  FFMA.FTZ R127, R166, R95, R127 ;  /* 0x0000005fa67f7223 */ /* 0x000fe2000001007f */
[----:B------:R-:W-:Y:S01]  /*1060*/  MOV R95, R101 ;  /* 0x00000065005f7202 */ /* 0x000fe20000000f00 */
[----:B------:R-:W-:Y:S01]  /*1070*/  FFMA.FTZ R195, R85, R195, R92 ;  /* 0x000000c355c37223 */ /* 0x000fe2000001005c */
[----:B------:R-:W-:Y:S01]  /*1080*/  HADD2.F32 R92, -RZ, R103.H0_H0 ;  /* 0x20000067ff5c7230 */ /* 0x000fe20000004100 */
[----:B------:R-:W-:Y:S01]  /*1090*/  SHF.R.U32.HI R94, RZ, 0x10, R103 ;  /* 0x00000010ff5e7819 */ /* 0x000fe20000011667 */
[----:B------:R-:W-:Y:S01]  /*10a0*/  HADD2.F32 R197, -RZ, R93.H0_H0 ;  /* 0x2000005dffc57230 */ /* 0x000fe20000004100 */
[----:B------:R-:W-:Y:S01]  /*10b0*/  SHF.R.U32.HI R100, RZ, 0x10, R101 ;  /* 0x00000010ff647819 */ /* 0x000fe20000011665 */
[----:B------:R-:W-:Y:S01]  /*10c0*/  HADD2.F32 R95, -RZ, R95.H0_H0 ;  /* 0x2000005fff5f7230 */ /* 0x000fe20000004100 */
[----:B------:R-:W-:Y:S01]  /*10d0*/  FADD.FTZ R93, -R193, R92 ;  /* 0x0000005cc15d7221 */ /* 0x000fe20000010100 */
[----:B------:R-:W-:-:S03]  /*10e0*/  HADD2.F32 R94, -RZ, R94.H0_H0 ;  /* 0x2000005eff5e7230 */ /* 0x000fc60000004100 */
[----:B------:R-:W-:Y:S01]  /*10f0*/  FMUL.FTZ R198, R190, R93 ;  /* 0x0000005dbec67220 */ /* 0x000fe20000410000 */
[----:B------:R-:W-:Y:S01]  /*1100*/  HADD2.F32 R100, -RZ, R100.H0_H0 ;  /* 0x20000064ff647230 */ /* 0x000fe20000004100 */
[----:B------:R-:W-:Y:S02]  /*1110*/  FMUL.FTZ R92, R66, R95 ;  /* 0x0000005f425c7220 */ /* 0x000fe40000410000 */
[----:B------:R-:W-:Y:S02]  /*1120*/  FADD.FTZ R97, -R193, R94 ;  /* 0x0000005ec1617221 */ /* 0x000fe40000010100 */
[----:B------:R-:W-:Y:S02]  /*1130*/  FADD.FTZ R112, R197, R112 ;  /* 0x00000070c5707221 */ /* 0x000fe40000010000 */
[-C--:B------:R-:W-:Y:S01]  /*1140*/  FFMA.FTZ R113, R198, R197.reuse, R113 ;  /* 0x000000c5c6717223 */ /* 0x080fe20000010071 */
[----:B------:R-:W-:Y:S01]  /*1150*/  HADD2.F32 R98, -RZ, R191.H0_H0 ;  /* 0x200000bfff627230 */ /* 0x000fe20000004100 */
[----:B------:R-:W-:Y:S01]  /*1160*/  FFMA.FTZ R197, R86, R197, R92 ;  /* 0x000000c556c57223 */ /* 0x000fe2000001005c */
[----:B------:R-:W-:Y:S01]  /*1170*/  MOV R92, R104 ;  /* 0x00000068005c7202 */ /* 0x000fe20000000f00 */
[----:B------:R-:W-:-:S02]  /*1180*/  FADD.FTZ R114, R96, R114 ;  /* 0x0000007260727221 */ /* 0x000fc40000010000 */
[----:B------:R-:W-:Y:S01]  /*1190*/  FFMA.FTZ R115, R194, R96, R115 ;  /* 0x00000060c2737223 */ /* 0x000fe20000010073 */
[----:B------:R-:W-:Y:S01]  /*11a0*/  HADD2.F32 R96, -RZ, R148.H0_H0 ;  /* 0x20000094ff607230 */ /* 0x000fe20000004100 */
[----:B------:R-:W-:Y:S01]  /*11b0*/  FMUL.FTZ R191, R67, R100 ;  /* 0x0000006443bf7220 */ /* 0x000fe20000410000 */
[----:B------:R-:W-:Y:S01]  /*11c0*/  SHF.R.U64 R148, R148, 0x10, R149 ;  /* 0x0000001094947819 */ /* 0x000fe20000001295 */
[----:B------:R-:W-:Y:S01]  /*11d0*/  FMUL.FTZ R196, R190, R97 ;  /* 0x00000061bec47220 */ /* 0x000fe20000410000 */
[----:B------:R-:W-:Y:S01]  /*11e0*/  HADD2.F32 R97, -RZ, R92.H0_H0 ;  /* 0x2000005cff617230 */ /* 0x000fe20000004100 */
[----:B------:R-:W-:Y:S02]  /*11f0*/  FADD.FTZ R51, R98, R51 ;  /* 0x0000003362337221 */ /* 0x000fe40000010000 */
[-C--:B------:R-:W-:Y:S01]  /*1200*/  FFMA.FTZ R109, R196, R98.reuse, R109 ;  /* 0x00000062c46d7223 */ /* 0x080fe2000001006d */
[----:B------:R-:W-:Y:S01]  /*1210*/  HADD2.F32 R92, -RZ, R148.H0_H0 ;  /* 0x20000094ff5c7230 */ /* 0x000fe20000004100 */
[----:B------:R-:W-:Y:S01]  /*1220*/  FFMA.FTZ R191, R87, R98, R191 ;  /* 0x0000006257bf7223 */ /* 0x000fe200000100bf */
[----:B------:R-:W-:Y:S01]  /*1230*/  SHF.R.U64 R98, R106, 0x10, R107 ;  /* 0x000000106a627819 */ /* 0x000fe2000000126b */
[----:B------:R-:W-:Y:S01]  /*1240*/  FADD.FTZ R118, R99, R118 ;  /* 0x0000007663767221 */ /* 0x000fe20000010000 */
[----:B------:R-:W-:Y:S01]  /*1250*/  SHF.R.U64 R199, R104, 0x10, R105 ;  /* 0x0000001068c77819 */ /* 0x000fe20000001269 */
[----:B------:R-:W-:Y:S01]  /*1260*/  FFMA.FTZ R119, R172, R99, R119 ;  /* 0x00000063ac777223 */ /* 0x000fe20000010077 */
[----:B------:R-:W-:Y:S01]  /*1270*/  MOV R94, R106 ;  /* 0x0000006a005e7202 */ /* 0x000fe20000000f00 */
[C---:B------:R-:W-:Y:S01]  /*1280*/  FADD.FTZ R201, -R193.reuse, R96 ;  /* 0x00000060c1c97221 */ /* 0x040fe20000010100 */
[----:B------:R-:W-:Y:S01]  /*1290*/  HADD2.F32 R96, -RZ, R98.H0_H0 ;  /* 0x20000062ff607230 */ /* 0x000fe20000004100 */
[----:B------:R-:W-:Y:S01]  /*12a0*/  FADD.FTZ R99, -R193, R92 ;  /* 0x0000005cc1637221 */ /* 0x000fe20000010100 */
[----:B------:R-:W-:Y:S01]  /*12b0*/  HADD2.F32 R199, -RZ, R199.H0_H0 ;  /* 0x200000c7ffc77230 */ /* 0x000fe20000004100 */
[----:B------:R-:W-:Y:S01]  /*12c0*/  SHF.R.U32.HI R98, RZ, 0x10, R149 ;  /* 0x00000010ff627819 */ /* 0x000fe20000011695 */
[----:B------:R-:W-:Y:S01]  /*12d0*/  HADD2.F32 R94, -RZ, R94.H0_H0 ;  /* 0x2000005eff5e7230 */ /* 0x000fe20000004100 */
[----:B------:R-:W-:-:S02]  /*12e0*/  FMUL.FTZ R206, R190, R99 ;  /* 0x00000063bece7220 */ /* 0x000fc40000410000 */
[----:B------:R-:W-:Y:S01]  /*12f0*/  FMUL.FTZ R92, R61, R96 ;  /* 0x000000603d5c7220 */ /* 0x000fe20000410000 */
[----:B------:R-:W-:Y:S01]  /*1300*/  HADD2.F32 R98, -RZ, R98.H0_H0 ;  /* 0x20000062ff627230 */ /* 0x000fe20000004100 */
[----:B------:R-:W-:Y:S02]  /*1310*/  FMUL.FTZ R201, R190, R201 ;  /* 0x000000c9bec97220 */ /* 0x000fe40000410000 */
[----:B------:R-:W-:Y:S02]  /*1320*/  FMUL.FTZ R204, R60, R94 ;  /* 0x0000005e3ccc7220 */ /* 0x000fe40000410000 */
[----:B------:R-:W-:Y:S02]  /*1330*/  FADD.FTZ R13, R199, R13 ;  /* 0x0000000dc70d7221 */ /* 0x000fe40000010000 */
[-C--:B------:R-:W-:Y:S02]  /*1340*/  FFMA.FTZ R0, R206, R199.reuse, R0 ;  /* 0x000000c7ce007223 */ /* 0x080fe40000010000 */
[----:B------:R-:W-:Y:S01]  /*1350*/  FFMA.FTZ R199, R81, R199, R92 ;  /* 0x000000c751c77223 */ /* 0x000fe2000001005c */
[----:B------:R-:W-:Y:S01]  /*1360*/  HADD2.F32 R92, -RZ, R149.H0_H0 ;  /* 0x20000095ff5c7230 */ /* 0x000fe20000004100 */
[----:B------:R-:W-:-:S02]  /*1370*/  FADD.FTZ R37, R100, R37 ;  /* 0x0000002564257221 */ /* 0x000fc40000010000 */
[----:B------:R-:W-:Y:S01]  /*1380*/  FFMA.FTZ R108, R196, R100, R108 ;  /* 0x00000064c46c7223 */ /* 0x000fe2000001006c */
[----:B------:R-:W-:Y:S01]  /*1390*/  SHF.R.U32.HI R100, RZ, 0x10, R107 ;  /* 0x00000010ff647819 */ /* 0x000fe2000001166b */
[----:B------:R-:W-:Y:S02]  /*13a0*/  FADD.FTZ R14, R97, R14 ;  /* 0x0000000e610e7221 */ /* 0x000fe40000010000 */
[-C--:B------:R-:W-:Y:S02]  /*13b0*/  FFMA.FTZ R2, R201, R97.reuse, R2 ;  /* 0x00000061c9027223 */ /* 0x080fe40000010002 */
[----:B------:R-:W-:Y:S02]  /*13c0*/  FFMA.FTZ R204, R80, R97, R204 ;  /* 0x0000006150cc7223 */ /* 0x000fe400000100cc */
[C---:B------:R-:W-:Y:S01]  /*13d0*/  FADD.FTZ R97, -R193.reuse, R98 ;  /* 0x00000062c1617221 */ /* 0x040fe20000010100 */
[----:B------:R-:W-:Y:S01]  /*13e0*/  SHF.R.U32.HI R192, RZ, 0x10, R105 ;  /* 0x00000010ffc07819 */ /* 0x000fe20000011669 */
[----:B------:R-:W-:Y:S01]  /*13f0*/  FADD.FTZ R203, -R193, R92 ;  /* 0x0000005cc1cb7221 */ /* 0x000fe20000010100 */
[----:B------:R-:W-:Y:S01]  /*1400*/  HADD2.F32 R92, -RZ, R100.H0_H0 ;  /* 0x20000064ff5c7230 */ /* 0x000fe20000004100 */
[----:B------:R-:W-:-:S02]  /*1410*/  FMUL.FTZ R202, R190, R97 ;  /* 0x00000061beca7220 */ /* 0x000fc40000410000 */
[----:B------:R-:W-:Y:S01]  /*1420*/  HADD2.F32 R192, -RZ, R192.H0_H0 ;  /* 0x200000c0ffc07230 */ /* 0x000fe20000004100 */
[----:B------:R-:W-:Y:S02]  /*1430*/  FADD.FTZ R39, R94, R39 ;  /* 0x000000275e277221 */ /* 0x000fe40000010000 */
[----:B------:R-:W-:Y:S02]  /*1440*/  FMUL.FTZ R98, R63, R92 ;  /* 0x0000005c3f627220 */ /* 0x000fe40000410000 */
[----:B------:R-:W-:Y:S02]  /*1450*/  FFMA.FTZ R26, R201, R94, R26 ;  /* 0x0000005ec91a7223 */ /* 0x000fe4000001001a */
[----:B------:R-:W-:Y:S02]  /*1460*/  FADD.FTZ R38, R96, R38 ;  /* 0x0000002660267221 */ /* 0x000fe40000010000 */
[----:B------:R-:W-:Y:S01]  /*1470*/  FFMA.FTZ R25, R206, R96, R25 ;  /* 0x00000060ce197223 */ /* 0x000fe20000010019 */
[----:B------:R-:W-:Y:S01]  /*1480*/  HADD2.F32 R96, -RZ, R154.H0_H0 ;  /* 0x2000009aff607230 */ /* 0x000fe20000004100 */
[----:B------:R-:W-:-:S02]  /*1490*/  FADD.FTZ R40, R92, R40 ;  /* 0x000000285c287221 */ /* 0x000fc40000010000 */
[----:B------:R-:W-:Y:S01]  /*14a0*/  FFMA.FTZ R27, R202, R92, R27 ;  /* 0x0000005cca1b7223 */ /* 0x000fe2000001001b */
[----:B------:R-:W-:Y:S01]  /*14b0*/  MOV R92, R150 ;  /* 0x00000096005c7202 */ /* 0x000fe20000000f00 */
[----:B------:R-:W-:Y:S01]  /*14c0*/  IMAD.MOV.U32 R94, RZ, RZ, R152 ;  /* 0x000000ffff5e7224 */ /* 0x000fe200078e0098 */
[----:B------:R-:W-:Y:S01]  /*14d0*/  SHF.R.U64 R154, R154, 0x10, R155 ;  /* 0x000000109a9a7819 */ /* 0x000fe2000000129b */
[----:B------:R-:W-:Y:S02]  /*14e0*/  FADD.FTZ R15, R192, R15 ;  /* 0x0000000fc00f7221 */ /* 0x000fe40000010000 */
[-C--:B------:R-:W-:Y:S01]  /*14f0*/  FFMA.FTZ R3, R202, R192.reuse, R3 ;  /* 0x000000c0ca037223 */ /* 0x080fe20000010003 */
[----:B------:R-:W-:Y:S01]  /*1500*/  SHF.R.U64 R99, R150, 0x10, R151 ;  /* 0x0000001096637819 */ /* 0x000fe20000001297 */
[----:B------:R-:W-:Y:S01]  /*1510*/  FFMA.FTZ R192, R83, R192, R98 ;  /* 0x000000c053c07223 */ /* 0x000fe20000010062 */
[----:B------:R-:W-:Y:S01]  /*1520*/  SHF.R.U64 R98, R152, 0x10, R153 ;  /* 0x0000001098627819 */ /* 0x000fe20000001299 */
[----:B------:R-:W-:Y:S01]  /*1530*/  HADD2.F32 R97, -RZ, R92.H0_H0 ;  /* 0x2000005cff617230 */ /* 0x000fe20000004100 */
[----:B------:R-:W-:Y:S01]  /*1540*/  FADD.FTZ R207, -R193, R96 ;  /* 0x00000060c1cf7221 */ /* 0x000fe20000010100 */
[----:B------:R-:W-:-:S02]  /*1550*/  HADD2.F32 R94, -RZ, R94.H0_H0 ;  /* 0x2000005eff5e7230 */ /* 0x000fc40000004100 */
[----:B------:R-:W-:Y:S01]  /*1560*/  HADD2.F32 R92, -RZ, R154.H0_H0 ;  /* 0x2000009aff5c7230 */ /* 0x000fe20000004100 */
[----:B------:R-:W-:Y:S01]  /*1570*/  FMUL.FTZ R207, R190, R207 ;  /* 0x000000cfbecf7220 */ /* 0x000fe20000410000 */
[----:B------:R-:W-:Y:S01]  /*1580*/  HADD2.F32 R96, -RZ, R99.H0_H0 ;  /* 0x20000063ff607230 */ /* 0x000fe20000004100 */
[----:B------:R-:W-:Y:S01]  /*1590*/  FMUL.FTZ R154, R56, R94 ;  /* 0x0000005e389a7220 */ /* 0x000fe20000410000 */
[----:B------:R-:W-:Y:S01]  /*15a0*/  HADD2.F32 R98, -RZ, R98.H0_H0 ;  /* 0x20000062ff627230 */ /* 0x000fe20000004100 */
[----:B------:R-:W-:Y:S02]  /*15b0*/  FADD.FTZ R99, -R193, R92 ;  /* 0x0000005cc1637221 */ /* 0x000fe40000010100 */
[----:B------:R-:W-:Y:S02]  /*15c0*/  FADD.FTZ R110, R95, R110 ;  /* 0x0000006e5f6e7221 */ /* 0x000fe40000010000 */
[----:B------:R-:W-:Y:S01]  /*15d0*/  FFMA.FTZ R111, R198, R95, R111 ;  /* 0x0000005fc66f7223 */ /* 0x000fe2000001006f */
[----:B------:R-:W-:Y:S01]  /*15e0*/  MOV R95, R107 ;  /* 0x0000006b005f7202 */ /* 0x000fe20000000f00 */
[----:B------:R-:W-:-:S02]  /*15f0*/  FADD.FTZ R18, R97, R18 ;  /* 0x0000001261127221 */ /* 0x000fc40000010000 */
[-C--:B------:R-:W-:Y:S02]  /*1600*/  FFMA.FTZ R6, R207, R97.reuse, R6 ;  /* 0x00000061cf067223 */ /* 0x080fe40000010006 */
[----:B------:R-:W-:Y:S01]  /*1610*/  FFMA.FTZ R154, R76, R97, R154 ;  /* 0x000000614c9a7223 */ /* 0x000fe2000001009a */
[----:B------:R-:W-:Y:S01]  /*1620*/  SHF.R.U32.HI R97, RZ, 0x10, R155 ;  /* 0x00000010ff617819 */ /* 0x000fe2000001169b */
[----:B------:R-:W-:Y:S02]  /*1630*/  FMUL.FTZ R208, R190, R99 ;  /* 0x00000063bed07220 */ /* 0x000fe40000410000 */
[----:B------:R-:W-:Y:S01]  /*1640*/  FMUL.FTZ R205, R57, R98 ;  /* 0x0000006239cd7220 */ /* 0x000fe20000410000 */
[----:B------:R-:W-:Y:S01]  /*1650*/  HADD2.F32 R95, -RZ, R95.H0_H0 ;  /* 0x2000005fff5f7230 */ /* 0x000fe20000004100 */
[----:B------:R-:W-:Y:S02]  /*1660*/  FADD.FTZ R17, R96, R17 ;  /* 0x0000001160117221 */ /* 0x000fe40000010000 */
[----:B------:R-:W-:-:S02]  /*1670*/  FFMA.FTZ R5, R208, R96, R5 ;  /* 0x00000060d0057223 */ /* 0x000fc40000010005 */
[----:B------:R-:W-:Y:S01]  /*1680*/  FFMA.FTZ R205, R77, R96, R205 ;  /* 0x000000604dcd7223 */ /* 0x000fe200000100cd */
[----:B------:R-:W-:Y:S01]  /*1690*/  HADD2.F32 R96, -RZ, R97.H0_H0 ;  /* 0x20000061ff607230 */ /* 0x000fe20000004100 */
[----:B------:R-:W-:Y:S01]  /*16a0*/  FMUL.FTZ R203, R190, R203 ;  /* 0x000000cbbecb7220 */ /* 0x000fe20000410000 */
[----:B------:R-:W-:Y:S01]  /*16b0*/  HADD2.F32 R92, -RZ, R155.H0_H0 ;  /* 0x2000009bff5c7230 */ /* 0x000fe20000004100 */
[----:B------:R-:W-:Y:S01]  /*16c0*/  SHF.R.U32.HI R100, RZ, 0x10, R153 ;  /* 0x00000010ff647819 */ /* 0x000fe20000011699 */
[-C--:B------:R-:W-:Y:S02]  /*16d0*/  FMUL.FTZ R200, R62, R95.reuse ;  /* 0x0000005f3ec87220 */ /* 0x080fe40000410000 */
[----:B------:R-:W-:Y:S02]  /*16e0*/  FADD.FTZ R41, R95, R41 ;  /* 0x000000295f297221 */ /* 0x000fe40000010000 */
[----:B------:R-:W-:Y:S01]  /*16f0*/  FFMA.FTZ R28, R203, R95, R28 ;  /* 0x0000005fcb1c7223 */ /* 0x000fe2000001001c */
[----:B------:R-:W-:Y:S01]  /*1700*/  MOV R95, R153 ;  /* 0x00000099005f7202 */ /* 0x000fe20000000f00 */
[C---:B------:R-:W-:Y:S01]  /*1710*/  FADD.FTZ R97, -R193.reuse, R96 ;  /* 0x00000060c1617221 */ /* 0x040fe20000010100 */
[----:B------:R-:W-:Y:S01]  /*1720*/  SHF.R.U32.HI R150, RZ, 0x10, R151 ;  /* 0x00000010ff967819 */ /* 0x000fe20000011697 */
[----:B------:R-:W-:Y:S01]  /*1730*/  FADD.FTZ R153, -R193, R92 ;  /* 0x0000005cc1997221 */ /* 0x000fe20000010100 */
[----:B------:R-:W-:Y:S01]  /*1740*/  HADD2.F32 R92, -RZ, R100.H0_H0 ;  /* 0x20000064ff5c7230 */ /* 0x000fe20000004100 */
[----:B------:R-:W-:-:S02]  /*1750*/  FMUL.FTZ R152, R190, R97 ;  /* 0x00000061be987220 */ /* 0x000fc40000410000 */
[----:B------:R-:W-:Y:S02]  /*1760*/  HADD2.F32 R150, -RZ, R150.H0_H0 ;  /* 0x20000096ff967230 */ /* 0x000fe40000004100 */
[-C--:B------:R-:W-:Y:S02]  /*1770*/  FMUL.FTZ R96, R59, R92.reuse ;  /* 0x0000005c3b607220 */ /* 0x080fe40000410000 */
[----:B------:R-:W-:Y:S02]  /*1780*/  FADD.FTZ R44, R92, R44 ;  /* 0x0000002c5c2c7221 */ /* 0x000fe40000010000 */
[----:B------:R-:W-:Y:S01]  /*1790*/  FFMA.FTZ R31, R152, R92, R31 ;  /* 0x0000005c981f7223 */ /* 0x000fe2000001001f */
[----:B------:R-:W-:Y:S01]  /*17a0*/  MOV R92, R156 ;  /* 0x0000009c005c7202 */ /* 0x000fe20000000f00 */
[----:B------:R-:W-:Y:S02]  /*17b0*/  FADD.FTZ R19, R150, R19 ;  /* 0x0000001396137221 */ /* 0x000fe40000010000 */
[----:B------:R-:W-:-:S02]  /*17c0*/  FFMA.FTZ R7, R152, R150, R7 ;  /* 0x0000009698077223 */ /* 0x000fc40000010007 */
[----:B------:R-:W-:Y:S01]  /*17d0*/  FFMA.FTZ R150, R79, R150, R96 ;  /* 0x000000964f967223 */ /* 0x000fe20000010060 */
[----:B------:R-:W-:Y:S01]  /*17e0*/  HADD2.F32 R97, -RZ, R92.H0_H0 ;  /* 0x2000005cff617230 */ /* 0x000fe20000004100 */
[----:B------:R-:W-:Y:S02]  /*17f0*/  IMAD.MOV.U32 R93, RZ, RZ, R105 ;  /* 0x000000ffff5d7224 */ /* 0x000fe400078e0069 */
[----:B------:R-:W-:Y:S02]  /*1800*/  FADD.FTZ R96, RZ, R163 ;  /* 0x000000a3ff607221 */ /* 0x000fe40000010000 */
[----:B------:R-:W-:Y:S01]  /*1810*/  FFMA.FTZ R92, R162, R163, RZ ;  /* 0x000000a3a25c7223 */ /* 0x000fe200000100ff */
[----:B------:R-:W-:Y:S01]  /*1820*/  HADD2.F32 R93, -RZ, R93.H0_H0 ;  /* 0x2000005dff5d7230 */ /* 0x000fe20000004100 */
[----:B------:R-:W-:Y:S02]  /*1830*/  FADD.FTZ R96, R165, R96 ;  /* 0x00000060a5607221 */ /* 0x000fe40000010000 */
[----:B------:R-:W-:-:S02]  /*1840*/  FFMA.FTZ R92, R164, R165, R92 ;  /* 0x000000a5a45c7223 */ /* 0x000fc4000001005c */
[----:B------:R-:W-:Y:S02]  /*1850*/  FADD.FTZ R96, R167, R96 ;  /* 0x00000060a7607221 */ /* 0x000fe40000010000 */
[----:B------:R-:W-:Y:S01]  /*1860*/  FFMA.FTZ R92, R166, R167, R92 ;  /* 0x000000a7a65c7223 */ /* 0x000fe2000001005c */
[----:B------:R-:W-:Y:S01]  /*1870*/  HADD2.F32 R95, -RZ, R95.H0_H0 ;  /* 0x2000005fff5f7230 */ /* 0x000fe20000004100 */
[----:B------:R-:W-:Y:S02]  /*1880*/  FADD.FTZ R16, R93, R16 ;  /* 0x000000105d107221 */ /* 0x000fe40000010000 */
[-C--:B------:R-:W-:Y:S02]  /*1890*/  FFMA.FTZ R4, R203, R93.reuse, R4 ;  /* 0x0000005dcb047223 */ /* 0x080fe40000010004 */
[----:B------:R-:W-:Y:S01]  /*18a0*/  FFMA.FTZ R200, R82, R93, R200 ;  /* 0x0000005d52c87223 */ /* 0x000fe200000100c8 */
[----:B------:R-:W-:Y:S01]  /*18b0*/  MOV R93, R151 ;  /* 0x00000097005d7202 */ /* 0x000fe20000000f00 */
[----:B------:R-:W-:-:S02]  /*18c0*/  FADD.FTZ R43, R94, R43 ;  /* 0x0000002b5e2b7221 */ /* 0x000fc40000010000 */
[----:B------:R-:W-:Y:S01]  /*18d0*/  FFMA.FTZ R30, R207, R94, R30 ;  /* 0x0000005ecf1e7223 */ /* 0x000fe2000001001e */
[----:B------:R-:W-:Y:S01]  /*18e0*/  MOV R94, R158 ;  /* 0x0000009e005e7202 */ /* 0x000fe20000000f00 */
[----:B------:R-:W-:Y:S02]  /*18f0*/  FADD.FTZ R42, R98, R42 ;  /* 0x0000002a622a7221 */ /* 0x000fe40000010000 */
[----:B------:R-:W-:Y:S01]  /*1900*/  FFMA.FTZ R29, R208, R98, R29 ;  /* 0x00000062d01d7223 */ /* 0x000fe2000001001d */
[----:B------:R-:W-:Y:S01]  /*1910*/  SHF.R.U64 R98, R160, 0x10, R161 ;  /* 0x00000010a0627819 */ /* 0x000fe200000012a1 */
[----:B------:R-:W-:Y:S01]  /*1920*/  FMUL.FTZ R153, R190, R153 ;  /* 0x00000099be997220 */ /* 0x000fe20000410000 */
[----:B------:R-:W-:Y:S01]  /*1930*/  HADD2.F32 R160, -RZ, R160.H0_H0 ;  /* 0x200000a0ffa07230 */ /* 0x000fe20000004100 */
[----:B------:R-:W-:Y:S02]  /*1940*/  FADD.FTZ R96, R169, R96 ;  /* 0x00000060a9607221 */ /* 0x000fe40000010000 */
[----:B------:R-:W-:Y:S01]  /*1950*/  FFMA.FTZ R92, R168, R169, R92 ;  /* 0x000000a9a85c7223 */ /* 0x000fe2000001005c */
[----:B------:R-:W-:Y:S01]  /*1960*/  HADD2.F32 R93, -RZ, R93.H0_H0 ;  /* 0x2000005dff5d7230 */ /* 0x000fe20000004100 */
[-C--:B------:R-:W-:Y:S01]  /*1970*/  FMUL.FTZ R151, R58, R95.reuse ;  /* 0x0000005f3a977220 */ /* 0x080fe20000410000 */
[----:B------:R-:W-:Y:S01]  /*1980*/  SHF.R.U64 R104, R158, 0x10, R159 ;  /* 0x000000109e687819 */ /* 0x000fe2000000129f */
[----:B------:R-:W-:Y:S01]  /*1990*/  FADD.FTZ R45, R95, R45 ;  /* 0x0000002d5f2d7221 */ /* 0x000fe20000010000 */
[----:B------:R-:W-:Y:S01]  /*19a0*/  SHF.R.U32.HI R103, RZ, 0x10, R159 ;  /* 0x00000010ff677819 */ /* 0x000fe2000001169f */
[----:B------:R-:W-:Y:S01]  /*19b0*/  FFMA.FTZ R32, R153, R95, R32 ;  /* 0x0000005f99207223 */ /* 0x000fe20000010020 */
[----:B------:R-:W-:Y:S01]  /*19c0*/  HADD2.F32 R94, -RZ, R94.H0_H0 ;  /* 0x2000005eff5e7230 */ /* 0x000fe20000004100 */
[----:B------:R-:W-:-:S02]  /*19d0*/  FADD.FTZ R96, R173, R96 ;  /* 0x00000060ad607221 */ /* 0x000fc40000010000 */
[----:B------:R-:W-:Y:S02]  /*19e0*/  IMAD.MOV.U32 R95, RZ, RZ, R159 ;  /* 0x000000ffff5f7224 */ /* 0x000fe400078e009f */
[----:B------:R-:W-:Y:S02]  /*19f0*/  FFMA.FTZ R92, R172, R173, R92 ;  /* 0x000000adac5c7223 */ /* 0x000fe4000001005c */
[----:B------:R-:W-:Y:S02]  /*1a00*/  FADD.FTZ R159, -R193, R160 ;  /* 0x000000a0c19f7221 */ /* 0x000fe40000010100 */
[----:B------:R-:W-:Y:S02]  /*1a10*/  FADD.FTZ R96, R195, R96 ;  /* 0x00000060c3607221 */ /* 0x000fe40000010000 */
[----:B------:R-:W-:Y:S02]  /*1a20*/  FADD.FTZ R20, R93, R20 ;  /* 0x000000145d147221 */ /* 0x000fe40000010000 */
[----:B------:R-:W-:-:S02]  /*1a30*/  FFMA.FTZ R8, R153, R93, R8 ;  /* 0x0000005d99087223 */ /* 0x000fc40000010008 */
[----:B------:R-:W-:Y:S01]  /*1a40*/  FFMA.FTZ R151, R78, R93, R151 ;  /* 0x0000005d4e977223 */ /* 0x000fe20000010097 */
[----:B------:R-:W-:Y:S01]  /*1a50*/  MOV R93, R157 ;  /* 0x0000009d005d7202 */ /* 0x000fe20000000f00 */
[----:B------:R-:W-:Y:S02]  /*1a60*/  FFMA.FTZ R92, R194, R195, R92 ;  /* 0x000000c3c25c7223 */ /* 0x000fe4000001005c */
[----:B------:R-:W-:Y:S02]  /*1a70*/  FMUL.FTZ R158, R52, R94 ;  /* 0x0000005e349e7220 */ /* 0x000fe40000410000 */
[----:B------:R-:W-:Y:S02]  /*1a80*/  FMUL.FTZ R159, R190, R159 ;  /* 0x0000009fbe9f7220 */ /* 0x000fe40000410000 */
[----:B------:R-:W-:Y:S01]  /*1a90*/  FADD.FTZ R96, R197, R96 ;  /* 0x00000060c5607221 */ /* 0x000fe20000010000 */
[----:B------:R-:W-:Y:S01]  /*1aa0*/  HADD2.F32 R100, -RZ, R161.H0_H0 ;  /* 0x200000a1ff647230 */ /* 0x000fe20000004100 */
[----:B------:R-:W-:-:S02]  /*1ab0*/  FFMA.FTZ R92, R198, R197, R92 ;  /* 0x000000c5c65c7223 */ /* 0x000fc4000001005c */
[----:B------:R-:W-:Y:S02]  /*1ac0*/  FADD.FTZ R22, R97, R22 ;  /* 0x0000001661167221 */ /* 0x000fe40000010000 */
[-C--:B------:R-:W-:Y:S02]  /*1ad0*/  FFMA.FTZ R158, R72, R97.reuse, R158 ;  /* 0x00000061489e7223 */ /* 0x080fe4000001009e */
[----:B------:R-:W-:Y:S01]  /*1ae0*/  FFMA.FTZ R10, R159, R97, R10 ;  /* 0x000000619f0a7223 */ /* 0x000fe2000001000a */
[----:B------:R-:W-:Y:S01]  /*1af0*/  HADD2.F32 R97, -RZ, R93.H0_H0 ;  /* 0x2000005dff617230 */ /* 0x000fe20000004100 */
[----:B------:R-:W-:Y:S01]  /*1b00*/  SHF.R.U32.HI R102, RZ, 0x10, R161 ;  /* 0x00000010ff667819 */ /* 0x000fe200000116a1 */
[----:B------:R-:W-:Y:S02]  /*1b10*/  FADD.FTZ R93, R191, R96 ;  /* 0x00000060bf5d7221 */ /* 0x000fe40000010000 */
[----:B------:R-:W-:Y:S02]  /*1b20*/  FFMA.FTZ R92, R196, R191, R92 ;  /* 0x000000bfc45c7223 */ /* 0x000fe4000001005c */
[----:B------:R-:W-:-:S02]  /*1b30*/  FADD.FTZ R209, -R193, R100 ;  /* 0x00000064c1d17221 */ /* 0x000fc40000010100 */
[----:B------:R-:W-:Y:S02]  /*1b40*/  FADD.FTZ R47, R94, R47 ;  /* 0x0000002f5e2f7221 */ /* 0x000fe40000010000 */
[----:B------:R-:W-:Y:S01]  /*1b50*/  FFMA.FTZ R34, R159, R94, R34 ;  /* 0x0000005e9f227223 */ /* 0x000fe20000010022 */
[----:B------:R-:W-:Y:S01]  /*1b60*/  HADD2.F32 R98, -RZ, R98.H0_H0 ;  /* 0x20000062ff627230 */ /* 0x000fe20000004100 */
[----:B------:R-:W-:Y:S01]  /*1b70*/  FADD.FTZ R94, R204, R93 ;  /* 0x0000005dcc5e7221 */ /* 0x000fe20000010000 */
[----:B------:R-:W-:Y:S01]  /*1b80*/  HADD2.F32 R102, -RZ, R102.H0_H0 ;  /* 0x20000066ff667230 */ /* 0x000fe20000004100 */
[----:B------:R-:W-:Y:S01]  /*1b90*/  FFMA.FTZ R92, R201, R204, R92 ;  /* 0x000000ccc95c7223 */ /* 0x000fe2000001005c */
[----:B------:R-:W-:Y:S01]  /*1ba0*/  HADD2.F32 R95, -RZ, R95.H0_H0 ;  /* 0x2000005fff5f7230 */ /* 0x000fe20000004100 */
[----:B------:R-:W-:Y:S02]  /*1bb0*/  FMUL.FTZ R209, R190, R209 ;  /* 0x000000d1bed17220 */ /* 0x000fe40000410000 */
[----:B------:R-:W-:-:S02]  /*1bc0*/  FADD.FTZ R93, R199, R94 ;  /* 0x0000005ec75d7221 */ /* 0x000fc40000010000 */
[----:B------:R-:W-:Y:S02]  /*1bd0*/  FFMA.FTZ R92, R206, R199, R92 ;  /* 0x000000c7ce5c7223 */ /* 0x000fe4000001005c */
[C---:B------:R-:W-:Y:S02]  /*1be0*/  FADD.FTZ R99, -R193.reuse, R98 ;  /* 0x00000062c1637221 */ /* 0x040fe40000010100 */
[----:B------:R-:W-:Y:S02]  /*1bf0*/  FADD.FTZ R101, -R193, R102 ;  /* 0x00000066c1657221 */ /* 0x000fe40000010100 */
[-C--:B------:R-:W-:Y:S02]  /*1c00*/  FMUL.FTZ R193, R54, R95.reuse ;  /* 0x0000005f36c17220 */ /* 0x080fe40000410000 */
        /* <DEDUP_REMOVED lines=10> */
[----:B------:R-:W-:Y:S01]  /*1cb0*/  SHF.R.U64 R106, R156, 0x10, R157 ;  /* 0x000000109c6a7819 */ /* 0x000fe2000000129d */
[----:B------:R-:W-:Y:S02]  /*1cc0*/  FADD.FTZ R24, R97, R24 ;  /* 0x0000001861187221 */ /* 0x000fe40000010000 */
[-C--:B------:R-:W-:Y:S02]  /*1cd0*/  FFMA.FTZ R193, R74, R97.reuse, R193 ;  /* 0x000000614ac17223 */ /* 0x080fe400000100c1 */
[----:B------:R-:W-:Y:S01]  /*1ce0*/  FFMA.FTZ R12, R209, R97, R12 ;  /* 0x00000061d10c7223 */ /* 0x000fe2000001000c */
[----:B------:R-:W-:Y:S01]  /*1cf0*/  HADD2.F32 R97, -RZ, R104.H0_H0 ;  /* 0x20000068ff617230 */ /* 0x000fe20000004100 */
[----:B------:R-:W-:-:S02]  /*1d00*/  FADD.FTZ R95, R151, R94 ;  /* 0x0000005e975f7221 */ /* 0x000fc40000010000 */
[----:B------:R-:W-:Y:S01]  /*1d10*/  FFMA.FTZ R93, R153, R151, R92 ;  /* 0x00000097995d7223 */ /* 0x000fe2000001005c */
[----:B------:R-:W-:Y:S01]  /*1d20*/  HADD2.F32 R96, -RZ, R106.H0_H0 ;  /* 0x2000006aff607230 */ /* 0x000fe20000004100 */
[----:B------:R-:W-:Y:S02]  /*1d30*/  FMUL.FTZ R211, R53, R97 ;  /* 0x0000006135d37220 */ /* 0x000fe40000410000 */
[----:B------:R-:W-:Y:S02]  /*1d40*/  FADD.FTZ R95, R150, R95 ;  /* 0x0000005f965f7221 */ /* 0x000fe40000010000 */
[----:B------:R-:W-:Y:S01]  /*1d50*/  FFMA.FTZ R93, R152, R150, R93 ;  /* 0x00000096985d7223 */ /* 0x000fe2000001005d */
[----:B------:R-:W-:Y:S01]  /*1d60*/  SHF.R.U32.HI R105, RZ, 0x10, R157 ;  /* 0x00000010ff697819 */ /* 0x000fe2000001169d */
[----:B------:R-:W-:Y:S01]  /*1d70*/  FMUL.FTZ R156, R190, R99 ;  /* 0x00000063be9c7220 */ /* 0x000fe20000410000 */
[----:B------:R-:W-:Y:S01]  /*1d80*/  HADD2.F32 R98, -RZ, R103.H0_H0 ;  /* 0x20000067ff627230 */ /* 0x000fe20000004100 */
[----:B------:R-:W-:-:S02]  /*1d90*/  FFMA.FTZ R211, R73, R96, R211 ;  /* 0x0000006049d37223 */ /* 0x000fc400000100d3 */
[----:B------:R-:W-:Y:S02]  /*1da0*/  FADD.FTZ R92, R158, R95 ;  /* 0x0000005f9e5c7221 */ /* 0x000fe40000010000 */
[----:B------:R-:W-:Y:S02]  /*1db0*/  FFMA.FTZ R93, R159, R158, R93 ;  /* 0x0000009e9f5d7223 */ /* 0x000fe4000001005d */
[----:B------:R-:W-:Y:S02]  /*1dc0*/  FADD.FTZ R21, R96, R21 ;  /* 0x0000001560157221 */ /* 0x000fe40000010000 */
[----:B------:R-:W-:Y:S01]  /*1dd0*/  FFMA.FTZ R9, R156, R96, R9 ;  /* 0x000000609c097223 */ /* 0x000fe20000010009 */
[----:B------:R-:W-:Y:S01]  /*1de0*/  HADD2.F32 R96, -RZ, R105.H0_H0 ;  /* 0x20000069ff607230 */ /* 0x000fe20000004100 */
[----:B------:R-:W-:Y:S02]  /*1df0*/  FMUL.FTZ R210, R55, R98 ;  /* 0x0000006237d27220 */ /* 0x000fe40000410000 */
[----:B------:R-:W-:-:S02]  /*1e00*/  FADD.FTZ R92, R92, R211 ;  /* 0x000000d35c5c7221 */ /* 0x000fc40000010000 */
[----:B------:R-:W-:Y:S01]  /*1e10*/  FFMA.FTZ R94, R156, R211, R93 ;  /* 0x000000d39c5e7223 */ /* 0x000fe2000001005d */
[----:B------:R-:W-:Y:S01]  /*1e20*/  IADD3 R137, R137, c[0x0][0x160], RZ ;  /* 0x0000580089897a10 */ /* 0x000fe20007ffe0ff */
[----:B------:R-:W-:Y:S02]  /*1e30*/  FMUL.FTZ R212, R190, R101 ;  /* 0x00000065bed47220 */ /* 0x000fe40000410000 */
[----:B------:R-:W-:Y:S02]  /*1e40*/  FFMA.FTZ R210, R75, R96, R210 ;  /* 0x000000604bd27223 */ /* 0x000fe400000100d2 */
        /* <DEDUP_REMOVED lines=10> */
[----:B------:R-:W-:Y:S02]  /*1ef0*/  FADD.FTZ R97, R93, R210 ;  /* 0x000000d25d617221 */ /* 0x000fe40000010000 */
[----:B------:R-:W-:Y:S01]  /*1f00*/  FFMA.FTZ R99, R212, R210, R95 ;  /* 0x000000d2d4637223 */ /* 0x000fe2000001005f */
[----:B------:R-:W-:Y:S05]  /*1f10*/  BRA.DIV ~URZ, `(.L_x_1482) ;  /* 0x00001ec27f007947 */ /* 0x000fea000b800000 */
[----:B------:R0:W1:Y:S02]  /*1f20*/  SHFL.DOWN PT, R94, R97, 0x10, 0x1f ;  /* 0x0a001f00615e7f89 */ /* 0x00006400000e0000 */
.L_x_1496:
        /* <DEDUP_REMOVED lines=18> */
.L_x_1497:
        /* <DEDUP_REMOVED lines=14> */
[----:B------:R1:W-:Y:S04]  /*2130*/  @!P2 STS.64 [R155.X8+0x5000], R148 ;  /* 0x005000949b00a388 */ /* 0x0003e80000008a00 */
[----:B------:R-:W-:Y:S01]  /*2140*/  BAR.SYNC.DEFER_BLOCKING 0x0 ;  /* 0x0000000000007b1d */ /* 0x000fe20000010000 */
[----:B------:R-:W-:-:S04]  /*2150*/  ISETP.NE.U32.AND P2, PT, RZ, c[0x0][0x250], PT ;  /* 0x00009400ff007a0c */ /* 0x000fc80003f45070 */
[----:B------:R-:W-:Y:S02]  /*2160*/  ISETP.NE.AND.EX P2, PT, RZ, c[0x0][0x254], PT, P2 ;  /* 0x00009500ff007a0c */ /* 0x000fe40003f45320 */
[----:B-1---5:R-:W-:Y:S01]  /*2170*/  @P1 SHF.R.U32.HI R148, RZ, 0x10, R143 ;  /* 0x00000010ff941819 */ /* 0x022fe2000001168f */
        /* <DEDUP_REMOVED lines=9> */
[----:B------:R-:W-:Y:S01]  /*2210*/  @P1 SHF.R.U64 R96, R146, 0x10, R147 ;  /* 0x0000001092601819 */ /* 0x000fe20000001293 */
        /* <DEDUP_REMOVED lines=16> */
[----:B------:R-:W-:Y:S02]  /*2320*/  FADD.FTZ R106, R106, R161 ;  /* 0x000000a16a6a7221 */ /* 0x000fe40000010000 */
[----:B------:R-:W-:Y:S01]  /*2330*/  FADD.FTZ R92, R107, R92 ;  /* 0x0000005c6b5c7221 */ /* 0x000fe20000010000 */
[----:B------:R-:W-:Y:S01]  /*2340*/  @P1 MOV R107, R140 ;  /* 0x0000008c006b1202 */ /* 0x000fe20000000f00 */
[----:B------:R-:W-:Y:S02]  /*2350*/  FMUL.FTZ R93, R106, c[0x0][0x1e0] ;  /* 0x000078006a5d7a20 */ /* 0x000fe40000410000 */
[----:B------:R-:W-:Y:S01]  /*2360*/  FMUL.FTZ R94, R92, c[0x0][0x1e0] ;  /* 0x000078005c5e7a20 */ /* 0x000fe20000410000 */
[----:B------:R-:W-:Y:S01]  /*2370*/  @P1 MOV R92, R146 ;  /* 0x00000092005c1202 */ /* 0x000fe20000000f00 */
[----:B------:R-:W-:Y:S01]  /*2380*/  @P1 IMAD.MOV.U32 R106, RZ, RZ, R145 ;  /* 0x000000ffff6a1224 */ /* 0x000fe200078e0091 */
[----:B------:R-:W-:-:S02]  /*2390*/  FSEL R93, R93, RZ, !P0 ;  /* 0x000000ff5d5d7208 */ /* 0x000fc40004000000 */
[----:B------:R-:W-:Y:S01]  /*23a0*/  ISETP.NE.U32.AND P0, PT, RZ, c[0x0][0x258], PT ;  /* 0x00009600ff007a0c */ /* 0x000fe20003f05070 */
[----:B------:R-:W-:Y:S02]  /*23b0*/  @P1 HADD2.F32 R95, -RZ, R92.H0_H0 ;  /* 0x2000005cff5f1230 */ /* 0x000fe40000004100 */
[-CC-:B------:R-:W-:Y:S01]  /*23c0*/  FFMA.FTZ R168, R168, R94.reuse, R93.reuse ;  /* 0x0000005ea8a87223 */ /* 0x180fe2000001005d */
[----:B------:R-:W-:Y:S01]  /*23d0*/  @P1 HADD2.F32 R106, -RZ, R106.H0_H0 ;  /* 0x2000006aff6a1230 */ /* 0x000fe20000004100 */
[----:B------:R-:W-:Y:S01]  /*23e0*/  FFMA.FTZ R172, R172, R94, R93 ;  /* 0x0000005eacac7223 */ /* 0x000fe2000001005d */
[----:B------:R-:W-:Y:S01]  /*23f0*/  ISETP.NE.AND.EX P0, PT, RZ, c[0x0][0x25c], PT, P0 ;  /* 0x00009700ff007a0c */ /* 0x000fe20003f05300 */
[----:B------:R-:W-:Y:S02]  /*2400*/  FADD.FTZ R169, R169, -R168 ;  /* 0x800000a8a9a97221 */ /* 0x000fe40000010000 */
[----:B------:R-:W-:Y:S02]  /*2410*/  FADD.FTZ R103, R173, -R172 ;  /* 0x800000acad677221 */ /* 0x000fe40000010000 */
[----:B------:R-:W-:-:S02]  /*2420*/  FMUL.FTZ R102, R190, R169 ;  /* 0x000000a9be667220 */ /* 0x000fc40000410000 */
[-C--:B------:R-:W-:Y:S02]  /*2430*/  FFMA.FTZ R194, R194, R94.reuse, R93 ;  /* 0x0000005ec2c27223 */ /* 0x080fe4000001005d */
[----:B------:R-:W-:Y:S01]  /*2440*/  @P1 FADD.FTZ R102, R102, R101 ;  /* 0x0000006566661221 */ /* 0x000fe20000010000 */
[----:B------:R-:W-:Y:S01]  /*2450*/  @P1 SHF.R.U64 R101, R144, 0x10, R145 ;  /* 0x0000001090651819 */ /* 0x000fe20000001291 */
[----:B------:R-:W-:Y:S02]  /*2460*/  FMUL.FTZ R103, R190, R103 ;  /* 0x00000067be677220 */ /* 0x000fe40000410000 */
[----:B------:R-:W-:Y:S01]  /*2470*/  FADD.FTZ R195, R195, -R194 ;  /* 0x800000c2c3c37221 */ /* 0x000fe20000010000 */
[----:B------:R-:W0:Y:S01]  /*2480*/  F2F.F16.F32 R100, R102 ;  /* 0x0000006600647304 */ /* 0x000e220000200800 */
[----:B------:R-:W-:Y:S01]  /*2490*/  @P1 FADD.FTZ R103, R103, R104 ;  /* 0x0000006867671221 */ /* 0x000fe20000010000 */
[----:B------:R-:W-:Y:S01]  /*24a0*/  @P1 HADD2.F32 R101, -RZ, R101.H0_H0 ;  /* 0x20000065ff651230 */ /* 0x000fe20000004100 */
[----:B------:R-:W-:-:S02]  /*24b0*/  FFMA.FTZ R198, R198, R94, R93 ;  /* 0x0000005ec6c67223 */ /* 0x000fc4000001005d */
[----:B------:R-:W-:Y:S02]  /*24c0*/  FMUL.FTZ R104, R190, R195 ;  /* 0x000000c3be687220 */ /* 0x000fe40000410000 */
[----:B------:R-:W-:Y:S02]  /*24d0*/  FADD.FTZ R105, R197, -R198 ;  /* 0x800000c6c5697221 */ /* 0x000fe40000010000 */
[-C--:B------:R-:W-:Y:S02]  /*24e0*/  FFMA.FTZ R196, R196, R94.reuse, R93 ;  /* 0x0000005ec4c47223 */ /* 0x080fe4000001005d */
[----:B------:R-:W-:Y:S01]  /*24f0*/  @P1 FADD.FTZ R104, R104, R101 ;  /* 0x0000006568681221 */ /* 0x000fe20000010000 */
[----:B------:R-:W-:Y:S01]  /*2500*/  @P1 SHF.R.U32.HI R101, RZ, 0x10, R145 ;  /* 0x00000010ff651819 */ /* 0x000fe20000011691 */
[----:B------:R-:W-:Y:S02]  /*2510*/  FMUL.FTZ R105, R190, R105 ;  /* 0x00000069be697220 */ /* 0x000fe40000410000 */
[----:B------:R-:W-:Y:S01]  /*2520*/  FADD.FTZ R191, R191, -R196 ;  /* 0x800000c4bfbf7221 */ /* 0x000fe20000010000 */
[----:B------:R-:W-:Y:S01]  /*2530*/  F2F.F16.F32 R168, R104 ;  /* 0x0000006800a87304 */ /* 0x000fe20000200800 */
[----:B------:R-:W-:Y:S01]  /*2540*/  @P1 HADD2.F32 R101, -RZ, R101.H0_H0 ;  /* 0x20000065ff651230 */ /* 0x000fe20000004100 */
[----:B------:R-:W-:Y:S01]  /*2550*/  FFMA.FTZ R201, R201, R94, R93 ;  /* 0x0000005ec9c97223 */ /* 0x000fe2000001005d */
[----:B0-----:R-:W-:Y:S01]  /*2560*/  @P2 PRMT R179, R100, 0x7610, R179 ;  /* 0x0000761064b32816 */ /* 0x001fe200000000b3 */
[----:B------:R-:W-:Y:S01]  /*2570*/  @P1 FADD.FTZ R105, R105, R106 ;  /* 0x0000006a69691221 */ /* 0x000fe20000010000 */
[----:B------:R-:W-:Y:S01]  /*2580*/  @P1 MOV R106, R142 ;  /* 0x0000008e006a1202 */ /* 0x000fe20000000f00 */
[----:B------:R-:W-:Y:S01]  /*2590*/  FMUL.FTZ R172, R190, R191 ;  /* 0x000000bfbeac7220 */ /* 0x000fe20000410000 */
[----:B------:R-:W-:Y:S01]  /*25a0*/  SHF.L.U32 R100, R100, 0x10, RZ ;  /* 0x0000001064647819 */ /* 0x000fe200000006ff */
[----:B------:R-:W-:Y:S01]  /*25b0*/  FADD.FTZ R201, R204, -R201 ;  /* 0x800000c9ccc97221 */ /* 0x000fe20000010000 */
[----:B------:R-:W-:Y:S01]  /*25c0*/  F2F.F16.F32 R169, R105 ;  /* 0x0000006900a97304 */ /* 0x000fe20000200800 */
[-C--:B------:R-:W-:Y:S01]  /*25d0*/  FFMA.FTZ R206, R206, R94.reuse, R93 ;  /* 0x0000005ecece7223 */ /* 0x080fe2000001005d */
[----:B------:R-:W-:Y:S01]  /*25e0*/  @P1 HADD2.F32 R106, -RZ, R106.H0_H0 ;  /* 0x2000006aff6a1230 */ /* 0x000fe20000004100 */
[----:B------:R-:W-:Y:S01]  /*25f0*/  @P1 FADD.FTZ R172, R172, R101 ;  /* 0x00000065acac1221 */ /* 0x000fe20000010000 */
[----:B------:R-:W-:Y:S01]  /*2600*/  @P1 SHF.R.U64 R101, R142, 0x10, R143 ;  /* 0x000000108e651819 */ /* 0x000fe2000000128f */
[C---:B------:R-:W-:Y:S01]  /*2610*/  FMUL.FTZ R173, R190.reuse, R201 ;  /* 0x000000c9bead7220 */ /* 0x040fe20000410000 */
[----:B------:R-:W-:Y:S01]  /*2620*/  HFMA2.MMA R196, -RZ, RZ, 0, 4.76837158203125e-07 ;  /* 0x00000008ffc47435 */ /* 0x000fe200000001ff */
[----:B------:R-:W-:Y:S01]  /*2630*/  FADD.FTZ R199, R199, -R206 ;  /* 0x800000cec7c77221 */ /* 0x000fe20000010000 */
[----:B------:R-:W-:Y:S01]  /*2640*/  F2F.F16.F32 R191, R172 ;  /* 0x000000ac00bf7304 */ /* 0x000fe20000200800 */
[----:B------:R-:W-:Y:S01]  /*2650*/  @P1 HADD2.F32 R101, -RZ, R101.H0_H0 ;  /* 0x20000065ff651230 */ /* 0x000fe20000004100 */
[----:B------:R-:W-:Y:S01]  /*2660*/  FFMA.FTZ R203, R203, R94, R93 ;  /* 0x0000005ecbcb7223 */ /* 0x000fe2000001005d */
[----:B------:R-:W-:Y:S01]  /*2670*/  @P0 F2FP.PACK_AB R197, RZ, R104 ;  /* 0x00000068ffc5023e */ /* 0x000fe200000000ff */
[----:B------:R-:W-:Y:S01]  /*2680*/  @P1 FADD.FTZ R173, R173, R106 ;  /* 0x0000006aadad1221 */ /* 0x000fe20000010000 */
[----:B------:R-:W-:Y:S01]  /*2690*/  @P1 MOV R106, R143 ;  /* 0x0000008f006a1202 */ /* 0x000fe20000000f00 */
[----:B------:R-:W-:Y:S01]  /*26a0*/  FMUL.FTZ R194, R190, R199 ;  /* 0x000000c7bec27220 */ /* 0x000fe20000410000 */
[----:B------:R-:W-:Y:S01]  /*26b0*/  @P0 F2FP.PACK_AB R198, RZ, R105 ;  /* 0x00000069ffc6023e */ /* 0x000fe200000000ff */
[----:B------:R-:W-:Y:S01]  /*26c0*/  FADD.FTZ R203, R200, -R203 ;  /* 0x800000cbc8cb7221 */ /* 0x000fe20000010000 */
[----:B------:R-:W-:Y:S01]  /*26d0*/  F2F.F16.F32 R155, R173 ;  /* 0x000000ad009b7304 */ /* 0x000fe20000200800 */
[----:B------:R-:W-:Y:S01]  /*26e0*/  @P1 FADD.FTZ R194, R194, R101 ;  /* 0x00000065c2c21221 */ /* 0x000fe20000010000 */
[----:B------:R-:W-:Y:S01]  /*26f0*/  @P1 HADD2.F32 R106, -RZ, R106.H0_H0 ;  /* 0x2000006aff6a1230 */ /* 0x000fe20000004100 */
[----:B------:R-:W-:-:S02]  /*2700*/  FFMA.FTZ R101, R202, R94, R93 ;  /* 0x0000005eca657223 */ /* 0x000fc4000001005d */
[----:B------:R-:W-:Y:S02]  /*2710*/  FMUL.FTZ R195, R190, R203 ;  /* 0x000000cbbec37220 */ /* 0x000fe40000410000 */
[-C--:B------:R-:W-:Y:S01]  /*2720*/  FFMA.FTZ R207, R207, R94.reuse, R93 ;  /* 0x0000005ecfcf7223 */ /* 0x080fe2000001005d */
[----:B------:R-:W-:Y:S01]  /*2730*/  F2F.F16.F32 R157, R194 ;  /* 0x000000c2009d7304 */ /* 0x000fe20000200800 */
[----:B------:R-:W-:Y:S02]  /*2740*/  FADD.FTZ R101, R192, -R101 ;  /* 0x80000065c0657221 */ /* 0x000fe40000010000 */
[----:B------:R-:W-:Y:S01]  /*2750*/  @P1 FADD.FTZ R195, R195, R106 ;  /* 0x0000006ac3c31221 */ /* 0x000fe20000010000 */
[----:B------:R-:W-:Y:S01]  /*2760*/  @P1 HADD2.F32 R106, -RZ, R148.H0_H0 ;  /* 0x20000094ff6a1230 */ /* 0x000fe20000004100 */
[----:B------:R-:W-:Y:S01]  /*2770*/  FFMA.FTZ R208, R208, R94, R93 ;  /* 0x0000005ed0d07223 */ /* 0x000fe2000001005d */
[----:B------:R-:W-:Y:S01]  /*2780*/  @P1 SHF.R.U64 R148, R140, 0x10, R141 ;  /* 0x000000108c941819 */ /* 0x000fe2000000128d */
[----:B------:R-:W-:-:S02]  /*2790*/  FADD.FTZ R207, R154, -R207 ;  /* 0x800000cf9acf7221 */ /* 0x000fc40000010000 */
[----:B------:R-:W-:Y:S01]  /*27a0*/  FMUL.FTZ R161, R190, R101 ;  /* 0x00000065bea17220 */ /* 0x000fe20000410000 */
[----:B------:R-:W-:Y:S01]  /*27b0*/  @P1 HADD2.F32 R101, -RZ, R107.H0_H0 ;  /* 0x2000006bff651230 */ /* 0x000fe20000004100 */
[----:B------:R-:W-:Y:S01]  /*27c0*/  FFMA.FTZ R162, R162, R94, R93 ;  /* 0x0000005ea2a27223 */ /* 0x000fe2000001005d */
[----:B------:R-:W-:Y:S01]  /*27d0*/  @P1 HADD2.F32 R107, -RZ, R148.H0_H0 ;  /* 0x20000094ff6b1230 */ /* 0x000fe20000004100 */
[----:B------:R-:W-:Y:S02]  /*27e0*/  FADD.FTZ R205, R205, -R208 ;  /* 0x800000d0cdcd7221 */ /* 0x000fe40000010000 */
[----:B------:R-:W-:Y:S02]  /*27f0*/  FMUL.FTZ R160, R190, R207 ;  /* 0x000000cfbea07220 */ /* 0x000fe40000410000 */
[----:B------:R-:W-:Y:S02]  /*2800*/  @P1 FADD.FTZ R161, R161, R106 ;  /* 0x0000006aa1a11221 */ /* 0x000fe40000010000 */
[----:B------:R-:W-:-:S02]  /*2810*/  FADD.FTZ R163, R163, -R162 ;  /* 0x800000a2a3a37221 */ /* 0x000fc40000010000 */
[-C--:B------:R-:W-:Y:S02]  /*2820*/  FFMA.FTZ R106, R153, R94.reuse, R93 ;  /* 0x0000005e996a7223 */ /* 0x080fe4000001005d */
[----:B------:R-:W-:Y:S02]  /*2830*/  FMUL.FTZ R162, R190, R205 ;  /* 0x000000cdbea27220 */ /* 0x000fe40000410000 */
[----:B------:R-:W-:Y:S01]  /*2840*/  @P1 FADD.FTZ R160, R160, R101 ;  /* 0x00000065a0a01221 */ /* 0x000fe20000010000 */
[----:B------:R-:W-:Y:S01]  /*2850*/  @P1 MOV R101, R141 ;  /* 0x0000008d00651202 */ /* 0x000fe20000000f00 */
[----:B------:R-:W-:Y:S02]  /*2860*/  FFMA.FTZ R166, R166, R94, R93 ;  /* 0x0000005ea6a67223 */ /* 0x000fe4000001005d */
[----:B------:R-:W-:Y:S01]  /*2870*/  FADD.FTZ R151, R151, -R106 ;  /* 0x8000006a97977221 */ /* 0x000fe20000010000 */
[----:B------:R-:W-:Y:S01]  /*2880*/  F2F.F16.F32 R153, R160 ;  /* 0x000000a000997304 */ /* 0x000fe20000200800 */
[----:B------:R-:W-:-:S02]  /*2890*/  @P1 FADD.FTZ R162, R162, R107 ;  /* 0x0000006ba2a21221 */ /* 0x000fc40000010000 */
[-CC-:B------:R-:W-:Y:S02]  /*28a0*/  FFMA.FTZ R164, R164, R94.reuse, R93.reuse ;  /* 0x0000005ea4a47223 */ /* 0x180fe4000001005d */
[-CC-:B------:R-:W-:Y:S02]  /*28b0*/  FFMA.FTZ R107, R152, R94.reuse, R93.reuse ;  /* 0x0000005e986b7223 */ /* 0x180fe4000001005d */
[-CC-:B------:R-:W-:Y:S02]  /*28c0*/  FFMA.FTZ R159, R159, R94.reuse, R93.reuse ;  /* 0x0000005e9f9f7223 */ /* 0x180fe4000001005d */
[-CC-:B------:R-:W-:Y:S02]  /*28d0*/  FFMA.FTZ R106, R156, R94.reuse, R93.reuse ;  /* 0x0000005e9c6a7223 */ /* 0x180fe4000001005d */
[-CC-:B------:R-:W-:Y:S01]  /*28e0*/  FFMA.FTZ R148, R209, R94.reuse, R93.reuse ;  /* 0x0000005ed1947223 */ /* 0x180fe2000001005d */
[----:B------:R-:W-:Y:S01]  /*28f0*/  F2F.F16.F32 R156, R162 ;  /* 0x000000a2009c7304 */ /* 0x000fe20000200800 */
[----:B------:R-:W-:Y:S01]  /*2900*/  FFMA.FTZ R149, R212, R94, R93 ;  /* 0x0000005ed4957223 */ /* 0x000fe2000001005d */
[----:B------:R-:W-:Y:S01]  /*2910*/  @P1 HADD2.F32 R93, -RZ, R101.H0_H0 ;  /* 0x20000065ff5d1230 */ /* 0x000fe20000004100 */
[----:B------:R-:W-:Y:S01]  /*2920*/  FADD.FTZ R167, R167, -R166 ;  /* 0x800000a6a7a77221 */ /* 0x000fe20000010000 */
[----:B------:R-:W-:Y:S01]  /*2930*/  @P1 SHF.R.U32.HI R94, RZ, 0x10, R141 ;  /* 0x00000010ff5e1819 */ /* 0x000fe2000001168d */
[----:B------:R-:W-:Y:S01]  /*2940*/  FMUL.FTZ R192, R190, R151 ;  /* 0x00000097bec07220 */ /* 0x000fe20000410000 */
[----:B------:R-:W-:Y:S01]  /*2950*/  @P1 SHF.R.U64 R101, R138, 0x10, R139 ;  /* 0x000000108a651819 */ /* 0x000fe2000000128b */
[----:B------:R-:W-:Y:S01]  /*2960*/  FADD.FTZ R107, R150, -R107 ;  /* 0x8000006b966b7221 */ /* 0x000fe20000010000 */
[----:B------:R-:W0:Y:S01]  /*2970*/  F2F.F16.F32 R166, R161 ;  /* 0x000000a100a67304 */ /* 0x000e220000200800 */
[----:B------:R-:W-:-:S02]  /*2980*/  FMUL.FTZ R98, R190, R167 ;  /* 0x000000a7be627220 */ /* 0x000fc40000410000 */
[----:B------:R-:W-:Y:S01]  /*2990*/  @P1 FADD.FTZ R192, R192, R93 ;  /* 0x0000005dc0c01221 */ /* 0x000fe20000010000 */
[----:B------:R-:W-:Y:S01]  /*29a0*/  @P1 HADD2.F32 R93, -RZ, R94.H0_H0 ;  /* 0x2000005eff5d1230 */ /* 0x000fe20000004100 */
[----:B------:R-:W-:Y:S02]  /*29b0*/  FADD.FTZ R167, R158, -R159 ;  /* 0x8000009f9ea77221 */ /* 0x000fe40000010000 */
[C---:B------:R-:W-:Y:S01]  /*29c0*/  FMUL.FTZ R158, R190.reuse, R107 ;  /* 0x0000006bbe9e7220 */ /* 0x040fe20000410000 */
[----:B------:R-:W-:Y:S01]  /*29d0*/  F2F.F16.F32 R159, R192 ;  /* 0x000000c0009f7304 */ /* 0x000fe20000200800 */
[----:B------:R-:W-:Y:S02]  /*29e0*/  @P1 IMAD.MOV.U32 R94, RZ, RZ, R139 ;  /* 0x000000ffff5e1224 */ /* 0x000fe400078e008b */
[----:B------:R-:W-:Y:S02]  /*29f0*/  FADD.FTZ R211, R211, -R106 ;  /* 0x8000006ad3d37221 */ /* 0x000fe40000010000 */
[----:B------:R-:W-:-:S02]  /*2a00*/  FMUL.FTZ R92, R190, R163 ;  /* 0x000000a3be5c7220 */ /* 0x000fc40000410000 */
[----:B------:R-:W-:Y:S01]  /*2a10*/  FADD.FTZ R193, R193, -R148 ;  /* 0x80000094c1c17221 */ /* 0x000fe20000010000 */
[----:B------:R-:W-:Y:S01]  /*2a20*/  F2F.F16.F32 R163, R195 ;  /* 0x000000c300a37304 */ /* 0x000fe20000200800 */
[----:B------:R-:W-:Y:S01]  /*2a30*/  FADD.FTZ R165, R165, -R164 ;  /* 0x800000a4a5a57221 */ /* 0x000fe20000010000 */
[----:B0-----:R-:W-:Y:S01]  /*2a40*/  SHF.L.U32 R106, R166, 0x10, RZ ;  /* 0x00000010a66a7819 */ /* 0x001fe200000006ff */
[----:B------:R-:W-:Y:S01]  /*2a50*/  @P1 FADD.FTZ R158, R158, R93 ;  /* 0x0000005d9e9e1221 */ /* 0x000fe20000010000 */
[----:B------:R-:W-:Y:S01]  /*2a60*/  @P1 HADD2.F32 R93, -RZ, R101.H0_H0 ;  /* 0x20000065ff5d1230 */ /* 0x000fe20000004100 */
[----:B------:R-:W-:Y:S01]  /*2a70*/  FMUL.FTZ R154, R190, R211 ;  /* 0x000000d3be9a7220 */ /* 0x000fe20000410000 */
[----:B------:R-:W-:Y:S01]  /*2a80*/  @P1 HADD2.F32 R101, -RZ, R94.H0_H0 ;  /* 0x2000005eff651230 */ /* 0x000fe20000004100 */
[----:B------:R-:W-:Y:S01]  /*2a90*/  @P1 FADD.FTZ R92, R92, R95 ;  /* 0x0000005f5c5c1221 */ /* 0x000fe20000010000 */
[----:B------:R-:W0:Y:S01]  /*2aa0*/  F2F.F16.F32 R164, R158 ;  /* 0x0000009e00a47304 */ /* 0x000e220000200800 */
[----:B------:R-:W-:-:S02]  /*2ab0*/  FMUL.FTZ R152, R190, R193 ;  /* 0x000000c1be987220 */ /* 0x000fc40000410000 */
[----:B------:R-:W-:Y:S02]  /*2ac0*/  FMUL.FTZ R95, R190, R165 ;  /* 0x000000a5be5f7220 */ /* 0x000fe40000410000 */
[----:B------:R-:W-:Y:S01]  /*2ad0*/  @P1 FADD.FTZ R154, R154, R93 ;  /* 0x0000005d9a9a1221 */ /* 0x000fe20000010000 */
[----:B------:R-:W-:Y:S01]  /*2ae0*/  @P1 MOV R93, R138 ;  /* 0x0000008a005d1202 */ /* 0x000fe20000000f00 */
[----:B------:R-:W-:Y:S01]  /*2af0*/  @P1 FADD.FTZ R152, R152, R101 ;  /* 0x0000006598981221 */ /* 0x000fe20000010000 */
[----:B------:R-:W-:Y:S01]  /*2b00*/  @P1 SHF.R.U32.HI R101, RZ, 0x10, R139 ;  /* 0x00000010ff651819 */ /* 0x000fe2000001168b */
[----:B------:R-:W-:Y:S01]  /*2b10*/  @P1 FADD.FTZ R95, R95, R96 ;  /* 0x000000605f5f1221 */ /* 0x000fe20000010000 */
[----:B------:R1:W2:Y:S01]  /*2b20*/  F2F.F16.F32 R97, R92 ;  /* 0x0000005c00617304 */ /* 0x0002a20000200800 */
[----:B------:R-:W-:Y:S01]  /*2b30*/  FADD.FTZ R149, R210, -R149 ;  /* 0x80000095d2957221 */ /* 0x000fe20000010000 */
[----:B------:R-:W-:Y:S01]  /*2b40*/  @P1 HADD2.F32 R94, -RZ, R93.H0_H0 ;  /* 0x2000005dff5e1230 */ /* 0x000fe20000004100 */
[C---:B------:R-:W-:Y:S01]  /*2b50*/  FMUL.FTZ R167, R190.reuse, R167 ;  /* 0x000000a7bea77220 */ /* 0x040fe20000410000 */
[----:B------:R-:W-:Y:S01]  /*2b60*/  @P1 HADD2.F32 R93, -RZ, R101.H0_H0 ;  /* 0x20000065ff5d1230 */ /* 0x000fe20000004100 */
[----:B------:R-:W-:-:S02]  /*2b70*/  FMUL.FTZ R190, R190, R149 ;  /* 0x00000095bebe7220 */ /* 0x000fc40000410000 */
[----:B------:R-:W-:Y:S01]  /*2b80*/  @P1 FADD.FTZ R98, R98, R99 ;  /* 0x0000006362621221 */ /* 0x000fe20000010000 */
[----:B------:R3:W4:Y:S01]  /*2b90*/  F2F.F16.F32 R96, R95 ;  /* 0x0000005f00607304 */ /* 0x0007220000200800 */
[----:B------:R-:W-:Y:S01]  /*2ba0*/  @P1 FADD.FTZ R190, R190, R93 ;  /* 0x0000005dbebe1221 */ /* 0x000fe20000010000 */
[----:B-1----:R-:W-:Y:S01]  /*2bb0*/  @P0 F2FP.PACK_AB R92, RZ, R92 ;  /* 0x0000005cff5c023e */ /* 0x002fe200000000ff */
[----:B------:R-:W-:Y:S02]  /*2bc0*/  @P1 FADD.FTZ R167, R167, R94 ;  /* 0x0000005ea7a71221 */ /* 0x000fe40000010000 */
[----:B0-----:R-:W-:Y:S01]  /*2bd0*/  IMAD.U32 R107, R164, 0x10000, RZ ;  /* 0x00010000a46b7824 */ /* 0x001fe200078e00ff */
[----:B------:R-:W-:Y:S02]  /*2be0*/  @P0 PRMT R177, R92, 0x7610, R177 ;  /* 0x000076105cb10816 */ /* 0x000fe400000000b1 */
[----:B------:R0:W1:Y:S01]  /*2bf0*/  F2F.F16.F32 R99, R98 ;  /* 0x0000006200637304 */ /* 0x0000620000200800 */
[----:B---3--:R-:W-:-:S02]  /*2c00*/  @P0 F2FP.PACK_AB R95, RZ, R95 ;  /* 0x0000005fff5f023e */ /* 0x008fc400000000ff */
[----:B--2---:R-:W-:Y:S02]  /*2c10*/  @P2 PRMT R183, R97, 0x7610, R183 ;  /* 0x0000761061b72816 */ /* 0x004fe400000000b7 */
[----:B------:R-:W-:Y:S01]  /*2c20*/  @P0 PRMT R180, R95, 0x7610, R180 ;  /* 0x000076105fb40816 */ /* 0x000fe200000000b4 */
[----:B------:R-:W-:Y:S02]  /*2c30*/  IMAD.WIDE.U32 R94, R168, 0x10000, RZ ;  /* 0x00010000a85e7825 */ /* 0x000fe400078e00ff */
[----:B------:R-:W2:Y:S01]  /*2c40*/  F2F.F16.F32 R148, R154 ;  /* 0x0000009a00947304 */ /* 0x000ea20000200800 */
[C---:B----4-:R-:W-:Y:S01]  /*2c50*/  @P2 PRMT R178, R96.reuse, 0x7610, R178 ;  /* 0x0000761060b22816 */ /* 0x050fe200000000b2 */
[----:B------:R-:W-:Y:S01]  /*2c60*/  IMAD.WIDE.U32 R92, R96, 0x10000, RZ ;  /* 0x00010000605c7825 */ /* 0x000fe200078e00ff */
[----:B------:R-:W-:Y:S02]  /*2c70*/  SHF.L.U32 R96, R191, 0x10, RZ ;  /* 0x00000010bf607819 */ /* 0x000fe400000006ff */
[----:B0-----:R-:W-:-:S02]  /*2c80*/  @P0 F2FP.PACK_AB R98, RZ, R98 ;  /* 0x00000062ff62023e */ /* 0x001fc400000000ff */
[----:B------:R-:W-:Y:S01]  /*2c90*/  LOP3.LUT R92, R92, R97, RZ, 0xfc, !PT ;  /* 0x000000615c5c7212 */ /* 0x000fe200078efcff */
[----:B------:R-:W0:Y:S01]  /*2ca0*/  F2F.F16.F32 R150, R190 ;  /* 0x000000be00967304 */ /* 0x000e220000200800 */
[----:B------:R-:W-:Y:S01]  /*2cb0*/  LOP3.LUT R95, R95, R96, R169, 0xfe, !PT ;  /* 0x000000605f5f7212 */ /* 0x000fe200078efea9 */
[----:B------:R-:W-:Y:S01]  /*2cc0*/  IMAD.WIDE.U32 R96, R157, 0x10000, RZ ;  /* 0x000100009d607825 */ /* 0x000fe200078e00ff */
[----:B-1----:R-:W-:Y:S02]  /*2cd0*/  LOP3.LUT R93, R93, R100, R99, 0xfe, !PT ;  /* 0x000000645d5d7212 */ /* 0x002fe400078efe63 */
[----:B------:R-:W-:Y:S02]  /*2ce0*/  @P0 PRMT R181, R98, 0x7610, R181 ;  /* 0x0000761062b50816 */ /* 0x000fe400000000b5 */
[----:B------:R-:W-:Y:S01]  /*2cf0*/  @P2 PRMT R182, R99, 0x7610, R182 ;  /* 0x0000761063b62816 */ /* 0x000fe200000000b6 */
[----:B------:R-:W1:Y:S01]  /*2d00*/  F2F.F16.F32 R149, R152 ;  /* 0x0000009800957304 */ /* 0x000e620000200800 */
[----:B--2---:R-:W-:Y:S01]  /*2d10*/  IMAD.WIDE.U32 R100, R148, 0x10000, RZ ;  /* 0x0001000094647825 */ /* 0x004fe200078e00ff */
[----:B------:R-:W-:-:S02]  /*2d20*/  LOP3.LUT R97, R97, R106, R163, 0xfe, !PT ;  /* 0x0000006a61617212 */ /* 0x000fc400078efea3 */
[----:B------:R-:W-:Y:S01]  /*2d30*/  @P0 F2FP.PACK_AB R106, RZ, R102 ;  /* 0x00000066ff6a023e */ /* 0x000fe200000000ff */
[----:B------:R-:W-:Y:S01]  /*2d40*/  IMAD.WIDE.U32 R98, R156, 0x10000, RZ ;  /* 0x000100009c627825 */ /* 0x000fe200078e00ff */
[----:B------:R-:W-:Y:S02]  /*2d50*/  LOP3.LUT R96, R96, R155, RZ, 0xfc, !PT ;  /* 0x0000009b60607212 */ /* 0x000fe400078efcff */
[----:B------:R2:W3:Y:S01]  /*2d60*/  F2F.F16.F32 R165, R103 ;  /* 0x0000006700a57304 */ /* 0x0004e20000200800 */
[----:B0-----:R-:W-:Y:S02]  /*2d70*/  SHF.L.U32 R193, R150, 0x10, RZ ;  /* 0x0000001096c17819 */ /* 0x001fe400000006ff */
[----:B------:R-:W-:Y:S02]  /*2d80*/  LOP3.LUT R99, R99, R107, R159, 0xfe, !PT ;  /* 0x0000006b63637212 */ /* 0x000fe400078efe9f */
[----:B------:R-:W-:Y:S02]  /*2d90*/  LOP3.LUT R98, R98, R153, RZ, 0xfc, !PT ;  /* 0x0000009962627212 */ /* 0x000fe400078efcff */
[----:B------:R-:W-:Y:S01]  /*2da0*/  @P0 PRMT R184, R106, 0x7610, R184 ;  /* 0x000076106ab80816 */ /* 0x000fe200000000b8 */
[----:B------:R-:W0:Y:S01]  /*2db0*/  F2F.F16.F32 R151, R167 ;  /* 0x000000a700977304 */ /* 0x000e220000200800 */
[----:B-1----:R-:W-:-:S02]  /*2dc0*/  LOP3.LUT R101, R101, R193, R149, 0xfe, !PT ;  /* 0x000000c165657212 */ /* 0x002fc400078efe95 */
[----:B------:R-:W-:Y:S01]  /*2dd0*/  @P0 F2FP.PACK_AB R193, RZ, R103 ;  /* 0x00000067ffc1023e */ /* 0x000fe200000000ff */
[----:B--2---:R-:W-:Y:S01]  /*2de0*/  IMAD.WIDE.U32 R102, R189, R196, c[0x0][0x248] ;  /* 0x00009200bd667625 */ /* 0x004fe200078e00c4 */
[----:B---3--:R-:W-:Y:S02]  /*2df0*/  LOP3.LUT R94, R94, R165, RZ, 0xfc, !PT ;  /* 0x000000a55e5e7212 */ /* 0x008fe400078efcff */
        /* <DEDUP_REMOVED lines=10> */
.L_x_1484:
        /* <DEDUP_REMOVED lines=12> */
.L_x_1485:
[----:B------:R-:W-:Y:S02]  /*2f60*/  @P0 F2FP.PACK_AB R172, RZ, R172 ;  /* 0x000000acffac023e */ /* 0x000fe400000000ff */
[----:B-1----:R-:W-:Y:S02]  /*2f70*/  IADD3 R92, P1, R171, c[0x0][0x248], RZ ;  /* 0x00009200ab5c7a10 */ /* 0x002fe40007f3e0ff */
[----:B------:R-:W-:Y:S02]  /*2f80*/  @P2 PRMT R183, R165, 0x7610, R183 ;  /* 0x00007610a5b72816 */ /* 0x000fe400000000b7 */
[----:B------:R-:W-:Y:S02]  /*2f90*/  @P2 PRMT R178, R168, 0x7610, R178 ;  /* 0x00007610a8b22816 */ /* 0x000fe400000000b2 */
[----:B------:R-:W-:Y:S02]  /*2fa0*/  @P2 PRMT R182, R169, 0x7610, R182 ;  /* 0x00007610a9b62816 */ /* 0x000fe400000000b6 */
[----:B------:R-:W-:-:S02]  /*2fb0*/  @P2 PRMT R179, R191, 0x7610, R179 ;  /* 0x00007610bfb32816 */ /* 0x000fc400000000b3 */
[----:B------:R-:W-:Y:S02]  /*2fc0*/  @P0 F2FP.PACK_AB R173, RZ, R173 ;  /* 0x000000adffad023e */ /* 0x000fe400000000ff */
[----:B------:R-:W-:Y:S02]  /*2fd0*/  @P0 F2FP.PACK_AB R194, RZ, R194 ;  /* 0x000000c2ffc2023e */ /* 0x000fe400000000ff */
[----:B------:R-:W-:Y:S02]  /*2fe0*/  @P0 F2FP.PACK_AB R195, RZ, R195 ;  /* 0x000000c3ffc3023e */ /* 0x000fe400000000ff */
        /* <DEDUP_REMOVED lines=11> */
.L_x_1486:
        /* <DEDUP_REMOVED lines=13> */
.L_x_1487:
[----:B------:R-:W-:Y:S02]  /*3170*/  @P0 F2FP.PACK_AB R161, RZ, R161 ;  /* 0x000000a1ffa1023e */ /* 0x000fe400000000ff */
[----:B01----:R-:W-:Y:S02]  /*3180*/  IADD3 R92, P1, R175, c[0x0][0x248], RZ ;  /* 0x00009200af5c7a10 */ /* 0x003fe40007f3e0ff */
        /* <DEDUP_REMOVED lines=18> */
.L_x_1488:
        /* <DEDUP_REMOVED lines=13> */
.L_x_1489:
[----:B------:R-:W-:Y:S02]  /*3380*/  @P0 F2FP.PACK_AB R158, RZ, R158 ;  /* 0x0000009eff9e023e */ /* 0x000fe400000000ff */
[----:B------:R-:W-:Y:S02]  /*3390*/  @P2 PRMT R183, R153, 0x7610, R183 ;  /* 0x0000761099b72816 */ /* 0x000fe400000000b7 */
[----:B------:R-:W-:Y:S02]  /*33a0*/  @P2 PRMT R178, R156, 0x7610, R178 ;  /* 0x000076109cb22816 */ /* 0x000fe400000000b2 */
[----:B------:R-:W-:Y:S02]  /*33b0*/  @P2 PRMT R182, R159, 0x7610, R182 ;  /* 0x000076109fb62816 */ /* 0x000fe400000000b6 */
[----:B------:R-:W-:Y:S02]  /*33c0*/  @P2 PRMT R179, R164, 0x7610, R179 ;  /* 0x00007610a4b32816 */ /* 0x000fe400000000b3 */
[----:B------:R-:W-:-:S02]  /*33d0*/  @P0 F2FP.PACK_AB R167, RZ, R167 ;  /* 0x000000a7ffa7023e */ /* 0x000fc400000000ff */
        /* <DEDUP_REMOVED lines=10> */
.L_x_1490:
        /* <DEDUP_REMOVED lines=21> */
.L_x_1491:
        /* <DEDUP_REMOVED lines=9> */
.L_x_1492:
        /* <DEDUP_REMOVED lines=14> */
.L_x_1493:
[----:B------:R-:W-:Y:S01]  /*3740*/  SEL R163, RZ, 0x1, P3 ;  /* 0x00000001ffa37807 */ /* 0x000fe20001800000 */
[----:B01----:R-:W-:Y:S01]  /*3750*/  @P4 CALL.REL.NOINC `(.L_x_1494) ;  /* 0x0000001000004944 */ /* 0x003fe20003c00000 */
[----:B------:R-:W-:Y:S05]  /*3760*/  BRA `(.L_x_1495) ;  /* 0xffffcf4000007947 */ /* 0x000fea000383ffff */
.L_x_1494:
        /* <DEDUP_REMOVED lines=72> */
.L_x_1481:
        /* <DEDUP_REMOVED lines=31> */
.L_x_1482:
[----:B------:R-:W-:Y:S01]  /*3de0*/  HFMA2.MMA R96, -RZ, RZ, 0, 9.5367431640625e-07 ;  /* 0x00000010ff607435 */ /* 0x000fe200000001ff */
[----:B------:R-:W-:-:S02]  /*3df0*/  MOV R95, R97 ;  /* 0x00000061005f7202 */ /* 0x000fc40000000f00 */
[----:B------:R-:W-:Y:S02]  /*3e00*/  MOV R98, 0x1f ;  /* 0x0000001f00627802 */ /* 0x000fe40000000f00 */
[----:B------:R-:W-:Y:S02]  /*3e10*/  MOV R101, 0xffffffff ;  /* 0xffffffff00657802 */ /* 0x000fe40000000f00 */
[----:B------:R-:W-:Y:S02]  /*3e20*/  MOV R92, 0x3e40 ;  /* 0x00003e40005c7802 */ /* 0x000fe40000000f00 */
[----:B-----5:R-:W-:Y:S05]  /*3e30*/  CALL.REL.NOINC `($__internal_61_$__cuda_sm70_shflsync_down_p) ;  /* 0x0000046000007944 */ /* 0x020fea0003c00000 */
[----:B-1----:R-:W-:Y:S01]  /*3e40*/  MOV R94, R95 ;  /* 0x0000005f005e7202 */ /* 0x002fe20000000f00 */
[----:B0-----:R-:W-:Y:S05]  /*3e50*/  BRA `(.L_x_1496) ;  /* 0xffffe0d000007947 */ /* 0x001fea000383ffff */
.L_x_1483:
[----:B------:R-:W-:Y:S01]  /*3e60*/  HFMA2.MMA R96, -RZ, RZ, 0, 9.5367431640625e-07 ;  /* 0x00000010ff607435 */ /* 0x000fe200000001ff */
[----:B------:R-:W-:Y:S01]  /*3e70*/  IMAD.MOV.U32 R95, RZ, RZ, R99 ;  /* 0x000000ffff5f7224 */ /* 0x000fe200078e0063 */
[----:B------:R-:W-:Y:S02]  /*3e80*/  MOV R98, 0x1f ;  /* 0x0000001f00627802 */ /* 0x000fe40000000f00 */
[----:B------:R-:W-:Y:S02]  /*3e90*/  MOV R101, 0xffffffff ;  /* 0xffffffff00657802 */ /* 0x000fe40000000f00 */
[----:B------:R-:W-:-:S02]  /*3ea0*/  MOV R92, 0x3ec0 ;  /* 0x00003ec0005c7802 */ /* 0x000fc40000000f00 */
[----:B01---5:R-:W-:Y:S05]  /*3eb0*/  CALL.REL.NOINC `($__internal_61_$__cuda_sm70_shflsync_down_p) ;  /* 0x000003e000007944 */ /* 0x023fea0003c00000 */
[----:B------:R-:W-:Y:S01]  /*3ec0*/  FADD.FTZ R97, R97, R94 ;  /* 0x0000005e61617221 */ /* 0x000fe20000010000 */
[----:B0-----:R-:W-:Y:S01]  /*3ed0*/  HFMA2.MMA R96, -RZ, RZ, 0, 4.76837158203125e-07 ;  /* 0x00000008ff607435 */ /* 0x001fe200000001ff */
[----:B-1----:R-:W-:Y:S01]  /*3ee0*/  FADD.FTZ R100, R99, R95 ;  /* 0x0000005f63647221 */ /* 0x002fe20000010000 */
[----:B------:R-:W-:Y:S01]  /*3ef0*/  MOV R98, 0x1f ;  /* 0x0000001f00627802 */ /* 0x000fe20000000f00 */
[----:B------:R-:W-:Y:S01]  /*3f00*/  IMAD.MOV.U32 R101, RZ, RZ, -0x1 ;  /* 0xffffffffff657424 */ /* 0x000fe200078e00ff */
[----:B------:R-:W-:-:S02]  /*3f10*/  MOV R95, R97 ;  /* 0x00000061005f7202 */ /* 0x000fc40000000f00 */
[----:B------:R-:W-:Y:S02]  /*3f20*/  MOV R92, 0x3f40 ;  /* 0x00003f40005c7802 */ /* 0x000fe40000000f00 */
[----:B------:R-:W-:Y:S05]  /*3f30*/  CALL.REL.NOINC `($__internal_61_$__cuda_sm70_shflsync_down_p) ;  /* 0x0000036000007944 */ /* 0x000fea0003c00000 */
[----:B0-----:R-:W-:Y:S01]  /*3f40*/  HFMA2.MMA R96, -RZ, RZ, 0, 4.76837158203125e-07 ;  /* 0x00000008ff607435 */ /* 0x001fe200000001ff */
[----:B-1----:R-:W-:Y:S01]  /*3f50*/  MOV R94, R95 ;  /* 0x0000005f005e7202 */ /* 0x002fe20000000f00 */
[----:B------:R-:W-:Y:S01]  /*3f60*/  IMAD.MOV.U32 R101, RZ, RZ, -0x1 ;  /* 0xffffffffff657424 */ /* 0x000fe200078e00ff */
[----:B------:R-:W-:Y:S02]  /*3f70*/  MOV R95, R100 ;  /* 0x00000064005f7202 */ /* 0x000fe40000000f00 */
[----:B------:R-:W-:Y:S02]  /*3f80*/  MOV R98, 0x1f ;  /* 0x0000001f00627802 */ /* 0x000fe40000000f00 */
[----:B------:R-:W-:Y:S02]  /*3f90*/  MOV R92, 0x3fb0 ;  /* 0x00003fb0005c7802 */ /* 0x000fe40000000f00 */
[----:B------:R-:W-:Y:S05]  /*3fa0*/  CALL.REL.NOINC `($__internal_61_$__cuda_sm70_shflsync_down_p) ;  /* 0x000002f000007944 */ /* 0x000fea0003c00000 */
[----:B------:R-:W-:Y:S01]  /*3fb0*/  FADD.FTZ R97, R94, R97 ;  /* 0x000000615e617221 */ /* 0x000fe20000010000 */
[----:B0-----:R-:W-:Y:S01]  /*3fc0*/  HFMA2.MMA R96, -RZ, RZ, 0, 2.384185791015625e-07 ;  /* 0x00000004ff607435 */ /* 0x001fe200000001ff */
[----:B-1----:R-:W-:Y:S01]  /*3fd0*/  FADD.FTZ R100, R100, R95 ;  /* 0x0000005f64647221 */ /* 0x002fe20000010000 */
[----:B------:R-:W-:-:S02]  /*3fe0*/  MOV R98, 0x1f ;  /* 0x0000001f00627802 */ /* 0x000fc40000000f00 */
[----:B------:R-:W-:Y:S02]  /*3ff0*/  MOV R101, 0xffffffff ;  /* 0xffffffff00657802 */ /* 0x000fe40000000f00 */
[----:B------:R-:W-:Y:S02]  /*4000*/  MOV R95, R97 ;  /* 0x00000061005f7202 */ /* 0x000fe40000000f00 */
[----:B------:R-:W-:Y:S02]  /*4010*/  MOV R92, 0x4030 ;  /* 0x00004030005c7802 */ /* 0x000fe40000000f00 */
[----:B------:R-:W-:Y:S05]  /*4020*/  CALL.REL.NOINC `($__internal_61_$__cuda_sm70_shflsync_down_p) ;  /* 0x0000027000007944 */ /* 0x000fea0003c00000 */
[----:B0-----:R-:W-:Y:S01]  /*4030*/  HFMA2.MMA R96, -RZ, RZ, 0, 2.384185791015625e-07 ;  /* 0x00000004ff607435 */ /* 0x001fe200000001ff */
[----:B-1----:R-:W-:Y:S01]  /*4040*/  MOV R94, R95 ;  /* 0x0000005f005e7202 */ /* 0x002fe20000000f00 */
[----:B------:R-:W-:Y:S01]  /*4050*/  IMAD.MOV.U32 R95, RZ, RZ, R100 ;  /* 0x000000ffff5f7224 */ /* 0x000fe200078e0064 */
[----:B------:R-:W-:Y:S02]  /*4060*/  MOV R98, 0x1f ;  /* 0x0000001f00627802 */ /* 0x000fe40000000f00 */
[----:B------:R-:W-:Y:S02]  /*4070*/  MOV R101, 0xffffffff ;  /* 0xffffffff00657802 */ /* 0x000fe40000000f00 */
[----:B------:R-:W-:-:S02]  /*4080*/  MOV R92, 0x40a0 ;  /* 0x000040a0005c7802 */ /* 0x000fc40000000f00 */
[----:B------:R-:W-:Y:S05]  /*4090*/  CALL.REL.NOINC `($__internal_61_$__cuda_sm70_shflsync_down_p) ;  /* 0x0000020000007944 */ /* 0x000fea0003c00000 */
[----:B------:R-:W-:Y:S01]  /*40a0*/  FADD.FTZ R97, R94, R97 ;  /* 0x000000615e617221 */ /* 0x000fe20000010000 */
[----:B0-----:R-:W-:Y:S01]  /*40b0*/  HFMA2.MMA R96, -RZ, RZ, 0, 1.1920928955078125e-07 ;  /* 0x00000002ff607435 */ /* 0x001fe200000001ff */
[----:B-1----:R-:W-:Y:S01]  /*40c0*/  FADD.FTZ R100, R100, R95 ;  /* 0x0000005f64647221 */ /* 0x002fe20000010000 */
[----:B------:R-:W-:Y:S01]  /*40d0*/  MOV R98, 0x1f ;  /* 0x0000001f00627802 */ /* 0x000fe20000000f00 */
[----:B------:R-:W-:Y:S01]  /*40e0*/  IMAD.MOV.U32 R101, RZ, RZ, -0x1 ;  /* 0xffffffffff657424 */ /* 0x000fe200078e00ff */
[----:B------:R-:W-:-:S02]  /*40f0*/  MOV R95, R97 ;  /* 0x00000061005f7202 */ /* 0x000fc40000000f00 */
[----:B------:R-:W-:Y:S02]  /*4100*/  MOV R92, 0x4120 ;  /* 0x00004120005c7802 */ /* 0x000fe40000000f00 */
[----:B------:R-:W-:Y:S05]  /*4110*/  CALL.REL.NOINC `($__internal_61_$__cuda_sm70_shflsync_down_p) ;  /* 0x0000018000007944 */ /* 0x000fea0003c00000 */
[----:B0-----:R-:W-:Y:S01]  /*4120*/  HFMA2.MMA R96, -RZ, RZ, 0, 1.1920928955078125e-07 ;  /* 0x00000002ff607435 */ /* 0x001fe200000001ff */
[----:B-1----:R-:W-:Y:S01]  /*4130*/  MOV R94, R95 ;  /* 0x0000005f005e7202 */ /* 0x002fe20000000f00 */
[----:B------:R-:W-:Y:S01]  /*4140*/  IMAD.MOV.U32 R101, RZ, RZ, -0x1 ;  /* 0xffffffffff657424 */ /* 0x000fe200078e00ff */
[----:B------:R-:W-:Y:S02]  /*4150*/  MOV R95, R100 ;  /* 0x00000064005f7202 */ /* 0x000fe40000000f00 */
[----:B------:R-:W-:Y:S02]  /*4160*/  MOV R98, 0x1f ;  /* 0x0000001f00627802 */ /* 0x000fe40000000f00 */
[----:B------:R-:W-:Y:S02]  /*4170*/  MOV R92, 0x4190 ;  /* 0x00004190005c7802 */ /* 0x000fe40000000f00 */
[----:B------:R-:W-:Y:S05]  /*4180*/  CALL.REL.NOINC `($__internal_61_$__cuda_sm70_shflsync_down_p) ;  /* 0x0000011000007944 */ /* 0x000fea0003c00000 */
[----:B------:R-:W-:Y:S01]  /*4190*/  FADD.FTZ R97, R94, R97 ;  /* 0x000000615e617221 */ /* 0x000fe20000010000 */
[----:B0-----:R-:W-:Y:S01]  /*41a0*/  HFMA2.MMA R96, -RZ, RZ, 0, 5.9604644775390625e-08 ;  /* 0x00000001ff607435 */ /* 0x001fe200000001ff */
[----:B-1----:R-:W-:Y:S01]  /*41b0*/  FADD.FTZ R99, R100, R95 ;  /* 0x0000005f64637221 */ /* 0x002fe20000010000 */
[----:B------:R-:W-:-:S02]  /*41c0*/  MOV R98, 0x1f ;  /* 0x0000001f00627802 */ /* 0x000fc40000000f00 */
[----:B------:R-:W-:Y:S02]  /*41d0*/  MOV R101, 0xffffffff ;  /* 0xffffffff00657802 */ /* 0x000fe40000000f00 */
[----:B------:R-:W-:Y:S02]  /*41e0*/  MOV R95, R97 ;  /* 0x00000061005f7202 */ /* 0x000fe40000000f00 */
[----:B------:R-:W-:Y:S02]  /*41f0*/  MOV R92, 0x4210 ;  /* 0x00004210005c7802 */ /* 0x000fe40000000f00 */
[----:B------:R-:W-:Y:S05]  /*4200*/  CALL.REL.NOINC `($__internal_61_$__cuda_sm70_shflsync_down_p) ;  /* 0x0000009000007944 */ /* 0x000fea0003c00000 */
[----:B0-----:R-:W-:Y:S01]  /*4210*/  HFMA2.MMA R96, -RZ, RZ, 0, 5.9604644775390625e-08 ;  /* 0x00000001ff607435 */ /* 0x001fe200000001ff */
[----:B-1----:R-:W-:Y:S01]  /*4220*/  MOV R148, R95 ;  /* 0x0000005f00947202 */ /* 0x002fe20000000f00 */
[----:B------:R-:W-:Y:S01]  /*4230*/  IMAD.MOV.U32 R95, RZ, RZ, R99 ;  /* 0x000000ffff5f7224 */ /* 0x000fe200078e0063 */
[----:B------:R-:W-:Y:S02]  /*4240*/  MOV R98, 0x1f ;  /* 0x0000001f00627802 */ /* 0x000fe40000000f00 */
[----:B------:R-:W-:Y:S02]  /*4250*/  MOV R101, 0xffffffff ;  /* 0xffffffff00657802 */ /* 0x000fe40000000f00 */
[----:B------:R-:W-:-:S02]  /*4260*/  MOV R92, 0x4280 ;  /* 0x00004280005c7802 */ /* 0x000fc40000000f00 */
[----:B------:R-:W-:Y:S05]  /*4270*/  CALL.REL.NOINC `($__internal_61_$__cuda_sm70_shflsync_down_p) ;  /* 0x0000002000007944 */ /* 0x000fea0003c00000 */
[----:B-1----:R-:W-:Y:S01]  /*4280*/  MOV R92, R95 ;  /* 0x0000005f005c7202 */ /* 0x002fe20000000f00 */
[----:B0-----:R-:W-:Y:S05]  /*4290*/  BRA `(.L_x_1497) ;  /* 0xffffddb000007947 */ /* 0x001fea000383ffff */
        .weak           $__internal_61_$__cuda_sm70_shflsync_down_p
        .type           $__internal_61_$__cuda_sm70_shflsync_down_p,@function
        .size           $__internal_61_$__cuda_sm70_shflsync_down_p,(.L_x_2808 - $__internal_61_$__cuda_sm70_shflsync_down_p)
$__internal_61_$__cuda_sm70_shflsync_down_p:
[----:B------:R-:W-:Y:S01]  /*42a0*/  HFMA2.MMA R93, -RZ, RZ, 0, 0 ;  /* 0x00000000ff5d7435 */ /* 0x000fe200000001ff */
[----:B------:R-:W-:Y:S04]  /*42b0*/  WARPSYNC R101 ;  /* 0x0000006500007348 */ /* 0x000fe80003800000 */
[----:B------:R0:W1:Y:S01]  /*42c0*/  SHFL.DOWN PT, R95, R95, R96, R98 ;  /* 0x080000605f5f7389 */ /* 0x00006200000e0062 */
[----:B------:R-:W-:Y:S05]  /*42d0*/  RET.REL.NODEC R92 `(_ZN10layer_norm31ln_parallel_residual_bwd_kernelINS_13Kernel_traitsIf6__halfS2_S2_fjLj5120ELj1ELj1ELj8ELj8ENS_18Kernel_traits_baseILj5120EfS2_S2_S2_fjLj256EEEEELb0ELb0ELb1EEEvNS_9BwdParamsE) ;  /* 0xffffbd205c007950 */ /* 0x000fea0003c3ffff */
.L_x_1498:
        /* <DEDUP_REMOVED lines=10> */
.L_x_2808:


//--------------------- .text._ZN10layer_norm31ln_parallel_residual_bwd_kernelINS_13Kernel_traitsIf6__halfS2_S2_fjLj5120ELj1ELj1ELj8ELj8ENS_18Kernel_traits_baseILj5120EfS2_S2_S2_fjLj256EEEEELb0ELb1ELb0EEEvNS_9BwdParamsE --------------------------
	.section	.text._ZN10layer_norm31ln_parallel_residual_bwd_kernelINS_13Kernel_traitsIf6__halfS2_S2_fjLj5120ELj1ELj1ELj8ELj8ENS_18Kernel_traits_baseILj5120EfS2_S2_S2_fjLj256EEEEELb0ELb1ELb0EEEvNS_9BwdParamsE,"ax",@progbits
	.sectioninfo	@"SHI_REGISTERS=148"
	.align	128
        .global         _ZN10layer_norm31ln_parallel_residual_bwd_kernelINS_13Kernel_traitsIf6__halfS2_S2_fjLj5120ELj1ELj1ELj8ELj8ENS_18Kernel_traits_baseILj5120EfS2_S2_S2_fjLj256EEEEELb0ELb1ELb0EEEvNS_9BwdParamsE
        .type           _ZN10layer_norm31ln_parallel_residual_bwd_kernelINS_13Kernel_traitsIf6__halfS2_S2_fjLj5120ELj1ELj1ELj8ELj8ENS_18Kernel_traits_baseILj5120EfS2_S2_S2_fjLj256EEEEELb0ELb1ELb0EEEvNS_9BwdParamsE,@function
        .size           _ZN10layer_norm31ln_parallel_residual_bwd_kernelINS_13Kernel_traitsIf6__halfS2_S2_fjLj5120ELj1ELj1ELj8ELj8ENS_18Kernel_traits_baseILj5120EfS2_S2_S2_fjLj256EEEEELb0ELb1ELb0EEEvNS_9BwdParamsE,(.L_x_2809 - _ZN10layer_norm31ln_parallel_residual_bwd_kernelINS_13Kernel_traitsIf6__halfS2_S2_fjLj5120ELj1ELj1ELj8ELj8ENS_18Kernel_traits_baseILj5120EfS2_S2_S2_fjLj256EEEEELb0ELb1ELb0EEEvNS_9BwdParamsE)
        .other          _ZN10layer_norm31ln_parallel_residual_bwd_kernelINS_13Kernel_traitsIf6__halfS2_S2_fjLj5120ELj1ELj1ELj8ELj8ENS_18Kernel_traits_baseILj5120EfS2_S2_S2_fjLj256EEEEELb0ELb1ELb0EEEvNS_9BwdParamsE,@"STO_CUDA_ENTRY STV_DEFAULT"
_ZN10layer_norm31ln_parallel_residual_bwd_kernelINS_13Kernel_traitsIf6__halfS2_S2_fjLj5120ELj1ELj1ELj8ELj8ENS_18Kernel_traits_baseILj5120EfS2_S2_S2_fjLj256EEEEELb0ELb1ELb0EEEvNS_9BwdParamsE:
.text._ZN10layer_norm31ln_parallel_residual_bwd_kernelINS_13Kernel_traitsIf6__halfS2_S2_fjLj5120ELj1ELj1ELj8ELj8ENS_18Kernel_traits_baseILj5120EfS2_S2_S2_fjLj256EEEEELb0ELb1ELb0EEEvNS_9BwdParamsE:
        /* <DEDUP_REMOVED lines=59> */
.L_x_1531:
        /* <DEDUP_REMOVED lines=18> */
[----:B-1----:R-:W-:Y:S01]  /*04d0*/  IMAD.MOV.U32 R66, RZ, RZ, 0x8 ;  /* 0x00000008ff427424 */ /* 0x002fe200078e00ff */
        /* <DEDUP_REMOVED lines=13> */
[----:B---3--:R-:W-:Y:S01]  /*05b0*/  SHF.R.U64 R66, R70, 0x10, R71 ;  /* 0x0000001046427819 */ /* 0x008fe20000001247 */
[----:B------:R-:W-:Y:S01]  /*05c0*/  HADD2.F32 R73, -RZ, R71.H0_H0 ;  /* 0x20000047ff497230 */ /* 0x000fe20000004100 */
[----:B------:R-:W-:Y:S01]  /*05d0*/  SHF.R.U32.HI R74, RZ, 0x10, R67 ;  /* 0x00000010ff4a7819 */ /* 0x000fe20000011643 */
[----:B------:R-:W-:Y:S01]  /*05e0*/  HADD2.F32 R67, -RZ, R70.H0_H0 ;  /* 0x20000046ff437230 */ /* 0x000fe20000004100 */
[----:B------:R-:W-:Y:S01]  /*05f0*/  SHF.R.U32.HI R70, RZ, 0x10, R71 ;  /* 0x00000010ff467819 */ /* 0x000fe20000011647 */
[----:B------:R-:W-:Y:S01]  /*0600*/  HADD2.F32 R71, -RZ, R66.H0_H0 ;  /* 0x20000042ff477230 */ /* 0x000fe20000004100 */
[C---:B------:R-:W-:Y:S01]  /*0610*/  FADD.FTZ R73, -R64.reuse, R73 ;  /* 0x0000004940497221 */ /* 0x040fe20000010100 */
[----:B------:R-:W-:Y:S01]  /*0620*/  HADD2.F32 R65, -RZ, R65.H0_H0 ;  /* 0x20000041ff417230 */ /* 0x000fe20000004100 */
[C---:B------:R-:W-:Y:S01]  /*0630*/  FADD.FTZ R67, -R64.reuse, R67 ;  /* 0x0000004340437221 */ /* 0x040fe20000010100 */
[----:B------:R-:W-:Y:S01]  /*0640*/  HADD2.F32 R66, -RZ, R75.H0_H0 ;  /* 0x2000004bff427230 */ /* 0x000fe20000004100 */
[----:B------:R-:W-:Y:S01]  /*0650*/  FADD.FTZ R71, -R64, R71 ;  /* 0x0000004740477221 */ /* 0x000fe20000010100 */
[----:B0-----:R-:W-:Y:S01]  /*0660*/  HADD2.F32 R69, -RZ, R72.H0_H0 ;  /* 0x20000048ff457230 */ /* 0x001fe20000004100 */
[C---:B-----5:R-:W-:Y:S01]  /*0670*/  FMUL.FTZ R99, R138.reuse, R67 ;  /* 0x000000438a637220 */ /* 0x060fe20000410000 */
        /* <DEDUP_REMOVED lines=9> */
[----:B------:R-:W-:-:S02]  /*0710*/  FADD.FTZ R66, RZ, R100 ;  /* 0x00000064ff427221 */ /* 0x000fc40000010000 */
[----:B------:R-:W-:Y:S02]  /*0720*/  FFMA.FTZ R65, R99, R100, RZ ;  /* 0x0000006463417223 */ /* 0x000fe400000100ff */
[----:B------:R-:W-:Y:S02]  /*0730*/  FADD.FTZ R105, -R64, R67 ;  /* 0x0000004340697221 */ /* 0x000fe40000010100 */
[----:B------:R-:W-:Y:S02]  /*0740*/  FMUL.FTZ R101, R138, R73 ;  /* 0x000000498a657220 */ /* 0x000fe40000410000 */
[----:B------:R-:W-:Y:S02]  /*0750*/  FMUL.FTZ R102, R62, R69 ;  /* 0x000000453e667220 */ /* 0x000fe40000410000 */
[----:B------:R-:W-:Y:S01]  /*0760*/  FADD.FTZ R67, R66, R103 ;  /* 0x0000006742437221 */ /* 0x000fe20000010000 */
[----:B------:R-:W-:Y:S01]  /*0770*/  IADD3 R66, R97, 0x100, RZ ;  /* 0x0000010061427810 */ /* 0x000fe20007ffe0ff */
        /* <DEDUP_REMOVED lines=11> */
.L_x_1501:
[----:B-1----:R-:W-:Y:S05]  /*0830*/  BSYNC B0 ;  /* 0x0000000000007941 */ /* 0x002fea0003800000 */
.L_x_1500:
        /* <DEDUP_REMOVED lines=17> */
[--C-:B------:R-:W-:Y:S02]  /*0950*/  SHF.R.U64 R78, R68, 0x10, R69.reuse ;  /* 0x00000010444e7819 */ /* 0x100fe40000001245 */
[----:B------:R-:W-:Y:S01]  /*0960*/  HADD2.F32 R77, -RZ, R77.H0_H0 ;  /* 0x2000004dff4d7230 */ /* 0x000fe20000004100 */
[----:B------:R-:W-:Y:S02]  /*0970*/  MOV R75, R69 ;  /* 0x00000045004b7202 */ /* 0x000fe40000000f00 */
[----:B------:R-:W-:Y:S01]  /*0980*/  SHF.R.U32.HI R76, RZ, 0x10, R69 ;  /* 0x00000010ff4c7819 */ /* 0x000fe20000011645 */
[----:B------:R-:W-:Y:S01]  /*0990*/  HADD2.F32 R69, -RZ, R72.H0_H0 ;  /* 0x20000048ff457230 */ /* 0x000fe20000004100 */
[----:B------:R-:W-:Y:S01]  /*09a0*/  SHF.R.U32.HI R72, RZ, 0x10, R73 ;  /* 0x00000010ff487819 */ /* 0x000fe20000011649 */
[----:B------:R-:W-:Y:S01]  /*09b0*/  HADD2.F32 R73, -RZ, R74.H0_H0 ;  /* 0x2000004aff497230 */ /* 0x000fe20000004100 */
[----:B------:R-:W-:-:S02]  /*09c0*/  FADD.FTZ R77, -R64, R77 ;  /* 0x0000004d404d7221 */ /* 0x000fc40000010100 */
        /* <DEDUP_REMOVED lines=9> */
[----:B------:R-:W-:Y:S02]  /*0a60*/  FMUL.FTZ R111, R57, R68 ;  /* 0x00000044396f7220 */ /* 0x000fe40000410000 */
[----:B------:R-:W-:Y:S02]  /*0a70*/  FADD.FTZ R79, -R64, R79 ;  /* 0x0000004f404f7221 */ /* 0x000fe40000010100 */
        /* <DEDUP_REMOVED lines=20> */
.L_x_1503:
[----:B------:R-:W-:Y:S05]  /*0bc0*/  BSYNC B0 ;  /* 0x0000000000007941 */ /* 0x000fea0003800000 */
.L_x_1502:
[----:B------:R-:W-:Y:S01]  /*0bd0*/  BSSY B0, `(.L_x_1504) ;  /* 0x0000038000007945 */ /* 0x000fe20003800000 */
[----:B------:R-:W-:Y:S05]  /*0be0*/  @!P4 BRA `(.L_x_1505) ;  /* 0x000003600000c947 */ /* 0x000fea0003800000 */
[----:B------:R-:W-:Y:S01]  /*0bf0*/  LEA R70, P0, R66, c[0x0][0x188], 0x3 ;  /* 0x0000620042467a11 */ /* 0x000fe200078018ff */
[----:B------:R-:W-:-:S03]  /*0c00*/  IMAD.MOV.U32 R73, RZ, RZ, 0x8 ;  /* 0x00000008ff497424 */ /* 0x000fc600078e00ff */
[C---:B------:R-:W-:Y:S01]  /*0c10*/  LEA.HI.X R71, R66.reuse, c[0x0][0x18c], RZ, 0x3, P0 ;  /* 0x0000630042477a11 */ /* 0x040fe200000f1cff */
[----:B------:R-:W-:-:S04]  /*0c20*/  IMAD.WIDE.U32 R72, R66, R73, c[0x0][0x208] ;  /* 0x0000820042487625 */ /* 0x000fc800078e0049 */
        /* <DEDUP_REMOVED lines=10> */
[----:B---3--:R-:W-:-:S03]  /*0cd0*/  MOV R74, R72 ;  /* 0x00000048004a7202 */ /* 0x008fc60000000f00 */
[----:B------:R-:W-:Y:S01]  /*0ce0*/  HADD2.F32 R77, -RZ, R77.H0_H0 ;  /* 0x2000004dff4d7230 */ /* 0x000fe20000004100 */
[--C-:B------:R-:W-:Y:S01]  /*0cf0*/  SHF.R.U64 R78, R72, 0x10, R73.reuse ;  /* 0x00000010484e7819 */ /* 0x100fe20000001249 */
[--C-:B------:R-:W-:Y:S01]  /*0d00*/  IMAD.MOV.U32 R75, RZ, RZ, R73.reuse ;  /* 0x000000ffff4b7224 */ /* 0x100fe200078e0049 */
[----:B------:R-:W-:Y:S01]  /*0d10*/  SHF.R.U32.HI R76, RZ, 0x10, R73 ;  /* 0x00000010ff4c7819 */ /* 0x000fe20000011649 */
[----:B------:R-:W-:Y:S01]  /*0d20*/  HADD2.F32 R73, -RZ, R74.H0_H0 ;  /* 0x2000004aff497230 */ /* 0x000fe20000004100 */
[C---:B------:R-:W-:Y:S02]  /*0d30*/  FADD.FTZ R77, -R64.reuse, R77 ;  /* 0x0000004d404d7221 */ /* 0x040fe40000010100 */
[----:B------:R-:W-:Y:S01]  /*0d40*/  FADD.FTZ R71, -R64, R71 ;  /* 0x0000004740477221 */ /* 0x000fe20000010100 */
[----:B------:R-:W-:Y:S01]  /*0d50*/  SHF.R.U32.HI R72, RZ, 0x10, R115 ;  /* 0x00000010ff487819 */ /* 0x000fe20000011673 */
[----:B0-----:R-:W-:Y:S01]  /*0d60*/  HADD2.F32 R68, -RZ, R78.H0_H0 ;  /* 0x2000004eff447230 */ /* 0x001fe20000004100 */
[C---:B-----5:R-:W-:Y:S01]  /*0d70*/  FMUL.FTZ R114, R138.reuse, R77 ;  /* 0x0000004d8a727220 */ /* 0x060fe20000410000 */
[----:B------:R-:W-:Y:S01]  /*0d80*/  HADD2.F32 R79, -RZ, R115.H0_H0 ;  /* 0x20000073ff4f7230 */ /* 0x000fe20000004100 */
[----:B------:R-:W-:-:S02]  /*0d90*/  FMUL.FTZ R115, R138, R71 ;  /* 0x000000478a737220 */ /* 0x000fc40000410000 */
[----:B------:R-:W-:Y:S01]  /*0da0*/  FMUL.FTZ R116, R52, R73 ;  /* 0x0000004934747220 */ /* 0x000fe20000410000 */
[----:B------:R-:W-:Y:S01]  /*0db0*/  HADD2.F32 R75, -RZ, R75.H0_H0 ;  /* 0x2000004bff4b7230 */ /* 0x000fe20000004100 */
[----:B------:R-:W-:Y:S01]  /*0dc0*/  FADD.FTZ R13, R13, R68 ;  /* 0x000000440d0d7221 */ /* 0x000fe20000010000 */
[----:B------:R-:W-:Y:S01]  /*0dd0*/  HADD2.F32 R69, -RZ, R72.H0_H0 ;  /* 0x20000048ff457230 */ /* 0x000fe20000004100 */
[-C--:B------:R-:W-:Y:S02]  /*0de0*/  FFMA.FTZ R33, R114, R68.reuse, R33 ;  /* 0x0000004472217223 */ /* 0x080fe40000010021 */
[----:B------:R-:W-:Y:S02]  /*0df0*/  FMUL.FTZ R119, R53, R68 ;  /* 0x0000004435777220 */ /* 0x000fe40000410000 */
[----:B------:R-:W-:Y:S02]  /*0e00*/  FADD.FTZ R79, -R64, R79 ;  /* 0x0000004f404f7221 */ /* 0x000fe40000010100 */
        /* <DEDUP_REMOVED lines=20> */
.L_x_1505:
[----:B------:R-:W-:Y:S05]  /*0f50*/  BSYNC B0 ;  /* 0x0000000000007941 */ /* 0x000fea0003800000 */
.L_x_1504:
        /* <DEDUP_REMOVED lines=16> */
[----:B---3--:R-:W-:-:S03]  /*1060*/  IMAD.MOV.U32 R74, RZ, RZ, R72 ;  /* 0x000000ffff4a7224 */ /* 0x008fc600078e0048 */
[----:B------:R-:W-:Y:S01]  /*1070*/  HADD2.F32 R77, -RZ, R77.H0_H0 ;  /* 0x2000004dff4d7230 */ /* 0x000fe20000004100 */
[--C-:B------:R-:W-:Y:S02]  /*1080*/  SHF.R.U64 R78, R72, 0x10, R73.reuse ;  /* 0x00000010484e7819 */ /* 0x100fe40000001249 */
[----:B------:R-:W-:Y:S02]  /*1090*/  MOV R75, R73 ;  /* 0x00000049004b7202 */ /* 0x000fe40000000f00 */
        /* <DEDUP_REMOVED lines=36> */
.L_x_1507:
[----:B------:R-:W-:Y:S05]  /*12e0*/  BSYNC B0 ;  /* 0x0000000000007941 */ /* 0x000fea0003800000 */
.L_x_1506:
        /* <DEDUP_REMOVED lines=20> */
[----:B------:R-:W-:Y:S01]  /*1430*/  HADD2.F32 R79, -RZ, R79.H0_H0 ;  /* 0x2000004fff4f7230 */ /* 0x000fe20000004100 */
[--C-:B------:R-:W-:Y:S01]  /*1440*/  IMAD.MOV.U32 R72, RZ, RZ, R69.reuse ;  /* 0x000000ffff487224 */ /* 0x100fe200078e0045 */
[----:B------:R-:W-:Y:S01]  /*1450*/  SHF.R.U32.HI R68, RZ, 0x10, R69 ;  /* 0x00000010ff447819 */ /* 0x000fe20000011645 */
[C---:B------:R-:W-:Y:S01]  /*1460*/  FADD.FTZ R73, -R64.reuse, R73 ;  /* 0x0000004940497221 */ /* 0x040fe20000010100 */
[----:B------:R-:W-:Y:S01]  /*1470*/  HADD2.F32 R69, -RZ, R66.H0_H0 ;  /* 0x20000042ff457230 */ /* 0x000fe20000004100 */
[C---:B------:R-:W-:Y:S01]  /*1480*/  FADD.FTZ R75, -R64.reuse, R75 ;  /* 0x0000004b404b7221 */ /* 0x040fe20000010100 */
[----:B0-----:R-:W-:Y:S01]  /*1490*/  HADD2.F32 R71, -RZ, R72.H0_H0 ;  /* 0x20000048ff477230 */ /* 0x001fe20000004100 */
[C---:B------:R-:W-:Y:S01]  /*14a0*/  FADD.FTZ R77, -R64.reuse, R77 ;  /* 0x0000004d404d7221 */ /* 0x040fe20000010100 */
[----:B------:R-:W-:Y:S01]  /*14b0*/  HADD2.F32 R66, -RZ, R68.H0_H0 ;  /* 0x20000044ff427230 */ /* 0x000fe20000004100 */
[----:B------:R-:W-:Y:S01]  /*14c0*/  FADD.FTZ R79, -R64, R79 ;  /* 0x0000004f404f7221 */ /* 0x000fe20000010100 */
[----:B------:R-:W-:Y:S01]  /*14d0*/  HADD2.F32 R64, -RZ, R76.H0_H0 ;  /* 0x2000004cff407230 */ /* 0x000fe20000004100 */
[----:B-----5:R-:W-:-:S02]  /*14e0*/  FMUL.FTZ R130, R138, R73 ;  /* 0x000000498a827220 */ /* 0x020fc40000410000 */
[----:B------:R-:W-:Y:S02]  /*14f0*/  FMUL.FTZ R131, R138, R75 ;  /* 0x0000004b8a837220 */ /* 0x000fe40000410000 */
[----:B------:R-:W-:Y:S02]  /*1500*/  FMUL.FTZ R132, R44, R69 ;  /* 0x000000452c847220 */ /* 0x000fe40000410000 */
        /* <DEDUP_REMOVED lines=21> */
.L_x_1509:
[----:B------:R-:W-:Y:S05]  /*1660*/  BSYNC B0 ;  /* 0x0000000000007941 */ /* 0x000fea0003800000 */
.L_x_1508:
[----:B------:R-:W-:Y:S02]  /*1670*/  LOP3.LUT P1, RZ, R95, 0xff, RZ, 0xc0, !PT ;  /* 0x000000ff5fff7812 */ /* 0x000fe4000782c0ff */
[----:B------:R-:W-:-:S02]  /*1680*/  SHF.R.U32.HI R64, RZ, 0x5, R140 ;  /* 0x00000005ff407819 */ /* 0x000fc4000001168c */
[----:B------:R-:W-:Y:S02]  /*1690*/  LOP3.LUT P0, RZ, R140, 0x1f, RZ, 0xc0, !PT ;  /* 0x0000001f8cff7812 */ /* 0x000fe4000780c0ff */
[----:B------:R-:W-:-:S07]  /*16a0*/  LOP3.LUT R139, R64, 0x7fffff8, RZ, 0xc0, !PT ;  /* 0x07fffff8408b7812 */ /* 0x000fce00078ec0ff */
[----:B------:R-:W-:Y:S01]  /*16b0*/  @!P1 IADD3 R139, R139, 0x8, RZ ;  /* 0x000000088b8b9810 */ /* 0x000fe20007ffe0ff */
[----:B------:R-:W-:Y:S05]  /*16c0*/  BRA.DIV ~URZ, `(.L_x_1510) ;  /* 0x00001de27f007947 */ /* 0x000fea000b800000 */
[----:B------:R0:W1:Y:S02]  /*16d0*/  SHFL.DOWN PT, R66, R67, 0x10, 0x1f ;  /* 0x0a001f0043427f89 */ /* 0x00006400000e0000 */
.L_x_1532:
        /* <DEDUP_REMOVED lines=18> */
.L_x_1533:
        /* <DEDUP_REMOVED lines=93> */
.L_x_1514:
        /* <DEDUP_REMOVED lines=14> */
.L_x_1515:
[----:B------:R-:W-:Y:S02]  /*1eb0*/  IADD3 R97, R97, 0x100, RZ ;  /* 0x0000010061617810 */ /* 0x000fe40007ffe0ff */
.L_x_1513:
[----:B------:R-:W-:Y:S05]  /*1ec0*/  BSYNC B0 ;  /* 0x0000000000007941 */ /* 0x000fea0003800000 */
.L_x_1512:
        /* <DEDUP_REMOVED lines=23> */
[----:B------:R0:W1:Y:S01]  /*2040*/  F2F.F16.F32 R77, R69 ;  /* 0x00000045004d7304 */ /* 0x0000620000200800 */
[----:B------:R-:W-:Y:S02]  /*2050*/  IMAD.MOV.U32 R72, RZ, RZ, 0x8 ;  /* 0x00000008ff487424 */ /* 0x000fe400078e00ff */
        /* <DEDUP_REMOVED lines=22> */
[----:B-1----:R-:W-:Y:S01]  /*21c0*/  IMAD.WIDE.U32 R66, R77, 0x10000, RZ ;  /* 0x000100004d427825 */ /* 0x002fe200078e00ff */
        /* <DEDUP_REMOVED lines=13> */
.L_x_1518:
        /* <DEDUP_REMOVED lines=14> */
.L_x_1519:
[----:B------:R-:W-:Y:S02]  /*2380*/  IADD3 R97, R97, 0x100, RZ ;  /* 0x0000010061617810 */ /* 0x000fe40007ffe0ff */
.L_x_1517:
[----:B------:R-:W-:Y:S05]  /*2390*/  BSYNC B0 ;  /* 0x0000000000007941 */ /* 0x000fea0003800000 */
.L_x_1516:
        /* <DEDUP_REMOVED lines=61> */
.L_x_1522:
        /* <DEDUP_REMOVED lines=14> */
.L_x_1523:
[----:B------:R-:W-:Y:S02]  /*2850*/  IADD3 R97, R97, 0x100, RZ ;  /* 0x0000010061617810 */ /* 0x000fe40007ffe0ff */
.L_x_1521:
[----:B------:R-:W-:Y:S05]  /*2860*/  BSYNC B0 ;  /* 0x0000000000007941 */ /* 0x000fea0003800000 */
.L_x_1520:
        /* <DEDUP_REMOVED lines=47> */
[----:B------:R-:W-:-:S03]  /*2b60*/  ISETP.NE.U32.AND P1, PT, RZ, c[0x0][0x250], PT ;  /* 0x00009400ff007a0c */ /* 0x000fc60003f25070 */
[----:B--2---:R-:W-:Y:S01]  /*2b70*/  IMAD.U32 R69, R76, 0x10000, RZ ;  /* 0x000100004c457824 */ /* 0x004fe200078e00ff */
[----:B------:R-:W-:Y:S02]  /*2b80*/  ISETP.NE.AND.EX P1, PT, RZ, c[0x0][0x254], PT, P1 ;  /* 0x00009500ff007a0c */ /* 0x000fe40003f25310 */
[----:B------:R-:W-:Y:S02]  /*2b90*/  LOP3.LUT R66, R66, R75, RZ, 0xfc, !PT ;  /* 0x0000004b42427212 */ /* 0x000fe400078efcff */
[----:B---3--:R-:W-:Y:S01]  /*2ba0*/  LOP3.LUT R67, R67, R69, R74, 0xfe, !PT ;  /* 0x0000004543437212 */ /* 0x008fe200078efe4a */
[----:B------:R-:W-:Y:S07]  /*2bb0*/  @!P0 BRA `(.L_x_1526) ;  /* 0x0000008000008947 */ /* 0x000fee0003800000 */
        /* <DEDUP_REMOVED lines=8> */
.L_x_1526:
        /* <DEDUP_REMOVED lines=14> */
.L_x_1527:
[----:B------:R-:W-:Y:S02]  /*2d20*/  IADD3 R97, R97, 0x100, RZ ;  /* 0x0000010061617810 */ /* 0x000fe40007ffe0ff */
.L_x_1525:
[----:B------:R-:W-:Y:S05]  /*2d30*/  BSYNC B0 ;  /* 0x0000000000007941 */ /* 0x000fea0003800000 */
.L_x_1524:
        /* <DEDUP_REMOVED lines=42> */
[----:B------:R-:W-:Y:S01]  /*2fe0*/  IMAD.MOV.U32 R66, RZ, RZ, 0x8 ;  /* 0x00000008ff427424 */ /* 0x000fe200078e00ff */
[----:B------:R-:W-:Y:S01]  /*2ff0*/  @P0 PRMT R91, R68, 0x7610, R91 ;  /* 0x00007610445b0816 */ /* 0x000fe2000000005b */
[----:B------:R0:W3:Y:S01]  /*3000*/  F2F.F16.F32 R73, R67 ;  /* 0x0000004300497304 */ /* 0x0000e20000200800 */
[----:B-1----:R-:W-:Y:S01]  /*3010*/  IMAD.WIDE.U32 R64, R75, 0x10000, RZ ;  /* 0x000100004b407825 */ /* 0x002fe200078e00ff */
[----:B------:R-:W-:Y:S02]  /*3020*/  ISETP.NE.U32.AND P0, PT, RZ, c[0x0][0x250], PT ;  /* 0x00009400ff007a0c */ /* 0x000fe40003f05070 */
[----:B--2---:R-:W-:Y:S01]  /*3030*/  SHF.L.U32 R69, R74, 0x10, RZ ;  /* 0x000000104a457819 */ /* 0x004fe200000006ff */
[----:B0-----:R-:W-:-:S03]  /*3040*/  IMAD.WIDE.U32 R66, R97, R66, c[0x0][0x248] ;  /* 0x0000920061427625 */ /* 0x001fc600078e0042 */
        /* <DEDUP_REMOVED lines=11> */
.L_x_1530:
        /* <DEDUP_REMOVED lines=15> */
.L_x_1529:
[----:B-1----:R-:W-:Y:S05]  /*31f0*/  BSYNC B0 ;  /* 0x0000000000007941 */ /* 0x002fea0003800000 */
.L_x_1528:
[----:B------:R-:W-:Y:S02]  /*3200*/  IADD3 R96, R96, c[0x0][0x160], RZ ;  /* 0x0000580060607a10 */ /* 0x000fe40007ffe0ff */
[----:B------:R-:W-:Y:S02]  /*3210*/  LOP3.LUT P1, RZ, R95, 0xff, RZ, 0xc0, !PT ;  /* 0x000000ff5fff7812 */ /* 0x000fe4000782c0ff */
[----:B------:R-:W-:Y:S02]  /*3220*/  ISETP.GE.AND P0, PT, R96, c[0x0][0x164], PT ;  /* 0x0000590060007a0c */ /* 0x000fe40003f06270 */
[----:B------:R-:W-:-:S11]  /*3230*/  SEL R95, RZ, 0x1, P1 ;  /* 0x00000001ff5f7807 */ /* 0x000fd60000800000 */
[----:B0----5:R-:W-:Y:S01]  /*3240*/  @P0 CALL.REL.NOINC `(.L_x_1499) ;  /* 0x0000001000000944 */ /* 0x021fe20003c00000 */
[----:B------:R-:W-:Y:S05]  /*3250*/  BRA `(.L_x_1531) ;  /* 0xffffd15000007947 */ /* 0x000fea000383ffff */
.L_x_1499:
[----:B-1----:R-:W0:Y:S01]  /*3260*/  S2UR UR6, SR_CTAID.X ;  /* 0x00000000000679c3 */ /* 0x002e220000002500 */
        /* <DEDUP_REMOVED lines=36> */
.L_x_1510:
[----:B------:R-:W-:Y:S01]  /*34b0*/  HFMA2.MMA R73, -RZ, RZ, 0, 9.5367431640625e-07 ;  /* 0x00000010ff497435 */ /* 0x000fe200000001ff */
[----:B------:R-:W-:Y:S01]  /*34c0*/  MOV R70, R67 ;  /* 0x0000004300467202 */ /* 0x000fe20000000f00 */
[----:B------:R-:W-:Y:S01]  /*34d0*/  IMAD.MOV.U32 R74, RZ, RZ, 0x1f ;  /* 0x0000001fff4a7424 */ /* 0x000fe200078e00ff */
[----:B------:R-:W-:Y:S02]  /*34e0*/  MOV R75, 0xffffffff ;  /* 0xffffffff004b7802 */ /* 0x000fe40000000f00 */
[----:B------:R-:W-:-:S02]  /*34f0*/  MOV R68, 0x3510 ;  /* 0x0000351000447802 */ /* 0x000fc40000000f00 */
[----:B-----5:R-:W-:Y:S05]  /*3500*/  CALL.REL.NOINC `($__internal_62_$__cuda_sm70_shflsync_down_p) ;  /* 0x0000046000007944 */ /* 0x020fea0003c00000 */
[----:B-1----:R-:W-:Y:S01]  /*3510*/  MOV R66, R70 ;  /* 0x0000004600427202 */ /* 0x002fe20000000f00 */
[----:B0-----:R-:W-:Y:S05]  /*3520*/  BRA `(.L_x_1532) ;  /* 0xffffe1b000007947 */ /* 0x001fea000383ffff */
.L_x_1511:
[----:B------:R-:W-:Y:S01]  /*3530*/  HFMA2.MMA R73, -RZ, RZ, 0, 9.5367431640625e-07 ;  /* 0x00000010ff497435 */ /* 0x000fe200000001ff */
[----:B------:R-:W-:Y:S01]  /*3540*/  IMAD.MOV.U32 R70, RZ, RZ, R65 ;  /* 0x000000ffff467224 */ /* 0x000fe200078e0041 */
[----:B------:R-:W-:Y:S01]  /*3550*/  MOV R74, 0x1f ;  /* 0x0000001f004a7802 */ /* 0x000fe20000000f00 */
[----:B------:R-:W-:Y:S01]  /*3560*/  IMAD.MOV.U32 R75, RZ, RZ, -0x1 ;  /* 0xffffffffff4b7424 */ /* 0x000fe200078e00ff */
[----:B------:R-:W-:-:S02]  /*3570*/  MOV R68, 0x3590 ;  /* 0x0000359000447802 */ /* 0x000fc40000000f00 */
[----:B01---5:R-:W-:Y:S05]  /*3580*/  CALL.REL.NOINC `($__internal_62_$__cuda_sm70_shflsync_down_p) ;  /* 0x000003e000007944 */ /* 0x023fea0003c00000 */
[----:B------:R-:W-:Y:S01]  /*3590*/  FADD.FTZ R66, R66, R67 ;  /* 0x0000004342427221 */ /* 0x000fe20000010000 */
[----:B0-----:R-:W-:Y:S01]  /*35a0*/  HFMA2.MMA R73, -RZ, RZ, 0, 4.76837158203125e-07 ;  /* 0x00000008ff497435 */ /* 0x001fe200000001ff */
[----:B-1----:R-:W-:Y:S01]  /*35b0*/  FADD.FTZ R67, R65, R70 ;  /* 0x0000004641437221 */ /* 0x002fe20000010000 */
[----:B------:R-:W-:Y:S01]  /*35c0*/  MOV R74, 0x1f ;  /* 0x0000001f004a7802 */ /* 0x000fe20000000f00 */
[----:B------:R-:W-:Y:S01]  /*35d0*/  IMAD.MOV.U32 R75, RZ, RZ, -0x1 ;  /* 0xffffffffff4b7424 */ /* 0x000fe200078e00ff */
[----:B------:R-:W-:-:S02]  /*35e0*/  MOV R70, R66 ;  /* 0x0000004200467202 */ /* 0x000fc40000000f00 */
[----:B------:R-:W-:Y:S02]  /*35f0*/  MOV R68, 0x3610 ;  /* 0x0000361000447802 */ /* 0x000fe40000000f00 */
[----:B------:R-:W-:Y:S05]  /*3600*/  CALL.REL.NOINC `($__internal_62_$__cuda_sm70_shflsync_down_p) ;  /* 0x0000036000007944 */ /* 0x000fea0003c00000 */
[----:B0-----:R-:W-:Y:S01]  /*3610*/  HFMA2.MMA R73, -RZ, RZ, 0, 4.76837158203125e-07 ;  /* 0x00000008ff497435 */ /* 0x001fe200000001ff */
[----:B-1----:R-:W-:Y:S01]  /*3620*/  MOV R65, R70 ;  /* 0x0000004600417202 */ /* 0x002fe20000000f00 */
[----:B------:R-:W-:Y:S01]  /*3630*/  IMAD.MOV.U32 R70, RZ, RZ, R67 ;  /* 0x000000ffff467224 */ /* 0x000fe200078e0043 */
[----:B------:R-:W-:Y:S01]  /*3640*/  MOV R74, 0x1f ;  /* 0x0000001f004a7802 */ /* 0x000fe20000000f00 */
[----:B------:R-:W-:Y:S01]  /*3650*/  IMAD.MOV.U32 R75, RZ, RZ, -0x1 ;  /* 0xffffffffff4b7424 */ /* 0x000fe200078e00ff */
[----:B------:R-:W-:Y:S02]  /*3660*/  MOV R68, 0x3680 ;  /* 0x0000368000447802 */ /* 0x000fe40000000f00 */
[----:B------:R-:W-:Y:S05]  /*3670*/  CALL.REL.NOINC `($__internal_62_$__cuda_sm70_shflsync_down_p) ;  /* 0x000002f000007944 */ /* 0x000fea0003c00000 */
[----:B------:R-:W-:Y:S01]  /*3680*/  FADD.FTZ R66, R65, R66 ;  /* 0x0000004241427221 */ /* 0x000fe20000010000 */
[----:B0-----:R-:W-:Y:S01]  /*3690*/  HFMA2.MMA R73, -RZ, RZ, 0, 2.384185791015625e-07 ;  /* 0x00000004ff497435 */ /* 0x001fe200000001ff */
[----:B-1----:R-:W-:Y:S01]  /*36a0*/  FADD.FTZ R67, R67, R70 ;  /* 0x0000004643437221 */ /* 0x002fe20000010000 */
[----:B------:R-:W-:Y:S01]  /*36b0*/  MOV R74, 0x1f ;  /* 0x0000001f004a7802 */ /* 0x000fe20000000f00 */
[----:B------:R-:W-:Y:S01]  /*36c0*/  IMAD.MOV.U32 R75, RZ, RZ, -0x1 ;  /* 0xffffffffff4b7424 */ /* 0x000fe200078e00ff */
[----:B------:R-:W-:-:S02]  /*36d0*/  MOV R70, R66 ;  /* 0x0000004200467202 */ /* 0x000fc40000000f00 */
[----:B------:R-:W-:Y:S02]  /*36e0*/  MOV R68, 0x3700 ;  /* 0x0000370000447802 */ /* 0x000fe40000000f00 */
[----:B------:R-:W-:Y:S05]  /*36f0*/  CALL.REL.NOINC `($__internal_62_$__cuda_sm70_shflsync_down_p) ;  /* 0x0000027000007944 */ /* 0x000fea0003c00000 */
[----:B0-----:R-:W-:Y:S01]  /*3700*/  HFMA2.MMA R73, -RZ, RZ, 0, 2.384185791015625e-07 ;  /* 0x00000004ff497435 */ /* 0x001fe200000001ff */
[----:B-1----:R-:W-:Y:S01]  /*3710*/  MOV R65, R70 ;  /* 0x0000004600417202 */ /* 0x002fe20000000f00 */
[----:B------:R-:W-:Y:S01]  /*3720*/  IMAD.MOV.U32 R70, RZ, RZ, R67 ;  /* 0x000000ffff467224 */ /* 0x000fe200078e0043 */
[----:B------:R-:W-:Y:S01]  /*3730*/  MOV R74, 0x1f ;  /* 0x0000001f004a7802 */ /* 0x000fe20000000f00 */
[----:B------:R-:W-:Y:S01]  /*3740*/  IMAD.MOV.U32 R75, RZ, RZ, -0x1 ;  /* 0xffffffffff4b7424 */ /* 0x000fe200078e00ff */
[----:B------:R-:W-:Y:S02]  /*3750*/  MOV R68, 0x3770 ;  /* 0x0000377000447802 */ /* 0x000fe40000000f00 */
[----:B------:R-:W-:Y:S05]  /*3760*/  CALL.REL.NOINC `($__internal_62_$__cuda_sm70_shflsync_down_p) ;  /* 0x0000020000007944 */ /* 0x000fea0003c00000 */
[----:B------:R-:W-:Y:S01]  /*3770*/  FADD.FTZ R66, R65, R66 ;  /* 0x0000004241427221 */ /* 0x000fe20000010000 */
[----:B0-----:R-:W-:Y:S01]  /*3780*/  HFMA2.MMA R73, -RZ, RZ, 0, 1.1920928955078125e-07 ;  /* 0x00000002ff497435 */ /* 0x001fe200000001ff */
[----:B-1----:R-:W-:Y:S01]  /*3790*/  FADD.FTZ R67, R67, R70 ;  /* 0x0000004643437221 */ /* 0x002fe20000010000 */
[----:B------:R-:W-:Y:S01]  /*37a0*/  MOV R74, 0x1f ;  /* 0x0000001f004a7802 */ /* 0x000fe20000000f00 */
[----:B------:R-:W-:Y:S01]  /*37b0*/  IMAD.MOV.U32 R75, RZ, RZ, -0x1 ;  /* 0xffffffffff4b7424 */ /* 0x000fe200078e00ff */
[----:B------:R-:W-:-:S02]  /*37c0*/  MOV R70, R66 ;  /* 0x0000004200467202 */ /* 0x000fc40000000f00 */
[----:B------:R-:W-:Y:S02]  /*37d0*/  MOV R68, 0x37f0 ;  /* 0x000037f000447802 */ /* 0x000fe40000000f00 */
[----:B------:R-:W-:Y:S05]  /*37e0*/  CALL.REL.NOINC `($__internal_62_$__cuda_sm70_shflsync_down_p) ;  /* 0x0000018000007944 */ /* 0x000fea0003c00000 */
[----:B0-----:R-:W-:Y:S01]  /*37f0*/  HFMA2.MMA R73, -RZ, RZ, 0, 1.1920928955078125e-07 ;  /* 0x00000002ff497435 */ /* 0x001fe200000001ff */
[----:B-1----:R-:W-:Y:S01]  /*3800*/  MOV R65, R70 ;  /* 0x0000004600417202 */ /* 0x002fe20000000f00 */
[----:B------:R-:W-:Y:S01]  /*3810*/  IMAD.MOV.U32 R70, RZ, RZ, R67 ;  /* 0x000000ffff467224 */ /* 0x000fe200078e0043 */
[----:B------:R-:W-:Y:S01]  /*3820*/  MOV R74, 0x1f ;  /* 0x0000001f004a7802 */ /* 0x000fe20000000f00 */
[----:B------:R-:W-:Y:S01]  /*3830*/  IMAD.MOV.U32 R75, RZ, RZ, -0x1 ;  /* 0xffffffffff4b7424 */ /* 0x000fe200078e00ff */
[----:B------:R-:W-:Y:S02]  /*3840*/  MOV R68, 0x3860 ;  /* 0x0000386000447802 */ /* 0x000fe40000000f00 */
[----:B------:R-:W-:Y:S05]  /*3850*/  CALL.REL.NOINC `($__internal_62_$__cuda_sm70_shflsync_down_p) ;  /* 0x0000011000007944 */ /* 0x000fea0003c00000 */
[----:B------:R-:W-:Y:S01]  /*3860*/  FADD.FTZ R72, R65, R66 ;  /* 0x0000004241487221 */ /* 0x000fe20000010000 */
[----:B0-----:R-:W-:Y:S01]  /*3870*/  HFMA2.MMA R73, -RZ, RZ, 0, 5.9604644775390625e-08 ;  /* 0x00000001ff497435 */ /* 0x001fe200000001ff */
[----:B-1----:R-:W-:Y:S01]  /*3880*/  FADD.FTZ R65, R67, R70 ;  /* 0x0000004643417221 */ /* 0x002fe20000010000 */
[----:B------:R-:W-:Y:S01]  /*3890*/  MOV R74, 0x1f ;  /* 0x0000001f004a7802 */ /* 0x000fe20000000f00 */
[----:B------:R-:W-:Y:S01]  /*38a0*/  IMAD.MOV.U32 R75, RZ, RZ, -0x1 ;  /* 0xffffffffff4b7424 */ /* 0x000fe200078e00ff */
[----:B------:R-:W-:-:S02]  /*38b0*/  MOV R70, R72 ;  /* 0x0000004800467202 */ /* 0x000fc40000000f00 */
[----:B------:R-:W-:Y:S02]  /*38c0*/  MOV R68, 0x38e0 ;  /* 0x000038e000447802 */ /* 0x000fe40000000f00 */
[----:B------:R-:W-:Y:S05]  /*38d0*/  CALL.REL.NOINC `($__internal_62_$__cuda_sm70_shflsync_down_p) ;  /* 0x0000009000007944 */ /* 0x000fea0003c00000 */
[----:B0-----:R-:W-:Y:S01]  /*38e0*/  HFMA2.MMA R73, -RZ, RZ, 0, 5.9604644775390625e-08 ;  /* 0x00000001ff497435 */ /* 0x001fe200000001ff */
[----:B-1----:R-:W-:Y:S01]  /*38f0*/  MOV R71, R70 ;  /* 0x0000004600477202 */ /* 0x002fe20000000f00 */
[----:B------:R-:W-:Y:S01]  /*3900*/  IMAD.MOV.U32 R70, RZ, RZ, R65 ;  /* 0x000000ffff467224 */ /* 0x000fe200078e0041 */
[----:B------:R-:W-:Y:S01]  /*3910*/  MOV R74, 0x1f ;  /* 0x0000001f004a7802 */ /* 0x000fe20000000f00 */
[----:B------:R-:W-:Y:S01]  /*3920*/  IMAD.MOV.U32 R75, RZ, RZ, -0x1 ;  /* 0xffffffffff4b7424 */ /* 0x000fe200078e00ff */
[----:B------:R-:W-:Y:S02]  /*3930*/  MOV R68, 0x3950 ;  /* 0x0000395000447802 */ /* 0x000fe40000000f00 */
[----:B------:R-:W-:Y:S05]  /*3940*/  CALL.REL.NOINC `($__internal_62_$__cuda_sm70_shflsync_down_p) ;  /* 0x0000002000007944 */ /* 0x000fea0003c00000 */
[----:B-1----:R-:W-:Y:S01]  /*3950*/  MOV R68, R70 ;  /* 0x0000004600447202 */ /* 0x002fe20000000f00 */
[----:B0-----:R-:W-:Y:S05]  /*3960*/  BRA `(.L_x_1533) ;  /* 0xffffde9000007947 */ /* 0x001fea000383ffff */
        .weak           $__internal_62_$__cuda_sm70_shflsync_down_p
        .type           $__internal_62_$__cuda_sm70_shflsync_down_p,@function
        .size           $__internal_62_$__cuda_sm70_shflsync_down_p,(.L_x_2809 - $__internal_62_$__cuda_sm70_shflsync_down_p)
$__internal_62_$__cuda_sm70_shflsync_down_p:
[----:B------:R-:W-:Y:S01]  /*3970*/  HFMA2.MMA R69, -RZ, RZ, 0, 0 ;  /* 0x00000000ff457435 */ /* 0x000fe200000001ff */
[----:B------:R-:W-:Y:S04]  /*3980*/  WARPSYNC R75 ;  /* 0x0000004b00007348 */ /* 0x000fe80003800000 */
[----:B------:R0:W1:Y:S01]  /*3990*/  SHFL.DOWN PT, R70, R70, R73, R74 ;  /* 0x0800004946467389 */ /* 0x00006200000e004a */
[----:B------:R-:W-:Y:S05]  /*39a0*/  RET.REL.NODEC R68 `(_ZN10layer_norm31ln_parallel_residual_bwd_kernelINS_13Kernel_traitsIf6__halfS2_S2_fjLj5120ELj1ELj1ELj8ELj8ENS_18Kernel_traits_baseILj5120EfS2_S2_S2_fjLj256EEEEELb0ELb1ELb0EEEvNS_9BwdParamsE) ;  /* 0xffffc65044007950 */ /* 0x000fea0003c3ffff */
.L_x_1534:
        /* <DEDUP_REMOVED lines=13> */
.L_x_2809:


//--------------------- .text._ZN10layer_norm31ln_parallel_residual_bwd_kernelINS_13Kernel_traitsIf6__halfS2_S2_fjLj5120ELj1ELj1ELj8ELj8ENS_18Kernel_traits_baseILj5120EfS2_S2_S2_fjLj256EEEEELb0ELb1ELb1EEEvNS_9BwdParamsE --------------------------
	.section	.text._ZN10layer_norm31ln_parallel_residual_bwd_kernelINS_13Kernel_traitsIf6__halfS2_S2_fjLj5120ELj1ELj1ELj8ELj8ENS_18Kernel_traits_baseILj5120EfS2_S2_S2_fjLj256EEEEELb0ELb1ELb1EEEvNS_9BwdParamsE,"ax",@progbits
	.sectioninfo	@"SHI_REGISTERS=150"
	.align	128
        .global         _ZN10layer_norm31ln_parallel_residual_bwd_kernelINS_13Kernel_traitsIf6__halfS2_S2_fjLj5120ELj1ELj1ELj8ELj8ENS_18Kernel_traits_baseILj5120EfS2_S2_S2_fjLj256EEEEELb0ELb1ELb1EEEvNS_9BwdParamsE
        .type           _ZN10layer_norm31ln_parallel_residual_bwd_kernelINS_13Kernel_traitsIf6__halfS2_S2_fjLj5120ELj1ELj1ELj8ELj8ENS_18Kernel_traits_baseILj5120EfS2_S2_S2_fjLj256EEEEELb0ELb1ELb1EEEvNS_9BwdParamsE,@function
        .size           _ZN10layer_norm31ln_parallel_residual_bwd_kernelINS_13Kernel_traitsIf6__halfS2_S2_fjLj5120ELj1ELj1ELj8ELj8ENS_18Kernel_traits_baseILj5120EfS2_S2_S2_fjLj256EEEEELb0ELb1ELb1EEEvNS_9BwdParamsE,(.L_x_2810 - _ZN10layer_norm31ln_parallel_residual_bwd_kernelINS_13Kernel_traitsIf6__halfS2_S2_fjLj5120ELj1ELj1ELj8ELj8ENS_18Kernel_traits_baseILj5120EfS2_S2_S2_fjLj256EEEEELb0ELb1ELb1EEEvNS_9BwdParamsE)
        .other          _ZN10layer_norm31ln_parallel_residual_bwd_kernelINS_13Kernel_traitsIf6__halfS2_S2_fjLj5120ELj1ELj1ELj8ELj8ENS_18Kernel_traits_baseILj5120EfS2_S2_S2_fjLj256EEEEELb0ELb1ELb1EEEvNS_9BwdParamsE,@"STO_CUDA_ENTRY STV_DEFAULT"
_ZN10layer_norm31ln_parallel_residual_bwd_kernelINS_13Kernel_traitsIf6__halfS2_S2_fjLj5120ELj1ELj1ELj8ELj8ENS_18Kernel_traits_baseILj5120EfS2_S2_S2_fjLj256EEEEELb0ELb1ELb1EEEvNS_9BwdParamsE:
.text._ZN10layer_norm31ln_parallel_residual_bwd_kernelINS_13Kernel_traitsIf6__halfS2_S2_fjLj5120ELj1ELj1ELj8ELj8ENS_18Kernel_traits_baseILj5120EfS2_S2_S2_fjLj256EEEEELb0ELb1ELb1EEEvNS_9BwdParamsE:
        /* <DEDUP_REMOVED lines=28> */
.L_x_1535:
        /* <DEDUP_REMOVED lines=9> */
[----:B------:R-:W-:Y:S01]  /*0250*/  HFMA2.MMA R24, -RZ, RZ, 0, 5.9604644775390625e-08 ;  /* 0x00000001ff187435 */ /* 0x000fe200000001ff */
[----:B------:R-:W-:Y:S01]  /*0260*/  CS2R R74, SRZ ;  /* 0x00000000004a7805 */ /* 0x000fe2000001ff00 */
[----:B------:R-:W-:Y:S01]  /*0270*/  HFMA2.MMA R72, -RZ, RZ, 0, 0 ;  /* 0x00000000ff487435 */ /* 0x000fe200000001ff */
[----:B------:R-:W-:Y:S01]  /*0280*/  CS2R R86, SRZ ;  /* 0x0000000000567805 */ /* 0x000fe2000001ff00 */
[----:B------:R-:W-:Y:S01]  /*0290*/  HFMA2.MMA R89, -RZ, RZ, 0, 0 ;  /* 0x00000000ff597435 */ /* 0x000fe200000001ff */
[----:B------:R-:W-:Y:S01]  /*02a0*/  CS2R R76, SRZ ;  /* 0x00000000004c7805 */ /* 0x000fe2000001ff00 */
[----:B------:R-:W-:Y:S01]  /*02b0*/  HFMA2.MMA R49, -RZ, RZ, 0, 0 ;  /* 0x00000000ff317435 */ /* 0x000fe200000001ff */
[----:B------:R-:W-:Y:S01]  /*02c0*/  CS2R R84, SRZ ;  /* 0x0000000000547805 */ /* 0x000fe2000001ff00 */
[----:B------:R-:W-:Y:S01]  /*02d0*/  HFMA2.MMA R67, -RZ, RZ, 0, 0 ;  /* 0x00000000ff437435 */ /* 0x000fe200000001ff */
[----:B------:R-:W-:Y:S01]  /*02e0*/  MOV R82, RZ ;  /* 0x000000ff00527202 */ /* 0x000fe20000000f00 */
        /* <DEDUP_REMOVED lines=14> */
[----:B0-----:R-:W-:-:S02]  /*03d0*/  MOV R80, RZ ;  /* 0x000000ff00507202 */ /* 0x001fc40000000f00 */
.L_x_1550:
        /* <DEDUP_REMOVED lines=9> */
[----:B------:R-:W-:Y:S01]  /*0470*/  IADD3 R99, R98, 0x300, RZ ;  /* 0x0000030062637810 */ /* 0x000fe20007ffe0ff */
[-C--:B------:R-:W-:Y:S01]  /*0480*/  IMAD.WIDE.U32 R30, R100, R105.reuse, c[0x0][0x208] ;  /* 0x00008200641e7625 */ /* 0x080fe200078e0069 */
[C---:B------:R-:W-:Y:S01]  /*0490*/  IADD3 R96, R98.reuse, 0x400, RZ ;  /* 0x0000040062607810 */ /* 0x040fe20007ffe0ff */
[----:B------:R0:W2:Y:S01]  /*04a0*/  LDG.E.64 R106, [R26.64] ;  /* 0x000000041a6a7981 */ /* 0x0000a2000c1e1b00 */
[----:B------:R-:W-:Y:S01]  /*04b0*/  MOV R25, 0x4 ;  /* 0x0000000400197802 */ /* 0x000fe20000000f00 */
[-C--:B------:R-:W-:Y:S02]  /*04c0*/  IMAD.WIDE.U32 R28, R101, R105.reuse, c[0x0][0x208] ;  /* 0x00008200651c7625 */ /* 0x080fe400078e0069 */
[----:B------:R1:W3:Y:S02]  /*04d0*/  LDG.E.64 R110, [R30.64] ;  /* 0x000000041e6e7981 */ /* 0x0002e4000c1e1b00 */
[----:B------:R-:W-:-:S02]  /*04e0*/  IMAD.WIDE.U32 R32, R98, R105, c[0x0][0x188] ;  /* 0x0000620062207625 */ /* 0x000fc400078e0069 */
[----:B------:R4:W3:Y:S02]  /*04f0*/  LDG.E.64 R108, [R28.64] ;  /* 0x000000041c6c7981 */ /* 0x0008e4000c1e1b00 */
[-C--:B------:R-:W-:Y:S02]  /*0500*/  IMAD.WIDE.U32 R38, R99, R105.reuse, c[0x0][0x208] ;  /* 0x0000820063267625 */ /* 0x080fe400078e0069 */
[----:B------:R1:W3:Y:S02]  /*0510*/  LDG.E.64 R124, [R32.64] ;  /* 0x00000004207c7981 */ /* 0x0002e4000c1e1b00 */
[CC--:B0-----:R-:W-:Y:S02]  /*0520*/  IMAD.WIDE.U32 R26, R96.reuse, R105.reuse, c[0x0][0x188] ;  /* 0x00006200601a7625 */ /* 0x0c1fe400078e0069 */
[----:B------:R0:W3:Y:S02]  /*0530*/  LDG.E.64 R112, [R38.64] ;  /* 0x0000000426707981 */ /* 0x0000e4000c1e1b00 */
[----:B------:R-:W-:-:S02]  /*0540*/  IMAD.WIDE.U32 R102, R96, R105, c[0x0][0x208] ;  /* 0x0000820060667625 */ /* 0x000fc400078e0069 */
[----:B------:R-:W3:Y:S02]  /*0550*/  LDG.E.64 R26, [R26.64] ;  /* 0x000000041a1a7981 */ /* 0x000ee4000c1e1b00 */
[----:B------:R-:W-:Y:S02]  /*0560*/  IMAD.WIDE.U32 R34, R101, R105, c[0x0][0x188] ;  /* 0x0000620065227625 */ /* 0x000fe400078e0069 */
[----:B------:R0:W3:Y:S02]  /*0570*/  LDG.E.64 R114, [R102.64] ;  /* 0x0000000466727981 */ /* 0x0000e4000c1e1b00 */
[----:B-1----:R-:W-:Y:S02]  /*0580*/  IMAD.WIDE R30, R48, R25, c[0x0][0x1a0] ;  /* 0x00006800301e7625 */ /* 0x002fe400078e0219 */
[----:B------:R1:W3:Y:S02]  /*0590*/  LDG.E.64 R142, [R34.64] ;  /* 0x00000004228e7981 */ /* 0x0002e4000c1e1b00 */
[----:B------:R-:W-:-:S02]  /*05a0*/  IMAD.WIDE.U32 R36, R100, R105, c[0x0][0x188] ;  /* 0x0000620064247625 */ /* 0x000fc400078e0069 */
[----:B------:R1:W3:Y:S02]  /*05b0*/  LDG.E R30, [R30.64] ;  /* 0x000000041e1e7981 */ /* 0x0002e4000c1e1900 */
[----:B----4-:R-:W-:Y:S02]  /*05c0*/  IMAD.WIDE.U32 R28, R99, R105, c[0x0][0x188] ;  /* 0x00006200631c7625 */ /* 0x010fe400078e0069 */
[----:B------:R4:W3:Y:S04]  /*05d0*/  LDG.E.64 R144, [R36.64] ;  /* 0x0000000424907981 */ /* 0x0008e8000c1e1b00 */
[----:B------:R-:W3:Y:S01]  /*05e0*/  LDG.E.64 R28, [R28.64] ;  /* 0x000000041c1c7981 */ /* 0x000ee2000c1e1b00 */
[----:B0-----:R-:W-:-:S06]  /*05f0*/  IMAD.WIDE R102, R48, R25, c[0x0][0x1a8] ;  /* 0x00006a0030667625 */ /* 0x001fcc00078e0219 */
[----:B------:R0:W3:Y:S01]  /*0600*/  LDG.E R102, [R102.64] ;  /* 0x0000000466667981 */ /* 0x0000e2000c1e1900 */
[----:B------:R-:W-:-:S04]  /*0610*/  ISETP.NE.U32.AND P1, PT, RZ, c[0x0][0x218], PT ;  /* 0x00008600ff007a0c */ /* 0x000fc80003f25070 */
[----:B------:R-:W-:Y:S01]  /*0620*/  ISETP.NE.AND.EX P1, PT, RZ, c[0x0][0x21c], PT, P1 ;  /* 0x00008700ff007a0c */ /* 0x000fe20003f25310 */
[----:B------:R-:W-:Y:S02]  /*0630*/  ULDC.U8 UR6, c[0x0][0x1f0] ;  /* 0x00007c0000067ab9 */ /* 0x000fe40000000000 */
[----:B------:R-:W-:-:S10]  /*0640*/  ISETP.NE.AND P0, PT, RZ, UR6, PT ;  /* 0x00000006ff007c0c */ /* 0x000fd4000bf05270 */
[----:B------:R-:W-:-:S04]  /*0650*/  @P1 IMAD.WIDE.U32 R32, R98, R105, c[0x0][0x218] ;  /* 0x0000860062201625 */ /* 0x000fc800078e0069 */
[-C--:B-1----:R-:W-:Y:S01]  /*0660*/  @P1 IMAD.WIDE.U32 R34, R101, R105.reuse, c[0x0][0x218] ;  /* 0x0000860065221625 */ /* 0x082fe200078e0069 */
[----:B-----5:R1:W5:Y:S03]  /*0670*/  @P1 LDG.E.64 R46, [R32.64] ;  /* 0x00000004202e1981 */ /* 0x020366000c1e1b00 */
[-C--:B----4-:R-:W-:Y:S01]  /*0680*/  @P1 IMAD.WIDE.U32 R36, R100, R105.reuse, c[0x0][0x218] ;  /* 0x0000860064241625 */ /* 0x090fe200078e0069 */
        /* <DEDUP_REMOVED lines=9> */
[--C-:B--2---:R-:W-:Y:S02]  /*0720*/  SHF.R.U64 R140, R106, 0x10, R107.reuse ;  /* 0x000000106a8c7819 */ /* 0x104fe4000000126b */
[----:B------:R-:W-:Y:S02]  /*0730*/  MOV R31, R107 ;  /* 0x0000006b001f7202 */ /* 0x000fe40000000f00 */
[----:B------:R-:W-:Y:S02]  /*0740*/  SHF.R.U32.HI R136, RZ, 0x10, R107 ;  /* 0x00000010ff887819 */ /* 0x000fe4000001166b */
[----:B---3--:R-:W-:-:S02]  /*0750*/  MOV R36, R110 ;  /* 0x0000006e00247202 */ /* 0x008fc40000000f00 */
[----:B------:R-:W-:Y:S02]  /*0760*/  SHF.R.U64 R123, R110, 0x10, R111 ;  /* 0x000000106e7b7819 */ /* 0x000fe4000000126f */
[--C-:B0-----:R-:W-:Y:S01]  /*0770*/  SHF.R.U64 R105, R124, 0x10, R125.reuse ;  /* 0x000000107c697819 */ /* 0x101fe2000000127d */
[----:B-1----:R-:W-:Y:S01]  /*0780*/  HADD2.F32 R32, -RZ, R124.H0_H0 ;  /* 0x2000007cff207230 */ /* 0x002fe20000004100 */
[----:B------:R-:W-:Y:S02]  /*0790*/  SHF.R.U32.HI R103, RZ, 0x10, R125 ;  /* 0x00000010ff677819 */ /* 0x000fe4000001167d */
[----:B------:R-:W-:Y:S02]  /*07a0*/  MOV R118, R112 ;  /* 0x0000007000767202 */ /* 0x000fe40000000f00 */
[----:B------:R-:W-:Y:S02]  /*07b0*/  SHF.R.U64 R130, R112, 0x10, R113 ;  /* 0x0000001070827819 */ /* 0x000fe40000001271 */
[----:B------:R-:W-:Y:S01]  /*07c0*/  SHF.R.U64 R110, R26, 0x10, R27 ;  /* 0x000000101a6e7819 */ /* 0x000fe2000000121b */
[----:B------:R-:W-:Y:S01]  /*07d0*/  HADD2.F32 R107, -RZ, R26.H0_H0 ;  /* 0x2000001aff6b7230 */ /* 0x000fe20000004100 */
[----:B------:R-:W-:Y:S01]  /*07e0*/  MOV R25, R106 ;  /* 0x0000006a00197202 */ /* 0x000fe20000000f00 */
[----:B------:R-:W-:Y:S01]  /*07f0*/  HADD2.F32 R26, -RZ, R105.H0_H0 ;  /* 0x20000069ff1a7230 */ /* 0x000fe20000004100 */
[----:B------:R-:W-:-:S02]  /*0800*/  MOV R112, R114 ;  /* 0x0000007200707202 */ /* 0x000fc40000000f00 */
[----:B------:R-:W-:Y:S02]  /*0810*/  SHF.R.U64 R138, R114, 0x10, R115 ;  /* 0x00000010728a7819 */ /* 0x000fe40000001273 */
[--C-:B------:R-:W-:Y:S01]  /*0820*/  SHF.R.U64 R124, R142, 0x10, R143.reuse ;  /* 0x000000108e7c7819 */ /* 0x100fe2000000128f */
[----:B----4-:R-:W-:Y:S01]  /*0830*/  HADD2.F32 R35, -RZ, R143.H0_H0 ;  /* 0x2000008fff237230 */ /* 0x010fe20000004100 */
[----:B------:R-:W-:Y:S01]  /*0840*/  SHF.R.U32.HI R39, RZ, 0x10, R143 ;  /* 0x00000010ff277819 */ /* 0x000fe2000001168f */
[----:B------:R-:W-:Y:S01]  /*0850*/  HADD2.F32 R34, -RZ, R142.H0_H0 ;  /* 0x2000008eff227230 */ /* 0x000fe20000004100 */
[----:B------:R-:W-:Y:S02]  /*0860*/  MOV R37, R111 ;  /* 0x0000006f00257202 */ /* 0x000fe40000000f00 */
[----:B------:R-:W-:Y:S02]  /*0870*/  SHF.R.U32.HI R126, RZ, 0x10, R111 ;  /* 0x00000010ff7e7819 */ /* 0x000fe4000001166f */
[----:B------:R-:W-:Y:S01]  /*0880*/  MOV R120, R115 ;  /* 0x0000007300787202 */ /* 0x000fe20000000f00 */
[----:B------:R-:W-:Y:S01]  /*0890*/  HADD2.F32 R38, -RZ, R144.H0_H0 ;  /* 0x20000090ff267230 */ /* 0x000fe20000004100 */
[----:B------:R-:W-:Y:S01]  /*08a0*/  SHF.R.U32.HI R114, RZ, 0x10, R115 ;  /* 0x00000010ff727819 */ /* 0x000fe20000011673 */
[----:B------:R-:W-:Y:S01]  /*08b0*/  HADD2.F32 R104, -RZ, R145.H0_H0 ;  /* 0x20000091ff687230 */ /* 0x000fe20000004100 */
[----:B------:R-:W-:Y:S01]  /*08c0*/  FSEL R143, R30, RZ, !P0 ;  /* 0x000000ff1e8f7208 */ /* 0x000fe20004000000 */
[----:B------:R-:W-:Y:S01]  /*08d0*/  HADD2.F32 R106, -RZ, R28.H0_H0 ;  /* 0x2000001cff6a7230 */ /* 0x000fe20000004100 */
[----:B------:R-:W-:-:S02]  /*08e0*/  SHF.R.U64 R132, R108, 0x10, R109 ;  /* 0x000000106c847819 */ /* 0x000fc4000000126d */
[----:B------:R-:W-:Y:S02]  /*08f0*/  MOV R117, R109 ;  /* 0x0000006d00757202 */ /* 0x000fe40000000f00 */
[----:B------:R-:W-:Y:S02]  /*0900*/  SHF.R.U32.HI R128, RZ, 0x10, R109 ;  /* 0x00000010ff807819 */ /* 0x000fe4000001166d */
[--C-:B------:R-:W-:Y:S02]  /*0910*/  SHF.R.U64 R122, R144, 0x10, R145.reuse ;  /* 0x00000010907a7819 */ /* 0x100fe40000001291 */
[----:B------:R-:W-:Y:S02]  /*0920*/  SHF.R.U32.HI R121, RZ, 0x10, R145 ;  /* 0x00000010ff797819 */ /* 0x000fe40000011691 */
[--C-:B------:R-:W-:Y:S02]  /*0930*/  SHF.R.U64 R115, R28, 0x10, R29.reuse ;  /* 0x000000101c737819 */ /* 0x100fe4000000121d */
[----:B------:R-:W-:-:S02]  /*0940*/  SHF.R.U32.HI R111, RZ, 0x10, R29 ;  /* 0x00000010ff6f7819 */ /* 0x000fc4000001161d */
[----:B------:R-:W-:Y:S01]  /*0950*/  MOV R116, R108 ;  /* 0x0000006c00747202 */ /* 0x000fe20000000f00 */
[----:B------:R-:W-:Y:S01]  /*0960*/  HADD2.F32 R108, -RZ, R27.H0_H0 ;  /* 0x2000001bff6c7230 */ /* 0x000fe20000004100 */
[----:B------:R-:W-:Y:S01]  /*0970*/  SHF.R.U32.HI R109, RZ, 0x10, R27 ;  /* 0x00000010ff6d7819 */ /* 0x000fe2000001161b */
[----:B------:R-:W-:Y:S01]  /*0980*/  HADD2.F32 R33, -RZ, R125.H0_H0 ;  /* 0x2000007dff217230 */ /* 0x000fe20000004100 */
[----:B------:R-:W-:Y:S01]  /*0990*/  MOV R119, R113 ;  /* 0x0000007100777202 */ /* 0x000fe20000000f00 */
[----:B------:R-:W-:Y:S01]  /*09a0*/  HADD2.F32 R27, -RZ, R103.H0_H0 ;  /* 0x20000067ff1b7230 */ /* 0x000fe20000004100 */
[----:B------:R-:W-:Y:S01]  /*09b0*/  SHF.R.U32.HI R134, RZ, 0x10, R113 ;  /* 0x00000010ff867819 */ /* 0x000fe20000011671 */
        /* <DEDUP_REMOVED lines=14> */
[----:B------:R-:W-:Y:S01]  /*0aa0*/  HADD2.F32 R106, -RZ, R109.H0_H0 ;  /* 0x2000006dff6a7230 */ /* 0x000fe20000004100 */
[C---:B------:R-:W-:Y:S01]  /*0ab0*/  FADD.FTZ R133, -R143.reuse, R29 ;  /* 0x0000001d8f857221 */ /* 0x040fe20000010100 */
[----:B------:R-:W-:Y:S01]  /*0ac0*/  HADD2.F32 R25, -RZ, R25.H0_H0 ;  /* 0x20000019ff197230 */ /* 0x000fe20000004100 */
        /* <DEDUP_REMOVED lines=12> */
[----:B------:R-:W-:Y:S01]  /*0b90*/  FADD.FTZ R143, -R143, R106 ;  /* 0x0000006a8f8f7221 */ /* 0x000fe20000010100 */
[----:B------:R-:W-:Y:S01]  /*0ba0*/  HADD2.F32 R106, -RZ, R140.H0_H0 ;  /* 0x2000008cff6a7230 */ /* 0x000fe20000004100 */
[C---:B------:R-:W-:Y:S01]  /*0bb0*/  FMUL.FTZ R103, R102.reuse, R103 ;  /* 0x0000006766677220 */ /* 0x040fe20000410000 */
[----:B------:R-:W-:Y:S01]  /*0bc0*/  HADD2.F32 R26, -RZ, R136.H0_H0 ;  /* 0x20000088ff1a7230 */ /* 0x000fe20000004100 */
[----:B------:R-:W-:Y:S02]  /*0bd0*/  FMUL.FTZ R105, R102, R105 ;  /* 0x0000006966697220 */ /* 0x000fe40000410000 */
[----:B------:R-:W-:-:S02]  /*0be0*/  FMUL.FTZ R104, R20, R25 ;  /* 0x0000001914687220 */ /* 0x000fc40000410000 */
[----:B------:R-:W-:Y:S01]  /*0bf0*/  FMUL.FTZ R108, R102, R27 ;  /* 0x0000001b666c7220 */ /* 0x000fe20000410000 */
[----:B------:R-:W-:Y:S01]  /*0c00*/  HADD2.F32 R31, -RZ, R31.H0_H0 ;  /* 0x2000001fff1f7230 */ /* 0x000fe20000004100 */
[----:B------:R-:W-:Y:S02]  /*0c10*/  FADD.FTZ R86, R25, R86 ;  /* 0x0000005619567221 */ /* 0x000fe40000010000 */
[----:B------:R-:W-:Y:S02]  /*0c20*/  FFMA.FTZ R68, R103, R25, R68 ;  /* 0x0000001967447223 */ /* 0x000fe40000010044 */
[----:B------:R-:W-:Y:S02]  /*0c30*/  FADD.FTZ R91, R106, R91 ;  /* 0x0000005b6a5b7221 */ /* 0x000fe40000010000 */
[-C--:B------:R-:W-:Y:S01]  /*0c40*/  FFMA.FTZ R92, R105, R106.reuse, R92 ;  /* 0x0000006a695c7223 */ /* 0x080fe2000001005c */
[----:B------:R-:W-:Y:S01]  /*0c50*/  HADD2.F32 R116, -RZ, R116.H0_H0 ;  /* 0x20000074ff747230 */ /* 0x000fe20000004100 */
[----:B------:R-:W-:-:S02]  /*0c60*/  FMUL.FTZ R106, R21, R106 ;  /* 0x0000006a156a7220 */ /* 0x000fc40000410000 */
[----:B------:R-:W-:Y:S02]  /*0c70*/  FADD.FTZ R95, R26, R95 ;  /* 0x0000005f1a5f7221 */ /* 0x000fe40000010000 */
[-C--:B------:R-:W-:Y:S02]  /*0c80*/  FFMA.FTZ R67, R108, R26.reuse, R67 ;  /* 0x0000001a6c437223 */ /* 0x080fe40000010043 */
[----:B------:R-:W-:Y:S02]  /*0c90*/  FMUL.FTZ R109, R23, R26 ;  /* 0x0000001a176d7220 */ /* 0x000fe40000410000 */
[----:B------:R-:W-:Y:S01]  /*0ca0*/  FADD.FTZ R25, RZ, R104 ;  /* 0x00000068ff197221 */ /* 0x000fe20000010000 */
[----:B------:R-:W-:Y:S01]  /*0cb0*/  HADD2.F32 R28, -RZ, R132.H0_H0 ;  /* 0x20000084ff1c7230 */ /* 0x000fe20000004100 */
[----:B------:R-:W-:Y:S02]  /*0cc0*/  FFMA.FTZ R26, R103, R104, RZ ;  /* 0x00000068671a7223 */ /* 0x000fe400000100ff */
[----:B------:R-:W-:-:S02]  /*0cd0*/  FMUL.FTZ R113, R102, R113 ;  /* 0x0000007166717220 */ /* 0x000fc40000410000 */
[----:B------:R-:W-:Y:S01]  /*0ce0*/  FMUL.FTZ R111, R102, R111 ;  /* 0x0000006f666f7220 */ /* 0x000fe20000410000 */
[----:B------:R-:W-:Y:S01]  /*0cf0*/  HADD2.F32 R32, -RZ, R112.H0_H0 ;  /* 0x20000070ff207230 */ /* 0x000fe20000004100 */
[----:B------:R-:W-:Y:S02]  /*0d00*/  FMUL.FTZ R110, R22, R31 ;  /* 0x0000001f166e7220 */ /* 0x000fe40000410000 */
[----:B------:R-:W-:Y:S02]  /*0d10*/  FADD.FTZ R25, R25, R106 ;  /* 0x0000006a19197221 */ /* 0x000fe40000010000 */
[----:B------:R-:W-:Y:S02]  /*0d20*/  FMUL.FTZ R107, R102, R33 ;  /* 0x00000021666b7220 */ /* 0x000fe40000410000 */
[----:B------:R-:W-:Y:S02]  /*0d30*/  FFMA.FTZ R26, R105, R106, R26 ;  /* 0x0000006a691a7223 */ /* 0x000fe4000001001a */
[----:B------:R-:W-:-:S02]  /*0d40*/  FADD.FTZ R59, R116, R59 ;  /* 0x0000003b743b7221 */ /* 0x000fc40000010000 */
[-C--:B------:R-:W-:Y:S02]  /*0d50*/  FFMA.FTZ R64, R113, R116.reuse, R64 ;  /* 0x0000007471407223 */ /* 0x080fe40000010040 */
[----:B------:R-:W-:Y:S02]  /*0d60*/  FMUL.FTZ R112, R16, R116 ;  /* 0x0000007410707220 */ /* 0x000fe40000410000 */
[----:B------:R-:W-:Y:S02]  /*0d70*/  FADD.FTZ R89, R28, R89 ;  /* 0x000000591c597221 */ /* 0x000fe40000010000 */
[-C--:B------:R-:W-:Y:S02]  /*0d80*/  FFMA.FTZ R80, R111, R28.reuse, R80 ;  /* 0x0000001c6f507223 */ /* 0x080fe40000010050 */
[----:B------:R-:W-:Y:S02]  /*0d90*/  FMUL.FTZ R116, R17, R28 ;  /* 0x0000001c11747220 */ /* 0x000fe40000410000 */
[----:B------:R-:W-:-:S02]  /*0da0*/  FADD.FTZ R28, R25, R110 ;  /* 0x0000006e191c7221 */ /* 0x000fc40000010000 */
[----:B------:R-:W-:Y:S02]  /*0db0*/  FFMA.FTZ R26, R107, R110, R26 ;  /* 0x0000006e6b1a7223 */ /* 0x000fe4000001001a */
[----:B------:R-:W-:Y:S02]  /*0dc0*/  FADD.FTZ R25, R28, R109 ;  /* 0x0000006d1c197221 */ /* 0x000fe40000010000 */
[----:B------:R-:W-:Y:S01]  /*0dd0*/  FFMA.FTZ R26, R108, R109, R26 ;  /* 0x0000006d6c1a7223 */ /* 0x000fe2000001001a */
[----:B------:R-:W-:Y:S01]  /*0de0*/  HADD2.F32 R117, -RZ, R117.H0_H0 ;  /* 0x20000075ff757230 */ /* 0x000fe20000004100 */
[----:B------:R-:W-:Y:S02]  /*0df0*/  FADD.FTZ R25, R25, R112 ;  /* 0x0000007019197221 */ /* 0x000fe40000010000 */
[----:B------:R-:W-:Y:S01]  /*0e00*/  FFMA.FTZ R26, R113, R112, R26 ;  /* 0x00000070711a7223 */ /* 0x000fe2000001001a */
[----:B------:R-:W-:Y:S01]  /*0e10*/  HADD2.F32 R30, -RZ, R128.H0_H0 ;  /* 0x20000080ff1e7230 */ /* 0x000fe20000004100 */
[----:B------:R-:W-:Y:S01]  /*0e20*/  FADD.FTZ R25, R25, R116 ;  /* 0x0000007419197221 */ /* 0x000fe20000010000 */
[----:B------:R-:W-:Y:S01]  /*0e30*/  HADD2.F32 R27, -RZ, R118.H0_H0 ;  /* 0x20000076ff1b7230 */ /* 0x000fe20000004100 */
[----:B------:R-:W-:-:S02]  /*0e40*/  FMUL.FTZ R118, R18, R117 ;  /* 0x0000007512767220 */ /* 0x000fc40000410000 */
[C---:B------:R-:W-:Y:S02]  /*0e50*/  FMUL.FTZ R115, R102.reuse, R35 ;  /* 0x0000002366737220 */ /* 0x040fe40000410000 */
[----:B------:R-:W-:Y:S01]  /*0e60*/  FFMA.FTZ R26, R111, R116, R26 ;  /* 0x000000746f1a7223 */ /* 0x000fe2000001001a */
[----:B------:R-:W-:Y:S01]  /*0e70*/  HADD2.F32 R36, -RZ, R36.H0_H0 ;  /* 0x20000024ff247230 */ /* 0x000fe20000004100 */
[----:B------:R-:W-:Y:S02]  /*0e80*/  FADD.FTZ R93, R31, R93 ;  /* 0x0000005d1f5d7221 */ /* 0x000fe40000010000 */
[----:B------:R-:W-:Y:S01]  /*0e90*/  FFMA.FTZ R94, R107, R31, R94 ;  /* 0x0000001f6b5e7223 */ /* 0x000fe2000001005e */
[----:B------:R-:W-:Y:S01]  /*0ea0*/  HADD2.F32 R31, -RZ, R119.H0_H0 ;  /* 0x20000077ff1f7230 */ /* 0x000fe20000004100 */
[----:B------:R-:W-:Y:S01]  /*0eb0*/  FMUL.FTZ R119, R19, R30 ;  /* 0x0000001e13777220 */ /* 0x000fe20000410000 */
[----:B------:R-:W-:Y:S01]  /*0ec0*/  HADD2.F32 R33, -RZ, R120.H0_H0 ;  /* 0x20000078ff217230 */ /* 0x000fe20000004100 */
[C---:B------:R-:W-:Y:S01]  /*0ed0*/  FMUL.FTZ R128, R102.reuse, R129 ;  /* 0x0000008166807220 */ /* 0x040fe20000410000 */
[----:B------:R-:W-:Y:S01]  /*0ee0*/  HADD2.F32 R34, -RZ, R114.H0_H0 ;  /* 0x20000072ff227230 */ /* 0x000fe20000004100 */
[----:B------:R-:W-:Y:S01]  /*0ef0*/  FADD.FTZ R28, R25, R118 ;  /* 0x00000076191c7221 */ /* 0x000fe20000010000 */
[----:B------:R-:W-:Y:S01]  /*0f00*/  HADD2.F32 R123, -RZ, R123.H0_H0 ;  /* 0x2000007bff7b7230 */ /* 0x000fe20000004100 */
[----:B------:R-:W-:-:S02]  /*0f10*/  FMUL.FTZ R114, R102, R29 ;  /* 0x0000001d66727220 */ /* 0x000fc40000410000 */
[C---:B------:R-:W-:Y:S02]  /*0f20*/  FMUL.FTZ R120, R102.reuse, R121 ;  /* 0x0000007966787220 */ /* 0x040fe40000410000 */
[----:B------:R-:W-:Y:S02]  /*0f30*/  FFMA.FTZ R26, R115, R118, R26 ;  /* 0x00000076731a7223 */ /* 0x000fe4000001001a */
[C---:B------:R-:W-:Y:S02]  /*0f40*/  FMUL.FTZ R121, R102.reuse, R125 ;  /* 0x0000007d66797220 */ /* 0x040fe40000410000 */
[----:B------:R-:W-:Y:S02]  /*0f50*/  FMUL.FTZ R125, R102, R127 ;  /* 0x0000007f667d7220 */ /* 0x000fe40000410000 */
[----:B------:R-:W-:Y:S02]  /*0f60*/  FADD.FTZ R76, R117, R76 ;  /* 0x0000004c754c7221 */ /* 0x000fe40000010000 */
[----:B------:R-:W-:-:S02]  /*0f70*/  FFMA.FTZ R62, R115, R117, R62 ;  /* 0x00000075733e7223 */ /* 0x000fc4000001003e */
[----:B------:R-:W-:Y:S02]  /*0f80*/  FMUL.FTZ R122, R12, R36 ;  /* 0x000000240c7a7220 */ /* 0x000fe40000410000 */
[----:B------:R-:W-:Y:S02]  /*0f90*/  FADD.FTZ R70, R27, R70 ;  /* 0x000000461b467221 */ /* 0x000fe40000010000 */
[-C--:B------:R-:W-:Y:S02]  /*0fa0*/  FFMA.FTZ R57, R128, R27.reuse, R57 ;  /* 0x0000001b80397223 */ /* 0x080fe40000010039 */
[----:B------:R-:W-:Y:S02]  /*0fb0*/  FMUL.FTZ R127, R8, R27 ;  /* 0x0000001b087f7220 */ /* 0x000fe40000410000 */
[----:B------:R-:W-:Y:S02]  /*0fc0*/  FADD.FTZ R25, R28, R119 ;  /* 0x000000771c197221 */ /* 0x000fe40000010000 */
[----:B------:R-:W-:-:S02]  /*0fd0*/  FMUL.FTZ R117, R102, R39 ;  /* 0x0000002766757220 */ /* 0x000fc40000410000 */
[----:B------:R-:W-:Y:S01]  /*0fe0*/  FFMA.FTZ R27, R114, R119, R26 ;  /* 0x00000077721b7223 */ /* 0x000fe2000001001a */
[----:B------:R-:W-:Y:S01]  /*0ff0*/  HADD2.F32 R37, -RZ, R37.H0_H0 ;  /* 0x20000025ff257230 */ /* 0x000fe20000004100 */
[----:B------:R-:W-:Y:S02]  /*1000*/  FADD.FTZ R78, R123, R78 ;  /* 0x0000004e7b4e7221 */ /* 0x000fe40000010000 */
[-C--:B------:R-:W-:Y:S02]  /*1010*/  FFMA.FTZ R61, R120, R123.reuse, R61 ;  /* 0x0000007b783d7223 */ /* 0x080fe4000001003d */
[----:B------:R-:W-:Y:S02]  /*1020*/  FMUL.FTZ R123, R13, R123 ;  /* 0x0000007b0d7b7220 */ /* 0x000fe40000410000 */
[----:B------:R-:W-:Y:S01]  /*1030*/  FADD.FTZ R26, R25, R122 ;  /* 0x0000007a191a7221 */ /* 0x000fe20000010000 */
[----:B------:R-:W-:Y:S01]  /*1040*/  HADD2.F32 R126, -RZ, R126.H0_H0 ;  /* 0x2000007eff7e7230 */ /* 0x000fe20000004100 */
[----:B------:R-:W-:-:S02]  /*1050*/  FFMA.FTZ R25, R117, R122, R27 ;  /* 0x0000007a75197223 */ /* 0x000fc4000001001b */
[----:B------:R-:W-:Y:S02]  /*1060*/  FMUL.FTZ R124, R14, R37 ;  /* 0x000000250e7c7220 */ /* 0x000fe40000410000 */
[----:B------:R-:W-:Y:S02]  /*1070*/  FADD.FTZ R27, R26, R123 ;  /* 0x0000007b1a1b7221 */ /* 0x000fe40000010000 */
[----:B------:R-:W-:Y:S02]  /*1080*/  FFMA.FTZ R25, R120, R123, R25 ;  /* 0x0000007b78197223 */ /* 0x000fe40000010019 */
[----:B------:R-:W-:Y:S02]  /*1090*/  FADD.FTZ R72, R126, R72 ;  /* 0x000000487e487221 */ /* 0x000fe40000010000 */
[-C--:B------:R-:W-:Y:S02]  /*10a0*/  FFMA.FTZ R56, R125, R126.reuse, R56 ;  /* 0x0000007e7d387223 */ /* 0x080fe40000010038 */
[----:B------:R-:W-:-:S02]  /*10b0*/  FMUL.FTZ R126, R15, R126 ;  /* 0x0000007e0f7e7220 */ /* 0x000fc40000410000 */
[----:B------:R-:W-:Y:S02]  /*10c0*/  FADD.FTZ R27, R27, R124 ;  /* 0x0000007c1b1b7221 */ /* 0x000fe40000010000 */
[----:B------:R-:W-:Y:S01]  /*10d0*/  FFMA.FTZ R25, R121, R124, R25 ;  /* 0x0000007c79197223 */ /* 0x000fe20000010019 */
[----:B------:R-:W-:Y:S01]  /*10e0*/  HADD2.F32 R130, -RZ, R130.H0_H0 ;  /* 0x20000082ff827230 */ /* 0x000fe20000004100 */
[----:B------:R-:W-:Y:S02]  /*10f0*/  FMUL.FTZ R129, R102, R131 ;  /* 0x0000008366817220 */ /* 0x000fe40000410000 */
[----:B------:R-:W-:Y:S02]  /*1100*/  FADD.FTZ R26, R27, R126 ;  /* 0x0000007e1b1a7221 */ /* 0x000fe40000010000 */
[----:B------:R-:W-:Y:S02]  /*1110*/  FFMA.FTZ R27, R125, R126, R25 ;  /* 0x0000007e7d1b7223 */ /* 0x000fe40000010019 */
[----:B------:R-:W-:-:S02]  /*1120*/  FADD.FTZ R85, R130, R85 ;  /* 0x0000005582557221 */ /* 0x000fc40000010000 */
[-C--:B------:R-:W-:Y:S02]  /*1130*/  FFMA.FTZ R54, R129, R130.reuse, R54 ;  /* 0x0000008281367223 */ /* 0x080fe40000010036 */
[----:B------:R-:W-:Y:S02]  /*1140*/  FADD.FTZ R25, R26, R127 ;  /* 0x0000007f1a197221 */ /* 0x000fe40000010000 */
[----:B------:R-:W-:Y:S02]  /*1150*/  FMUL.FTZ R130, R9, R130 ;  /* 0x0000008209827220 */ /* 0x000fe40000410000 */
[----:B------:R-:W-:Y:S01]  /*1160*/  FFMA.FTZ R26, R128, R127, R27 ;  /* 0x0000007f801a7223 */ /* 0x000fe2000001001b */
[----:B------:R-:W-:Y:S01]  /*1170*/  HADD2.F32 R134, -RZ, R134.H0_H0 ;  /* 0x20000086ff867230 */ /* 0x000fe20000004100 */
[C---:B------:R-:W-:Y:S02]  /*1180*/  FMUL.FTZ R132, R102.reuse, R133 ;  /* 0x0000008566847220 */ /* 0x040fe40000410000 */
[----:B------:R-:W-:-:S02]  /*1190*/  FMUL.FTZ R133, R102, R135 ;  /* 0x0000008766857220 */ /* 0x000fc40000410000 */
        /* <DEDUP_REMOVED lines=9> */
[C---:B------:R-:W-:Y:S02]  /*1230*/  FMUL.FTZ R136, R102.reuse, R137 ;  /* 0x0000008966887220 */ /* 0x040fe40000410000 */
        /* <DEDUP_REMOVED lines=35> */
.L_x_1551:
        /* <DEDUP_REMOVED lines=18> */
.L_x_1552:
        /* <DEDUP_REMOVED lines=26> */
[--C-:B-----5:R-:W-:Y:S01]  /*1730*/  @P1 SHF.R.U64 R26, R46, 0x10, R47.reuse ;  /* 0x000000102e1a1819 */ /* 0x120fe2000000122f */
[----:B------:R-:W-:Y:S01]  /*1740*/  FADD.FTZ R24, R27, R24 ;  /* 0x000000181b187221 */ /* 0x000fe20000010000 */
[----:B------:R-:W-:Y:S01]  /*1750*/  @P1 SHF.R.U32.HI R27, RZ, 0x10, R47 ;  /* 0x00000010ff1b1819 */ /* 0x000fe2000001162f */
[----:B0-----:R-:W-:Y:S01]  /*1760*/  FADD.FTZ R145, R145, R28 ;  /* 0x0000001c91917221 */ /* 0x001fe20000010000 */
[----:B------:R-:W-:Y:S01]  /*1770*/  @P1 SHF.R.U64 R28, R40, 0x10, R41 ;  /* 0x00000010281c1819 */ /* 0x000fe20000001229 */
[----:B------:R-:W-:Y:S01]  /*1780*/  FADD.FTZ R24, R24, R29 ;  /* 0x0000001d18187221 */ /* 0x000fe20000010000 */
[----:B------:R-:W-:Y:S01]  /*1790*/  @P1 HADD2.F32 R26, -RZ, R26.H0_H0 ;  /* 0x2000001aff1a1230 */ /* 0x000fe20000004100 */
[----:B------:R-:W-:-:S02]  /*17a0*/  FADD.FTZ R145, R30, R145 ;  /* 0x000000911e917221 */ /* 0x000fc40000010000 */
[----:B------:R-:W-:Y:S01]  /*17b0*/  FADD.FTZ R24, R31, R24 ;  /* 0x000000181f187221 */ /* 0x000fe20000010000 */
[----:B------:R-:W-:Y:S01]  /*17c0*/  @P1 HADD2.F32 R28, -RZ, R28.H0_H0 ;  /* 0x2000001cff1c1230 */ /* 0x000fe20000004100 */
        /* <DEDUP_REMOVED lines=20> */
[-C--:B------:R-:W-:Y:S02]  /*1910*/  FFMA.FTZ R107, R107, R30.reuse, R29 ;  /* 0x0000001e6b6b7223 */ /* 0x080fe4000001001d */
[----:B------:R-:W-:Y:S01]  /*1920*/  @P1 FADD.FTZ R24, R24, R25 ;  /* 0x0000001918181221 */ /* 0x000fe20000010000 */
[----:B------:R-:W-:Y:S01]  /*1930*/  @P1 MOV R25, R47 ;  /* 0x0000002f00191202 */ /* 0x000fe20000000f00 */
[----:B------:R-:W-:Y:S02]  /*1940*/  FMUL.FTZ R105, R102, R105 ;  /* 0x0000006966697220 */ /* 0x000fe40000410000 */
        /* <DEDUP_REMOVED lines=8> */
[----:B------:R-:W-:Y:S01]  /*19d0*/  F2F.F16.F32 R31, R105 ;  /* 0x00000069001f7304 */ /* 0x000fe20000200800 */
[----:B------:R-:W-:Y:S01]  /*19e0*/  @P1 FADD.FTZ R107, R107, R26 ;  /* 0x0000001a6b6b1221 */ /* 0x000fe20000010000 */
[----:B------:R-:W-:Y:S01]  /*19f0*/  @P1 HADD2.F32 R26, -RZ, R27.H0_H0 ;  /* 0x2000001bff1a1230 */ /* 0x000fe20000004100 */
[----:B------:R-:W-:Y:S01]  /*1a00*/  FFMA.FTZ R113, R113, R30, R29 ;  /* 0x0000001e71717223 */ /* 0x000fe2000001001d */
[----:B------:R-:W-:Y:S01]  /*1a10*/  @P1 SHF.R.U64 R27, R44, 0x10, R45 ;  /* 0x000000102c1b1819 */ /* 0x000fe2000000122d */
[----:B------:R-:W-:Y:S01]  /*1a20*/  FMUL.FTZ R35, R102, R35 ;  /* 0x0000002366237220 */ /* 0x000fe20000410000 */
[----:B0-----:R-:W-:Y:S01]  /*1a30*/  @P0 F2FP.PACK_AB R24, RZ, R24 ;  /* 0x00000018ff18023e */ /* 0x001fe200000000ff */
[----:B------:R-:W-:Y:S01]  /*1a40*/  FADD.FTZ R113, R112, -R113 ;  /* 0x8000007170717221 */ /* 0x000fe20000010000 */
[----:B------:R0:W1:Y:S01]  /*1a50*/  F2F.F16.F32 R36, R107 ;  /* 0x0000006b00247304 */ /* 0x0000620000200800 */
[----:B------:R-:W-:Y:S01]  /*1a60*/  @P1 FADD.FTZ R35, R35, R26 ;  /* 0x0000001a23231221 */ /* 0x000fe20000010000 */
[----:B------:R-:W-:Y:S01]  /*1a70*/  @P1 HADD2.F32 R26, -RZ, R25.H0_H0 ;  /* 0x20000019ff1a1230 */ /* 0x000fe20000004100 */
[-C--:B------:R-:W-:Y:S01]  /*1a80*/  FFMA.FTZ R111, R111, R30.reuse, R29 ;  /* 0x0000001e6f6f7223 */ /* 0x080fe2000001001d */
[----:B------:R-:W-:Y:S01]  /*1a90*/  @P1 MOV R25, R45 ;  /* 0x0000002d00191202 */ /* 0x000fe20000000f00 */
[----:B------:R-:W-:Y:S01]  /*1aa0*/  FMUL.FTZ R113, R102, R113 ;  /* 0x0000007166717220 */ /* 0x000fe20000410000 */
[----:B------:R-:W-:Y:S01]  /*1ab0*/  @P0 PRMT R73, R24, 0x7610, R73 ;  /* 0x0000761018490816 */ /* 0x000fe20000000049 */
[----:B------:R-:W-:Y:S01]  /*1ac0*/  FADD.FTZ R111, R116, -R111 ;  /* 0x8000006f746f7221 */ /* 0x000fe20000010000 */
[----:B------:R-:W2:Y:S01]  /*1ad0*/  F2F.F16.F32 R37, R35 ;  /* 0x0000002300257304 */ /* 0x000ea20000200800 */
[----:B------:R-:W-:Y:S01]  /*1ae0*/  @P1 FADD.FTZ R113, R113, R26 ;  /* 0x0000001a71711221 */ /* 0x000fe20000010000 */
[----:B------:R-:W-:Y:S01]  /*1af0*/  @P1 HADD2.F32 R26, -RZ, R27.H0_H0 ;  /* 0x2000001bff1a1230 */ /* 0x000fe20000004100 */
[-C--:B------:R-:W-:Y:S01]  /*1b00*/  FFMA.FTZ R115, R115, R30.reuse, R29 ;  /* 0x0000001e73737223 */ /* 0x080fe2000001001d */
[----:B------:R-:W-:Y:S01]  /*1b10*/  @P1 SHF.R.U32.HI R27, RZ, 0x10, R45 ;  /* 0x00000010ff1b1819 */ /* 0x000fe2000001162d */
[----:B------:R-:W-:Y:S01]  /*1b20*/  FMUL.FTZ R111, R102, R111 ;  /* 0x0000006f666f7220 */ /* 0x000fe20000410000 */
[----:B0-----:R-:W-:Y:S01]  /*1b30*/  @P0 F2FP.PACK_AB R107, RZ, R107 ;  /* 0x0000006bff6b023e */ /* 0x001fe200000000ff */
[----:B------:R-:W-:Y:S01]  /*1b40*/  FADD.FTZ R115, R118, -R115 ;  /* 0x8000007376737221 */ /* 0x000fe20000010000 */
[----:B------:R0:W-:Y:S01]  /*1b50*/  F2F.F16.F32 R32, R113 ;  /* 0x0000007100207304 */ /* 0x0001e20000200800 */
[----:B------:R-:W-:Y:S01]  /*1b60*/  @P1 FADD.FTZ R111, R111, R26 ;  /* 0x0000001a6f6f1221 */ /* 0x000fe20000010000 */
[----:B------:R-:W-:Y:S01]  /*1b70*/  @P1 HADD2.F32 R26, -RZ, R25.H0_H0 ;  /* 0x20000019ff1a1230 */ /* 0x000fe20000004100 */
[--C-:B------:R-:W-:Y:S01]  /*1b80*/  FFMA.FTZ R114, R114, R30, R29.reuse ;  /* 0x0000001e72727223 */ /* 0x100fe2000001001d */
[----:B------:R-:W-:Y:S01]  /*1b90*/  @P1 MOV R25, R42 ;  /* 0x0000002a00191202 */ /* 0x000fe20000000f00 */
[----:B------:R-:W-:Y:S01]  /*1ba0*/  FMUL.FTZ R115, R102, R115 ;  /* 0x0000007366737220 */ /* 0x000fe20000410000 */
[----:B-1----:R-:W-:Y:S01]  /*1bb0*/  @P4 PRMT R88, R36, 0x7610, R88 ;  /* 0x0000761024584816 */ /* 0x002fe20000000058 */
[----:B------:R-:W-:Y:S01]  /*1bc0*/  FADD.FTZ R39, R119, -R114 ;  /* 0x8000007277277221 */ /* 0x000fe20000010000 */
[----:B------:R-:W-:Y:S01]  /*1bd0*/  F2F.F16.F32 R34, R111 ;  /* 0x0000006f00227304 */ /* 0x000fe20000200800 */
[----:B------:R-:W-:Y:S01]  /*1be0*/  @P1 FADD.FTZ R115, R115, R26 ;  /* 0x0000001a73731221 */ /* 0x000fe20000010000 */
[----:B------:R-:W-:Y:S01]  /*1bf0*/  @P1 HADD2.F32 R26, -RZ, R27.H0_H0 ;  /* 0x2000001bff1a1230 */ /* 0x000fe20000004100 */
[-C--:B------:R-:W-:Y:S01]  /*1c00*/  FFMA.FTZ R117, R117, R30.reuse, R29 ;  /* 0x0000001e75757223 */ /* 0x080fe2000001001d */
[----:B------:R-:W-:Y:S01]  /*1c10*/  @P1 SHF.R.U64 R27, R42, 0x10, R43 ;  /* 0x000000102a1b1819 */ /* 0x000fe2000000122b */
[----:B------:R-:W-:Y:S01]  /*1c20*/  FMUL.FTZ R39, R102, R39 ;  /* 0x0000002766277220 */ /* 0x000fe20000410000 */
[----:B--2---:R-:W-:Y:S01]  /*1c30*/  @P4 PRMT R81, R37, 0x7610, R81 ;  /* 0x0000761025514816 */ /* 0x004fe20000000051 */
[----:B------:R-:W-:Y:S01]  /*1c40*/  FADD.FTZ R117, R122, -R117 ;  /* 0x800000757a757221 */ /* 0x000fe20000010000 */
[----:B------:R1:W-:Y:S01]  /*1c50*/  F2F.F16.F32 R112, R115 ;  /* 0x0000007300707304 */ /* 0x0003e20000200800 */
[----:B------:R-:W-:Y:S01]  /*1c60*/  @P1 FADD.FTZ R39, R39, R26 ;  /* 0x0000001a27271221 */ /* 0x000fe20000010000 */
[----:B------:R-:W-:Y:S01]  /*1c70*/  @P1 HADD2.F32 R26, -RZ, R25.H0_H0 ;  /* 0x20000019ff1a1230 */ /* 0x000fe20000004100 */
[-CC-:B------:R-:W-:Y:S01]  /*1c80*/  FFMA.FTZ R120, R120, R30.reuse, R29.reuse ;  /* 0x0000001e78787223 */ /* 0x180fe2000001001d */
[----:B------:R-:W-:Y:S01]  /*1c90*/  @P1 MOV R25, R43 ;  /* 0x0000002b00191202 */ /* 0x000fe20000000f00 */
[C---:B------:R-:W-:Y:S01]  /*1ca0*/  FMUL.FTZ R117, R102.reuse, R117 ;  /* 0x0000007566757220 */ /* 0x040fe20000410000 */
[----:B------:R-:W-:Y:S01]  /*1cb0*/  SHF.L.U32 R37, R37, 0x10, RZ ;  /* 0x0000001025257819 */ /* 0x000fe200000006ff */
[----:B------:R-:W-:Y:S01]  /*1cc0*/  FADD.FTZ R123, R123, -R120 ;  /* 0x800000787b7b7221 */ /* 0x000fe20000010000 */
[----:B------:R-:W-:Y:S01]  /*1cd0*/  F2F.F16.F32 R114, R39 ;  /* 0x0000002700727304 */ /* 0x000fe20000200800 */
[----:B------:R-:W-:Y:S01]  /*1ce0*/  @P1 FADD.FTZ R117, R117, R26 ;  /* 0x0000001a75751221 */ /* 0x000fe20000010000 */
[----:B------:R-:W-:Y:S01]  /*1cf0*/  @P1 HADD2.F32 R26, -RZ, R27.H0_H0 ;  /* 0x2000001bff1a1230 */ /* 0x000fe20000004100 */
[-C--:B------:R-:W-:Y:S01]  /*1d00*/  FFMA.FTZ R121, R121, R30.reuse, R29 ;  /* 0x0000001e79797223 */ /* 0x080fe2000001001d */
[----:B------:R-:W-:Y:S01]  /*1d10*/  @P1 SHF.R.U32.HI R27, RZ, 0x10, R43 ;  /* 0x00000010ff1b1819 */ /* 0x000fe2000001162b */
[----:B------:R-:W-:Y:S01]  /*1d20*/  FMUL.FTZ R123, R102, R123 ;  /* 0x0000007b667b7220 */ /* 0x000fe20000410000 */
[----:B------:R-:W-:Y:S01]  /*1d30*/  @P0 PRMT R97, R107, 0x7610, R97 ;  /* 0x000076106b610816 */ /* 0x000fe20000000061 */
[----:B------:R-:W-:Y:S01]  /*1d40*/  FADD.FTZ R121, R124, -R121 ;  /* 0x800000797c797221 */ /* 0x000fe20000010000 */
[----:B------:R-:W-:Y:S01]  /*1d50*/  F2F.F16.F32 R33, R117 ;  /* 0x0000007500217304 */ /* 0x000fe20000200800 */
[----:B------:R-:W-:Y:S01]  /*1d60*/  @P1 FADD.FTZ R123, R123, R26 ;  /* 0x0000001a7b7b1221 */ /* 0x000fe20000010000 */
[----:B------:R-:W-:Y:S01]  /*1d70*/  @P1 HADD2.F32 R26, -RZ, R25.H0_H0 ;  /* 0x20000019ff1a1230 */ /* 0x000fe20000004100 */
[----:B------:R-:W-:Y:S01]  /*1d80*/  FFMA.FTZ R125, R125, R30, R29 ;  /* 0x0000001e7d7d7223 */ /* 0x000fe2000001001d */
[----:B------:R-:W-:Y:S01]  /*1d90*/  @P1 MOV R25, R40 ;  /* 0x0000002800191202 */ /* 0x000fe20000000f00 */
[----:B------:R-:W-:Y:S01]  /*1da0*/  FMUL.FTZ R121, R102, R121 ;  /* 0x0000007966797220 */ /* 0x000fe20000410000 */
[----:B------:R-:W-:Y:S01]  /*1db0*/  @P4 PRMT R83, R31, 0x7610, R83 ;  /* 0x000076101f534816 */ /* 0x000fe20000000053 */
[----:B------:R-:W-:Y:S01]  /*1dc0*/  FADD.FTZ R125, R126, -R125 ;  /* 0x8000007d7e7d7221 */ /* 0x000fe20000010000 */
[----:B------:R-:W-:Y:S01]  /*1dd0*/  F2F.F16.F32 R38, R123 ;  /* 0x0000007b00267304 */ /* 0x000fe20000200800 */
[----:B------:R-:W-:Y:S01]  /*1de0*/  @P1 FADD.FTZ R121, R121, R26 ;  /* 0x0000001a79791221 */ /* 0x000fe20000010000 */
[----:B------:R-:W-:Y:S01]  /*1df0*/  @P1 HADD2.F32 R26, -RZ, R27.H0_H0 ;  /* 0x2000001bff1a1230 */ /* 0x000fe20000004100 */
[-C--:B------:R-:W-:Y:S01]  /*1e00*/  FFMA.FTZ R128, R128, R30.reuse, R29 ;  /* 0x0000001e80807223 */ /* 0x080fe2000001001d */
[----:B------:R-:W-:Y:S01]  /*1e10*/  @P1 SHF.R.U64 R27, R2, 0x10, R3 ;  /* 0x00000010021b1819 */ /* 0x000fe20000001203 */
[----:B------:R-:W-:Y:S01]  /*1e20*/  FMUL.FTZ R125, R102, R125 ;  /* 0x0000007d667d7220 */ /* 0x000fe20000410000 */
[----:B------:R-:W-:Y:S01]  /*1e30*/  @P0 F2FP.PACK_AB R35, RZ, R35 ;  /* 0x00000023ff23023e */ /* 0x000fe200000000ff */
[----:B------:R-:W-:Y:S01]  /*1e40*/  FADD.FTZ R127, R127, -R128 ;  /* 0x800000807f7f7221 */ /* 0x000fe20000010000 */
[----:B------:R-:W-:Y:S01]  /*1e50*/  F2F.F16.F32 R116, R121 ;  /* 0x0000007900747304 */ /* 0x000fe20000200800 */
[----:B------:R-:W-:Y:S01]  /*1e60*/  @P1 FADD.FTZ R125, R125, R26 ;  /* 0x0000001a7d7d1221 */ /* 0x000fe20000010000 */
[----:B------:R-:W-:Y:S01]  /*1e70*/  @P1 HADD2.F32 R26, -RZ, R25.H0_H0 ;  /* 0x20000019ff1a1230 */ /* 0x000fe20000004100 */
[-CC-:B------:R-:W-:Y:S01]  /*1e80*/  FFMA.FTZ R132, R132, R30.reuse, R29.reuse ;  /* 0x0000001e84847223 */ /* 0x180fe2000001001d */
[----:B------:R-:W-:Y:S01]  /*1e90*/  @P1 MOV R25, R41 ;  /* 0x0000002900191202 */ /* 0x000fe20000000f00 */
[C---:B------:R-:W-:Y:S01]  /*1ea0*/  FMUL.FTZ R127, R102.reuse, R127 ;  /* 0x0000007f667f7220 */ /* 0x040fe20000410000 */
[----:B------:R-:W-:Y:S01]  /*1eb0*/  @P4 PRMT R90, R143, 0x7610, R90 ;  /* 0x000076108f5a4816 */ /* 0x000fe2000000005a */
[----:B------:R-:W-:Y:S01]  /*1ec0*/  FADD.FTZ R131, R131, -R132 ;  /* 0x8000008483837221 */ /* 0x000fe20000010000 */
[----:B------:R-:W2:Y:S01]  /*1ed0*/  F2F.F16.F32 R118, R125 ;  /* 0x0000007d00767304 */ /* 0x000ea20000200800 */
[-C--:B------:R-:W-:Y:S01]  /*1ee0*/  FFMA.FTZ R129, R129, R30.reuse, R29 ;  /* 0x0000001e81817223 */ /* 0x080fe2000001001d */
[----:B0-----:R-:W-:Y:S01]  /*1ef0*/  @P0 F2FP.PACK_AB R113, RZ, R113 ;  /* 0x00000071ff71023e */ /* 0x001fe200000000ff */
[----:B------:R-:W-:Y:S01]  /*1f00*/  @P1 FADD.FTZ R127, R127, R26 ;  /* 0x0000001a7f7f1221 */ /* 0x000fe20000010000 */
[----:B------:R-:W-:Y:S01]  /*1f10*/  @P1 HADD2.F32 R26, -RZ, R25.H0_H0 ;  /* 0x20000019ff1a1230 */ /* 0x000fe20000004100 */
[----:B------:R-:W-:Y:S01]  /*1f20*/  FMUL.FTZ R131, R102, R131 ;  /* 0x0000008366837220 */ /* 0x000fe20000410000 */
[----:B------:R-:W-:Y:S01]  /*1f30*/  @P1 SHF.R.U32.HI R25, RZ, 0x10, R41 ;  /* 0x00000010ff191819 */ /* 0x000fe20000011629 */
[----:B------:R-:W-:Y:S01]  /*1f40*/  FADD.FTZ R129, R130, -R129 ;  /* 0x8000008182817221 */ /* 0x000fe20000010000 */
[----:B------:R-:W-:Y:S01]  /*1f50*/  F2F.F16.F32 R104, R127 ;  /* 0x0000007f00687304 */ /* 0x000fe20000200800 */
[-CC-:B------:R-:W-:Y:S01]  /*1f60*/  FFMA.FTZ R140, R140, R30.reuse, R29.reuse ;  /* 0x0000001e8c8c7223 */ /* 0x180fe2000001001d */
[----:B------:R-:W-:Y:S01]  /*1f70*/  @P0 F2FP.PACK_AB R126, RZ, R111 ;  /* 0x0000006fff7e023e */ /* 0x000fe200000000ff */
[----:B------:R-:W-:Y:S01]  /*1f80*/  @P1 FADD.FTZ R131, R131, R26 ;  /* 0x0000001a83831221 */ /* 0x000fe20000010000 */
[----:B------:R-:W-:Y:S01]  /*1f90*/  @P1 HADD2.F32 R26, -RZ, R25.H0_H0 ;  /* 0x20000019ff1a1230 */ /* 0x000fe20000004100 */
[-C--:B------:R-:W-:Y:S01]  /*1fa0*/  FFMA.FTZ R133, R133, R30.reuse, R29 ;  /* 0x0000001e85857223 */ /* 0x080fe2000001001d */
[----:B------:R-:W-:Y:S01]  /*1fb0*/  @P1 MOV R25, R3 ;  /* 0x0000000300191202 */ /* 0x000fe20000000f00 */
[----:B------:R-:W-:Y:S01]  /*1fc0*/  FMUL.FTZ R129, R102, R129 ;  /* 0x0000008166817220 */ /* 0x000fe20000410000 */
[----:B------:R-:W-:Y:S01]  /*1fd0*/  F2F.F16.F32 R122, R131 ;  /* 0x00000083007a7304 */ /* 0x000fe20000200800 */
[----:B------:R-:W-:Y:S01]  /*1fe0*/  FADD.FTZ R139, R139, -R140 ;  /* 0x8000008c8b8b7221 */ /* 0x000fe20000010000 */
[----:B-1----:R-:W-:Y:S01]  /*1ff0*/  @P0 F2FP.PACK_AB R115, RZ, R115 ;  /* 0x00000073ff73023e */ /* 0x002fe200000000ff */
[----:B------:R-:W-:Y:S01]  /*2000*/  FADD.FTZ R133, R134, -R133 ;  /* 0x8000008586857221 */ /* 0x000fe20000010000 */
[----:B------:R-:W-:Y:S01]  /*2010*/  @P0 PRMT R66, R35, 0x7610, R66 ;  /* 0x0000761023420816 */ /* 0x000fe20000000042 */
[----:B------:R-:W-:Y:S01]  /*2020*/  @P1 FADD.FTZ R129, R129, R28 ;  /* 0x0000001c81811221 */ /* 0x000fe20000010000 */
[----:B------:R-:W-:Y:S01]  /*2030*/  @P1 HADD2.F32 R28, -RZ, R25.H0_H0 ;  /* 0x20000019ff1c1230 */ /* 0x000fe20000004100 */
[----:B------:R-:W-:Y:S01]  /*2040*/  FFMA.FTZ R137, R137, R30, R29 ;  /* 0x0000001e89897223 */ /* 0x000fe2000001001d */
[----:B------:R-:W-:Y:S01]  /*2050*/  @P1 MOV R25, R2 ;  /* 0x0000000200191202 */ /* 0x000fe20000000f00 */
[C---:B------:R-:W-:Y:S01]  /*2060*/  FMUL.FTZ R139, R102.reuse, R139 ;  /* 0x0000008b668b7220 */ /* 0x040fe20000410000 */
[----:B------:R-:W-:Y:S01]  /*2070*/  F2F.F16.F32 R120, R129 ;  /* 0x0000008100787304 */ /* 0x000fe20000200800 */
[----:B------:R-:W-:-:S02]  /*2080*/  FMUL.FTZ R133, R102, R133 ;  /* 0x0000008566857220 */ /* 0x000fc40000410000 */
[-C--:B------:R-:W-:Y:S02]  /*2090*/  FFMA.FTZ R142, R142, R30.reuse, R29 ;  /* 0x0000001e8e8e7223 */ /* 0x080fe4000001001d */
[----:B------:R-:W-:Y:S02]  /*20a0*/  FADD.FTZ R137, R138, -R137 ;  /* 0x800000898a897221 */ /* 0x000fe40000010000 */
[----:B------:R-:W-:Y:S01]  /*20b0*/  @P1 FADD.FTZ R139, R139, R28 ;  /* 0x0000001c8b8b1221 */ /* 0x000fe20000010000 */
[----:B------:R-:W-:Y:S01]  /*20c0*/  @P1 SHF.R.U32.HI R28, RZ, 0x10, R3 ;  /* 0x00000010ff1c1819 */ /* 0x000fe20000011603 */
[----:B------:R-:W-:Y:S01]  /*20d0*/  FFMA.FTZ R136, R136, R30, R29 ;  /* 0x0000001e88887223 */ /* 0x000fe2000001001d */
[----:B--2---:R-:W-:Y:S01]  /*20e0*/  SHF.L.U32 R29, R118, 0x10, RZ ;  /* 0x00000010761d7819 */ /* 0x004fe200000006ff */
[----:B------:R-:W-:Y:S01]  /*20f0*/  @P1 FADD.FTZ R133, R133, R26 ;  /* 0x0000001a85851221 */ /* 0x000fe20000010000 */
[----:B------:R-:W-:Y:S01]  /*2100*/  @P1 HADD2.F32 R26, -RZ, R27.H0_H0 ;  /* 0x2000001bff1a1230 */ /* 0x000fe20000004100 */
[----:B------:R-:W-:Y:S01]  /*2110*/  FMUL.FTZ R137, R102, R137 ;  /* 0x0000008966897220 */ /* 0x000fe20000410000 */
[----:B------:R-:W-:Y:S01]  /*2120*/  @P1 HADD2.F32 R28, -RZ, R28.H0_H0 ;  /* 0x2000001cff1c1230 */ /* 0x000fe20000004100 */
[----:B------:R-:W-:Y:S01]  /*2130*/  FADD.FTZ R141, R141, -R142 ;  /* 0x8000008e8d8d7221 */ /* 0x000fe20000010000 */
[----:B------:R-:W-:Y:S01]  /*2140*/  F2F.F16.F32 R124, R133 ;  /* 0x00000085007c7304 */ /* 0x000fe20000200800 */
[----:B------:R-:W-:-:S02]  /*2150*/  FADD.FTZ R135, R135, -R136 ;  /* 0x8000008887877221 */ /* 0x000fc40000010000 */
[----:B------:R-:W-:Y:S01]  /*2160*/  @P1 FADD.FTZ R137, R137, R26 ;  /* 0x0000001a89891221 */ /* 0x000fe20000010000 */
[----:B------:R-:W-:Y:S01]  /*2170*/  @P1 HADD2.F32 R26, -RZ, R25.H0_H0 ;  /* 0x20000019ff1a1230 */ /* 0x000fe20000004100 */
[C---:B------:R-:W-:Y:S02]  /*2180*/  FMUL.FTZ R141, R102.reuse, R141 ;  /* 0x0000008d668d7220 */ /* 0x040fe40000410000 */
[----:B------:R-:W-:Y:S01]  /*2190*/  FMUL.FTZ R135, R102, R135 ;  /* 0x0000008766877220 */ /* 0x000fe20000410000 */
[----:B------:R-:W0:Y:S01]  /*21a0*/  F2F.F16.F32 R103, R137 ;  /* 0x0000008900677304 */ /* 0x000e220000200800 */
[----:B------:R-:W-:Y:S02]  /*21b0*/  @P1 FADD.FTZ R141, R141, R28 ;  /* 0x0000001c8d8d1221 */ /* 0x000fe40000010000 */
[----:B------:R-:W-:Y:S01]  /*21c0*/  @P1 FADD.FTZ R135, R135, R26 ;  /* 0x0000001a87871221 */ /* 0x000fe20000010000 */
[----:B------:R-:W-:Y:S01]  /*21d0*/  @P0 F2FP.PACK_AB R26, RZ, R105 ;  /* 0x00000069ff1a023e */ /* 0x000fe200000000ff */
[----:B------:R-:W-:Y:S01]  /*21e0*/  IMAD.WIDE.U32 R24, R31, 0x10000, RZ ;  /* 0x000100001f187825 */ /* 0x000fe200078e00ff */
[----:B------:R-:W-:-:S02]  /*21f0*/  SHF.L.U32 R31, R114, 0x10, RZ ;  /* 0x00000010721f7819 */ /* 0x000fc400000006ff */
[----:B------:R-:W1:Y:S01]  /*2200*/  F2F.F16.F32 R105, R141 ;  /* 0x0000008d00697304 */ /* 0x000e620000200800 */
[----:B------:R-:W-:Y:S01]  /*2210*/  @P0 PRMT R79, R26, 0x7610, R79 ;  /* 0x000076101a4f0816 */ /* 0x000fe2000000004f */
[----:B------:R-:W-:Y:S01]  /*2220*/  IMAD.WIDE.U32 R26, R34, 0x10000, RZ ;  /* 0x00010000221a7825 */ /* 0x000fe200078e00ff */
[----:B------:R-:W-:Y:S02]  /*2230*/  LOP3.LUT R37, R25, R37, R36, 0xfe, !PT ;  /* 0x0000002519257212 */ /* 0x000fe400078efe24 */
[----:B------:R-:W-:Y:S01]  /*2240*/  LOP3.LUT R36, R24, R143, RZ, 0xfc, !PT ;  /* 0x0000008f18247212 */ /* 0x000fe200078efcff */
[----:B------:R-:W-:Y:S01]  /*2250*/  IMAD.WIDE.U32 R24, R38, 0x10000, RZ ;  /* 0x0001000026187825 */ /* 0x000fe200078e00ff */
[----:B------:R-:W-:Y:S01]  /*2260*/  LOP3.LUT R31, R27, R31, R112, 0xfe, !PT ;  /* 0x0000001f1b1f7212 */ /* 0x000fe200078efe70 */
[----:B------:R-:W2:Y:S01]  /*2270*/  F2F.F16.F32 R102, R139 ;  /* 0x0000008b00667304 */ /* 0x000ea20000200800 */
[----:B------:R-:W-:Y:S01]  /*2280*/  LOP3.LUT R30, R26, R32, RZ, 0xfc, !PT ;  /* 0x000000201a1e7212 */ /* 0x000fe200078efcff */
[----:B0-----:R-:W-:Y:S01]  /*2290*/  IMAD.WIDE.U32 R106, R103, 0x10000, RZ ;  /* 0x00010000676a7825 */ /* 0x001fe200078e00ff */
[----:B------:R-:W-:-:S02]  /*22a0*/  LOP3.LUT R29, R25, R29, R116, 0xfe, !PT ;  /* 0x0000001d191d7212 */ /* 0x000fc400078efe74 */
[----:B------:R-:W-:Y:S01]  /*22b0*/  SHF.L.U32 R109, R124, 0x10, RZ ;  /* 0x000000107c6d7819 */ /* 0x000fe200000006ff */
[----:B------:R-:W-:Y:S01]  /*22c0*/  IMAD.WIDE.U32 R26, R120, 0x10000, RZ ;  /* 0x00010000781a7825 */ /* 0x000fe200078e00ff */
[----:B------:R-:W-:Y:S01]  /*22d0*/  LOP3.LUT R28, R24, R33, RZ, 0xfc, !PT ;  /* 0x00000021181c7212 */ /* 0x000fe200078efcff */
[----:B------:R-:W0:Y:S01]  /*22e0*/  F2F.F16.F32 R145, R135 ;  /* 0x0000008700917304 */ /* 0x000e220000200800 */
[----:B-1----:R-:W-:Y:S02]  /*22f0*/  SHF.L.U32 R119, R105, 0x10, RZ ;  /* 0x0000001069777819 */ /* 0x002fe400000006ff */
[----:B------:R-:W-:Y:S02]  /*2300*/  LOP3.LUT R27, R27, R109, R122, 0xfe, !PT ;  /* 0x0000006d1b1b7212 */ /* 0x000fe400078efe7a */
[----:B------:R-:W-:Y:S02]  /*2310*/  LOP3.LUT R26, R26, R104, RZ, 0xfc, !PT ;  /* 0x000000681a1a7212 */ /* 0x000fe400078efcff */
[----:B--2---:R-:W-:Y:S01]  /*2320*/  LOP3.LUT R25, R107, R119, R102, 0xfe, !PT ;  /* 0x000000776b197212 */ /* 0x004fe200078efe66 */
[----:B------:R-:W-:Y:S01]  /*2330*/  HFMA2.MMA R119, -RZ, RZ, 0, 4.76837158203125e-07 ;  /* 0x00000008ff777435 */ /* 0x000fe200000001ff */
[----:B0-----:R-:W-:-:S09]  /*2340*/  LOP3.LUT R24, R106, R145, RZ, 0xfc, !PT ;  /* 0x000000916a187212 */ /* 0x001fd200078efcff */
        /* <DEDUP_REMOVED lines=10> */
.L_x_1539:
        /* <DEDUP_REMOVED lines=12> */
.L_x_1540:
[----:B01----:R-:W-:Y:S02]  /*24b0*/  IADD3 R36, R98, 0x100, RZ ;  /* 0x0000010062247810 */ /* 0x003fe40007ffe0ff */
        /* <DEDUP_REMOVED lines=18> */
.L_x_1541:
        /* <DEDUP_REMOVED lines=12> */
.L_x_1542:
        /* <DEDUP_REMOVED lines=19> */
.L_x_1543:
        /* <DEDUP_REMOVED lines=12> */
.L_x_1544:
[----:B------:R-:W-:Y:S02]  /*2890*/  @P0 F2FP.PACK_AB R133, RZ, R133 ;  /* 0x00000085ff85023e */ /* 0x000fe400000000ff */
[----:B------:R-:W-:Y:S02]  /*28a0*/  @P4 PRMT R90, R104, 0x7610, R90 ;  /* 0x00007610685a4816 */ /* 0x000fe4000000005a */
[----:B------:R-:W-:Y:S02]  /*28b0*/  @P4 PRMT R83, R120, 0x7610, R83 ;  /* 0x0000761078534816 */ /* 0x000fe40000000053 */
[----:B------:R-:W-:Y:S02]  /*28c0*/  @P4 PRMT R88, R122, 0x7610, R88 ;  /* 0x000076107a584816 */ /* 0x000fe40000000058 */
[----:B------:R-:W-:Y:S02]  /*28d0*/  @P4 PRMT R81, R124, 0x7610, R81 ;  /* 0x000076107c514816 */ /* 0x000fe40000000051 */
[----:B------:R-:W-:-:S02]  /*28e0*/  @P0 F2FP.PACK_AB R135, RZ, R135 ;  /* 0x00000087ff87023e */ /* 0x000fc400000000ff */
[----:B------:R-:W-:Y:S02]  /*28f0*/  @P0 F2FP.PACK_AB R137, RZ, R137 ;  /* 0x00000089ff89023e */ /* 0x000fe400000000ff */
        /* <DEDUP_REMOVED lines=10> */
.L_x_1545:
        /* <DEDUP_REMOVED lines=17> */
.L_x_1546:
        /* <DEDUP_REMOVED lines=9> */
.L_x_1547:
        /* <DEDUP_REMOVED lines=13> */
.L_x_1548:
[----:B0-2---:R-:W-:Y:S01]  /*2c10*/  SEL R24, RZ, 0x1, P2 ;  /* 0x00000001ff187807 */ /* 0x005fe20001000000 */
[----:B-1----:R-:W-:Y:S01]  /*2c20*/  @P3 CALL.REL.NOINC `(.L_x_1549) ;  /* 0x0000001000003944 */ /* 0x002fe20003c00000 */
[----:B------:R-:W-:Y:S05]  /*2c30*/  BRA `(.L_x_1550) ;  /* 0xffffd7a000007947 */ /* 0x000fea000383ffff */
.L_x_1549:
[----:B------:R-:W-:Y:S01]  /*2c40*/  MOV R13, R91 ;  /* 0x0000005b000d7202 */ /* 0x000fe20000000f00 */
[----:B------:R-:W-:Y:S01]  /*2c50*/  IMAD.MOV.U32 R9, RZ, RZ, R92 ;  /* 0x000000ffff097224 */ /* 0x000fe200078e005c */
        /* <DEDUP_REMOVED lines=34> */
.L_x_1536:
[----:B------:R-:W0:Y:S01]  /*2e80*/  S2UR UR6, SR_CTAID.X ;  /* 0x00000000000679c3 */ /* 0x000e220000002500 */
[----:B------:R-:W-:Y:S01]  /*2e90*/  HFMA2.MMA R5, -RZ, RZ, 0, 9.5367431640625e-07 ;  /* 0x00000010ff057435 */ /* 0x000fe200000001ff */
[C---:B------:R-:W-:Y:S02]  /*2ea0*/  LOP3.LUT R3, R0.reuse, 0xff, RZ, 0xc0, !PT ;  /* 0x000000ff00037812 */ /* 0x040fe400078ec0ff */
        /* <DEDUP_REMOVED lines=16> */
.L_x_1537:
[----:B------:R-:W-:Y:S01]  /*2fb0*/  HFMA2.MMA R33, -RZ, RZ, 0, 9.5367431640625e-07 ;  /* 0x00000010ff217435 */ /* 0x000fe200000001ff */
[----:B------:R-:W-:-:S02]  /*2fc0*/  MOV R28, R32 ;  /* 0x00000020001c7202 */ /* 0x000fc40000000f00 */
[----:B------:R-:W-:Y:S02]  /*2fd0*/  MOV R30, 0x1f ;  /* 0x0000001f001e7802 */ /* 0x000fe40000000f00 */
[----:B------:R-:W-:Y:S02]  /*2fe0*/  MOV R35, 0xffffffff ;  /* 0xffffffff00237802 */ /* 0x000fe40000000f00 */
[----:B------:R-:W-:Y:S02]  /*2ff0*/  MOV R26, 0x3010 ;  /* 0x00003010001a7802 */ /* 0x000fe40000000f00 */
[----:B-----5:R-:W-:Y:S05]  /*3000*/  CALL.REL.NOINC `($__internal_63_$__cuda_sm70_shflsync_down_p) ;  /* 0x0000046000007944 */ /* 0x020fea0003c00000 */
[----:B-1----:R-:W-:Y:S01]  /*3010*/  MOV R25, R28 ;  /* 0x0000001c00197202 */ /* 0x002fe20000000f00 */
[----:B0-----:R-:W-:Y:S05]  /*3020*/  BRA `(.L_x_1551) ;  /* 0xffffe44000007947 */ /* 0x001fea000383ffff */
.L_x_1538:
[----:B------:R-:W-:Y:S01]  /*3030*/  HFMA2.MMA R33, -RZ, RZ, 0, 9.5367431640625e-07 ;  /* 0x00000010ff217435 */ /* 0x000fe200000001ff */
[----:B------:R-:W-:Y:S01]  /*3040*/  IMAD.MOV.U32 R28, RZ, RZ, R29 ;  /* 0x000000ffff1c7224 */ /* 0x000fe200078e001d */
[----:B------:R-:W-:Y:S02]  /*3050*/  MOV R30, 0x1f ;  /* 0x0000001f001e7802 */ /* 0x000fe40000000f00 */
[----:B------:R-:W-:Y:S02]  /*3060*/  MOV R35, 0xffffffff ;  /* 0xffffffff00237802 */ /* 0x000fe40000000f00 */
[----:B------:R-:W-:-:S02]  /*3070*/  MOV R26, 0x3090 ;  /* 0x00003090001a7802 */ /* 0x000fc40000000f00 */
[----:B01---5:R-:W-:Y:S05]  /*3080*/  CALL.REL.NOINC `($__internal_63_$__cuda_sm70_shflsync_down_p) ;  /* 0x000003e000007944 */ /* 0x023fea0003c00000 */
[----:B------:R-:W-:Y:S01]  /*3090*/  FADD.FTZ R32, R32, R25 ;  /* 0x0000001920207221 */ /* 0x000fe20000010000 */
[----:B0-----:R-:W-:Y:S01]  /*30a0*/  HFMA2.MMA R33, -RZ, RZ, 0, 4.76837158203125e-07 ;  /* 0x00000008ff217435 */ /* 0x001fe200000001ff */
[----:B-1----:R-:W-:Y:S01]  /*30b0*/  FADD.FTZ R29, R29, R28 ;  /* 0x0000001c1d1d7221 */ /* 0x002fe20000010000 */
[----:B------:R-:W-:-:S02]  /*30c0*/  MOV R30, 0x1f ;  /* 0x0000001f001e7802 */ /* 0x000fc40000000f00 */
[----:B------:R-:W-:Y:S02]  /*30d0*/  MOV R35, 0xffffffff ;  /* 0xffffffff00237802 */ /* 0x000fe40000000f00 */
[----:B------:R-:W-:Y:S02]  /*30e0*/  MOV R28, R32 ;  /* 0x00000020001c7202 */ /* 0x000fe40000000f00 */
[----:B------:R-:W-:Y:S02]  /*30f0*/  MOV R26, 0x3110 ;  /* 0x00003110001a7802 */ /* 0x000fe40000000f00 */
[----:B------:R-:W-:Y:S05]  /*3100*/  CALL.REL.NOINC `($__internal_63_$__cuda_sm70_shflsync_down_p) ;  /* 0x0000036000007944 */ /* 0x000fea0003c00000 */
[----:B0-----:R-:W-:Y:S01]  /*3110*/  HFMA2.MMA R33, -RZ, RZ, 0, 4.76837158203125e-07 ;  /* 0x00000008ff217435 */ /* 0x001fe200000001ff */
[----:B-1----:R-:W-:Y:S02]  /*3120*/  MOV R25, R28 ;  /* 0x0000001c00197202 */ /* 0x002fe40000000f00 */
[----:B------:R-:W-:Y:S02]  /*3130*/  MOV R28, R29 ;  /* 0x0000001d001c7202 */ /* 0x000fe40000000f00 */
[----:B------:R-:W-:Y:S02]  /*3140*/  MOV R30, 0x1f ;  /* 0x0000001f001e7802 */ /* 0x000fe40000000f00 */
[----:B------:R-:W-:-:S02]  /*3150*/  MOV R35, 0xffffffff ;  /* 0xffffffff00237802 */ /* 0x000fc40000000f00 */
[----:B------:R-:W-:Y:S02]  /*3160*/  MOV R26, 0x3180 ;  /* 0x00003180001a7802 */ /* 0x000fe40000000f00 */
[----:B------:R-:W-:Y:S05]  /*3170*/  CALL.REL.NOINC `($__internal_63_$__cuda_sm70_shflsync_down_p) ;  /* 0x000002f000007944 */ /* 0x000fea0003c00000 */
[----:B------:R-:W-:Y:S01]  /*3180*/  FADD.FTZ R32, R25, R32 ;  /* 0x0000002019207221 */ /* 0x000fe20000010000 */
[----:B0-----:R-:W-:Y:S01]  /*3190*/  HFMA2.MMA R33, -RZ, RZ, 0, 2.384185791015625e-07 ;  /* 0x00000004ff217435 */ /* 0x001fe200000001ff */
[----:B-1----:R-:W-:Y:S01]  /*31a0*/  FADD.FTZ R29, R29, R28 ;  /* 0x0000001c1d1d7221 */ /* 0x002fe20000010000 */
[----:B------:R-:W-:Y:S02]  /*31b0*/  MOV R30, 0x1f ;  /* 0x0000001f001e7802 */ /* 0x000fe40000000f00 */
[----:B------:R-:W-:Y:S02]  /*31c0*/  MOV R35, 0xffffffff ;  /* 0xffffffff00237802 */ /* 0x000fe40000000f00 */
[----:B------:R-:W-:Y:S02]  /*31d0*/  MOV R28, R32 ;  /* 0x00000020001c7202 */ /* 0x000fe40000000f00 */
[----:B------:R-:W-:Y:S02]  /*31e0*/  MOV R26, 0x3200 ;  /* 0x00003200001a7802 */ /* 0x000fe40000000f00 */
[----:B------:R-:W-:Y:S05]  /*31f0*/  CALL.REL.NOINC `($__internal_63_$__cuda_sm70_shflsync_down_p) ;  /* 0x0000027000007944 */ /* 0x000fea0003c00000 */
[----:B0-----:R-:W-:Y:S01]  /*3200*/  HFMA2.MMA R33, -RZ, RZ, 0, 2.384185791015625e-07 ;  /* 0x00000004ff217435 */ /* 0x001fe200000001ff */
[----:B-1----:R-:W-:Y:S01]  /*3210*/  MOV R25, R28 ;  /* 0x0000001c00197202 */ /* 0x002fe20000000f00 */
[----:B------:R-:W-:Y:S01]  /*3220*/  IMAD.MOV.U32 R35, RZ, RZ, -0x1 ;  /* 0xffffffffff237424 */ /* 0x000fe200078e00ff */
[----:B------:R-:W-:-:S02]  /*3230*/  MOV R28, R29 ;  /* 0x0000001d001c7202 */ /* 0x000fc40000000f00 */
[----:B------:R-:W-:Y:S02]  /*3240*/  MOV R30, 0x1f ;  /* 0x0000001f001e7802 */ /* 0x000fe40000000f00 */
[----:B------:R-:W-:Y:S02]  /*3250*/  MOV R26, 0x3270 ;  /* 0x00003270001a7802 */ /* 0x000fe40000000f00 */
[----:B------:R-:W-:Y:S05]  /*3260*/  CALL.REL.NOINC `($__internal_63_$__cuda_sm70_shflsync_down_p) ;  /* 0x0000020000007944 */ /* 0x000fea0003c00000 */
[----:B------:R-:W-:Y:S01]  /*3270*/  FADD.FTZ R32, R25, R32 ;  /* 0x0000002019207221 */ /* 0x000fe20000010000 */
[----:B0-----:R-:W-:Y:S01]  /*3280*/  HFMA2.MMA R33, -RZ, RZ, 0, 1.1920928955078125e-07 ;  /* 0x00000002ff217435 */ /* 0x001fe200000001ff */
[----:B-1----:R-:W-:Y:S01]  /*3290*/  FADD.FTZ R31, R29, R28 ;  /* 0x0000001c1d1f7221 */ /* 0x002fe20000010000 */
[----:B------:R-:W-:Y:S02]  /*32a0*/  MOV R30, 0x1f ;  /* 0x0000001f001e7802 */ /* 0x000fe40000000f00 */
[----:B------:R-:W-:Y:S02]  /*32b0*/  MOV R35, 0xffffffff ;  /* 0xffffffff00237802 */ /* 0x000fe40000000f00 */
[----:B------:R-:W-:Y:S02]  /*32c0*/  MOV R28, R32 ;  /* 0x00000020001c7202 */ /* 0x000fe40000000f00 */
[----:B------:R-:W-:-:S02]  /*32d0*/  MOV R26, 0x32f0 ;  /* 0x000032f0001a7802 */ /* 0x000fc40000000f00 */
[----:B------:R-:W-:Y:S05]  /*32e0*/  CALL.REL.NOINC `($__internal_63_$__cuda_sm70_shflsync_down_p) ;  /* 0x0000018000007944 */ /* 0x000fea0003c00000 */
[----:B0-----:R-:W-:Y:S01]  /*32f0*/  HFMA2.MMA R33, -RZ, RZ, 0, 1.1920928955078125e-07 ;  /* 0x00000002ff217435 */ /* 0x001fe200000001ff */
[----:B-1----:R-:W-:-:S02]  /*3300*/  MOV R25, R28 ;  /* 0x0000001c00197202 */ /* 0x002fc40000000f00 */
[----:B------:R-:W-:Y:S02]  /*3310*/  MOV R28, R31 ;  /* 0x0000001f001c7202 */ /* 0x000fe40000000f00 */
[----:B------:R-:W-:Y:S02]  /*3320*/  MOV R30, 0x1f ;  /* 0x0000001f001e7802 */ /* 0x000fe40000000f00 */
[----:B------:R-:W-:Y:S02]  /*3330*/  MOV R35, 0xffffffff ;  /* 0xffffffff00237802 */ /* 0x000fe40000000f00 */
[----:B------:R-:W-:Y:S02]  /*3340*/  MOV R26, 0x3360 ;  /* 0x00003360001a7802 */ /* 0x000fe40000000f00 */
[----:B------:R-:W-:Y:S05]  /*3350*/  CALL.REL.NOINC `($__internal_63_$__cuda_sm70_shflsync_down_p) ;  /* 0x0000011000007944 */ /* 0x000fea0003c00000 */
[----:B------:R-:W-:Y:S01]  /*3360*/  FADD.FTZ R29, R25, R32 ;  /* 0x00000020191d7221 */ /* 0x000fe20000010000 */
[----:B0-----:R-:W-:Y:S01]  /*3370*/  HFMA2.MMA R33, -RZ, RZ, 0, 5.9604644775390625e-08 ;  /* 0x00000001ff217435 */ /* 0x001fe200000001ff */
[----:B-1----:R-:W-:Y:S01]  /*3380*/  FADD.FTZ R31, R31, R28 ;  /* 0x0000001c1f1f7221 */ /* 0x002fe20000010000 */
[----:B------:R-:W-:Y:S02]  /*3390*/  MOV R30, 0x1f ;  /* 0x0000001f001e7802 */ /* 0x000fe40000000f00 */
[----:B------:R-:W-:-:S02]  /*33a0*/  MOV R35, 0xffffffff ;  /* 0xffffffff00237802 */ /* 0x000fc40000000f00 */
[----:B------:R-:W-:Y:S02]  /*33b0*/  MOV R28, R29 ;  /* 0x0000001d001c7202 */ /* 0x000fe40000000f00 */
[----:B------:R-:W-:Y:S02]  /*33c0*/  MOV R26, 0x33e0 ;  /* 0x000033e0001a7802 */ /* 0x000fe40000000f00 */
[----:B------:R-:W-:Y:S05]  /*33d0*/  CALL.REL.NOINC `($__internal_63_$__cuda_sm70_shflsync_down_p) ;  /* 0x0000009000007944 */ /* 0x000fea0003c00000 */
[----:B0-----:R-:W-:Y:S01]  /*33e0*/  HFMA2.MMA R33, -RZ, RZ, 0, 5.9604644775390625e-08 ;  /* 0x00000001ff217435 */ /* 0x001fe200000001ff */
[----:B-1----:R-:W-:Y:S02]  /*33f0*/  MOV R32, R28 ;  /* 0x0000001c00207202 */ /* 0x002fe40000000f00 */
[----:B------:R-:W-:Y:S02]  /*3400*/  MOV R28, R31 ;  /* 0x0000001f001c7202 */ /* 0x000fe40000000f00 */
[----:B------:R-:W-:Y:S02]  /*3410*/  MOV R30, 0x1f ;  /* 0x0000001f001e7802 */ /* 0x000fe40000000f00 */
[----:B------:R-:W-:Y:S02]  /*3420*/  MOV R35, 0xffffffff ;  /* 0xffffffff00237802 */ /* 0x000fe40000000f00 */
[----:B------:R-:W-:-:S02]  /*3430*/  MOV R26, 0x3450 ;  /* 0x00003450001a7802 */ /* 0x000fc40000000f00 */
[----:B------:R-:W-:Y:S05]  /*3440*/  CALL.REL.NOINC `($__internal_63_$__cuda_sm70_shflsync_down_p) ;  /* 0x0000002000007944 */ /* 0x000fea0003c00000 */
[----:B-1----:R-:W-:Y:S01]  /*3450*/  MOV R26, R28 ;  /* 0x0000001c001a7202 */ /* 0x002fe20000000f00 */
[----:B0-----:R-:W-:Y:S05]  /*3460*/  BRA `(.L_x_1552) ;  /* 0xffffe12000007947 */ /* 0x001fea000383ffff */
        .weak           $__internal_63_$__cuda_sm70_shflsync_down_p
        .type           $__internal_63_$__cuda_sm70_shflsync_down_p,@function
        .size           $__internal_63_$__cuda_sm70_shflsync_down_p,(.L_x_2810 - $__internal_63_$__cuda_sm70_shflsync_down_p)
$__internal_63_$__cuda_sm70_shflsync_down_p:
[----:B------:R-:W-:Y:S01]  /*3470*/  HFMA2.MMA R27, -RZ, RZ, 0, 0 ;  /* 0x00000000ff1b7435 */ /* 0x000fe200000001ff */
[----:B------:R-:W-:Y:S04]  /*3480*/  WARPSYNC R35 ;  /* 0x0000002300007348 */ /* 0x000fe80003800000 */
[----:B------:R0:W1:Y:S01]  /*3490*/  SHFL.DOWN PT, R28, R28, R33, R30 ;  /* 0x080000211c1c7389 */ /* 0x00006200000e001e */
[----:B------:R-:W-:Y:S05]  /*34a0*/  RET.REL.NODEC R26 `(_ZN10layer_norm31ln_parallel_residual_bwd_kernelINS_13Kernel_traitsIf6__halfS2_S2_fjLj5120ELj1ELj1ELj8ELj8ENS_18Kernel_traits_baseILj5120EfS2_S2_S2_fjLj256EEEEELb0ELb1ELb1EEEvNS_9BwdParamsE) ;  /* 0xffffcb501a007950 */ /* 0x000fea0003c3ffff */
.L_x_1553:
        /* <DEDUP_REMOVED lines=13> */
.L_x_2810:


//--------------------- .text._ZN10layer_norm31ln_parallel_residual_bwd_kernelINS_13Kernel_traitsIf6__halfS2_S2_fjLj5120ELj1ELj1ELj8ELj8ENS_18Kernel_traits_baseILj5120EfS2_S2_S2_fjLj256EEEEELb1ELb0ELb0EEEvNS_9BwdParamsE --------------------------
	.section	.text._ZN10layer_norm31ln_parallel_residual_bwd_kernelINS_13Kernel_traitsIf6__halfS2_S2_fjLj5120ELj1ELj1ELj8ELj8ENS_18Kernel_traits_baseILj5120EfS2_S2_S2_fjLj256EEEEELb1ELb0ELb0EEEvNS_9BwdParamsE,"ax",@progbits
	.sectioninfo	@"SHI_REGISTERS=220"
	.align	128
        .global         _ZN10layer_norm31ln_parallel_residual_bwd_kernelINS_13Kernel_traitsIf6__halfS2_S2_fjLj5120ELj1ELj1ELj8ELj8ENS_18Kernel_traits_baseILj5120EfS2_S2_S2_fjLj256EEEEELb1ELb0ELb0EEEvNS_9BwdParamsE
        .type           _ZN10layer_norm31ln_parallel_residual_bwd_kernelINS_13Kernel_traitsIf6__halfS2_S2_fjLj5120ELj1ELj1ELj8ELj8ENS_18Kernel_traits_baseILj5120EfS2_S2_S2_fjLj256EEEEELb1ELb0ELb0EEEvNS_9BwdParamsE,@function
        .size           _ZN10layer_norm31ln_parallel_residual_bwd_kernelINS_13Kernel_traitsIf6__halfS2_S2_fjLj5120ELj1ELj1ELj8ELj8ENS_18Kernel_traits_baseILj5120EfS2_S2_S2_fjLj256EEEEELb1ELb0ELb0EEEvNS_9BwdParamsE,(.L_x_2811 - _ZN10layer_norm31ln_parallel_residual_bwd_kernelINS_13Kernel_traitsIf6__halfS2_S2_fjLj5120ELj1ELj1ELj8ELj8ENS_18Kernel_traits_baseILj5120EfS2_S2_S2_fjLj256EEEEELb1ELb0ELb0EEEvNS_9BwdParamsE)
        .other          _ZN10layer_norm31ln_parallel_residual_bwd_kernelINS_13Kernel_traitsIf6__halfS2_S2_fjLj5120ELj1ELj1ELj8ELj8ENS_18Kernel_traits_baseILj5120EfS2_S2_S2_fjLj256EEEEELb1ELb0ELb0EEEvNS_9BwdParamsE,@"STO_CUDA_ENTRY STV_DEFAULT"
_ZN10layer_norm31ln_parallel_residual_bwd_kernelINS_13Kernel_traitsIf6__halfS2_S2_fjLj5120ELj1ELj1ELj8ELj8ENS_18Kernel_traits_baseILj5120EfS2_S2_S2_fjLj256EEEEELb1ELb0ELb0EEEvNS_9BwdParamsE:
.text._ZN10layer_norm31ln_parallel_residual_bwd_kernelINS_13Kernel_traitsIf6__halfS2_S2_fjLj5120ELj1ELj1ELj8ELj8ENS_18Kernel_traits_baseILj5120EfS2_S2_S2_fjLj256EEEEELb1ELb0ELb0EEEvNS_9BwdParamsE:
        /* <DEDUP_REMOVED lines=91> */
.L_x_1586:
        /* <DEDUP_REMOVED lines=15> */
[----:B------:R-:W-:Y:S02]  /*06a0*/  LEA.HI.X R11, R6, c[0x0][0x18c], RZ, 0x3, P0 ;  /* 0x00006300060b7a11 */ /* 0x000fe400000f1cff */
[----:B------:R-:W-:-:S04]  /*06b0*/  MOV R15, 0x8 ;  /* 0x00000008000f7802 */ /* 0x000fc80000000f00 */
        /* <DEDUP_REMOVED lines=23> */
[----:B------:R-:W-:Y:S01]  /*0830*/  IMAD.MOV.U32 R16, RZ, RZ, R10 ;  /* 0x000000ffff107224 */ /* 0x000fe200078e000a */
[----:B------:R-:W-:Y:S02]  /*0840*/  MOV R156, R11 ;  /* 0x0000000b009c7202 */ /* 0x000fe40000000f00 */
[----:B------:R-:W-:Y:S01]  /*0850*/  SHF.R.U32.HI R158, RZ, 0x10, R11 ;  /* 0x00000010ff9e7819 */ /* 0x000fe2000001160b */
[----:B------:R-:W-:Y:S01]  /*0860*/  HADD2.F32 R155, -RZ, R157.H0_H0 ;  /* 0x2000009dff9b7230 */ /* 0x000fe20000004100 */
[----:B-----5:R-:W-:Y:S01]  /*0870*/  FSEL R10, R166, RZ, !P0 ;  /* 0x000000ffa60a7208 */ /* 0x020fe20004000000 */
[----:B------:R-:W-:-:S02]  /*0880*/  HADD2.F32 R11, -RZ, R16.H0_H0 ;  /* 0x20000010ff0b7230 */ /* 0x000fc40000004100 */
[----:B------:R-:W-:Y:S02]  /*0890*/  HADD2.F32 R157, -RZ, R156.H0_H0 ;  /* 0x2000009cff9d7230 */ /* 0x000fe40000004100 */
[----:B-1----:R-:W-:Y:S01]  /*08a0*/  HADD2.F32 R9, -RZ, R158.H0_H0 ;  /* 0x2000009eff097230 */ /* 0x002fe20000004100 */
[C---:B0-----:R-:W-:Y:S02]  /*08b0*/  FADD.FTZ R152, -R10.reuse, R11 ;  /* 0x0000000b0a987221 */ /* 0x041fe40000010100 */
[C---:B------:R-:W-:Y:S02]  /*08c0*/  FADD.FTZ R154, -R10.reuse, R155 ;  /* 0x0000009b0a9a7221 */ /* 0x040fe40000010100 */
[C---:B------:R-:W-:Y:S02]  /*08d0*/  FADD.FTZ R158, -R10.reuse, R157 ;  /* 0x0000009d0a9e7221 */ /* 0x040fe40000010100 */
[----:B------:R-:W-:Y:S02]  /*08e0*/  FADD.FTZ R160, -R10, R9 ;  /* 0x000000090aa07221 */ /* 0x000fe40000010100 */
[----:B---3--:R-:W-:Y:S01]  /*08f0*/  IMAD.MOV.U32 R10, RZ, RZ, R12 ;  /* 0x000000ffff0a7224 */ /* 0x008fe200078e000c */
[--C-:B------:R-:W-:Y:S01]  /*0900*/  SHF.R.U64 R156, R12, 0x10, R13.reuse ;  /* 0x000000100c9c7819 */ /* 0x100fe2000000120d */
[--C-:B------:R-:W-:Y:S01]  /*0910*/  IMAD.MOV.U32 R11, RZ, RZ, R13.reuse ;  /* 0x000000ffff0b7224 */ /* 0x100fe200078e000d */
[----:B------:R-:W-:Y:S01]  /*0920*/  SHF.R.U32.HI R13, RZ, 0x10, R13 ;  /* 0x00000010ff0d7819 */ /* 0x000fe2000001160d */
[----:B----4-:R-:W-:Y:S01]  /*0930*/  IMAD.MOV.U32 R9, RZ, RZ, R14 ;  /* 0x000000ffff097224 */ /* 0x010fe200078e000e */
[----:B------:R-:W-:Y:S01]  /*0940*/  HADD2.F32 R153, -RZ, R10.H0_H0 ;  /* 0x2000000aff997230 */ /* 0x000fe20000004100 */
[--C-:B------:R-:W-:Y:S01]  /*0950*/  SHF.R.U64 R14, R14, 0x10, R15.reuse ;  /* 0x000000100e0e7819 */ /* 0x100fe2000000120f */
[----:B------:R-:W-:Y:S01]  /*0960*/  HADD2.F32 R157, -RZ, R11.H0_H0 ;  /* 0x2000000bff9d7230 */ /* 0x000fe20000004100 */
[----:B------:R-:W-:Y:S01]  /*0970*/  MOV R16, R15 ;  /* 0x0000000f00107202 */ /* 0x000fe20000000f00 */
[C---:B------:R-:W-:Y:S01]  /*0980*/  FMUL.FTZ R11, R5.reuse, R154 ;  /* 0x0000009a050b7220 */ /* 0x040fe20000410000 */
[----:B------:R-:W-:Y:S01]  /*0990*/  SHF.R.U32.HI R159, RZ, 0x10, R15 ;  /* 0x00000010ff9f7819 */ /* 0x000fe2000001160f */
[----:B------:R-:W-:Y:S01]  /*09a0*/  HADD2.F32 R15, -RZ, R9.H0_H0 ;  /* 0x20000009ff0f7230 */ /* 0x000fe20000004100 */
        /* <DEDUP_REMOVED lines=10> */
[----:B------:R-:W-:-:S02]  /*0a50*/  FMUL.FTZ R12, R145, R156 ;  /* 0x0000009c910c7220 */ /* 0x000fc40000410000 */
[----:B------:R-:W-:Y:S02]  /*0a60*/  FMUL.FTZ R16, R147, R154 ;  /* 0x0000009a93107220 */ /* 0x000fe40000410000 */
[----:B------:R-:W-:Y:S02]  /*0a70*/  FMUL.FTZ R15, R5, R160 ;  /* 0x000000a0050f7220 */ /* 0x000fe40000410000 */
[----:B------:R-:W-:Y:S02]  /*0a80*/  FADD.FTZ R89, R89, R14 ;  /* 0x0000000e59597221 */ /* 0x000fe40000010000 */
[-C--:B------:R-:W-:Y:S02]  /*0a90*/  FFMA.FTZ R12, R149, R14.reuse, R12 ;  /* 0x0000000e950c7223 */ /* 0x080fe4000001000c */
[----:B------:R-:W-:Y:S02]  /*0aa0*/  FFMA.FTZ R109, R11, R14, R109 ;  /* 0x0000000e0b6d7223 */ /* 0x000fe4000001006d */
[----:B------:R-:W-:-:S02]  /*0ab0*/  FADD.FTZ R91, R91, R152 ;  /* 0x000000985b5b7221 */ /* 0x000fc40000010000 */
[-C--:B------:R-:W-:Y:S02]  /*0ac0*/  FFMA.FTZ R16, R151, R152.reuse, R16 ;  /* 0x0000009897107223 */ /* 0x080fe40000010010 */
[----:B------:R-:W-:Y:S02]  /*0ad0*/  FFMA.FTZ R111, R15, R152, R111 ;  /* 0x000000980f6f7223 */ /* 0x000fe4000001006f */
[----:B------:R-:W-:Y:S02]  /*0ae0*/  FADD.FTZ R48, R48, R153 ;  /* 0x0000009930307221 */ /* 0x000fe40000010000 */
[----:B------:R-:W-:Y:S02]  /*0af0*/  FFMA.FTZ R68, R9, R153, R68 ;  /* 0x0000009909447223 */ /* 0x000fe40000010044 */
[----:B------:R-:W-:Y:S02]  /*0b00*/  FMUL.FTZ R14, R146, R157 ;  /* 0x0000009d920e7220 */ /* 0x000fe40000410000 */
[----:B------:R-:W-:-:S02]  /*0b10*/  FADD.FTZ R153, RZ, R10 ;  /* 0x0000000aff997221 */ /* 0x000fc40000010000 */
[----:B------:R-:W-:Y:S02]  /*0b20*/  FFMA.FTZ R152, R9, R10, RZ ;  /* 0x0000000a09987223 */ /* 0x000fe400000100ff */
        /* <DEDUP_REMOVED lines=16> */
.L_x_1556:
[----:B-1----:R-:W-:Y:S05]  /*0c30*/  BSYNC B0 ;  /* 0x0000000000007941 */ /* 0x002fea0003800000 */
.L_x_1555:
        /* <DEDUP_REMOVED lines=30> */
[--C-:B------:R-:W-:Y:S01]  /*0e20*/  IMAD.MOV.U32 R156, RZ, RZ, R23.reuse ;  /* 0x000000ffff9c7224 */ /* 0x100fe200078e0017 */
[----:B------:R-:W-:-:S03]  /*0e30*/  SHF.R.U32.HI R23, RZ, 0x10, R23 ;  /* 0x00000010ff177819 */ /* 0x000fc60000011617 */
[----:B------:R-:W-:Y:S02]  /*0e40*/  HADD2.F32 R22, -RZ, R22.H0_H0 ;  /* 0x20000016ff167230 */ /* 0x000fe40000004100 */
[----:B-1----:R-:W-:Y:S02]  /*0e50*/  HADD2.F32 R19, -RZ, R23.H0_H0 ;  /* 0x20000017ff137230 */ /* 0x002fe40000004100 */
[----:B------:R-:W-:Y:S01]  /*0e60*/  HADD2.F32 R26, -RZ, R26.H0_H0 ;  /* 0x2000001aff1a7230 */ /* 0x000fe20000004100 */
[C---:B0-----:R-:W-:Y:S01]  /*0e70*/  FADD.FTZ R152, -R157.reuse, R22 ;  /* 0x000000169d987221 */ /* 0x041fe20000010100 */
[----:B------:R-:W-:Y:S01]  /*0e80*/  HADD2.F32 R156, -RZ, R156.H0_H0 ;  /* 0x2000009cff9c7230 */ /* 0x000fe20000004100 */
[----:B---3--:R-:W-:Y:S01]  /*0e90*/  MOV R22, R24 ;  /* 0x0000001800167202 */ /* 0x008fe20000000f00 */
[C---:B------:R-:W-:Y:S01]  /*0ea0*/  FADD.FTZ R158, -R157.reuse, R19 ;  /* 0x000000139d9e7221 */ /* 0x040fe20000010100 */
[----:B------:R-:W-:Y:S01]  /*0eb0*/  SHF.R.U64 R154, R24, 0x10, R25 ;  /* 0x00000010189a7819 */ /* 0x000fe20000001219 */
[----:B----4-:R-:W-:Y:S01]  /*0ec0*/  IMAD.MOV.U32 R19, RZ, RZ, R20 ;  /* 0x000000ffff137224 */ /* 0x010fe200078e0014 */
[--C-:B------:R-:W-:Y:S01]  /*0ed0*/  SHF.R.U32.HI R159, RZ, 0x10, R21.reuse ;  /* 0x00000010ff9f7819 */ /* 0x100fe20000011615 */
[C---:B------:R-:W-:Y:S01]  /*0ee0*/  FADD.FTZ R26, -R157.reuse, R26 ;  /* 0x0000001a9d1a7221 */ /* 0x040fe20000010100 */
[----:B------:R-:W-:Y:S01]  /*0ef0*/  HADD2.F32 R155, -RZ, R22.H0_H0 ;  /* 0x20000016ff9b7230 */ /* 0x000fe20000004100 */
[----:B------:R-:W-:Y:S01]  /*0f00*/  FADD.FTZ R156, -R157, R156 ;  /* 0x0000009c9d9c7221 */ /* 0x000fe20000010100 */
[--C-:B------:R-:W-:Y:S01]  /*0f10*/  SHF.R.U64 R157, R20, 0x10, R21.reuse ;  /* 0x00000010149d7819 */ /* 0x100fe20000001215 */
[----:B------:R-:W-:Y:S01]  /*0f20*/  IMAD.MOV.U32 R23, RZ, RZ, R21 ;  /* 0x000000ffff177224 */ /* 0x000fe200078e0015 */
[----:B------:R-:W-:Y:S01]  /*0f30*/  MOV R21, R25 ;  /* 0x0000001900157202 */ /* 0x000fe20000000f00 */
[----:B------:R-:W-:Y:S01]  /*0f40*/  HADD2.F32 R154, -RZ, R154.H0_H0 ;  /* 0x2000009aff9a7230 */ /* 0x000fe20000004100 */
[----:B------:R-:W-:Y:S01]  /*0f50*/  FMUL.FTZ R20, R136, R155 ;  /* 0x0000009b88147220 */ /* 0x000fe20000410000 */
[----:B------:R-:W-:Y:S01]  /*0f60*/  HADD2.F32 R153, -RZ, R19.H0_H0 ;  /* 0x20000013ff997230 */ /* 0x000fe20000004100 */
[----:B------:R-:W-:Y:S01]  /*0f70*/  SHF.R.U32.HI R160, RZ, 0x10, R25 ;  /* 0x00000010ffa07819 */ /* 0x000fe20000011619 */
[----:B------:R-:W-:Y:S01]  /*0f80*/  HADD2.F32 R24, -RZ, R157.H0_H0 ;  /* 0x2000009dff187230 */ /* 0x000fe20000004100 */
[----:B------:R-:W-:Y:S01]  /*0f90*/  FMUL.FTZ R19, R5, R26 ;  /* 0x0000001a05137220 */ /* 0x000fe20000410000 */
[----:B------:R-:W-:Y:S01]  /*0fa0*/  HADD2.F32 R157, -RZ, R21.H0_H0 ;  /* 0x20000015ff9d7230 */ /* 0x000fe20000004100 */
[----:B------:R-:W-:-:S02]  /*0fb0*/  FMUL.FTZ R22, R137, R154 ;  /* 0x0000009a89167220 */ /* 0x000fc40000410000 */
[----:B------:R-:W-:Y:S02]  /*0fc0*/  FMUL.FTZ R21, R5, R152 ;  /* 0x0000009805157220 */ /* 0x000fe40000410000 */
[-C--:B------:R-:W-:Y:S01]  /*0fd0*/  FFMA.FTZ R20, R140, R153.reuse, R20 ;  /* 0x000000998c147223 */ /* 0x080fe20000010014 */
[----:B------:R-:W-:Y:S01]  /*0fe0*/  HADD2.F32 R160, -RZ, R160.H0_H0 ;  /* 0x200000a0ffa07230 */ /* 0x000fe20000004100 */
[----:B------:R-:W-:Y:S02]  /*0ff0*/  FADD.FTZ R84, R84, R153 ;  /* 0x0000009954547221 */ /* 0x000fe40000010000 */
[----:B------:R-:W-:Y:S01]  /*1000*/  FFMA.FTZ R104, R19, R153, R104 ;  /* 0x0000009913687223 */ /* 0x000fe20000010068 */
[----:B------:R-:W-:Y:S01]  /*1010*/  HADD2.F32 R153, -RZ, R23.H0_H0 ;  /* 0x20000017ff997230 */ /* 0x000fe20000004100 */
[----:B------:R-:W-:Y:S02]  /*1020*/  FADD.FTZ R85, R85, R24 ;  /* 0x0000001855557221 */ /* 0x000fe40000010000 */
[----:B------:R-:W-:-:S02]  /*1030*/  FFMA.FTZ R22, R141, R24, R22 ;  /* 0x000000188d167223 */ /* 0x000fc40000010016 */
[----:B------:R-:W-:Y:S02]  /*1040*/  FFMA.FTZ R105, R21, R24, R105 ;  /* 0x0000001815697223 */ /* 0x000fe40000010069 */
[----:B------:R-:W-:Y:S02]  /*1050*/  FMUL.FTZ R24, R138, R157 ;  /* 0x0000009d8a187220 */ /* 0x000fe40000410000 */
[----:B------:R-:W-:Y:S02]  /*1060*/  FADD.FTZ R165, R165, R20 ;  /* 0x00000014a5a57221 */ /* 0x000fe40000010000 */
[----:B------:R-:W-:Y:S01]  /*1070*/  FFMA.FTZ R164, R19, R20, R164 ;  /* 0x0000001413a47223 */ /* 0x000fe200000100a4 */
[----:B------:R-:W-:Y:S01]  /*1080*/  HADD2.F32 R152, -RZ, R159.H0_H0 ;  /* 0x2000009fff987230 */ /* 0x000fe20000004100 */
[----:B------:R-:W-:Y:S02]  /*1090*/  FMUL.FTZ R26, R139, R160 ;  /* 0x000000a08b1a7220 */ /* 0x000fe40000410000 */
[----:B------:R-:W-:-:S02]  /*10a0*/  FMUL.FTZ R23, R5, R156 ;  /* 0x0000009c05177220 */ /* 0x000fc40000410000 */
[----:B------:R-:W-:Y:S02]  /*10b0*/  FFMA.FTZ R24, R142, R153, R24 ;  /* 0x000000998e187223 */ /* 0x000fe40000010018 */
[----:B------:R-:W-:Y:S02]  /*10c0*/  FADD.FTZ R165, R165, R22 ;  /* 0x00000016a5a57221 */ /* 0x000fe40000010000 */
[----:B------:R-:W-:Y:S02]  /*10d0*/  FFMA.FTZ R164, R21, R22, R164 ;  /* 0x0000001615a47223 */ /* 0x000fe400000100a4 */
[----:B------:R-:W-:Y:S02]  /*10e0*/  FMUL.FTZ R25, R5, R158 ;  /* 0x0000009e05197220 */ /* 0x000fe40000410000 */
        /* <DEDUP_REMOVED lines=17> */
.L_x_1558:
[----:B------:R-:W-:Y:S05]  /*1200*/  BSYNC B0 ;  /* 0x0000000000007941 */ /* 0x000fea0003800000 */
.L_x_1557:
        /* <DEDUP_REMOVED lines=28> */
[----:B--2---:R-:W-:Y:S01]  /*13d0*/  MOV R160, R152 ;  /* 0x0000009800a07202 */ /* 0x004fe20000000f00 */
[--C-:B------:R-:W-:Y:S01]  /*13e0*/  IMAD.MOV.U32 R161, RZ, RZ, R153.reuse ;  /* 0x000000ffffa17224 */ /* 0x100fe200078e0099 */
[--C-:B------:R-:W-:Y:S02]  /*13f0*/  SHF.R.U64 R152, R152, 0x10, R153.reuse ;  /* 0x0000001098987819 */ /* 0x100fe40000001299 */
[----:B------:R-:W-:Y:S01]  /*1400*/  SHF.R.U32.HI R153, RZ, 0x10, R153 ;  /* 0x00000010ff997819 */ /* 0x000fe20000011699 */
[----:B------:R-:W-:-:S02]  /*1410*/  HADD2.F32 R160, -RZ, R160.H0_H0 ;  /* 0x200000a0ffa07230 */ /* 0x000fc40000004100 */
[----:B------:R-:W-:Y:S02]  /*1420*/  HADD2.F32 R152, -RZ, R152.H0_H0 ;  /* 0x20000098ff987230 */ /* 0x000fe40000004100 */
[----:B------:R-:W-:Y:S02]  /*1430*/  HADD2.F32 R161, -RZ, R161.H0_H0 ;  /* 0x200000a1ffa17230 */ /* 0x000fe40000004100 */
[----:B-1----:R-:W-:Y:S01]  /*1440*/  HADD2.F32 R29, -RZ, R153.H0_H0 ;  /* 0x20000099ff1d7230 */ /* 0x002fe20000004100 */
[----:B---3--:R-:W-:Y:S02]  /*1450*/  IMAD.MOV.U32 R153, RZ, RZ, R154 ;  /* 0x000000ffff997224 */ /* 0x008fe400078e009a */
[C---:B------:R-:W-:Y:S02]  /*1460*/  FADD.FTZ R160, -R172.reuse, R160 ;  /* 0x000000a0aca07221 */ /* 0x040fe40000010100 */
[C---:B------:R-:W-:Y:S02]  /*1470*/  FADD.FTZ R168, -R172.reuse, R152 ;  /* 0x00000098aca87221 */ /* 0x040fe40000010100 */
[----:B------:R-:W-:-:S02]  /*1480*/  FADD.FTZ R158, -R172, R161 ;  /* 0x000000a1ac9e7221 */ /* 0x000fc40000010100 */
[----:B------:R-:W-:Y:S01]  /*1490*/  FADD.FTZ R172, -R172, R29 ;  /* 0x0000001dacac7221 */ /* 0x000fe20000010100 */
[----:B----4-:R-:W-:Y:S01]  /*14a0*/  MOV R29, R30 ;  /* 0x0000001e001d7202 */ /* 0x010fe20000000f00 */
[----:B0-----:R-:W-:Y:S01]  /*14b0*/  HADD2.F32 R157, -RZ, R153.H0_H0 ;  /* 0x20000099ff9d7230 */ /* 0x001fe20000004100 */
[--C-:B------:R-:W-:Y:S02]  /*14c0*/  SHF.R.U32.HI R159, RZ, 0x10, R155.reuse ;  /* 0x00000010ff9f7819 */ /* 0x100fe4000001169b */
[----:B------:R-:W-:Y:S01]  /*14d0*/  SHF.R.U64 R156, R154, 0x10, R155 ;  /* 0x000000109a9c7819 */ /* 0x000fe2000000129b */
[----:B------:R-:W-:Y:S01]  /*14e0*/  HADD2.F32 R153, -RZ, R29.H0_H0 ;  /* 0x2000001dff997230 */ /* 0x000fe20000004100 */
[--C-:B------:R-:W-:Y:S01]  /*14f0*/  SHF.R.U64 R162, R30, 0x10, R31.reuse ;  /* 0x000000101ea27819 */ /* 0x100fe2000000121f */
[--C-:B------:R-:W-:Y:S01]  /*1500*/  IMAD.MOV.U32 R152, RZ, RZ, R31.reuse ;  /* 0x000000ffff987224 */ /* 0x100fe200078e001f */
[----:B------:R-:W-:Y:S01]  /*1510*/  SHF.R.U32.HI R161, RZ, 0x10, R31 ;  /* 0x00000010ffa17819 */ /* 0x000fe2000001161f */
[----:B------:R-:W-:-:S02]  /*1520*/  FMUL.FTZ R30, R128, R157 ;  /* 0x0000009d801e7220 */ /* 0x000fc40000410000 */
[----:B------:R-:W-:Y:S01]  /*1530*/  FMUL.FTZ R29, R5, R160 ;  /* 0x000000a0051d7220 */ /* 0x000fe20000410000 */
[----:B------:R-:W-:Y:S01]  /*1540*/  HADD2.F32 R160, -RZ, R159.H0_H0 ;  /* 0x2000009fffa07230 */ /* 0x000fe20000004100 */
[----:B------:R-:W-:Y:S01]  /*1550*/  IMAD.MOV.U32 R31, RZ, RZ, R155 ;  /* 0x000000ffff1f7224 */ /* 0x000fe200078e009b */
[----:B------:R-:W-:Y:S01]  /*1560*/  HADD2.F32 R156, -RZ, R156.H0_H0 ;  /* 0x2000009cff9c7230 */ /* 0x000fe20000004100 */
[----:B------:R-:W-:Y:S02]  /*1570*/  FADD.FTZ R80, R80, R153 ;  /* 0x0000009950507221 */ /* 0x000fe40000010000 */
[-C--:B------:R-:W-:Y:S02]  /*1580*/  FFMA.FTZ R30, R132, R153.reuse, R30 ;  /* 0x00000099841e7223 */ /* 0x080fe4000001001e */
[----:B------:R-:W-:Y:S01]  /*1590*/  FFMA.FTZ R100, R29, R153, R100 ;  /* 0x000000991d647223 */ /* 0x000fe20000010064 */
[----:B------:R-:W-:Y:S01]  /*15a0*/  HADD2.F32 R153, -RZ, R152.H0_H0 ;  /* 0x20000098ff997230 */ /* 0x000fe20000004100 */
[----:B------:R-:W-:Y:S01]  /*15b0*/  FMUL.FTZ R171, R131, R160 ;  /* 0x000000a083ab7220 */ /* 0x000fe20000410000 */
[----:B------:R-:W-:Y:S01]  /*15c0*/  HADD2.F32 R155, -RZ, R31.H0_H0 ;  /* 0x2000001fff9b7230 */ /* 0x000fe20000004100 */
[----:B------:R-:W-:Y:S01]  /*15d0*/  FMUL.FTZ R172, R5, R172 ;  /* 0x000000ac05ac7220 */ /* 0x000fe20000410000 */
[----:B------:R-:W-:Y:S01]  /*15e0*/  HADD2.F32 R152, -RZ, R161.H0_H0 ;  /* 0x200000a1ff987230 */ /* 0x000fe20000004100 */
[----:B------:R-:W-:Y:S01]  /*15f0*/  FMUL.FTZ R31, R129, R156 ;  /* 0x0000009c811f7220 */ /* 0x000fe20000410000 */
[----:B------:R-:W-:Y:S01]  /*1600*/  HADD2.F32 R154, -RZ, R162.H0_H0 ;  /* 0x200000a2ff9a7230 */ /* 0x000fe20000004100 */
[----:B------:R-:W-:-:S02]  /*1610*/  FMUL.FTZ R170, R130, R155 ;  /* 0x0000009b82aa7220 */ /* 0x000fc40000410000 */
[----:B------:R-:W-:Y:S02]  /*1620*/  FMUL.FTZ R169, R5, R158 ;  /* 0x0000009e05a97220 */ /* 0x000fe40000410000 */
[----:B------:R-:W-:Y:S02]  /*1630*/  FADD.FTZ R83, R83, R152 ;  /* 0x0000009853537221 */ /* 0x000fe40000010000 */
[-C--:B------:R-:W-:Y:S02]  /*1640*/  FFMA.FTZ R171, R135, R152.reuse, R171 ;  /* 0x0000009887ab7223 */ /* 0x080fe400000100ab */
[----:B------:R-:W-:Y:S02]  /*1650*/  FFMA.FTZ R103, R172, R152, R103 ;  /* 0x00000098ac677223 */ /* 0x000fe40000010067 */
[----:B------:R-:W-:Y:S02]  /*1660*/  FMUL.FTZ R168, R5, R168 ;  /* 0x000000a805a87220 */ /* 0x000fe40000410000 */
[----:B------:R-:W-:-:S02]  /*1670*/  FFMA.FTZ R31, R133, R154, R31 ;  /* 0x0000009a851f7223 */ /* 0x000fc4000001001f */
[----:B------:R-:W-:Y:S02]  /*1680*/  FADD.FTZ R152, R165, R30 ;  /* 0x0000001ea5987221 */ /* 0x000fe40000010000 */
[----:B------:R-:W-:Y:S02]  /*1690*/  FFMA.FTZ R164, R29, R30, R164 ;  /* 0x0000001e1da47223 */ /* 0x000fe400000100a4 */
[----:B------:R-:W-:Y:S02]  /*16a0*/  FADD.FTZ R82, R82, R153 ;  /* 0x0000009952527221 */ /* 0x000fe40000010000 */
[-C--:B------:R-:W-:Y:S02]  /*16b0*/  FFMA.FTZ R170, R134, R153.reuse, R170 ;  /* 0x0000009986aa7223 */ /* 0x080fe400000100aa */
        /* <DEDUP_REMOVED lines=17> */
.L_x_1560:
[----:B------:R-:W-:Y:S05]  /*17d0*/  BSYNC B0 ;  /* 0x0000000000007941 */ /* 0x000fea0003800000 */
.L_x_1559:
[----:B------:R-:W-:Y:S01]  /*17e0*/  BSSY B0, `(.L_x_1561) ;  /* 0x000005c000007945 */ /* 0x000fe20003800000 */
[----:B------:R-:W-:Y:S05]  /*17f0*/  @!P4 BRA `(.L_x_1562) ;  /* 0x000005a00000c947 */ /* 0x000fea0003800000 */
[----:B------:R-:W-:Y:S01]  /*1800*/  HFMA2.MMA R152, -RZ, RZ, 0, 4.76837158203125e-07 ;  /* 0x00000008ff987435 */ /* 0x000fe200000001ff */
[----:B------:R-:W-:-:S04]  /*1810*/  LEA R154, P0, R167, c[0x0][0x188], 0x3 ;  /* 0x00006200a79a7a11 */ /* 0x000fc800078018ff */
[----:B------:R-:W-:-:S05]  /*1820*/  LEA.HI.X R155, R167, c[0x0][0x18c], RZ, 0x3, P0 ;  /* 0x00006300a79b7a11 */ /* 0x000fca00000f1cff */
[CC--:B------:R-:W-:Y:S01]  /*1830*/  IMAD.WIDE.U32 R156, R167.reuse, R152.reuse, c[0x0][0x210] ;  /* 0x00008400a79c7625 */ /* 0x0c0fe200078e0098 */
[----:B------:R-:W2:Y:S03]  /*1840*/  LDG.E.64 R154, [R154.64] ;  /* 0x000000049a9a7981 */ /* 0x000ea6000c1e1b00 */
        /* <DEDUP_REMOVED lines=22> */
[--C-:B------:R-:W-:Y:S02]  /*19b0*/  SHF.R.U64 R154, R154, 0x10, R155.reuse ;  /* 0x000000109a9a7819 */ /* 0x100fe4000000129b */
[----:B------:R-:W-:Y:S02]  /*19c0*/  MOV R163, R155 ;  /* 0x0000009b00a37202 */ /* 0x000fe40000000f00 */
[----:B------:R-:W-:Y:S01]  /*19d0*/  SHF.R.U32.HI R155, RZ, 0x10, R155 ;  /* 0x00000010ff9b7819 */ /* 0x000fe2000001169b */
[----:B---3--:R-:W-:Y:S01]  /*19e0*/  IMAD.MOV.U32 R158, RZ, RZ, R156 ;  /* 0x000000ffff9e7224 */ /* 0x008fe200078e009c */
[----:B------:R-:W-:-:S02]  /*19f0*/  HADD2.F32 R154, -RZ, R154.H0_H0 ;  /* 0x2000009aff9a7230 */ /* 0x000fc40000004100 */
[----:B------:R-:W-:Y:S02]  /*1a00*/  HADD2.F32 R163, -RZ, R163.H0_H0 ;  /* 0x200000a3ffa37230 */ /* 0x000fe40000004100 */
[----:B------:R-:W-:Y:S01]  /*1a10*/  HADD2.F32 R162, -RZ, R162.H0_H0 ;  /* 0x200000a2ffa27230 */ /* 0x000fe20000004100 */
[C---:B------:R-:W-:Y:S01]  /*1a20*/  FADD.FTZ R178, -R182.reuse, R154 ;  /* 0x0000009ab6b27221 */ /* 0x040fe20000010100 */
[----:B------:R-:W-:Y:S02]  /*1a30*/  HADD2.F32 R155, -RZ, R155.H0_H0 ;  /* 0x2000009bff9b7230 */ /* 0x000fe40000004100 */
[----:B------:R-:W-:Y:S01]  /*1a40*/  HADD2.F32 R159, -RZ, R158.H0_H0 ;  /* 0x2000009eff9f7230 */ /* 0x000fe20000004100 */
[----:B------:R-:W-:Y:S01]  /*1a50*/  SHF.R.U32.HI R158, RZ, 0x10, R157 ;  /* 0x00000010ff9e7819 */ /* 0x000fe2000001169d */
[----:B------:R-:W-:Y:S01]  /*1a60*/  FADD.FTZ R160, -R182, R163 ;  /* 0x000000a3b6a07221 */ /* 0x000fe20000010100 */
[----:B------:R-:W-:Y:S01]  /*1a70*/  SHF.R.U64 R156, R156, 0x10, R157 ;  /* 0x000000109c9c7819 */ /* 0x000fe2000000129d */
[----:B----4-:R-:W-:Y:S01]  /*1a80*/  IMAD.MOV.U32 R154, RZ, RZ, R152 ;  /* 0x000000ffff9a7224 */ /* 0x010fe200078e0098 */
[--C-:B------:R-:W-:Y:S01]  /*1a90*/  SHF.R.U64 R163, R152, 0x10, R153.reuse ;  /* 0x0000001098a37819 */ /* 0x100fe20000001299 */
[C---:B------:R-:W-:Y:S01]  /*1aa0*/  FADD.FTZ R162, -R182.reuse, R162 ;  /* 0x000000a2b6a27221 */ /* 0x040fe20000010100 */
[----:B------:R-:W-:Y:S01]  /*1ab0*/  SHF.R.U32.HI R161, RZ, 0x10, R153 ;  /* 0x00000010ffa17819 */ /* 0x000fe20000011699 */
[----:B------:R-:W-:Y:S01]  /*1ac0*/  IMAD.MOV.U32 R152, RZ, RZ, R157 ;  /* 0x000000ffff987224 */ /* 0x000fe200078e009d */
[----:B------:R-:W-:Y:S01]  /*1ad0*/  HADD2.F32 R158, -RZ, R158.H0_H0 ;  /* 0x2000009eff9e7230 */ /* 0x000fe20000004100 */
[----:B------:R-:W-:Y:S01]  /*1ae0*/  FADD.FTZ R182, -R182, R155 ;  /* 0x0000009bb6b67221 */ /* 0x000fe20000010100 */
[----:B------:R-:W-:Y:S01]  /*1af0*/  MOV R155, R153 ;  /* 0x00000099009b7202 */ /* 0x000fe20000000f00 */
[----:B------:R-:W-:Y:S01]  /*1b00*/  HADD2.F32 R153, -RZ, R154.H0_H0 ;  /* 0x2000009aff997230 */ /* 0x000fe20000004100 */
[----:B------:R-:W-:Y:S01]  /*1b10*/  FMUL.FTZ R176, R120, R159 ;  /* 0x0000009f78b07220 */ /* 0x000fe20000410000 */
[----:B------:R-:W-:-:S02]  /*1b20*/  HADD2.F32 R156, -RZ, R156.H0_H0 ;  /* 0x2000009cff9c7230 */ /* 0x000fc40000004100 */
[----:B------:R-:W-:Y:S01]  /*1b30*/  HADD2.F32 R157, -RZ, R152.H0_H0 ;  /* 0x20000098ff9d7230 */ /* 0x000fe20000004100 */
[----:B------:R-:W-:Y:S01]  /*1b40*/  FMUL.FTZ R181, R123, R158 ;  /* 0x0000009e7bb57220 */ /* 0x000fe20000410000 */
[----:B------:R-:W-:Y:S01]  /*1b50*/  HADD2.F32 R152, -RZ, R161.H0_H0 ;  /* 0x200000a1ff987230 */ /* 0x000fe20000004100 */
[C---:B------:R-:W-:Y:S01]  /*1b60*/  FMUL.FTZ R182, R5.reuse, R182 ;  /* 0x000000b605b67220 */ /* 0x040fe20000410000 */
[----:B------:R-:W-:Y:S01]  /*1b70*/  HADD2.F32 R154, -RZ, R163.H0_H0 ;  /* 0x200000a3ff9a7230 */ /* 0x000fe20000004100 */
[----:B-1----:R-:W-:Y:S02]  /*1b80*/  FMUL.FTZ R175, R5, R162 ;  /* 0x000000a205af7220 */ /* 0x002fe40000410000 */
[----:B------:R-:W-:Y:S02]  /*1b90*/  FFMA.FTZ R176, R124, R153, R176 ;  /* 0x000000997cb07223 */ /* 0x000fe400000100b0 */
[----:B------:R-:W-:Y:S01]  /*1ba0*/  FMUL.FTZ R177, R121, R156 ;  /* 0x0000009c79b17220 */ /* 0x000fe20000410000 */
[----:B------:R-:W-:Y:S01]  /*1bb0*/  HADD2.F32 R155, -RZ, R155.H0_H0 ;  /* 0x2000009bff9b7230 */ /* 0x000fe20000004100 */
[----:B------:R-:W-:-:S02]  /*1bc0*/  FADD.FTZ R79, R79, R152 ;  /* 0x000000984f4f7221 */ /* 0x000fc40000010000 */
[-C--:B------:R-:W-:Y:S02]  /*1bd0*/  FFMA.FTZ R181, R127, R152.reuse, R181 ;  /* 0x000000987fb57223 */ /* 0x080fe400000100b5 */
[----:B------:R-:W-:Y:S02]  /*1be0*/  FFMA.FTZ R99, R182, R152, R99 ;  /* 0x00000098b6637223 */ /* 0x000fe40000010063 */
[----:B------:R-:W-:Y:S02]  /*1bf0*/  FMUL.FTZ R178, R5, R178 ;  /* 0x000000b205b27220 */ /* 0x000fe40000410000 */
        /* <DEDUP_REMOVED lines=26> */
.L_x_1562:
[----:B------:R-:W-:Y:S05]  /*1da0*/  BSYNC B0 ;  /* 0x0000000000007941 */ /* 0x000fea0003800000 */
.L_x_1561:
        /* <DEDUP_REMOVED lines=11> */
[----:B------:R-:W-:Y:S02]  /*1e60*/  ISETP.NE.U32.AND P0, PT, RZ, c[0x0][0x218], PT ;  /* 0x00008600ff007a0c */ /* 0x000fe40003f05070 */
[----:B------:R-:W-:Y:S02]  /*1e70*/  SHF.L.U32 R158, R167, 0x2, RZ ;  /* 0x00000002a79e7819 */ /* 0x000fe400000006ff */
        /* <DEDUP_REMOVED lines=16> */
[--C-:B------:R-:W-:Y:S01]  /*1f80*/  SHF.R.U64 R154, R154, 0x10, R155.reuse ;  /* 0x000000109a9a7819 */ /* 0x100fe2000000129b */
[--C-:B-1----:R-:W-:Y:S01]  /*1f90*/  IMAD.MOV.U32 R162, RZ, RZ, R155.reuse ;  /* 0x000000ffffa27224 */ /* 0x102fe200078e009b */
[----:B------:R-:W-:Y:S02]  /*1fa0*/  SHF.R.U32.HI R155, RZ, 0x10, R155 ;  /* 0x00000010ff9b7819 */ /* 0x000fe4000001169b */
[----:B---3--:R-:W-:Y:S01]  /*1fb0*/  MOV R158, R156 ;  /* 0x0000009c009e7202 */ /* 0x008fe20000000f00 */
[----:B------:R-:W-:Y:S02]  /*1fc0*/  HADD2.F32 R154, -RZ, R154.H0_H0 ;  /* 0x2000009aff9a7230 */ /* 0x000fe40000004100 */
[----:B------:R-:W-:-:S02]  /*1fd0*/  HADD2.F32 R155, -RZ, R155.H0_H0 ;  /* 0x2000009bff9b7230 */ /* 0x000fc40000004100 */
[----:B------:R-:W-:Y:S01]  /*1fe0*/  HADD2.F32 R159, -RZ, R158.H0_H0 ;  /* 0x2000009eff9f7230 */ /* 0x000fe20000004100 */
[----:B------:R-:W-:Y:S01]  /*1ff0*/  FADD.FTZ R188, -R166, R154 ;  /* 0x0000009aa6bc7221 */ /* 0x000fe20000010100 */
[--C-:B------:R-:W-:Y:S01]  /*2000*/  SHF.R.U32.HI R158, RZ, 0x10, R157.reuse ;  /* 0x00000010ff9e7819 */ /* 0x100fe2000001169d */
[----:B----4-:R-:W-:Y:S01]  /*2010*/  IMAD.MOV.U32 R154, RZ, RZ, R152 ;  /* 0x000000ffff9a7224 */ /* 0x010fe200078e0098 */
[----:B------:R-:W-:Y:S01]  /*2020*/  SHF.R.U64 R156, R156, 0x10, R157 ;  /* 0x000000109c9c7819 */ /* 0x000fe2000000129d */
[----:B------:R-:W-:Y:S01]  /*2030*/  HADD2.F32 R167, -RZ, R167.H0_H0 ;  /* 0x200000a7ffa77230 */ /* 0x000fe20000004100 */
[----:B------:R-:W-:Y:S01]  /*2040*/  SHF.R.U64 R163, R152, 0x10, R153 ;  /* 0x0000001098a37819 */ /* 0x000fe20000001299 */
[C---:B------:R-:W-:Y:S01]  /*2050*/  FADD.FTZ R202, -R166.reuse, R155 ;  /* 0x0000009ba6ca7221 */ /* 0x040fe20000010100 */
[----:B------:R-:W-:Y:S01]  /*2060*/  MOV R152, R157 ;  /* 0x0000009d00987202 */ /* 0x000fe20000000f00 */
[--C-:B------:R-:W-:Y:S01]  /*2070*/  IMAD.MOV.U32 R155, RZ, RZ, R153.reuse ;  /* 0x000000ffff9b7224 */ /* 0x100fe200078e0099 */
[----:B------:R-:W-:Y:S01]  /*2080*/  SHF.R.U32.HI R161, RZ, 0x10, R153 ;  /* 0x00000010ffa17819 */ /* 0x000fe20000011699 */
[----:B------:R-:W-:Y:S01]  /*2090*/  HADD2.F32 R158, -RZ, R158.H0_H0 ;  /* 0x2000009eff9e7230 */ /* 0x000fe20000004100 */
[----:B------:R-:W-:Y:S01]  /*20a0*/  FADD.FTZ R160, -R166, R167 ;  /* 0x000000a7a6a07221 */ /* 0x000fe20000010100 */
        /* <DEDUP_REMOVED lines=8> */
[----:B------:R-:W-:Y:S01]  /*2130*/  FMUL.FTZ R187, R5, R160 ;  /* 0x000000a005bb7220 */ /* 0x000fe20000410000 */
[----:B------:R-:W-:Y:S01]  /*2140*/  HADD2.F32 R154, -RZ, R163.H0_H0 ;  /* 0x200000a3ff9a7230 */ /* 0x000fe20000004100 */
[----:B------:R-:W-:Y:S02]  /*2150*/  FFMA.FTZ R186, R116, R153, R186 ;  /* 0x0000009974ba7223 */ /* 0x000fe400000100ba */
[----:B------:R-:W-:Y:S01]  /*2160*/  FMUL.FTZ R189, R113, R156 ;  /* 0x0000009c71bd7220 */ /* 0x000fe20000410000 */
[----:B------:R-:W-:Y:S01]  /*2170*/  HADD2.F32 R155, -RZ, R155.H0_H0 ;  /* 0x2000009bff9b7230 */ /* 0x000fe20000004100 */
[----:B------:R-:W-:-:S02]  /*2180*/  FADD.FTZ R75, R75, R152 ;  /* 0x000000984b4b7221 */ /* 0x000fc40000010000 */
[-C--:B------:R-:W-:Y:S02]  /*2190*/  FFMA.FTZ R203, R119, R152.reuse, R203 ;  /* 0x0000009877cb7223 */ /* 0x080fe400000100cb */
[----:B------:R-:W-:Y:S02]  /*21a0*/  FFMA.FTZ R95, R202, R152, R95 ;  /* 0x00000098ca5f7223 */ /* 0x000fe4000001005f */
[----:B------:R-:W-:Y:S02]  /*21b0*/  FADD.FTZ R162, -R166, R162 ;  /* 0x000000a2a6a27221 */ /* 0x000fe40000010100 */
[----:B------:R-:W-:Y:S02]  /*21c0*/  FMUL.FTZ R188, R5, R188 ;  /* 0x000000bc05bc7220 */ /* 0x000fe40000410000 */
[----:B------:R-:W-:Y:S02]  /*21d0*/  FFMA.FTZ R189, R117, R154, R189 ;  /* 0x0000009a75bd7223 */ /* 0x000fe400000100bd */
        /* <DEDUP_REMOVED lines=25> */
.L_x_1564:
[----:B------:R-:W-:Y:S05]  /*2370*/  BSYNC B0 ;  /* 0x0000000000007941 */ /* 0x000fea0003800000 */
.L_x_1563:
[----:B------:R-:W-:Y:S02]  /*2380*/  LOP3.LUT P5, RZ, R4, 0xff, RZ, 0xc0, !PT ;  /* 0x000000ff04ff7812 */ /* 0x000fe400078ac0ff */
[----:B------:R-:W-:-:S02]  /*2390*/  SHF.R.U32.HI R154, RZ, 0x5, R0 ;  /* 0x00000005ff9a7819 */ /* 0x000fc40000011600 */
[----:B------:R-:W-:Y:S02]  /*23a0*/  LOP3.LUT P0, RZ, R0, 0x1f, RZ, 0xc0, !PT ;  /* 0x0000001f00ff7812 */ /* 0x000fe4000780c0ff */
[----:B------:R-:W-:-:S07]  /*23b0*/  LOP3.LUT R214, R154, 0x7fffff8, RZ, 0xc0, !PT ;  /* 0x07fffff89ad67812 */ /* 0x000fce00078ec0ff */
[----:B------:R-:W-:Y:S01]  /*23c0*/  @!P5 IADD3 R214, R214, 0x8, RZ ;  /* 0x00000008d6d6d810 */ /* 0x000fe20007ffe0ff */
[----:B------:R-:W-:Y:S05]  /*23d0*/  BRA.DIV ~URZ, `(.L_x_1565) ;  /* 0x000027f27f007947 */ /* 0x000fea000b800000 */
[----:B------:R1:W2:Y:S02]  /*23e0*/  SHFL.DOWN PT, R156, R165, 0x10, 0x1f ;  /* 0x0a001f00a59c7f89 */ /* 0x0002a400000e0000 */
.L_x_1595:
        /* <DEDUP_REMOVED lines=18> */
.L_x_1596:
        /* <DEDUP_REMOVED lines=36> */
[----:B------:R-:W-:-:S04]  /*2750*/  FFMA.FTZ R153, R9, R162, R159 ;  /* 0x000000a209997223 */ /* 0x000fc8000001009f */
[----:B------:R-:W-:Y:S02]  /*2760*/  FADD.FTZ R152, R10, -R153 ;  /* 0x800000990a987221 */ /* 0x000fe40000010000 */
[----:B------:R-:W-:Y:S01]  /*2770*/  @P0 IMAD.MOV.U32 R154, RZ, RZ, R198 ;  /* 0x000000ffff9a0224 */ /* 0x000fe200078e00c6 */
[--C-:B------:R-:W-:Y:S01]  /*2780*/  @P0 SHF.R.U64 R155, R198, 0x10, R199.reuse ;  /* 0x00000010c69b0819 */ /* 0x100fe200000012c7 */
[----:B------:R-:W-:Y:S01]  /*2790*/  FMUL.FTZ R152, R5, R152 ;  /* 0x0000009805987220 */ /* 0x000fe20000410000 */
[----:B------:R-:W-:Y:S02]  /*27a0*/  @P0 MOV R157, R199 ;  /* 0x000000c7009d0202 */ /* 0x000fe40000000f00 */
[----:B------:R-:W-:Y:S01]  /*27b0*/  @P0 HADD2.F32 R153, -RZ, R154.H0_H0 ;  /* 0x2000009aff990230 */ /* 0x000fe20000004100 */
[----:B------:R-:W-:-:S04]  /*27c0*/  @P0 SHF.R.U32.HI R166, RZ, 0x10, R199 ;  /* 0x00000010ffa60819 */ /* 0x000fc800000116c7 */
[----:B------:R-:W-:Y:S01]  /*27d0*/  @P0 FADD.FTZ R152, R152, R153 ;  /* 0x0000009998980221 */ /* 0x000fe20000010000 */
[----:B------:R-:W-:Y:S01]  /*27e0*/  @P0 HADD2.F32 R166, -RZ, R166.H0_H0 ;  /* 0x200000a6ffa60230 */ /* 0x000fe20000004100 */
[-C--:B------:R-:W-:Y:S02]  /*27f0*/  FFMA.FTZ R153, R11, R162.reuse, R159 ;  /* 0x000000a20b997223 */ /* 0x080fe4000001009f */
[----:B------:R-:W-:Y:S02]  /*2800*/  FMUL.FTZ R161, R152, c[0x0][0x1e8] ;  /* 0x00007a0098a17a20 */ /* 0x000fe40000410000 */
[----:B------:R-:W-:Y:S01]  /*2810*/  FADD.FTZ R156, R12, -R153 ;  /* 0x800000990c9c7221 */ /* 0x000fe20000010000 */
[----:B------:R-:W-:Y:S01]  /*2820*/  @P0 HADD2.F32 R153, -RZ, R155.H0_H0 ;  /* 0x2000009bff990230 */ /* 0x000fe20000004100 */
[----:B------:R-:W-:Y:S01]  /*2830*/  FFMA.FTZ R155, R13, R162, R159 ;  /* 0x000000a20d9b7223 */ /* 0x000fe2000001009f */
[----:B------:R-:W-:Y:S01]  /*2840*/  FSEL R154, R161, RZ, P5 ;  /* 0x000000ffa19a7208 */ /* 0x000fe20002800000 */
[----:B------:R-:W-:Y:S01]  /*2850*/  FMUL.FTZ R156, R5, R156 ;  /* 0x0000009c059c7220 */ /* 0x000fe20000410000 */
[----:B------:R-:W-:Y:S01]  /*2860*/  ISETP.NE.U32.AND P5, PT, RZ, c[0x0][0x250], PT ;  /* 0x00009400ff007a0c */ /* 0x000fe20003fa5070 */
[----:B------:R-:W-:Y:S01]  /*2870*/  FADD.FTZ R158, R14, -R155 ;  /* 0x8000009b0e9e7221 */ /* 0x000fe20000010000 */
[----:B------:R-:W-:Y:S01]  /*2880*/  @P0 HADD2.F32 R155, -RZ, R157.H0_H0 ;  /* 0x2000009dff9b0230 */ /* 0x000fe20000004100 */
[----:B------:R-:W-:Y:S01]  /*2890*/  FFMA.FTZ R157, R15, R162, R159 ;  /* 0x000000a20f9d7223 */ /* 0x000fe2000001009f */
[----:B------:R-:W-:Y:S01]  /*28a0*/  ISETP.NE.AND.EX P5, PT, RZ, c[0x0][0x254], PT, P5 ;  /* 0x00009500ff007a0c */ /* 0x000fe20003fa5350 */
[----:B------:R-:W-:-:S02]  /*28b0*/  FMUL.FTZ R158, R5, R158 ;  /* 0x0000009e059e7220 */ /* 0x000fc40000410000 */
[----:B------:R-:W-:Y:S02]  /*28c0*/  FADD.FTZ R164, R16, -R157 ;  /* 0x8000009d10a47221 */ /* 0x000fe40000010000 */
[----:B------:R-:W-:Y:S02]  /*28d0*/  @P0 FADD.FTZ R158, R158, R155 ;  /* 0x0000009b9e9e0221 */ /* 0x000fe40000010000 */
[----:B------:R-:W-:Y:S02]  /*28e0*/  FMUL.FTZ R157, R5, R164 ;  /* 0x000000a4059d7220 */ /* 0x000fe40000410000 */
[----:B------:R-:W-:Y:S02]  /*28f0*/  @P0 FADD.FTZ R156, R156, R153 ;  /* 0x000000999c9c0221 */ /* 0x000fe40000010000 */
[----:B------:R-:W-:Y:S02]  /*2900*/  FMUL.FTZ R165, R158, c[0x0][0x1e8] ;  /* 0x00007a009ea57a20 */ /* 0x000fe40000410000 */
[----:B------:R-:W-:Y:S01]  /*2910*/  @P0 FADD.FTZ R157, R157, R166 ;  /* 0x000000a69d9d0221 */ /* 0x000fe20000010000 */
[C---:B------:R-:W-:Y:S01]  /*2920*/  @P5 LOP3.LUT P0, RZ, R7.reuse, 0xff0000, RZ, 0xc0, !PT ;  /* 0x00ff000007ff5812 */ /* 0x040fe2000780c0ff */
[----:B------:R-:W-:Y:S01]  /*2930*/  FMUL.FTZ R163, R156, c[0x0][0x1e8] ;  /* 0x00007a009ca37a20 */ /* 0x000fe20000410000 */
[----:B------:R-:W-:Y:S01]  /*2940*/  @P5 LOP3.LUT P6, RZ, R7, 0xff, RZ, 0xc0, !PT ;  /* 0x000000ff07ff5812 */ /* 0x000fe200078cc0ff */
[----:B------:R-:W-:Y:S01]  /*2950*/  FMUL.FTZ R167, R157, c[0x0][0x1e8] ;  /* 0x00007a009da77a20 */ /* 0x000fe20000410000 */
[----:B------:R-:W-:-:S02]  /*2960*/  @P5 FSEL R164, R165, RZ, P0 ;  /* 0x000000ffa5a45208 */ /* 0x000fc40000000000 */
[C---:B------:R-:W-:Y:S02]  /*2970*/  LOP3.LUT P0, RZ, R8.reuse, 0xff000000, RZ, 0xc0, !PT ;  /* 0xff00000008ff7812 */ /* 0x040fe4000780c0ff */
[----:B------:R-:W-:Y:S02]  /*2980*/  @P5 FSEL R161, R161, RZ, P6 ;  /* 0x000000ffa1a15208 */ /* 0x000fe40003000000 */
[----:B------:R-:W-:Y:S02]  /*2990*/  FSEL R159, R167, RZ, P0 ;  /* 0x000000ffa79f7208 */ /* 0x000fe40000000000 */
[----:B------:R-:W-:Y:S02]  /*29a0*/  ISETP.NE.U32.AND P0, PT, RZ, c[0x0][0x258], PT ;  /* 0x00009600ff007a0c */ /* 0x000fe40003f05070 */
[----:B------:R-:W-:Y:S02]  /*29b0*/  LOP3.LUT P6, RZ, R8, 0xff00, RZ, 0xc0, !PT ;  /* 0x0000ff0008ff7812 */ /* 0x000fe400078cc0ff */
[----:B------:R-:W-:Y:S01]  /*29c0*/  ISETP.NE.AND.EX P0, PT, RZ, c[0x0][0x25c], PT, P0 ;  /* 0x00009700ff007a0c */ /* 0x000fe20003f05300 */
[----:B------:R-:W-:Y:S01]  /*29d0*/  F2F.F16.F32 R159, R159 ;  /* 0x0000009f009f7304 */ /* 0x000fe20000200800 */
[----:B------:R-:W-:-:S02]  /*29e0*/  FSEL R153, R163, RZ, P6 ;  /* 0x000000ffa3997208 */ /* 0x000fc40003000000 */
[----:B------:R-:W-:-:S04]  /*29f0*/  @P5 LOP3.LUT P6, RZ, R7, 0xff00, RZ, 0xc0, !PT ;  /* 0x0000ff0007ff5812 */ /* 0x000fc800078cc0ff */
[----:B------:R-:W-:Y:S01]  /*2a00*/  @P5 FSEL R163, R163, RZ, P6 ;  /* 0x000000ffa3a35208 */ /* 0x000fe20003000000 */
[----:B------:R-:W0:Y:S01]  /*2a10*/  F2F.F16.F32 R153, R153 ;  /* 0x0000009900997304 */ /* 0x000e220000200800 */
[----:B------:R-:W-:-:S03]  /*2a20*/  LOP3.LUT P6, RZ, R8, 0xff0000, RZ, 0xc0, !PT ;  /* 0x00ff000008ff7812 */ /* 0x000fc600078cc0ff */
[----:B------:R-:W-:Y:S02]  /*2a30*/  @P0 F2FP.PACK_AB R152, RZ, R152 ;  /* 0x00000098ff98023e */ /* 0x000fe400000000ff */
[----:B------:R-:W-:Y:S02]  /*2a40*/  @P0 F2FP.PACK_AB R156, RZ, R156 ;  /* 0x0000009cff9c023e */ /* 0x000fe400000000ff */
[----:B------:R-:W-:Y:S02]  /*2a50*/  @P0 F2FP.PACK_AB R158, RZ, R158 ;  /* 0x0000009eff9e023e */ /* 0x000fe400000000ff */
[----:B------:R-:W-:Y:S02]  /*2a60*/  @P0 F2FP.PACK_AB R157, RZ, R157 ;  /* 0x0000009dff9d023e */ /* 0x000fe400000000ff */
[----:B------:R-:W-:Y:S02]  /*2a70*/  FSEL R155, R165, RZ, P6 ;  /* 0x000000ffa59b7208 */ /* 0x000fe40003000000 */
[----:B------:R-:W-:Y:S01]  /*2a80*/  @P0 PRMT R205, R152, 0x7610, R205 ;  /* 0x0000761098cd0816 */ /* 0x000fe200000000cd */
[----:B------:R-:W1:Y:S01]  /*2a90*/  F2F.F16.F32 R165, R154 ;  /* 0x0000009a00a57304 */ /* 0x000e620000200800 */
[----:B------:R-:W-:Y:S01]  /*2aa0*/  @P0 PRMT R204, R156, 0x7610, R204 ;  /* 0x000076109ccc0816 */ /* 0x000fe200000000cc */
[----:B0-----:R-:W-:Y:S01]  /*2ab0*/  IMAD.WIDE.U32 R152, R153, 0x10000, RZ ;  /* 0x0001000099987825 */ /* 0x001fe200078e00ff */
[----:B------:R-:W-:-:S02]  /*2ac0*/  @P0 PRMT R208, R158, 0x7610, R208 ;  /* 0x000076109ed00816 */ /* 0x000fc400000000d0 */
[----:B------:R-:W-:Y:S01]  /*2ad0*/  @P0 PRMT R209, R157, 0x7610, R209 ;  /* 0x000076109dd10816 */ /* 0x000fe200000000d1 */
[----:B------:R-:W-:Y:S01]  /*2ae0*/  IMAD.MOV.U32 R157, RZ, RZ, 0x8 ;  /* 0x00000008ff9d7424 */ /* 0x000fe200078e00ff */
[----:B------:R-:W-:Y:S01]  /*2af0*/  ISETP.NE.U32.AND P0, PT, RZ, c[0x0][0x258], PT ;  /* 0x00009600ff007a0c */ /* 0x000fe20003f05070 */
[----:B------:R0:W2:Y:S01]  /*2b00*/  F2F.F16.F32 R166, R155 ;  /* 0x0000009b00a67304 */ /* 0x0000a20000200800 */
        /* <DEDUP_REMOVED lines=15> */
.L_x_1569:
        /* <DEDUP_REMOVED lines=19> */
.L_x_1570:
[----:B-1----:R-:W-:Y:S02]  /*2d30*/  IADD3 R6, R6, 0x100, RZ ;  /* 0x0000010006067810 */ /* 0x002fe40007ffe0ff */
.L_x_1568:
[----:B------:R-:W-:Y:S05]  /*2d40*/  BSYNC B0 ;  /* 0x0000000000007941 */ /* 0x000fea0003800000 */
.L_x_1567:
[----:B------:R-:W-:Y:S01]  /*2d50*/  BSSY B0, `(.L_x_1571) ;  /* 0x0000066000007945 */ /* 0x000fe20003800000 */
[----:B------:R-:W-:Y:S05]  /*2d60*/  @!P2 BRA `(.L_x_1572) ;  /* 0x000006400000a947 */ /* 0x000fea0003800000 */
[----:B------:R-:W-:Y:S02]  /*2d70*/  ISETP.NE.U32.AND P0, PT, RZ, c[0x0][0x218], PT ;  /* 0x00008600ff007a0c */ /* 0x000fe40003f05070 */
[----:B0-----:R-:W-:Y:S02]  /*2d80*/  ISETP.NE.AND P5, PT, R2, RZ, PT ;  /* 0x000000ff0200720c */ /* 0x001fe40003fa5270 */
        /* <DEDUP_REMOVED lines=8> */
[--C-:B------:R-:W-:Y:S01]  /*2e10*/  @P0 SHF.R.U32.HI R166, RZ, 0x10, R197.reuse ;  /* 0x00000010ffa60819 */ /* 0x100fe200000116c5 */
[----:B------:R-:W-:Y:S01]  /*2e20*/  @P0 IMAD.MOV.U32 R157, RZ, RZ, R197 ;  /* 0x000000ffff9d0224 */ /* 0x000fe200078e00c5 */
[----:B------:R-:W-:-:S03]  /*2e30*/  @P0 HADD2.F32 R153, -RZ, R154.H0_H0 ;  /* 0x2000009aff990230 */ /* 0x000fc60000004100 */
[----:B------:R-:W-:Y:S02]  /*2e40*/  @P0 HADD2.F32 R166, -RZ, R166.H0_H0 ;  /* 0x200000a6ffa60230 */ /* 0x000fe40000004100 */
[----:B------:R-:W-:Y:S02]  /*2e50*/  @P0 FADD.FTZ R152, R152, R153 ;  /* 0x0000009998980221 */ /* 0x000fe40000010000 */
[-CC-:B------:R-:W-:Y:S02]  /*2e60*/  FFMA.FTZ R153, R21, R162.reuse, R164.reuse ;  /* 0x000000a215997223 */ /* 0x180fe400000100a4 */
[----:B------:R-:W-:Y:S02]  /*2e70*/  FMUL.FTZ R161, R152, c[0x0][0x1e8] ;  /* 0x00007a0098a17a20 */ /* 0x000fe40000410000 */
[----:B------:R-:W-:Y:S01]  /*2e80*/  FADD.FTZ R156, R22, -R153 ;  /* 0x80000099169c7221 */ /* 0x000fe20000010000 */
[----:B------:R-:W-:Y:S01]  /*2e90*/  @P0 HADD2.F32 R153, -RZ, R155.H0_H0 ;  /* 0x2000009bff990230 */ /* 0x000fe20000004100 */
[--C-:B------:R-:W-:Y:S01]  /*2ea0*/  FFMA.FTZ R155, R23, R162, R164.reuse ;  /* 0x000000a2179b7223 */ /* 0x100fe200000100a4 */
[----:B------:R-:W-:Y:S01]  /*2eb0*/  FSEL R154, R161, RZ, P5 ;  /* 0x000000ffa19a7208 */ /* 0x000fe20002800000 */
[----:B------:R-:W-:Y:S01]  /*2ec0*/  FMUL.FTZ R156, R5, R156 ;  /* 0x0000009c059c7220 */ /* 0x000fe20000410000 */
[----:B------:R-:W-:Y:S01]  /*2ed0*/  ISETP.NE.U32.AND P5, PT, RZ, c[0x0][0x250], PT ;  /* 0x00009400ff007a0c */ /* 0x000fe20003fa5070 */
[----:B------:R-:W-:Y:S01]  /*2ee0*/  FADD.FTZ R158, R24, -R155 ;  /* 0x8000009b189e7221 */ /* 0x000fe20000010000 */
[----:B------:R-:W-:Y:S01]  /*2ef0*/  @P0 HADD2.F32 R155, -RZ, R157.H0_H0 ;  /* 0x2000009dff9b0230 */ /* 0x000fe20000004100 */
[----:B------:R-:W-:Y:S01]  /*2f00*/  FFMA.FTZ R157, R25, R162, R164 ;  /* 0x000000a2199d7223 */ /* 0x000fe200000100a4 */
[----:B------:R-:W-:Y:S01]  /*2f10*/  ISETP.NE.AND.EX P5, PT, RZ, c[0x0][0x254], PT, P5 ;  /* 0x00009500ff007a0c */ /* 0x000fe20003fa5350 */
[----:B------:R-:W-:Y:S01]  /*2f20*/  @P0 FADD.FTZ R156, R156, R153 ;  /* 0x000000999c9c0221 */ /* 0x000fe20000010000 */
[----:B------:R-:W-:Y:S01]  /*2f30*/  F2F.F16.F32 R165, R154 ;  /* 0x0000009a00a57304 */ /* 0x000fe20000200800 */
[----:B------:R-:W-:-:S02]  /*2f40*/  FMUL.FTZ R158, R5, R158 ;  /* 0x0000009e059e7220 */ /* 0x000fc40000410000 */
[----:B------:R-:W-:Y:S02]  /*2f50*/  FADD.FTZ R164, R26, -R157 ;  /* 0x8000009d1aa47221 */ /* 0x000fe40000010000 */
[----:B------:R-:W-:Y:S02]  /*2f60*/  FMUL.FTZ R163, R156, c[0x0][0x1e8] ;  /* 0x00007a009ca37a20 */ /* 0x000fe40000410000 */
[----:B------:R-:W-:Y:S02]  /*2f70*/  @P0 FADD.FTZ R158, R158, R155 ;  /* 0x0000009b9e9e0221 */ /* 0x000fe40000010000 */
[----:B------:R-:W-:Y:S02]  /*2f80*/  FMUL.FTZ R157, R5, R164 ;  /* 0x000000a4059d7220 */ /* 0x000fe40000410000 */
[----:B------:R-:W-:Y:S01]  /*2f90*/  @P5 LOP3.LUT P6, RZ, R17, 0xff, RZ, 0xc0, !PT ;  /* 0x000000ff11ff5812 */ /* 0x000fe200078cc0ff */
[----:B------:R-:W-:Y:S02]  /*2fa0*/  FMUL.FTZ R159, R158, c[0x0][0x1e8] ;  /* 0x00007a009e9f7a20 */ /* 0x000fe40000410000 */
[----:B------:R-:W-:Y:S01]  /*2fb0*/  @P0 FADD.FTZ R157, R157, R166 ;  /* 0x000000a69d9d0221 */ /* 0x000fe20000010000 */
[----:B------:R-:W-:-:S02]  /*2fc0*/  @P5 FSEL R161, R161, RZ, P6 ;  /* 0x000000ffa1a15208 */ /* 0x000fc40003000000 */
[C---:B------:R-:W-:Y:S01]  /*2fd0*/  LOP3.LUT P6, RZ, R18.reuse, 0xff00, RZ, 0xc0, !PT ;  /* 0x0000ff0012ff7812 */ /* 0x040fe200078cc0ff */
[----:B------:R-:W-:Y:S01]  /*2fe0*/  FMUL.FTZ R167, R157, c[0x0][0x1e8] ;  /* 0x00007a009da77a20 */ /* 0x000fe20000410000 */
[----:B------:R-:W-:Y:S02]  /*2ff0*/  @P5 LOP3.LUT P0, RZ, R17, 0xff0000, RZ, 0xc0, !PT ;  /* 0x00ff000011ff5812 */ /* 0x000fe4000780c0ff */
[----:B------:R-:W-:Y:S02]  /*3000*/  FSEL R153, R163, RZ, P6 ;  /* 0x000000ffa3997208 */ /* 0x000fe40003000000 */
[----:B------:R-:W-:Y:S02]  /*3010*/  @P5 LOP3.LUT P6, RZ, R17, 0xff00, RZ, 0xc0, !PT ;  /* 0x0000ff0011ff5812 */ /* 0x000fe400078cc0ff */
[----:B------:R-:W-:Y:S02]  /*3020*/  @P5 FSEL R164, R159, RZ, P0 ;  /* 0x000000ff9fa45208 */ /* 0x000fe40000000000 */
[----:B------:R-:W-:Y:S01]  /*3030*/  @P5 FSEL R163, R163, RZ, P6 ;  /* 0x000000ffa3a35208 */ /* 0x000fe20003000000 */
[----:B------:R-:W0:Y:S01]  /*3040*/  F2F.F16.F32 R153, R153 ;  /* 0x0000009900997304 */ /* 0x000e220000200800 */
[----:B------:R-:W-:-:S02]  /*3050*/  LOP3.LUT P6, RZ, R18, 0xff0000, RZ, 0xc0, !PT ;  /* 0x00ff000012ff7812 */ /* 0x000fc400078cc0ff */
[----:B------:R-:W-:Y:S02]  /*3060*/  LOP3.LUT P0, RZ, R18, 0xff000000, RZ, 0xc0, !PT ;  /* 0xff00000012ff7812 */ /* 0x000fe4000780c0ff */
        /* <DEDUP_REMOVED lines=32> */
.L_x_1573:
        /* <DEDUP_REMOVED lines=19> */
.L_x_1574:
[----:B-1----:R-:W-:Y:S02]  /*33a0*/  IADD3 R6, R6, 0x100, RZ ;  /* 0x0000010006067810 */ /* 0x002fe40007ffe0ff */
.L_x_1572:
[----:B------:R-:W-:Y:S05]  /*33b0*/  BSYNC B0 ;  /* 0x0000000000007941 */ /* 0x000fea0003800000 */
.L_x_1571:
        /* <DEDUP_REMOVED lines=82> */
.L_x_1577:
        /* <DEDUP_REMOVED lines=19> */
.L_x_1578:
[----:B-1----:R-:W-:Y:S02]  /*3a10*/  IADD3 R6, R6, 0x100, RZ ;  /* 0x0000010006067810 */ /* 0x002fe40007ffe0ff */
.L_x_1576:
[----:B------:R-:W-:Y:S05]  /*3a20*/  BSYNC B0 ;  /* 0x0000000000007941 */ /* 0x000fea0003800000 */
.L_x_1575:
        /* <DEDUP_REMOVED lines=17> */
[----:B------:R-:W-:Y:S01]  /*3b40*/  FMUL.FTZ R156, R5, R156 ;  /* 0x0000009c059c7220 */ /* 0x000fe20000410000 */
        /* <DEDUP_REMOVED lines=64> */
.L_x_1581:
        /* <DEDUP_REMOVED lines=19> */
.L_x_1582:
[----:B-1----:R-:W-:Y:S02]  /*4080*/  IADD3 R6, R6, 0x100, RZ ;  /* 0x0000010006067810 */ /* 0x002fe40007ffe0ff */
.L_x_1580:
[----:B------:R-:W-:Y:S05]  /*4090*/  BSYNC B0 ;  /* 0x0000000000007941 */ /* 0x000fea0003800000 */
.L_x_1579:
        /* <DEDUP_REMOVED lines=10> */
[----:B------:R-:W-:Y:S02]  /*4140*/  FFMA.FTZ R155, R201, R162, R157 ;  /* 0x000000a2c99b7223 */ /* 0x000fe4000001009d */
[----:B------:R-:W-:Y:S02]  /*4150*/  FADD.FTZ R152, R186, -R153 ;  /* 0x80000099ba987221 */ /* 0x000fe40000010000 */
[----:B------:R-:W-:Y:S01]  /*4160*/  @P5 IMAD.MOV.U32 R154, RZ, RZ, R190 ;  /* 0x000000ffff9a5224 */ /* 0x000fe200078e00be */
[----:B------:R-:W-:Y:S01]  /*4170*/  @P5 SHF.R.U32.HI R158, RZ, 0x10, R191 ;  /* 0x00000010ff9e5819 */ /* 0x000fe200000116bf */
[----:B------:R-:W-:Y:S02]  /*4180*/  FMUL.FTZ R152, R5, R152 ;  /* 0x0000009805987220 */ /* 0x000fe40000410000 */
[----:B------:R-:W-:Y:S01]  /*4190*/  FADD.FTZ R156, R200, -R155 ;  /* 0x8000009bc89c7221 */ /* 0x000fe20000010000 */
[----:B------:R-:W-:Y:S01]  /*41a0*/  @P5 HADD2.F32 R153, -RZ, R154.H0_H0 ;  /* 0x2000009aff995230 */ /* 0x000fe20000004100 */
[-CC-:B------:R-:W-:Y:S01]  /*41b0*/  FFMA.FTZ R154, R188, R162.reuse, R157.reuse ;  /* 0x000000a2bc9a7223 */ /* 0x180fe2000001009d */
[----:B------:R-:W-:Y:S01]  /*41c0*/  @P5 HADD2.F32 R158, -RZ, R158.H0_H0 ;  /* 0x2000009eff9e5230 */ /* 0x000fe20000004100 */
[----:B------:R-:W-:-:S02]  /*41d0*/  FFMA.FTZ R162, R202, R162, R157 ;  /* 0x000000a2caa27223 */ /* 0x000fc4000001009d */
[----:B------:R-:W-:Y:S01]  /*41e0*/  @P5 FADD.FTZ R152, R152, R153 ;  /* 0x0000009998985221 */ /* 0x000fe20000010000 */
[--C-:B------:R-:W-:Y:S01]  /*41f0*/  @P5 SHF.R.U64 R153, R190, 0x10, R191.reuse ;  /* 0x00000010be995819 */ /* 0x100fe200000012bf */
[----:B------:R-:W-:Y:S02]  /*4200*/  FADD.FTZ R154, R189, -R154 ;  /* 0x8000009abd9a7221 */ /* 0x000fe40000010000 */
[----:B------:R-:W-:Y:S02]  /*4210*/  @P5 IMAD.MOV.U32 R157, RZ, RZ, R191 ;  /* 0x000000ffff9d5224 */ /* 0x000fe400078e00bf */
[----:B------:R-:W-:Y:S01]  /*4220*/  @P5 HADD2.F32 R153, -RZ, R153.H0_H0 ;  /* 0x20000099ff995230 */ /* 0x000fe20000004100 */
[----:B------:R-:W-:Y:S02]  /*4230*/  FMUL.FTZ R154, R5, R154 ;  /* 0x0000009a059a7220 */ /* 0x000fe40000410000 */
[----:B------:R-:W-:Y:S01]  /*4240*/  FADD.FTZ R162, R203, -R162 ;  /* 0x800000a2cba27221 */ /* 0x000fe20000010000 */
[----:B------:R-:W-:Y:S01]  /*4250*/  @P5 HADD2.F32 R155, -RZ, R157.H0_H0 ;  /* 0x2000009dff9b5230 */ /* 0x000fe20000004100 */
[----:B------:R-:W-:-:S02]  /*4260*/  FMUL.FTZ R156, R5, R156 ;  /* 0x0000009c059c7220 */ /* 0x000fc40000410000 */
[----:B------:R-:W-:Y:S01]  /*4270*/  @P5 FADD.FTZ R154, R154, R153 ;  /* 0x000000999a9a5221 */ /* 0x000fe20000010000 */
[----:B------:R-:W-:Y:S01]  /*4280*/  @P0 F2FP.PACK_AB R153, RZ, R152 ;  /* 0x00000098ff99023e */ /* 0x000fe200000000ff */
[----:B------:R-:W-:Y:S02]  /*4290*/  FMUL.FTZ R5, R5, R162 ;  /* 0x000000a205057220 */ /* 0x000fe40000410000 */
[----:B------:R-:W-:Y:S01]  /*42a0*/  @P5 FADD.FTZ R156, R156, R155 ;  /* 0x0000009b9c9c5221 */ /* 0x000fe20000010000 */
[----:B------:R-:W-:Y:S01]  /*42b0*/  @P0 F2FP.PACK_AB R155, RZ, R154 ;  /* 0x0000009aff9b023e */ /* 0x000fe200000000ff */
[----:B------:R-:W-:Y:S01]  /*42c0*/  @P5 FADD.FTZ R5, R5, R158 ;  /* 0x0000009e05055221 */ /* 0x000fe20000010000 */
[----:B------:R-:W-:Y:S01]  /*42d0*/  @P0 PRMT R205, R153, 0x7610, R205 ;  /* 0x0000761099cd0816 */ /* 0x000fe200000000cd */
[----:B------:R-:W-:Y:S01]  /*42e0*/  FMUL.FTZ R162, R154, c[0x0][0x1e8] ;  /* 0x00007a009aa27a20 */ /* 0x000fe20000410000 */
[----:B------:R-:W-:Y:S01]  /*42f0*/  @P0 PRMT R204, R155, 0x7610, R204 ;  /* 0x000076109bcc0816 */ /* 0x000fe200000000cc */
[----:B------:R-:W-:Y:S01]  /*4300*/  FMUL.FTZ R161, R5, c[0x0][0x1e8] ;  /* 0x00007a0005a17a20 */ /* 0x000fe20000410000 */
[----:B------:R-:W-:Y:S01]  /*4310*/  @P0 F2FP.PACK_AB R153, RZ, R156 ;  /* 0x0000009cff99023e */ /* 0x000fe200000000ff */
[----:B------:R-:W-:Y:S01]  /*4320*/  FMUL.FTZ R163, R156, c[0x0][0x1e8] ;  /* 0x00007a009ca37a20 */ /* 0x000fe20000410000 */
[----:B------:R-:W-:Y:S01]  /*4330*/  @P0 F2FP.PACK_AB R155, RZ, R5 ;  /* 0x00000005ff9b023e */ /* 0x000fe200000000ff */
[----:B------:R-:W-:Y:S01]  /*4340*/  FMUL.FTZ R152, R152, c[0x0][0x1e8] ;  /* 0x00007a0098987a20 */ /* 0x000fe20000410000 */
[----:B------:R-:W-:Y:S01]  /*4350*/  LOP3.LUT P5, RZ, R184, 0xff000000, RZ, 0xc0, !PT ;  /* 0xff000000b8ff7812 */ /* 0x000fe200078ac0ff */
[----:B------:R-:W-:Y:S01]  /*4360*/  IMAD.MOV.U32 R157, RZ, RZ, 0x8 ;  /* 0x00000008ff9d7424 */ /* 0x000fe200078e00ff */
[----:B------:R-:W-:-:S02]  /*4370*/  @P0 PRMT R208, R153, 0x7610, R208 ;  /* 0x0000761099d00816 */ /* 0x000fc400000000d0 */
[----:B------:R-:W-:Y:S01]  /*4380*/  @P0 PRMT R209, R155, 0x7610, R209 ;  /* 0x000076109bd10816 */ /* 0x000fe200000000d1 */
[----:B------:R-:W-:Y:S01]  /*4390*/  IMAD.WIDE.U32 R156, R6, R157, c[0x0][0x248] ;  /* 0x00009200069c7625 */ /* 0x000fe200078e009d */
[----:B------:R-:W-:Y:S02]  /*43a0*/  ISETP.NE.U32.AND P0, PT, RZ, c[0x0][0x250], PT ;  /* 0x00009400ff007a0c */ /* 0x000fe40003f05070 */
[----:B------:R-:W-:Y:S02]  /*43b0*/  FSEL R155, R161, RZ, P5 ;  /* 0x000000ffa19b7208 */ /* 0x000fe40002800000 */
[----:B------:R-:W-:Y:S02]  /*43c0*/  LOP3.LUT P5, RZ, R184, 0xff00, RZ, 0xc0, !PT ;  /* 0x0000ff00b8ff7812 */ /* 0x000fe400078ac0ff */
        /* <DEDUP_REMOVED lines=10> */
[----:B------:R-:W-:Y:S02]  /*4470*/  @P0 FSEL R160, R152, RZ, P5 ;  /* 0x000000ff98a00208 */ /* 0x000fe40002800000 */
[----:B------:R-:W-:Y:S02]  /*4480*/  @P0 LOP3.LUT P5, RZ, R185, 0xff000000, RZ, 0xc0, !PT ;  /* 0xff000000b9ff0812 */ /* 0x000fe400078ac0ff */
[----:B0-----:R-:W-:Y:S02]  /*4490*/  SHF.L.U32 R155, R155, 0x10, RZ ;  /* 0x000000109b9b7819 */ /* 0x001fe400000006ff */
[----:B------:R-:W-:Y:S01]  /*44a0*/  @P0 FSEL R161, R161, RZ, P5 ;  /* 0x000000ffa1a10208 */ /* 0x000fe20002800000 */
[----:B------:R-:W0:Y:S01]  /*44b0*/  F2F.F16.F32 R5, R5 ;  /* 0x0000000500057304 */ /* 0x000e220000200800 */
        /* <DEDUP_REMOVED lines=14> */
.L_x_1585:
[----:B------:R1:W-:Y:S01]  /*45a0*/  STG.E.64 [R156.64], R154 ;  /* 0x0000009a9c007986 */ /* 0x0003e2000c101b04 */
[C---:B------:R-:W-:Y:S02]  /*45b0*/  @P0 LOP3.LUT P5, RZ, R185.reuse, 0xff00, RZ, 0xc0, !PT ;  /* 0x0000ff00b9ff0812 */ /* 0x040fe400078ac0ff */
[----:B------:R-:W-:Y:S02]  /*45c0*/  @P0 F2FP.PACK_AB R160, RZ, R160 ;  /* 0x000000a0ffa0023e */ /* 0x000fe400000000ff */
[----:B------:R-:W-:Y:S02]  /*45d0*/  @P0 FSEL R5, R162, RZ, P5 ;  /* 0x000000ffa2050208 */ /* 0x000fe40002800000 */
[----:B------:R-:W-:Y:S02]  /*45e0*/  @P0 LOP3.LUT P5, RZ, R185, 0xff0000, RZ, 0xc0, !PT ;  /* 0x00ff0000b9ff0812 */ /* 0x000fe400078ac0ff */
[----:B------:R-:W-:Y:S02]  /*45f0*/  @P0 F2FP.PACK_AB R161, RZ, R161 ;  /* 0x000000a1ffa1023e */ /* 0x000fe400000000ff */
[----:B0-----:R-:W-:-:S02]  /*4600*/  @P0 FSEL R152, R163, RZ, P5 ;  /* 0x000000ffa3980208 */ /* 0x001fc40002800000 */
        /* <DEDUP_REMOVED lines=15> */
.L_x_1584:
[----:B-1----:R-:W-:Y:S05]  /*4700*/  BSYNC B0 ;  /* 0x0000000000007941 */ /* 0x002fea0003800000 */
.L_x_1583:
[----:B------:R-:W-:Y:S02]  /*4710*/  IADD3 R3, R3, c[0x0][0x160], RZ ;  /* 0x0000580003037a10 */ /* 0x000fe40007ffe0ff */
[----:B------:R-:W-:Y:S02]  /*4720*/  LOP3.LUT P5, RZ, R4, 0xff, RZ, 0xc0, !PT ;  /* 0x000000ff04ff7812 */ /* 0x000fe400078ac0ff */
[----:B------:R-:W-:Y:S02]  /*4730*/  ISETP.GE.AND P0, PT, R3, c[0x0][0x164], PT ;  /* 0x0000590003007a0c */ /* 0x000fe40003f06270 */
[----:B------:R-:W-:-:S11]  /*4740*/  SEL R4, RZ, 0x1, P5 ;  /* 0x00000001ff047807 */ /* 0x000fd60002800000 */
[----:B0-----:R-:W-:Y:S01]  /*4750*/  @P0 CALL.REL.NOINC `(.L_x_1554) ;  /* 0x0000001000000944 */ /* 0x001fe20003c00000 */
[----:B------:R-:W-:Y:S05]  /*4760*/  BRA `(.L_x_1586) ;  /* 0xffffbe4000007947 */ /* 0x000fea000383ffff */
.L_x_1554:
        /* <DEDUP_REMOVED lines=18> */
.L_x_1588:
[----:B------:R-:W-:Y:S05]  /*4890*/  BSYNC B0 ;  /* 0x0000000000007941 */ /* 0x000fea0003800000 */
.L_x_1587:
        /* <DEDUP_REMOVED lines=12> */
.L_x_1590:
[----:B------:R-:W-:Y:S05]  /*4960*/  BSYNC B0 ;  /* 0x0000000000007941 */ /* 0x000fea0003800000 */
.L_x_1589:
        /* <DEDUP_REMOVED lines=12> */
.L_x_1592:
[----:B------:R-:W-:Y:S05]  /*4a30*/  BSYNC B0 ;  /* 0x0000000000007941 */ /* 0x000fea0003800000 */
.L_x_1591:
        /* <DEDUP_REMOVED lines=12> */
.L_x_1594:
[----:B------:R-:W-:Y:S05]  /*4b00*/  BSYNC B0 ;  /* 0x0000000000007941 */ /* 0x000fea0003800000 */
.L_x_1593:
        /* <DEDUP_REMOVED lines=12> */
.L_x_1565:
[----:B------:R-:W-:Y:S01]  /*4bd0*/  IMAD.MOV.U32 R157, RZ, RZ, R165 ;  /* 0x000000ffff9d7224 */ /* 0x000fe200078e00a5 */
[----:B------:R-:W-:Y:S01]  /*4be0*/  MOV R162, 0x10 ;  /* 0x0000001000a27802 */ /* 0x000fe20000000f00 */
[----:B------:R-:W-:Y:S01]  /*4bf0*/  IMAD.MOV.U32 R207, RZ, RZ, 0x1f ;  /* 0x0000001fffcf7424 */ /* 0x000fe200078e00ff */
[----:B------:R-:W-:Y:S01]  /*4c00*/  MOV R152, 0x4c30 ;  /* 0x00004c3000987802 */ /* 0x000fe20000000f00 */
[----:B-----5:R-:W-:-:S02]  /*4c10*/  IMAD.MOV.U32 R166, RZ, RZ, -0x1 ;  /* 0xffffffffffa67424 */ /* 0x020fc400078e00ff */
[----:B0-----:R-:W-:Y:S05]  /*4c20*/  CALL.REL.NOINC `($__internal_64_$__cuda_sm70_shflsync_down_p) ;  /* 0x0000045000007944 */ /* 0x001fea0003c00000 */
[----:B-1----:R-:W-:Y:S01]  /*4c30*/  MOV R156, R207 ;  /* 0x000000cf009c7202 */ /* 0x002fe20000000f00 */
[----:B0-----:R-:W-:Y:S05]  /*4c40*/  BRA `(.L_x_1595) ;  /* 0xffffd7a000007947 */ /* 0x001fea000383ffff */
.L_x_1566:
[----:B------:R-:W-:Y:S01]  /*4c50*/  HFMA2.MMA R207, -RZ, RZ, 0, 1.847743988037109375e-06 ;  /* 0x0000001fffcf7435 */ /* 0x000fe200000001ff */
[----:B------:R-:W-:Y:S01]  /*4c60*/  IMAD.MOV.U32 R157, RZ, RZ, R164 ;  /* 0x000000ffff9d7224 */ /* 0x000fe200078e00a4 */
[----:B------:R-:W-:Y:S01]  /*4c70*/  MOV R152, 0x4cb0 ;  /* 0x00004cb000987802 */ /* 0x000fe20000000f00 */
[----:B------:R-:W-:-:S02]  /*4c80*/  IMAD.MOV.U32 R162, RZ, RZ, 0x10 ;  /* 0x00000010ffa27424 */ /* 0x000fc400078e00ff */
[----:B-----5:R-:W-:Y:S02]  /*4c90*/  IMAD.MOV.U32 R166, RZ, RZ, -0x1 ;  /* 0xffffffffffa67424 */ /* 0x020fe400078e00ff */
[----:B012---:R-:W-:Y:S05]  /*4ca0*/  CALL.REL.NOINC `($__internal_64_$__cuda_sm70_shflsync_down_p) ;  /* 0x000003d000007944 */ /* 0x007fea0003c00000 */
[----:B------:R-:W-:Y:S01]  /*4cb0*/  FADD.FTZ R156, R156, R165 ;  /* 0x000000a59c9c7221 */ /* 0x000fe20000010000 */
[----:B------:R-:W-:Y:S01]  /*4cc0*/  MOV R152, 0x4d30 ;  /* 0x00004d3000987802 */ /* 0x000fe20000000f00 */
[----:B-1----:R-:W-:Y:S01]  /*4cd0*/  FADD.FTZ R164, R164, R207 ;  /* 0x000000cfa4a47221 */ /* 0x002fe20000010000 */
[----:B------:R-:W-:Y:S01]  /*4ce0*/  MOV R207, 0x1f ;  /* 0x0000001f00cf7802 */ /* 0x000fe20000000f00 */
[----:B0-----:R-:W-:Y:S02]  /*4cf0*/  IMAD.MOV.U32 R162, RZ, RZ, 0x8 ;  /* 0x00000008ffa27424 */ /* 0x001fe400078e00ff */
[----:B------:R-:W-:Y:S02]  /*4d00*/  IMAD.MOV.U32 R166, RZ, RZ, -0x1 ;  /* 0xffffffffffa67424 */ /* 0x000fe400078e00ff */
[----:B------:R-:W-:Y:S02]  /*4d10*/  IMAD.MOV.U32 R157, RZ, RZ, R156 ;  /* 0x000000ffff9d7224 */ /* 0x000fe400078e009c */
[----:B------:R-:W-:Y:S05]  /*4d20*/  CALL.REL.NOINC `($__internal_64_$__cuda_sm70_shflsync_down_p) ;  /* 0x0000035000007944 */ /* 0x000fea0003c00000 */
[----:B-1----:R-:W-:Y:S01]  /*4d30*/  MOV R155, R207 ;  /* 0x000000cf009b7202 */ /* 0x002fe20000000f00 */
[----:B------:R-:W-:Y:S01]  /*4d40*/  HFMA2.MMA R207, -RZ, RZ, 0, 1.847743988037109375e-06 ;  /* 0x0000001fffcf7435 */ /* 0x000fe200000001ff */
[----:B0-----:R-:W-:Y:S01]  /*4d50*/  IMAD.MOV.U32 R157, RZ, RZ, R164 ;  /* 0x000000ffff9d7224 */ /* 0x001fe200078e00a4 */
[----:B------:R-:W-:Y:S01]  /*4d60*/  MOV R152, 0x4da0 ;  /* 0x00004da000987802 */ /* 0x000fe20000000f00 */
[----:B------:R-:W-:-:S02]  /*4d70*/  IMAD.MOV.U32 R162, RZ, RZ, 0x8 ;  /* 0x00000008ffa27424 */ /* 0x000fc400078e00ff */
[----:B------:R-:W-:Y:S02]  /*4d80*/  IMAD.MOV.U32 R166, RZ, RZ, -0x1 ;  /* 0xffffffffffa67424 */ /* 0x000fe400078e00ff */
[----:B------:R-:W-:Y:S05]  /*4d90*/  CALL.REL.NOINC `($__internal_64_$__cuda_sm70_shflsync_down_p) ;  /* 0x000002e000007944 */ /* 0x000fea0003c00000 */
        /* <DEDUP_REMOVED lines=16> */
[----:B0-----:R-:W-:Y:S01]  /*4ea0*/  MOV R162, 0x2 ;  /* 0x0000000200a27802 */ /* 0x001fe20000000f00 */
[----:B-1----:R-:W-:Y:S01]  /*4eb0*/  FADD.FTZ R160, R164, R207 ;  /* 0x000000cfa4a07221 */ /* 0x002fe20000010000 */
[----:B------:R-:W-:Y:S01]  /*4ec0*/  MOV R166, 0xffffffff ;  /* 0xffffffff00a67802 */ /* 0x000fe20000000f00 */
[----:B------:R-:W-:Y:S01]  /*4ed0*/  IMAD.MOV.U32 R207, RZ, RZ, 0x1f ;  /* 0x0000001fffcf7424 */ /* 0x000fe200078e00ff */
[----:B------:R-:W-:Y:S01]  /*4ee0*/  MOV R152, 0x4f10 ;  /* 0x00004f1000987802 */ /* 0x000fe20000000f00 */
[----:B------:R-:W-:Y:S02]  /*4ef0*/  IMAD.MOV.U32 R157, RZ, RZ, R156 ;  /* 0x000000ffff9d7224 */ /* 0x000fe400078e009c */
[----:B------:R-:W-:Y:S05]  /*4f00*/  CALL.REL.NOINC `($__internal_64_$__cuda_sm70_shflsync_down_p) ;  /* 0x0000017000007944 */ /* 0x000fea0003c00000 */
[----:B0-----:R-:W-:Y:S01]  /*4f10*/  HFMA2.MMA R162, -RZ, RZ, 0, 1.1920928955078125e-07 ;  /* 0x00000002ffa27435 */ /* 0x001fe200000001ff */
[----:B-1----:R-:W-:Y:S01]  /*4f20*/  MOV R155, R207 ;  /* 0x000000cf009b7202 */ /* 0x002fe20000000f00 */
[----:B------:R-:W-:Y:S01]  /*4f30*/  IMAD.MOV.U32 R157, RZ, RZ, R160 ;  /* 0x000000ffff9d7224 */ /* 0x000fe200078e00a0 */
[----:B------:R-:W-:Y:S01]  /*4f40*/  MOV R166, 0xffffffff ;  /* 0xffffffff00a67802 */ /* 0x000fe20000000f00 */
[----:B------:R-:W-:Y:S01]  /*4f50*/  IMAD.MOV.U32 R207, RZ, RZ, 0x1f ;  /* 0x0000001fffcf7424 */ /* 0x000fe200078e00ff */
[----:B------:R-:W-:-:S02]  /*4f60*/  MOV R152, 0x4f80 ;  /* 0x00004f8000987802 */ /* 0x000fc40000000f00 */
[----:B------:R-:W-:Y:S05]  /*4f70*/  CALL.REL.NOINC `($__internal_64_$__cuda_sm70_shflsync_down_p) ;  /* 0x0000010000007944 */ /* 0x000fea0003c00000 */
[----:B------:R-:W-:Y:S01]  /*4f80*/  FADD.FTZ R158, R155, R156 ;  /* 0x0000009c9b9e7221 */ /* 0x000fe20000010000 */
[----:B------:R-:W-:Y:S01]  /*4f90*/  MOV R152, 0x5000 ;  /* 0x0000500000987802 */ /* 0x000fe20000000f00 */
[----:B-1----:R-:W-:Y:S01]  /*4fa0*/  FADD.FTZ R160, R160, R207 ;  /* 0x000000cfa0a07221 */ /* 0x002fe20000010000 */
[----:B------:R-:W-:Y:S01]  /*4fb0*/  HFMA2.MMA R207, -RZ, RZ, 0, 1.847743988037109375e-06 ;  /* 0x0000001fffcf7435 */ /* 0x000fe200000001ff */
[----:B0-----:R-:W-:Y:S01]  /*4fc0*/  IMAD.MOV.U32 R162, RZ, RZ, 0x1 ;  /* 0x00000001ffa27424 */ /* 0x001fe200078e00ff */
[----:B------:R-:W-:Y:S01]  /*4fd0*/  MOV R157, R158 ;  /* 0x0000009e009d7202 */ /* 0x000fe20000000f00 */
[----:B------:R-:W-:-:S03]  /*4fe0*/  IMAD.MOV.U32 R166, RZ, RZ, -0x1 ;  /* 0xffffffffffa67424 */ /* 0x000fc600078e00ff */
[----:B------:R-:W-:Y:S05]  /*4ff0*/  CALL.REL.NOINC `($__internal_64_$__cuda_sm70_shflsync_down_p) ;  /* 0x0000008000007944 */ /* 0x000fea0003c00000 */
[----:B-1----:R-:W-:Y:S01]  /*5000*/  IMAD.MOV.U32 R159, RZ, RZ, R207 ;  /* 0x000000ffff9f7224 */ /* 0x002fe200078e00cf */
[----:B------:R-:W-:Y:S01]  /*5010*/  HFMA2.MMA R207, -RZ, RZ, 0, 1.847743988037109375e-06 ;  /* 0x0000001fffcf7435 */ /* 0x000fe200000001ff */
[----:B0-----:R-:W-:Y:S01]  /*5020*/  MOV R157, R160 ;  /* 0x000000a0009d7202 */ /* 0x001fe20000000f00 */
[----:B------:R-:W-:Y:S01]  /*5030*/  IMAD.MOV.U32 R162, RZ, RZ, 0x1 ;  /* 0x00000001ffa27424 */ /* 0x000fe200078e00ff */
[----:B------:R-:W-:Y:S01]  /*5040*/  MOV R152, 0x5070 ;  /* 0x0000507000987802 */ /* 0x000fe20000000f00 */
[----:B------:R-:W-:-:S02]  /*5050*/  IMAD.MOV.U32 R166, RZ, RZ, -0x1 ;  /* 0xffffffffffa67424 */ /* 0x000fc400078e00ff */
[----:B------:R-:W-:Y:S05]  /*5060*/  CALL.REL.NOINC `($__internal_64_$__cuda_sm70_shflsync_down_p) ;  /* 0x0000001000007944 */ /* 0x000fea0003c00000 */
[----:B01----:R-:W-:Y:S05]  /*5070*/  BRA `(.L_x_1596) ;  /* 0xffffd49000007947 */ /* 0x003fea000383ffff */
        .weak           $__internal_64_$__cuda_sm70_shflsync_down_p
        .type           $__internal_64_$__cuda_sm70_shflsync_down_p,@function
        .size           $__internal_64_$__cuda_sm70_shflsync_down_p,(.L_x_2811 - $__internal_64_$__cuda_sm70_shflsync_down_p)
$__internal_64_$__cuda_sm70_shflsync_down_p:
[----:B------:R-:W-:Y:S01]  /*5080*/  MOV R153, 0x0 ;  /* 0x0000000000997802 */ /* 0x000fe20000000f00 */
[----:B------:R-:W-:Y:S04]  /*5090*/  WARPSYNC R166 ;  /* 0x000000a600007348 */ /* 0x000fe80003800000 */
[----:B------:R0:W1:Y:S01]  /*50a0*/  SHFL.DOWN PT, R207, R157, R162, R207 ;  /* 0x080000a29dcf7389 */ /* 0x00006200000e00cf */
[----:B------:R-:W-:Y:S05]  /*50b0*/  RET.REL.NODEC R152 `(_ZN10layer_norm31ln_parallel_residual_bwd_kernelINS_13Kernel_traitsIf6__halfS2_S2_fjLj5120ELj1ELj1ELj8ELj8ENS_18Kernel_traits_baseILj5120EfS2_S2_S2_fjLj256EEEEELb1ELb0ELb0EEEvNS_9BwdParamsE) ;  /* 0xffffaf4098007950 */ /* 0x000fea0003c3ffff */
.L_x_1597:
        /* <DEDUP_REMOVED lines=12> */
.L_x_2811:


//--------------------- .text._ZN10layer_norm31ln_parallel_residual_bwd_kernelINS_13Kernel_traitsIf6__halfS2_S2_fjLj5120ELj1ELj1ELj8ELj8ENS_18Kernel_traits_baseILj5120EfS2_S2_S2_fjLj256EEEEELb1ELb0ELb1EEEvNS_9BwdParamsE --------------------------
	.section	.text._ZN10layer_norm31ln_parallel_residual_bwd_kernelINS_13Kernel_traitsIf6__halfS2_S2_fjLj5120ELj1ELj1ELj8ELj8ENS_18Kernel_traits_baseILj5120EfS2_S2_S2_fjLj256EEEEELb1ELb0ELb1EEEvNS_9BwdParamsE,"ax",@progbits
	.sectioninfo	@"SHI_REGISTERS=227"
	.align	128
        .global         _ZN10layer_norm31ln_parallel_residual_bwd_kernelINS_13Kernel_traitsIf6__halfS2_S2_fjLj5120ELj1ELj1ELj8ELj8ENS_18Kernel_traits_baseILj5120EfS2_S2_S2_fjLj256EEEEELb1ELb0ELb1EEEvNS_9BwdParamsE
        .type           _ZN10layer_norm31ln_parallel_residual_bwd_kernelINS_13Kernel_traitsIf6__halfS2_S2_fjLj5120ELj1ELj1ELj8ELj8ENS_18Kernel_traits_baseILj5120EfS2_S2_S2_fjLj256EEEEELb1ELb0ELb1EEEvNS_9BwdParamsE,@function
        .size           _ZN10layer_norm31ln_parallel_residual_bwd_kernelINS_13Kernel_traitsIf6__halfS2_S2_fjLj5120ELj1ELj1ELj8ELj8ENS_18Kernel_traits_baseILj5120EfS2_S2_S2_fjLj256EEEEELb1ELb0ELb1EEEvNS_9BwdParamsE,(.L_x_2812 - _ZN10layer_norm31ln_parallel_residual_bwd_kernelINS_13Kernel_traitsIf6__halfS2_S2_fjLj5120ELj1ELj1ELj8ELj8ENS_18Kernel_traits_baseILj5120EfS2_S2_S2_fjLj256EEEEELb1ELb0ELb1EEEvNS_9BwdParamsE)
        .other          _ZN10layer_norm31ln_parallel_residual_bwd_kernelINS_13Kernel_traitsIf6__halfS2_S2_fjLj5120ELj1ELj1ELj8ELj8ENS_18Kernel_traits_baseILj5120EfS2_S2_S2_fjLj256EEEEELb1ELb0ELb1EEEvNS_9BwdParamsE,@"STO_CUDA_ENTRY STV_DEFAULT"
_ZN10layer_norm31ln_parallel_residual_bwd_kernelINS_13Kernel_traitsIf6__halfS2_S2_fjLj5120ELj1ELj1ELj8ELj8ENS_18Kernel_traits_baseILj5120EfS2_S2_S2_fjLj256EEEEELb1ELb0ELb1EEEvNS_9BwdParamsE:
.text._ZN10layer_norm31ln_parallel_residual_bwd_kernelINS_13Kernel_traitsIf6__halfS2_S2_fjLj5120ELj1ELj1ELj8ELj8ENS_18Kernel_traits_baseILj5120EfS2_S2_S2_fjLj256EEEEELb1ELb0ELb1EEEvNS_9BwdParamsE:
        /* <DEDUP_REMOVED lines=48> */
.L_x_1598:
[----:B------:R-:W-:-:S05]  /*0300*/  IMAD.SHL.U32 R2, R0, 0x10, RZ ;  /* 0x0000001000027824 */ /* 0x000fca00078e00ff */
[----:B------:R-:W-:-:S04]  /*0310*/  LOP3.LUT R4, R2, 0xff0, RZ, 0xc0, !PT ;  /* 0x00000ff002047812 */ /* 0x000fc800078ec0ff */
[C---:B------:R-:W-:Y:S02]  /*0320*/  IADD3 R2, P0, R4.reuse, c[0x0][0x1b0], RZ ;  /* 0x00006c0004027a10 */ /* 0x040fe40007f1e0ff */
[----:B------:R-:W-:Y:S02]  /*0330*/  IADD3 R4, P1, R4, c[0x0][0x1b8], RZ ;  /* 0x00006e0004047a10 */ /* 0x000fe40007f3e0ff */
[----:B------:R-:W-:-:S03]  /*0340*/  IADD3.X R3, RZ, c[0x0][0x1b4], RZ, P0, !PT ;  /* 0x00006d00ff037a10 */ /* 0x000fc600007fe4ff */
[----:B------:R-:W-:Y:S01]  /*0350*/  IMAD.X R5, RZ, RZ, c[0x0][0x1bc], P1 ;  /* 0x00006f00ff057624 */ /* 0x000fe200008e06ff */
        /* <DEDUP_REMOVED lines=51> */
[----:B------:R-:W-:-:S02]  /*0690*/  IMAD.MOV.U32 R197, RZ, RZ, RZ ;  /* 0x000000ffffc57224 */ /* 0x000fc400078e00ff */
.L_x_1613:
[----:B------:R-:W-:Y:S01]  /*06a0*/  IMAD R92, R198, c[0x0][0x168], RZ ;  /* 0x00005a00c65c7a24 */ /* 0x000fe200078e02ff */
[----:B------:R-:W-:-:S02]  /*06b0*/  LOP3.LUT R94, R0, 0xff, RZ, 0xc0, !PT ;  /* 0x000000ff005e7812 */ /* 0x000fc400078ec0ff */
[----:B------:R-:W-:Y:S02]  /*06c0*/  MOV R106, 0x8 ;  /* 0x00000008006a7802 */ /* 0x000fe40000000f00 */
[----:B------:R-:W-:-:S04]  /*06d0*/  SHF.R.S32.HI R93, RZ, 0x1f, R92 ;  /* 0x0000001fff5d7819 */ /* 0x000fc8000001145c */
[----:B------:R-:W-:-:S04]  /*06e0*/  LEA.HI R93, R93, R92, RZ, 0x2 ;  /* 0x0000005c5d5d7211 */ /* 0x000fc800078f10ff */
[----:B------:R-:W-:-:S04]  /*06f0*/  LEA.HI.SX32 R107, R93, R94, 0x1e ;  /* 0x0000005e5d6b7211 */ /* 0x000fc800078ff2ff */
[----:B------:R-:W-:Y:S01]  /*0700*/  SHF.R.U32.HI R195, RZ, 0x1d, R107 ;  /* 0x0000001dffc37819 */ /* 0x000fe2000001166b */
[C---:B------:R-:W-:Y:S02]  /*0710*/  IMAD.SHL.U32 R196, R107.reuse, 0x8, RZ ;  /* 0x000000086bc47824 */ /* 0x040fe400078e00ff */
[----:B------:R-:W-:Y:S02]  /*0720*/  IMAD.MOV.U32 R203, RZ, RZ, 0x4 ;  /* 0x00000004ffcb7424 */ /* 0x000fe400078e00ff */
[----:B------:R-:W-:Y:S01]  /*0730*/  IMAD.WIDE.U32 R150, R107, R106, c[0x0][0x208] ;  /* 0x000082006b967625 */ /* 0x000fe200078e006a */
[----:B------:R-:W-:-:S04]  /*0740*/  IADD3 R154, P0, R196, c[0x0][0x188], RZ ;  /* 0x00006200c49a7a10 */ /* 0x000fc80007f1e0ff */
[----:B------:R-:W-:Y:S01]  /*0750*/  IADD3.X R155, R195, c[0x0][0x18c], RZ, P0, !PT ;  /* 0x00006300c39b7a10 */ /* 0x000fe200007fe4ff */
[----:B------:R-:W-:Y:S01]  /*0760*/  IMAD.WIDE.U32 R98, R107, R106, c[0x0][0x210] ;  /* 0x000084006b627625 */ /* 0x000fe200078e006a */
[----:B------:R-:W2:Y:S03]  /*0770*/  LDG.E.64 R150, [R150.64] ;  /* 0x0000000496967981 */ /* 0x000ea6000c1e1b00 */
[CC--:B------:R-:W-:Y:S01]  /*0780*/  IMAD.WIDE R92, R198.reuse, R203.reuse, c[0x0][0x1a0] ;  /* 0x00006800c65c7625 */ /* 0x0c0fe200078e02cb */
        /* <DEDUP_REMOVED lines=31> */
[----:B0-----:R-:W-:Y:S01]  /*0980*/  IMAD.WIDE.U32 R92, R211, R106, c[0x0][0x210] ;  /* 0x00008400d35c7625 */ /* 0x001fe200078e006a */
[----:B------:R-:W4:Y:S04]  /*0990*/  LDG.E.64 R152, [R152.64] ;  /* 0x0000000498987981 */ /* 0x000f28000c1e1b00 */
[----:B------:R-:W4:Y:S04]  /*09a0*/  LDG.E.64 R100, [R100.64] ;  /* 0x0000000464647981 */ /* 0x000f28000c1e1b00 */
[----:B------:R-:W4:Y:S01]  /*09b0*/  LDG.E.64 R92, [R92.64] ;  /* 0x000000045c5c7981 */ /* 0x000f22000c1e1b00 */
[----:B------:R-:W-:-:S05]  /*09c0*/  IADD3 R213, R107, 0x400, RZ ;  /* 0x000004006bd57810 */ /* 0x000fca0007ffe0ff */
[----:B------:R-:W-:Y:S01]  /*09d0*/  IMAD.SHL.U32 R199, R213, 0x8, RZ ;  /* 0x00000008d5c77824 */ /* 0x000fe200078e00ff */
[----:B------:R-:W-:Y:S02]  /*09e0*/  SHF.R.U32.HI R201, RZ, 0x1d, R213 ;  /* 0x0000001dffc97819 */ /* 0x000fe400000116d5 */
[----:B------:R-:W-:Y:S02]  /*09f0*/  ISETP.NE.U32.AND P2, PT, RZ, c[0x0][0x218], PT ;  /* 0x00008600ff007a0c */ /* 0x000fe40003f45070 */
[----:B------:R-:W-:Y:S02]  /*0a00*/  IADD3 R104, P0, R199, c[0x0][0x188], RZ ;  /* 0x00006200c7687a10 */ /* 0x000fe40007f1e0ff */
[----:B------:R-:W-:Y:S02]  /*0a10*/  ISETP.NE.AND.EX P2, PT, RZ, c[0x0][0x21c], PT, P2 ;  /* 0x00008700ff007a0c */ /* 0x000fe40003f45320 */
[----:B------:R-:W-:Y:S01]  /*0a20*/  IADD3.X R105, R201, c[0x0][0x18c], RZ, P0, !PT ;  /* 0x00006300c9697a10 */ /* 0x000fe200007fe4ff */
[----:B------:R-:W-:-:S05]  /*0a30*/  IMAD.WIDE.U32 R160, R213, R106, c[0x0][0x208] ;  /* 0x00008200d5a07625 */ /* 0x000fca00078e006a */
[----:B------:R-:W4:Y:S04]  /*0a40*/  LDG.E.64 R104, [R104.64] ;  /* 0x0000000468687981 */ /* 0x000f28000c1e1b00 */
[----:B------:R-:W4:Y:S01]  /*0a50*/  LDG.E.64 R160, [R160.64] ;  /* 0x00000004a0a07981 */ /* 0x000f22000c1e1b00 */
[C---:B------:R-:W-:Y:S02]  /*0a60*/  @P2 LEA R174, P0, R107.reuse, c[0x0][0x218], 0x3 ;  /* 0x000086006bae2a11 */ /* 0x040fe400078018ff */
[----:B------:R-:W-:Y:S02]  /*0a70*/  SHF.R.U32.HI R176, RZ, 0x1e, R107 ;  /* 0x0000001effb07819 */ /* 0x000fe4000001166b */
[C---:B------:R-:W-:Y:S02]  /*0a80*/  SHF.L.U32 R163, R107.reuse, 0x2, RZ ;  /* 0x000000026ba37819 */ /* 0x040fe400000006ff */
[----:B------:R-:W-:Y:S01]  /*0a90*/  @P2 LEA.HI.X R175, R107, c[0x0][0x21c], RZ, 0x3, P0 ;  /* 0x000087006baf2a11 */ /* 0x000fe200000f1cff */
[----:B------:R-:W-:Y:S01]  /*0aa0*/  IMAD.WIDE.U32 R106, R213, R106, c[0x0][0x210] ;  /* 0x00008400d56a7625 */ /* 0x000fe200078e006a */
[----:B------:R-:W-:-:S02]  /*0ab0*/  ISETP.NE.U32.AND P1, PT, RZ, c[0x0][0x250], PT ;  /* 0x00009400ff007a0c */ /* 0x000fc40003f25070 */
[C---:B------:R-:W-:Y:S01]  /*0ac0*/  @P2 LEA R168, P0, R177.reuse, c[0x0][0x218], 0x3 ;  /* 0x00008600b1a82a11 */ /* 0x040fe200078018ff */
[----:B------:R-:W-:Y:S01]  /*0ad0*/  IMAD.SHL.U32 R206, R177, 0x4, RZ ;  /* 0x00000004b1ce7824 */ /* 0x000fe200078e00ff */
[----:B------:R-:W-:Y:S01]  /*0ae0*/  @P2 LEA R162, P5, R213, c[0x0][0x218], 0x3 ;  /* 0x00008600d5a22a11 */ /* 0x000fe200078a18ff */
[----:B------:R-:W4:Y:S01]  /*0af0*/  LDG.E.64 R106, [R106.64] ;  /* 0x000000046a6a7981 */ /* 0x000f22000c1e1b00 */
[----:B------:R-:W-:Y:S02]  /*0b00*/  ISETP.NE.AND.EX P1, PT, RZ, c[0x0][0x254], PT, P1 ;  /* 0x00009500ff007a0c */ /* 0x000fe40003f25310 */
[----:B------:R-:W-:Y:S02]  /*0b10*/  @P2 LEA.HI.X R169, R177, c[0x0][0x21c], RZ, 0x3, P0 ;  /* 0x00008700b1a92a11 */ /* 0x000fe400000f1cff */
[----:B------:R-:W-:Y:S01]  /*0b20*/  SHF.R.U32.HI R207, RZ, 0x1e, R177 ;  /* 0x0000001effcf7819 */ /* 0x000fe200000116b1 */
[----:B------:R-:W-:Y:S01]  /*0b30*/  IMAD.SHL.U32 R208, R179, 0x4, RZ ;  /* 0x00000004b3d07824 */ /* 0x000fe200078e00ff */
[----:B------:R-:W-:Y:S01]  /*0b40*/  @P2 LEA R164, P4, R211, c[0x0][0x218], 0x3 ;  /* 0x00008600d3a42a11 */ /* 0x000fe200078818ff */
[----:B-----5:R0:W5:Y:S06]  /*0b50*/  @P2 LDG.E.64 R146, [R174.64] ;  /* 0x00000004ae922981 */ /* 0x02016c000c1e1b00 */
[----:B------:R-:W-:Y:S01]  /*0b60*/  @P1 IADD3 R170, P3, R163, c[0x0][0x198], RZ ;  /* 0x00006600a3aa1a10 */ /* 0x000fe20007f7e0ff */
[----:B------:R0:W5:Y:S03]  /*0b70*/  @P2 LDG.E.64 R144, [R168.64] ;  /* 0x00000004a8902981 */ /* 0x000166000c1e1b00 */
[----:B------:R-:W-:-:S05]  /*0b80*/  @P1 IADD3.X R171, R176, c[0x0][0x19c], RZ, P3, !PT ;  /* 0x00006700b0ab1a10 */ /* 0x000fca0001ffe4ff */
[----:B------:R0:W5:Y:S01]  /*0b90*/  @P1 LDG.E R188, [R170.64] ;  /* 0x00000004aabc1981 */ /* 0x000162000c1e1900 */
[----:B------:R-:W-:Y:S02]  /*0ba0*/  @P2 LEA R166, P3, R179, c[0x0][0x218], 0x3 ;  /* 0x00008600b3a62a11 */ /* 0x000fe400078618ff */
[----:B------:R-:W-:Y:S02]  /*0bb0*/  SHF.L.U32 R210, R211, 0x2, RZ ;  /* 0x00000002d3d27819 */ /* 0x000fe400000006ff */
[----:B0-----:R-:W-:Y:S02]  /*0bc0*/  IADD3 R170, P0, R163, c[0x0][0x190], RZ ;  /* 0x00006400a3aa7a10 */ /* 0x001fe40007f1e0ff */
[----:B------:R-:W-:Y:S02]  /*0bd0*/  @P2 LEA.HI.X R163, R213, c[0x0][0x21c], RZ, 0x3, P5 ;  /* 0x00008700d5a32a11 */ /* 0x000fe400028f1cff */
[----:B------:R-:W-:Y:S02]  /*0be0*/  IADD3.X R171, R176, c[0x0][0x194], RZ, P0, !PT ;  /* 0x00006500b0ab7a10 */ /* 0x000fe400007fe4ff */
[----:B------:R-:W-:Y:S01]  /*0bf0*/  @P1 IADD3 R178, P0, R206, c[0x0][0x198], RZ ;  /* 0x00006600ceb21a10 */ /* 0x000fe20007f1e0ff */
[----:B------:R0:W5:Y:S01]  /*0c00*/  @P2 LDG.E.64 R138, [R162.64] ;  /* 0x00000004a28a2981 */ /* 0x000162000c1e1b00 */
[----:B------:R-:W-:-:S02]  /*0c10*/  @P2 LEA.HI.X R167, R179, c[0x0][0x21c], RZ, 0x3, P3 ;  /* 0x00008700b3a72a11 */ /* 0x000fc400018f1cff */
[----:B------:R-:W-:Y:S01]  /*0c20*/  SHF.R.U32.HI R209, RZ, 0x1e, R179 ;  /* 0x0000001effd17819 */ /* 0x000fe200000116b3 */
[----:B-1----:R1:W5:Y:S01]  /*0c30*/  LDG.E R203, [R170.64] ;  /* 0x00000004aacb7981 */ /* 0x002362000c1e1900 */
[----:B------:R-:W-:Y:S02]  /*0c40*/  @P2 LEA.HI.X R165, R211, c[0x0][0x21c], RZ, 0x3, P4 ;  /* 0x00008700d3a52a11 */ /* 0x000fe400020f1cff */
[----:B------:R-:W-:Y:S01]  /*0c50*/  @P1 IADD3.X R179, R207, c[0x0][0x19c], RZ, P0, !PT ;  /* 0x00006700cfb31a10 */ /* 0x000fe200007fe4ff */
[----:B------:R1:W5:Y:S01]  /*0c60*/  @P2 LDG.E.64 R142, [R166.64] ;  /* 0x00000004a68e2981 */ /* 0x000362000c1e1b00 */
[----:B------:R-:W-:Y:S02]  /*0c70*/  SHF.R.U32.HI R211, RZ, 0x1e, R211 ;  /* 0x0000001effd37819 */ /* 0x000fe400000116d3 */
[----:B------:R-:W-:Y:S01]  /*0c80*/  @P1 IADD3 R174, P0, R210, c[0x0][0x198], RZ ;  /* 0x00006600d2ae1a10 */ /* 0x000fe20007f1e0ff */
[----:B0-----:R-:W-:Y:S01]  /*0c90*/  IMAD.SHL.U32 R163, R213, 0x4, RZ ;  /* 0x00000004d5a37824 */ /* 0x001fe200078e00ff */
[----:B------:R-:W-:Y:S01]  /*0ca0*/  @P1 IADD3 R176, P3, R208, c[0x0][0x198], RZ ;  /* 0x00006600d0b01a10 */ /* 0x000fe20007f7e0ff */
[----:B------:R0:W5:Y:S01]  /*0cb0*/  @P2 LDG.E.64 R140, [R164.64] ;  /* 0x00000004a48c2981 */ /* 0x000162000c1e1b00 */
[----:B------:R-:W-:-:S02]  /*0cc0*/  @P1 IADD3.X R175, R211, c[0x0][0x19c], RZ, P0, !PT ;  /* 0x00006700d3af1a10 */ /* 0x000fc400007fe4ff */
[----:B------:R-:W-:Y:S01]  /*0cd0*/  @P1 IADD3.X R177, R209, c[0x0][0x19c], RZ, P3, !PT ;  /* 0x00006700d1b11a10 */ /* 0x000fe20001ffe4ff */
[----:B------:R-:W-:Y:S01]  /*0ce0*/  ULDC.U8 UR6, c[0x0][0x1f0] ;  /* 0x00007c0000067ab9 */ /* 0x000fe20000000000 */
[----:B-1----:R-:W-:Y:S01]  /*0cf0*/  IADD3 R166, P0, R206, c[0x0][0x190], RZ ;  /* 0x00006400cea67a10 */ /* 0x002fe20007f1e0ff */
[----:B------:R3:W5:Y:S01]  /*0d00*/  @P1 LDG.E R185, [R174.64] ;  /* 0x00000004aeb91981 */ /* 0x000762000c1e1900 */
[----:B------:R-:W-:Y:S02]  /*0d10*/  SHF.R.U32.HI R213, RZ, 0x1e, R213 ;  /* 0x0000001effd57819 */ /* 0x000fe400000116d5 */
[----:B------:R-:W-:Y:S01]  /*0d20*/  @P1 IADD3 R168, P3, R163, c[0x0][0x198], RZ ;  /* 0x00006600a3a81a10 */ /* 0x000fe20007f7e0ff */
[----:B------:R1:W5:Y:S01]  /*0d30*/  @P1 LDG.E R186, [R176.64] ;  /* 0x00000004b0ba1981 */ /* 0x000362000c1e1900 */
[----:B------:R-:W-:Y:S02]  /*0d40*/  IADD3.X R167, R207, c[0x0][0x194], RZ, P0, !PT ;  /* 0x00006500cfa77a10 */ /* 0x000fe400007fe4ff */
[----:B------:R-:W-:Y:S01]  /*0d50*/  IADD3 R170, P0, R163, c[0x0][0x190], RZ ;  /* 0x00006400a3aa7a10 */ /* 0x000fe20007f1e0ff */
[----:B------:R1:W5:Y:S01]  /*0d60*/  @P1 LDG.E R187, [R178.64] ;  /* 0x00000004b2bb1981 */ /* 0x000362000c1e1900 */
[----:B------:R-:W-:-:S02]  /*0d70*/  @P1 IADD3.X R169, R213, c[0x0][0x19c], RZ, P3, !PT ;  /* 0x00006700d5a91a10 */ /* 0x000fc40001ffe4ff */
[----:B0-----:R-:W-:Y:S01]  /*0d80*/  IADD3 R164, P3, R208, c[0x0][0x190], RZ ;  /* 0x00006400d0a47a10 */ /* 0x001fe20007f7e0ff */
[----:B------:R0:W5:Y:S01]  /*0d90*/  LDG.E R166, [R166.64] ;  /* 0x00000004a6a67981 */ /* 0x000162000c1e1900 */
[----:B------:R-:W-:Y:S02]  /*0da0*/  IADD3 R162, P4, R210, c[0x0][0x190], RZ ;  /* 0x00006400d2a27a10 */ /* 0x000fe40007f9e0ff */
[----:B------:R-:W-:Y:S01]  /*0db0*/  IADD3.X R171, R213, c[0x0][0x194], RZ, P0, !PT ;  /* 0x00006500d5ab7a10 */ /* 0x000fe200007fe4ff */
[----:B------:R2:W5:Y:S01]  /*0dc0*/  @P1 LDG.E R184, [R168.64] ;  /* 0x00000004a8b81981 */ /* 0x000562000c1e1900 */
[----:B------:R-:W-:Y:S02]  /*0dd0*/  ISETP.NE.AND P0, PT, RZ, UR6, PT ;  /* 0x00000006ff007c0c */ /* 0x000fe4000bf05270 */
[----:B------:R-:W-:Y:S01]  /*0de0*/  IADD3.X R165, R209, c[0x0][0x194], RZ, P3, !PT ;  /* 0x00006500d1a57a10 */ /* 0x000fe20001ffe4ff */
[----:B------:R0:W5:Y:S01]  /*0df0*/  LDG.E R170, [R170.64] ;  /* 0x00000004aaaa7981 */ /* 0x000162000c1e1900 */
[----:B------:R-:W-:-:S03]  /*0e00*/  IADD3.X R163, R211, c[0x0][0x194], RZ, P4, !PT ;  /* 0x00006500d3a37a10 */ /* 0x000fc600027fe4ff */
[----:B------:R0:W5:Y:S04]  /*0e10*/  LDG.E R164, [R164.64] ;  /* 0x00000004a4a47981 */ /* 0x000168000c1e1900 */
[----:B------:R0:W5:Y:S01]  /*0e20*/  LDG.E R162, [R162.64] ;  /* 0x00000004a2a27981 */ /* 0x000162000c1e1900 */
[----:B--2---:R-:W-:Y:S01]  /*0e30*/  SHF.R.U64 R169, R150, 0x10, R151 ;  /* 0x0000001096a97819 */ /* 0x004fe20000001297 */
[----:B---3--:R-:W-:Y:S01]  /*0e40*/  IMAD.MOV.U32 R174, RZ, RZ, R154 ;  /* 0x000000ffffae7224 */ /* 0x008fe200078e009a */
[----:B-1----:R-:W-:Y:S01]  /*0e50*/  SHF.R.U64 R176, R154, 0x10, R155 ;  /* 0x000000109ab07819 */ /* 0x002fe2000000129b */
[----:B------:R-:W-:Y:S01]  /*0e60*/  IMAD.MOV.U32 R154, RZ, RZ, R150 ;  /* 0x000000ffff9a7224 */ /* 0x000fe200078e0096 */
[----:B----4-:R-:W-:Y:S02]  /*0e70*/  MOV R150, R98 ;  /* 0x0000006200967202 */ /* 0x010fe40000000f00 */
[----:B------:R-:W-:Y:S01]  /*0e80*/  HADD2.F32 R174, -RZ, R174.H0_H0 ;  /* 0x200000aeffae7230 */ /* 0x000fe20000004100 */
[----:B------:R-:W-:-:S02]  /*0e90*/  MOV R168, R155 ;  /* 0x0000009b00a87202 */ /* 0x000fc40000000f00 */
[----:B------:R-:W-:Y:S02]  /*0ea0*/  FSEL R205, R205, RZ, !P0 ;  /* 0x000000ffcdcd7208 */ /* 0x000fe40004000000 */
[----:B------:R-:W-:Y:S01]  /*0eb0*/  SHF.R.U32.HI R175, RZ, 0x10, R155 ;  /* 0x00000010ffaf7819 */ /* 0x000fe2000001169b */
[--C-:B------:R-:W-:Y:S01]  /*0ec0*/  IMAD.MOV.U32 R155, RZ, RZ, R151.reuse ;  /* 0x000000ffff9b7224 */ /* 0x100fe200078e0097 */
[----:B------:R-:W-:Y:S01]  /*0ed0*/  SHF.R.U32.HI R177, RZ, 0x10, R151 ;  /* 0x00000010ffb17819 */ /* 0x000fe20000011697 */
[--C-:B------:R-:W-:Y:S01]  /*0ee0*/  IMAD.MOV.U32 R151, RZ, RZ, R99.reuse ;  /* 0x000000ffff977224 */ /* 0x100fe200078e0063 */
[--C-:B0-----:R-:W-:Y:S01]  /*0ef0*/  SHF.R.U64 R165, R98, 0x10, R99.reuse ;  /* 0x0000001062a57819 */ /* 0x101fe20000001263 */
[----:B------:R-:W-:Y:S01]  /*0f00*/  HADD2.F32 R98, -RZ, R176.H0_H0 ;  /* 0x200000b0ff627230 */ /* 0x000fe20000004100 */
[----:B------:R-:W-:Y:S01]  /*0f10*/  SHF.R.U32.HI R167, RZ, 0x10, R99 ;  /* 0x00000010ffa77819 */ /* 0x000fe20000011663 */
[----:B------:R-:W-:Y:S01]  /*0f20*/  HADD2.F32 R163, -RZ, R150.H0_H0 ;  /* 0x20000096ffa37230 */ /* 0x000fe20000004100 */
[----:B------:R-:W-:Y:S01]  /*0f30*/  FADD.FTZ R99, -R205, R174 ;  /* 0x000000aecd637221 */ /* 0x000fe20000010100 */
[----:B------:R-:W-:-:S02]  /*0f40*/  HADD2.F32 R171, -RZ, R154.H0_H0 ;  /* 0x2000009affab7230 */ /* 0x000fc40000004100 */
[----:B------:R-:W-:Y:S01]  /*0f50*/  HADD2.F32 R150, -RZ, R165.H0_H0 ;  /* 0x200000a5ff967230 */ /* 0x000fe20000004100 */
[----:B------:R-:W-:Y:S02]  /*0f60*/  FADD.FTZ R165, -R205, R98 ;  /* 0x00000062cda57221 */ /* 0x000fe40000010100 */
[----:B------:R-:W-:Y:S02]  /*0f70*/  FMUL.FTZ R214, R202, R99 ;  /* 0x00000063cad67220 */ /* 0x000fe40000410000 */
[----:B------:R-:W-:Y:S01]  /*0f80*/  FMUL.FTZ R98, R68, R163 ;  /* 0x000000a344627220 */ /* 0x000fe20000410000 */
[----:B------:R-:W-:Y:S01]  /*0f90*/  HADD2.F32 R168, -RZ, R168.H0_H0 ;  /* 0x200000a8ffa87230 */ /* 0x000fe20000004100 */
[----:B------:R-:W-:Y:S01]  /*0fa0*/  FADD.FTZ R136, R171, R136 ;  /* 0x00000088ab887221 */ /* 0x000fe20000010000 */
[----:B------:R-:W-:Y:S01]  /*0fb0*/  HADD2.F32 R169, -RZ, R169.H0_H0 ;  /* 0x200000a9ffa97230 */ /* 0x000fe20000004100 */
[-C--:B------:R-:W-:Y:S02]  /*0fc0*/  FFMA.FTZ R197, R214, R171.reuse, R197 ;  /* 0x000000abd6c57223 */ /* 0x080fe400000100c5 */
[----:B------:R-:W-:Y:S01]  /*0fd0*/  FFMA.FTZ R171, R88, R171, R98 ;  /* 0x000000ab58ab7223 */ /* 0x000fe20000010062 */
[----:B------:R-:W-:Y:S01]  /*0fe0*/  HADD2.F32 R98, -RZ, R175.H0_H0 ;  /* 0x200000afff627230 */ /* 0x000fe20000004100 */
[----:B------:R-:W-:-:S02]  /*0ff0*/  FMUL.FTZ R176, R202, R165 ;  /* 0x000000a5cab07220 */ /* 0x000fc40000410000 */
[----:B------:R-:W-:Y:S02]  /*1000*/  FMUL.FTZ R154, R69, R150 ;  /* 0x00000096459a7220 */ /* 0x000fe40000410000 */
[----:B------:R-:W-:Y:S01]  /*1010*/  FADD.FTZ R99, -R205, R168 ;  /* 0x000000a8cd637221 */ /* 0x000fe20000010100 */
[----:B------:R-:W-:Y:S01]  /*1020*/  HADD2.F32 R175, -RZ, R167.H0_H0 ;  /* 0x200000a7ffaf7230 */ /* 0x000fe20000004100 */
[----:B------:R-:W-:Y:S01]  /*1030*/  FADD.FTZ R132, R169, R132 ;  /* 0x00000084a9847221 */ /* 0x000fe20000010000 */
[----:B------:R-:W-:Y:S01]  /*1040*/  HADD2.F32 R151, -RZ, R151.H0_H0 ;  /* 0x20000097ff977230 */ /* 0x000fe20000004100 */
[-C--:B------:R-:W-:Y:S02]  /*1050*/  FFMA.FTZ R133, R176, R169.reuse, R133 ;  /* 0x000000a9b0857223 */ /* 0x080fe40000010085 */
[----:B------:R-:W-:Y:S02]  /*1060*/  FFMA.FTZ R169, R89, R169, R154 ;  /* 0x000000a959a97223 */ /* 0x000fe4000001009a */
[----:B------:R-:W-:-:S02]  /*1070*/  FADD.FTZ R165, -R205, R98 ;  /* 0x00000062cda57221 */ /* 0x000fc40000010100 */
[C---:B------:R-:W-:Y:S01]  /*1080*/  FMUL.FTZ R154, R202.reuse, R99 ;  /* 0x00000063ca9a7220 */ /* 0x040fe20000410000 */
[----:B------:R-:W-:Y:S01]  /*1090*/  HADD2.F32 R174, -RZ, R177.H0_H0 ;  /* 0x200000b1ffae7230 */ /* 0x000fe20000004100 */
[----:B------:R-:W-:Y:S01]  /*10a0*/  FMUL.FTZ R98, R71, R175 ;  /* 0x000000af47627220 */ /* 0x000fe20000410000 */
[----:B------:R-:W-:Y:S01]  /*10b0*/  HADD2.F32 R155, -RZ, R155.H0_H0 ;  /* 0x2000009bff9b7230 */ /* 0x000fe20000004100 */
[----:B------:R-:W-:Y:S02]  /*10c0*/  FMUL.FTZ R168, R202, R165 ;  /* 0x000000a5caa87220 */ /* 0x000fe40000410000 */
[----:B------:R-:W-:Y:S02]  /*10d0*/  FADD.FTZ R130, R150, R130 ;  /* 0x0000008296827221 */ /* 0x000fe40000010000 */
[----:B------:R-:W-:Y:S01]  /*10e0*/  FFMA.FTZ R131, R176, R150, R131 ;  /* 0x00000096b0837223 */ /* 0x000fe20000010083 */
[----:B------:R-:W-:Y:S01]  /*10f0*/  MOV R150, R156 ;  /* 0x0000009c00967202 */ /* 0x000fe20000000f00 */
[----:B------:R-:W-:-:S02]  /*1100*/  FMUL.FTZ R167, R70, R151 ;  /* 0x0000009746a77220 */ /* 0x000fc40000410000 */
[----:B------:R-:W-:Y:S02]  /*1110*/  FADD.FTZ R126, R151, R126 ;  /* 0x0000007e977e7221 */ /* 0x000fe40000010000 */
[----:B------:R-:W-:Y:S01]  /*1120*/  FFMA.FTZ R127, R154, R151, R127 ;  /* 0x000000979a7f7223 */ /* 0x000fe2000001007f */
[----:B------:R-:W-:Y:S01]  /*1130*/  SHF.R.U64 R151, R156, 0x10, R157 ;  /* 0x000000109c977819 */ /* 0x000fe2000000129d */
[----:B------:R-:W-:Y:S01]  /*1140*/  FFMA.FTZ R165, R91, R174, R98 ;  /* 0x000000ae5ba57223 */ /* 0x000fe20000010062 */
[----:B------:R-:W-:Y:S01]  /*1150*/  MOV R98, R148 ;  /* 0x0000009400627202 */ /* 0x000fe20000000f00 */
[----:B------:R-:W-:Y:S02]  /*1160*/  FADD.FTZ R122, R175, R122 ;  /* 0x0000007aaf7a7221 */ /* 0x000fe40000010000 */
[----:B------:R-:W-:Y:S01]  /*1170*/  FFMA.FTZ R123, R168, R175, R123 ;  /* 0x000000afa87b7223 */ /* 0x000fe2000001007b */
[----:B------:R-:W-:Y:S01]  /*1180*/  SHF.R.U64 R175, R148, 0x10, R149 ;  /* 0x0000001094af7819 */ /* 0x000fe20000001295 */
[----:B------:R-:W-:Y:S01]  /*1190*/  FADD.FTZ R128, R155, R128 ;  /* 0x000000809b807221 */ /* 0x000fe20000010000 */
[----:B------:R-:W-:Y:S01]  /*11a0*/  MOV R148, R96 ;  /* 0x0000006000947202 */ /* 0x000fe20000000f00 */
[-C--:B------:R-:W-:Y:S01]  /*11b0*/  FFMA.FTZ R129, R154, R155.reuse, R129 ;  /* 0x0000009b9a817223 */ /* 0x080fe20000010081 */
[----:B------:R-:W-:Y:S01]  /*11c0*/  HADD2.F32 R150, -RZ, R150.H0_H0 ;  /* 0x20000096ff967230 */ /* 0x000fe20000004100 */
[----:B------:R-:W-:Y:S01]  /*11d0*/  FFMA.FTZ R167, R90, R155, R167 ;  /* 0x0000009b5aa77223 */ /* 0x000fe200000100a7 */
[----:B------:R-:W-:Y:S01]  /*11e0*/  SHF.R.U64 R155, R96, 0x10, R97 ;  /* 0x00000010609b7819 */ /* 0x000fe20000001261 */
[----:B------:R-:W-:Y:S01]  /*11f0*/  HADD2.F32 R96, -RZ, R151.H0_H0 ;  /* 0x20000097ff607230 */ /* 0x000fe20000004100 */
[----:B------:R-:W-:Y:S01]  /*1200*/  FADD.FTZ R134, R163, R134 ;  /* 0x00000086a3867221 */ /* 0x000fe20000010000 */
[----:B------:R-:W-:Y:S01]  /*1210*/  SHF.R.U32.HI R156, RZ, 0x10, R157 ;  /* 0x00000010ff9c7819 */ /* 0x000fe2000001169d */
[----:B------:R-:W-:Y:S01]  /*1220*/  FFMA.FTZ R135, R214, R163, R135 ;  /* 0x000000a3d6877223 */ /* 0x000fe20000010087 */
[----:B------:R-:W-:Y:S01]  /*1230*/  SHF.R.U32.HI R217, RZ, 0x10, R149 ;  /* 0x00000010ffd97819 */ /* 0x000fe20000011695 */
[----:B------:R-:W-:Y:S01]  /*1240*/  IMAD.MOV.U32 R163, RZ, RZ, R157 ;  /* 0x000000ffffa37224 */ /* 0x000fe200078e009d */
[----:B------:R-:W-:Y:S01]  /*1250*/  SHF.R.U32.HI R157, RZ, 0x10, R97 ;  /* 0x00000010ff9d7819 */ /* 0x000fe20000011661 */
[----:B------:R-:W-:Y:S01]  /*1260*/  IMAD.MOV.U32 R99, RZ, RZ, R149 ;  /* 0x000000ffff637224 */ /* 0x000fe200078e0095 */
[----:B------:R-:W-:Y:S01]  /*1270*/  HADD2.F32 R177, -RZ, R98.H0_H0 ;  /* 0x20000062ffb17230 */ /* 0x000fe20000004100 */
[----:B------:R-:W-:Y:S01]  /*1280*/  IMAD.MOV.U32 R149, RZ, RZ, R97 ;  /* 0x000000ffff957224 */ /* 0x000fe200078e0061 */
[----:B------:R-:W-:Y:S01]  /*1290*/  HADD2.F32 R151, -RZ, R148.H0_H0 ;  /* 0x20000094ff977230 */ /* 0x000fe20000004100 */
[C---:B------:R-:W-:Y:S01]  /*12a0*/  FADD.FTZ R97, -R205.reuse, R150 ;  /* 0x00000096cd617221 */ /* 0x040fe20000010100 */
[----:B------:R-:W-:Y:S01]  /*12b0*/  HADD2.F32 R98, -RZ, R155.H0_H0 ;  /* 0x2000009bff627230 */ /* 0x000fe20000004100 */
[----:B------:R-:W-:Y:S01]  /*12c0*/  FADD.FTZ R155, -R205, R96 ;  /* 0x00000060cd9b7221 */ /* 0x000fe20000010100 */
[----:B------:R-:W-:Y:S01]  /*12d0*/  HADD2.F32 R175, -RZ, R175.H0_H0 ;  /* 0x200000afffaf7230 */ /* 0x000fe20000004100 */
[----:B------:R-:W-:-:S02]  /*12e0*/  FMUL.FTZ R218, R202, R97 ;  /* 0x00000061cada7220 */ /* 0x000fc40000410000 */
[----:B------:R-:W-:Y:S02]  /*12f0*/  FMUL.FTZ R96, R64, R151 ;  /* 0x0000009740607220 */ /* 0x000fe40000410000 */
[----:B------:R-:W-:Y:S02]  /*1300*/  FMUL.FTZ R216, R202, R155 ;  /* 0x0000009bcad87220 */ /* 0x000fe40000410000 */
[----:B------:R-:W-:Y:S02]  /*1310*/  FMUL.FTZ R148, R65, R98 ;  /* 0x0000006241947220 */ /* 0x000fe40000410000 */
[----:B------:R-:W-:Y:S02]  /*1320*/  FADD.FTZ R120, R177, R120 ;  /* 0x00000078b1787221 */ /* 0x000fe40000010000 */
[-C--:B------:R-:W-:Y:S02]  /*1330*/  FFMA.FTZ R121, R218, R177.reuse, R121 ;  /* 0x000000b1da797223 */ /* 0x080fe40000010079 */
[----:B------:R-:W-:Y:S01]  /*1340*/  FFMA.FTZ R177, R84, R177, R96 ;  /* 0x000000b154b17223 */ /* 0x000fe20000010060 */
[----:B------:R-:W-:Y:S01]  /*1350*/  HADD2.F32 R96, -RZ, R163.H0_H0 ;  /* 0x200000a3ff607230 */ /* 0x000fe20000004100 */
[----:B------:R-:W-:-:S02]  /*1360*/  FADD.FTZ R116, R175, R116 ;  /* 0x00000074af747221 */ /* 0x000fc40000010000 */
[-C--:B------:R-:W-:Y:S02]  /*1370*/  FFMA.FTZ R117, R216, R175.reuse, R117 ;  /* 0x000000afd8757223 */ /* 0x080fe40000010075 */
[----:B------:R-:W-:Y:S01]  /*1380*/  FFMA.FTZ R175, R85, R175, R148 ;  /* 0x000000af55af7223 */ /* 0x000fe20000010094 */
[----:B------:R-:W-:Y:S01]  /*1390*/  HADD2.F32 R148, -RZ, R156.H0_H0 ;  /* 0x2000009cff947230 */ /* 0x000fe20000004100 */
[----:B------:R-:W-:Y:S01]  /*13a0*/  FADD.FTZ R97, -R205, R96 ;  /* 0x00000060cd617221 */ /* 0x000fe20000010100 */
[----:B------:R-:W-:-:S03]  /*13b0*/  HADD2.F32 R96, -RZ, R157.H0_H0 ;  /* 0x2000009dff607230 */ /* 0x000fc60000004100 */
[----:B------:R-:W-:Y:S01]  /*13c0*/  FADD.FTZ R155, -R205, R148 ;  /* 0x00000094cd9b7221 */ /* 0x000fe20000010100 */
[----:B------:R-:W-:Y:S01]  /*13d0*/  HADD2.F32 R217, -RZ, R217.H0_H0 ;  /* 0x200000d9ffd97230 */ /* 0x000fe20000004100 */
[----:B------:R-:W-:Y:S02]  /*13e0*/  FMUL.FTZ R148, R67, R96 ;  /* 0x0000006043947220 */ /* 0x000fe40000410000 */
[----:B------:R-:W-:Y:S02]  /*13f0*/  FMUL.FTZ R222, R202, R155 ;  /* 0x0000009bcade7220 */ /* 0x000fe40000410000 */
[----:B------:R-:W-:Y:S02]  /*1400*/  FADD.FTZ R118, R151, R118 ;  /* 0x0000007697767221 */ /* 0x000fe40000010000 */
[----:B------:R-:W-:Y:S01]  /*1410*/  FFMA.FTZ R119, R218, R151, R119 ;  /* 0x00000097da777223 */ /* 0x000fe20000010077 */
[----:B------:R-:W-:Y:S01]  /*1420*/  SHF.R.U64 R151, R158, 0x10, R159 ;  /* 0x000000109e977819 */ /* 0x000fe2000000129f */
[----:B------:R-:W-:Y:S01]  /*1430*/  HADD2.F32 R149, -RZ, R149.H0_H0 ;  /* 0x20000095ff957230 */ /* 0x000fe20000004100 */
[----:B------:R-:W-:Y:S01]  /*1440*/  FADD.FTZ R108, R217, R108 ;  /* 0x0000006cd96c7221 */ /* 0x000fe20000010000 */
[----:B------:R-:W-:Y:S01]  /*1450*/  SHF.R.U64 R156, R102, 0x10, R103 ;  /* 0x00000010669c7819 */ /* 0x000fe20000001267 */
[----:B------:R-:W-:-:S02]  /*1460*/  FFMA.FTZ R109, R222, R217, R109 ;  /* 0x000000d9de6d7223 */ /* 0x000fc4000001006d */
[----:B------:R-:W-:Y:S02]  /*1470*/  FADD.FTZ R25, R96, R25 ;  /* 0x0000001960197221 */ /* 0x000fe40000010000 */
[----:B------:R-:W-:Y:S01]  /*1480*/  FFMA.FTZ R51, R222, R96, R51 ;  /* 0x00000060de337223 */ /* 0x000fe20000010033 */
[----:B------:R-:W-:Y:S01]  /*1490*/  MOV R96, R102 ;  /* 0x0000006600607202 */ /* 0x000fe20000000f00 */
[----:B------:R-:W-:Y:S01]  /*14a0*/  FFMA.FTZ R217, R87, R217, R148 ;  /* 0x000000d957d97223 */ /* 0x000fe20000010094 */
[----:B------:R-:W-:Y:S01]  /*14b0*/  MOV R148, R158 ;  /* 0x0000009e00947202 */ /* 0x000fe20000000f00 */
[----:B------:R-:W-:Y:S01]  /*14c0*/  FADD.FTZ R114, R98, R114 ;  /* 0x0000007262727221 */ /* 0x000fe20000010000 */
[----:B------:R-:W-:Y:S01]  /*14d0*/  SHF.R.U64 R102, R94, 0x10, R95 ;  /* 0x000000105e667819 */ /* 0x000fe2000000125f */
[----:B------:R-:W-:Y:S01]  /*14e0*/  FFMA.FTZ R115, R216, R98, R115 ;  /* 0x00000062d8737223 */ /* 0x000fe20000010073 */
[----:B------:R-:W-:Y:S01]  /*14f0*/  MOV R98, R94 ;  /* 0x0000005e00627202 */ /* 0x000fe20000000f00 */
[----:B------:R-:W-:Y:S01]  /*1500*/  HADD2.F32 R99, -RZ, R99.H0_H0 ;  /* 0x20000063ff637230 */ /* 0x000fe20000004100 */
[----:B------:R-:W-:Y:S01]  /*1510*/  FMUL.FTZ R220, R202, R97 ;  /* 0x00000061cadc7220 */ /* 0x000fe20000410000 */
[----:B------:R-:W-:Y:S01]  /*1520*/  HADD2.F32 R94, -RZ, R151.H0_H0 ;  /* 0x20000097ff5e7230 */ /* 0x000fe20000004100 */
[----:B------:R-:W-:Y:S01]  /*1530*/  FMUL.FTZ R215, R66, R149 ;  /* 0x0000009542d77220 */ /* 0x000fe20000410000 */
[--C-:B------:R-:W-:Y:S01]  /*1540*/  SHF.R.U32.HI R157, RZ, 0x10, R103.reuse ;  /* 0x00000010ff9d7819 */ /* 0x100fe20000011667 */
[----:B------:R-:W-:Y:S01]  /*1550*/  IMAD.MOV.U32 R97, RZ, RZ, R103 ;  /* 0x000000ffff617224 */ /* 0x000fe200078e0067 */
[----:B------:R-:W-:Y:S01]  /*1560*/  HADD2.F32 R148, -RZ, R148.H0_H0 ;  /* 0x20000094ff947230 */ /* 0x000fe20000004100 */
[----:B------:R-:W-:Y:S01]  /*1570*/  FADD.FTZ R112, R99, R112 ;  /* 0x0000007063707221 */ /* 0x000fe20000010000 */
[----:B------:R-:W-:Y:S01]  /*1580*/  HADD2.F32 R102, -RZ, R102.H0_H0 ;  /* 0x20000066ff667230 */ /* 0x000fe20000004100 */
[-C--:B------:R-:W-:Y:S01]  /*1590*/  FFMA.FTZ R113, R220, R99.reuse, R113 ;  /* 0x00000063dc717223 */ /* 0x080fe20000010071 */
[----:B------:R-:W-:Y:S01]  /*15a0*/  SHF.R.U32.HI R155, RZ, 0x10, R95 ;  /* 0x00000010ff9b7819 */ /* 0x000fe2000001165f */
[----:B------:R-:W-:-:S02]  /*15b0*/  FFMA.FTZ R215, R86, R99, R215 ;  /* 0x0000006356d77223 */ /* 0x000fc400000100d7 */
[----:B------:R-:W-:Y:S02]  /*15c0*/  FADD.FTZ R103, -R205, R94 ;  /* 0x0000005ecd677221 */ /* 0x000fe40000010100 */
[----:B------:R-:W-:Y:S01]  /*15d0*/  IMAD.MOV.U32 R99, RZ, RZ, R95 ;  /* 0x000000ffff637224 */ /* 0x000fe200078e005f */
[----:B------:R-:W-:Y:S01]  /*15e0*/  HADD2.F32 R95, -RZ, R96.H0_H0 ;  /* 0x20000060ff5f7230 */ /* 0x000fe20000004100 */
[----:B------:R-:W-:Y:S01]  /*15f0*/  FADD.FTZ R110, R149, R110 ;  /* 0x0000006e956e7221 */ /* 0x000fe20000010000 */
[----:B------:R-:W-:Y:S01]  /*1600*/  SHF.R.U32.HI R150, RZ, 0x10, R159 ;  /* 0x00000010ff967819 */ /* 0x000fe2000001169f */
[----:B------:R-:W-:Y:S01]  /*1610*/  FFMA.FTZ R111, R220, R149, R111 ;  /* 0x00000095dc6f7223 */ /* 0x000fe2000001006f */
[----:B------:R-:W-:Y:S01]  /*1620*/  HADD2.F32 R96, -RZ, R156.H0_H0 ;  /* 0x2000009cff607230 */ /* 0x000fe20000004100 */
[----:B------:R-:W-:Y:S01]  /*1630*/  IMAD.MOV.U32 R149, RZ, RZ, R159 ;  /* 0x000000ffff957224 */ /* 0x000fe200078e009f */
[----:B------:R-:W-:Y:S01]  /*1640*/  HADD2.F32 R98, -RZ, R98.H0_H0 ;  /* 0x20000062ff627230 */ /* 0x000fe20000004100 */
[----:B------:R-:W-:-:S02]  /*1650*/  FADD.FTZ R159, -R205, R148 ;  /* 0x00000094cd9f7221 */ /* 0x000fc40000010100 */
[----:B------:R-:W-:Y:S02]  /*1660*/  FMUL.FTZ R219, R61, R102 ;  /* 0x000000663ddb7220 */ /* 0x000fe40000410000 */
[C---:B------:R-:W-:Y:S01]  /*1670*/  FMUL.FTZ R224, R202.reuse, R103 ;  /* 0x00000067cae07220 */ /* 0x040fe20000410000 */
        /* <DEDUP_REMOVED lines=8> */
[-C--:B------:R-:W-:Y:S02]  /*1700*/  FFMA.FTZ R50, R159, R95.reuse, R50 ;  /* 0x0000005f9f327223 */ /* 0x080fe40000010032 */
[----:B------:R-:W-:Y:S02]  /*1710*/  FFMA.FTZ R158, R80, R95, R158 ;  /* 0x0000005f509e7223 */ /* 0x000fe4000001009e */
[C---:B------:R-:W-:Y:S01]  /*1720*/  FADD.FTZ R95, -R205.reuse, R94 ;  /* 0x0000005ecd5f7221 */ /* 0x040fe20000010100 */
[----:B------:R-:W-:Y:S01]  /*1730*/  HADD2.F32 R94, -RZ, R155.H0_H0 ;  /* 0x2000009bff5e7230 */ /* 0x000fe20000004100 */
[----:B------:R-:W-:Y:S01]  /*1740*/  FADD.FTZ R103, -R205, R96 ;  /* 0x00000060cd677221 */ /* 0x000fe20000010100 */
[----:B------:R-:W-:Y:S01]  /*1750*/  HADD2.F32 R157, -RZ, R157.H0_H0 ;  /* 0x2000009dff9d7230 */ /* 0x000fe20000004100 */
[----:B------:R-:W-:Y:S01]  /*1760*/  FADD.FTZ R45, R98, R45 ;  /* 0x0000002d622d7221 */ /* 0x000fe20000010000 */
[----:B------:R-:W-:Y:S01]  /*1770*/  HADD2.F32 R99, -RZ, R99.H0_H0 ;  /* 0x20000063ff637230 */ /* 0x000fe20000004100 */
[----:B------:R-:W-:-:S02]  /*1780*/  FMUL.FTZ R178, R202, R103 ;  /* 0x00000067cab27220 */ /* 0x000fc40000410000 */
[----:B------:R-:W-:Y:S01]  /*1790*/  FFMA.FTZ R13, R159, R98, R13 ;  /* 0x000000629f0d7223 */ /* 0x000fe2000001000d */
[----:B------:R-:W-:Y:S01]  /*17a0*/  MOV R98, R152 ;  /* 0x0000009800627202 */ /* 0x000fe20000000f00 */
[----:B------:R-:W-:Y:S01]  /*17b0*/  FMUL.FTZ R96, R63, R94 ;  /* 0x0000005e3f607220 */ /* 0x000fe20000410000 */
[----:B------:R-:W-:Y:S01]  /*17c0*/  SHF.R.U64 R103, R152, 0x10, R153 ;  /* 0x0000001098677819 */ /* 0x000fe20000001299 */
[----:B------:R-:W-:Y:S01]  /*17d0*/  HADD2.F32 R97, -RZ, R97.H0_H0 ;  /* 0x20000061ff617230 */ /* 0x000fe20000004100 */
[----:B------:R-:W-:Y:S02]  /*17e0*/  FADD.FTZ R40, R157, R40 ;  /* 0x000000289d287221 */ /* 0x000fe40000010000 */
[----:B------:R-:W-:Y:S01]  /*17f0*/  FFMA.FTZ R33, R178, R157, R33 ;  /* 0x0000009db2217223 */ /* 0x000fe20000010021 */
[--C-:B------:R-:W-:Y:S01]  /*1800*/  SHF.R.U64 R148, R100, 0x10, R101.reuse ;  /* 0x0000001064947819 */ /* 0x100fe20000001265 */
[----:B------:R-:W-:Y:S01]  /*1810*/  FMUL.FTZ R156, R202, R95 ;  /* 0x0000005fca9c7220 */ /* 0x000fe20000410000 */
[--C-:B------:R-:W-:Y:S01]  /*1820*/  SHF.R.U32.HI R150, RZ, 0x10, R101.reuse ;  /* 0x00000010ff967819 */ /* 0x100fe20000011665 */
[----:B------:R-:W-:Y:S01]  /*1830*/  FMUL.FTZ R179, R62, R99 ;  /* 0x000000633eb37220 */ /* 0x000fe20000410000 */
[----:B------:R-:W-:Y:S01]  /*1840*/  HADD2.F32 R98, -RZ, R98.H0_H0 ;  /* 0x20000062ff627230 */ /* 0x000fe20000004100 */
[----:B------:R-:W-:Y:S01]  /*1850*/  FFMA.FTZ R157, R83, R157, R96 ;  /* 0x0000009d539d7223 */ /* 0x000fe20000010060 */
[----:B------:R-:W-:Y:S01]  /*1860*/  MOV R96, R92 ;  /* 0x0000005c00607202 */ /* 0x000fe20000000f00 */
[----:B------:R-:W-:Y:S01]  /*1870*/  IMAD.MOV.U32 R95, RZ, RZ, R101 ;  /* 0x000000ffff5f7224 */ /* 0x000fe200078e0065 */
[----:B------:R-:W-:Y:S01]  /*1880*/  SHF.R.U64 R101, R92, 0x10, R93 ;  /* 0x000000105c657819 */ /* 0x000fe2000000125d */
[----:B------:R-:W-:Y:S01]  /*1890*/  FADD.FTZ R21, R94, R21 ;  /* 0x000000155e157221 */ /* 0x000fe20000010000 */
[----:B------:R-:W-:Y:S01]  /*18a0*/  HADD2.F32 R92, -RZ, R103.H0_H0 ;  /* 0x20000067ff5c7230 */ /* 0x000fe20000004100 */
[----:B------:R-:W-:Y:S01]  /*18b0*/  FFMA.FTZ R12, R178, R94, R12 ;  /* 0x0000005eb20c7223 */ /* 0x000fe2000001000c */
[----:B------:R-:W-:Y:S01]  /*18c0*/  MOV R94, R100 ;  /* 0x00000064005e7202 */ /* 0x000fe20000000f00 */
[----:B------:R-:W-:Y:S01]  /*18d0*/  FADD.FTZ R41, R97, R41 ;  /* 0x0000002961297221 */ /* 0x000fe20000010000 */
[----:B------:R-:W-:Y:S01]  /*18e0*/  SHF.R.U32.HI R100, RZ, 0x10, R93 ;  /* 0x00000010ff647819 */ /* 0x000fe2000001165d */
[----:B------:R-:W-:-:S02]  /*18f0*/  FFMA.FTZ R44, R156, R97, R44 ;  /* 0x000000619c2c7223 */ /* 0x000fc4000001002c */
[----:B------:R-:W-:Y:S01]  /*1900*/  FFMA.FTZ R179, R82, R97, R179 ;  /* 0x0000006152b37223 */ /* 0x000fe200000100b3 */
[----:B------:R-:W-:Y:S01]  /*1910*/  HADD2.F32 R96, -RZ, R96.H0_H0 ;  /* 0x20000060ff607230 */ /* 0x000fe20000004100 */
[----:B------:R-:W-:Y:S02]  /*1920*/  IMAD.MOV.U32 R97, RZ, RZ, R93 ;  /* 0x000000ffff617224 */ /* 0x000fe400078e005d */
[C---:B------:R-:W-:Y:S01]  /*1930*/  FADD.FTZ R93, -R205.reuse, R98 ;  /* 0x00000062cd5d7221 */ /* 0x040fe20000010100 */
[----:B------:R-:W-:Y:S01]  /*1940*/  HADD2.F32 R98, -RZ, R101.H0_H0 ;  /* 0x20000065ff627230 */ /* 0x000fe20000004100 */
[----:B------:R-:W-:Y:S01]  /*1950*/  FADD.FTZ R213, -R205, R92 ;  /* 0x0000005ccdd57221 */ /* 0x000fe20000010100 */
[----:B------:R-:W-:Y:S01]  /*1960*/  HADD2.F32 R163, -RZ, R94.H0_H0 ;  /* 0x2000005effa37230 */ /* 0x000fe20000004100 */
[----:B------:R-:W-:Y:S02]  /*1970*/  FADD.FTZ R124, R174, R124 ;  /* 0x0000007cae7c7221 */ /* 0x000fe40000010000 */
[----:B------:R-:W-:Y:S01]  /*1980*/  FFMA.FTZ R125, R168, R174, R125 ;  /* 0x000000aea87d7223 */ /* 0x000fe2000001007d */
[----:B------:R-:W-:Y:S01]  /*1990*/  HADD2.F32 R94, -RZ, R148.H0_H0 ;  /* 0x20000094ff5e7230 */ /* 0x000fe20000004100 */
[----:B------:R-:W-:-:S02]  /*19a0*/  FADD.FTZ R23, R102, R23 ;  /* 0x0000001766177221 */ /* 0x000fc40000010000 */
[----:B------:R-:W-:Y:S01]  /*19b0*/  FFMA.FTZ R14, R224, R102, R14 ;  /* 0x00000066e00e7223 */ /* 0x000fe2000001000e */
[----:B------:R-:W-:Y:S01]  /*19c0*/  SHF.R.U32.HI R102, RZ, 0x10, R153 ;  /* 0x00000010ff667819 */ /* 0x000fe20000011699 */
[----:B------:R-:W-:Y:S02]  /*19d0*/  FADD.FTZ R24, R99, R24 ;  /* 0x0000001863187221 */ /* 0x000fe40000010000 */
[----:B------:R-:W-:Y:S02]  /*19e0*/  FFMA.FTZ R11, R156, R99, R11 ;  /* 0x000000639c0b7223 */ /* 0x000fe4000001000b */
[----:B------:R-:W-:Y:S02]  /*19f0*/  FMUL.FTZ R174, R202, R93 ;  /* 0x0000005dcaae7220 */ /* 0x000fe40000410000 */
[----:B------:R-:W-:Y:S02]  /*1a00*/  IMAD.MOV.U32 R99, RZ, RZ, R153 ;  /* 0x000000ffff637224 */ /* 0x000fe400078e0099 */
[----:B------:R-:W-:-:S02]  /*1a10*/  FMUL.FTZ R92, R56, R96 ;  /* 0x00000060385c7220 */ /* 0x000fc40000410000 */
        /* <DEDUP_REMOVED lines=10> */
[C---:B------:R-:W-:Y:S01]  /*1ac0*/  FADD.FTZ R93, -R205.reuse, R92 ;  /* 0x0000005ccd5d7221 */ /* 0x040fe20000010100 */
[----:B------:R-:W-:Y:S02]  /*1ad0*/  HADD2.F32 R97, -RZ, R97.H0_H0 ;  /* 0x20000061ff617230 */ /* 0x000fe40000004100 */
[----:B------:R-:W-:Y:S01]  /*1ae0*/  HADD2.F32 R92, -RZ, R100.H0_H0 ;  /* 0x20000064ff5c7230 */ /* 0x000fe20000004100 */
[----:B------:R-:W-:Y:S01]  /*1af0*/  FADD.FTZ R155, -R205, R94 ;  /* 0x0000005ecd9b7221 */ /* 0x000fe20000010100 */
[----:B------:R-:W-:Y:S01]  /*1b00*/  HADD2.F32 R150, -RZ, R150.H0_H0 ;  /* 0x20000096ff967230 */ /* 0x000fe20000004100 */
[C---:B------:R-:W-:Y:S01]  /*1b10*/  FMUL.FTZ R152, R202.reuse, R93 ;  /* 0x0000005dca987220 */ /* 0x040fe20000410000 */
[----:B------:R-:W-:Y:S01]  /*1b20*/  HADD2.F32 R95, -RZ, R95.H0_H0 ;  /* 0x2000005fff5f7230 */ /* 0x000fe20000004100 */
[----:B------:R-:W-:-:S02]  /*1b30*/  FMUL.FTZ R155, R202, R155 ;  /* 0x0000009bca9b7220 */ /* 0x000fc40000410000 */
[----:B------:R-:W-:Y:S02]  /*1b40*/  FMUL.FTZ R151, R58, R97 ;  /* 0x000000613a977220 */ /* 0x000fe40000410000 */
[----:B------:R-:W-:Y:S02]  /*1b50*/  FMUL.FTZ R93, R59, R92 ;  /* 0x0000005c3b5d7220 */ /* 0x000fe40000410000 */
[----:B------:R-:W-:Y:S02]  /*1b60*/  FADD.FTZ R48, R150, R48 ;  /* 0x0000003096307221 */ /* 0x000fe40000010000 */
[----:B------:R-:W-:Y:S01]  /*1b70*/  FFMA.FTZ R30, R155, R150, R30 ;  /* 0x000000969b1e7223 */ /* 0x000fe2000001001e */
[----:B------:R-:W-:Y:S01]  /*1b80*/  SHF.R.U32.HI R100, RZ, 0x10, R105 ;  /* 0x00000010ff647819 */ /* 0x000fe20000011669 */
[----:B------:R-:W-:Y:S02]  /*1b90*/  FADD.FTZ R18, R95, R18 ;  /* 0x000000125f127221 */ /* 0x000fe40000010000 */
[----:B------:R-:W-:-:S02]  /*1ba0*/  FFMA.FTZ R42, R152, R95, R42 ;  /* 0x0000005f982a7223 */ /* 0x000fc4000001002a */
[----:B------:R-:W-:Y:S02]  /*1bb0*/  FFMA.FTZ R151, R78, R95, R151 ;  /* 0x0000005f4e977223 */ /* 0x000fe40000010097 */
[----:B------:R-:W-:Y:S01]  /*1bc0*/  FFMA.FTZ R150, R79, R150, R93 ;  /* 0x000000964f967223 */ /* 0x000fe2000001005d */
[----:B------:R-:W-:Y:S01]  /*1bd0*/  MOV R93, R104 ;  /* 0x00000068005d7202 */ /* 0x000fe20000000f00 */
[----:B------:R-:W-:Y:S02]  /*1be0*/  FADD.FTZ R49, R96, R49 ;  /* 0x0000003160317221 */ /* 0x000fe40000010000 */
[----:B------:R-:W-:Y:S01]  /*1bf0*/  FFMA.FTZ R9, R174, R96, R9 ;  /* 0x00000060ae097223 */ /* 0x000fe20000010009 */
[--C-:B------:R-:W-:Y:S01]  /*1c00*/  SHF.R.U64 R96, R104, 0x10, R105.reuse ;  /* 0x0000001068607819 */ /* 0x100fe20000001269 */
[----:B------:R-:W-:Y:S01]  /*1c10*/  IMAD.MOV.U32 R95, RZ, RZ, R105 ;  /* 0x000000ffff5f7224 */ /* 0x000fe200078e0069 */
[----:B------:R-:W-:Y:S01]  /*1c20*/  HADD2.F32 R94, -RZ, R93.H0_H0 ;  /* 0x2000005dff5e7230 */ /* 0x000fe20000004100 */
[----:B------:R-:W-:Y:S01]  /*1c30*/  FADD.FTZ R19, R98, R19 ;  /* 0x0000001362137221 */ /* 0x000fe20000010000 */
[----:B------:R-:W-:Y:S01]  /*1c40*/  HADD2.F32 R100, -RZ, R100.H0_H0 ;  /* 0x20000064ff647230 */ /* 0x000fe20000004100 */
[----:B------:R-:W-:Y:S01]  /*1c50*/  FFMA.FTZ R10, R213, R98, R10 ;  /* 0x00000062d50a7223 */ /* 0x000fe2000001000a */
[----:B------:R-:W-:Y:S01]  /*1c60*/  HADD2.F32 R96, -RZ, R96.H0_H0 ;  /* 0x20000060ff607230 */ /* 0x000fe20000004100 */
[----:B------:R-:W-:Y:S01]  /*1c70*/  FADD.FTZ R28, R92, R28 ;  /* 0x0000001c5c1c7221 */ /* 0x000fe20000010000 */
[----:B------:R-:W-:Y:S01]  /*1c80*/  HADD2.F32 R98, -RZ, R95.H0_H0 ;  /* 0x2000005fff627230 */ /* 0x000fe20000004100 */
[----:B------:R-:W-:Y:S01]  /*1c90*/  FFMA.FTZ R27, R155, R92, R27 ;  /* 0x0000005c9b1b7223 */ /* 0x000fe2000001001b */
[----:B------:R-:W-:Y:S01]  /*1ca0*/  MOV R92, R160 ;  /* 0x000000a0005c7202 */ /* 0x000fe20000000f00 */
[----:B------:R-:W-:-:S02]  /*1cb0*/  FADD.FTZ R93, -R205, R94 ;  /* 0x0000005ecd5d7221 */ /* 0x000fc40000010100 */
[C---:B------:R-:W-:Y:S02]  /*1cc0*/  FADD.FTZ R209, -R205.reuse, R96 ;  /* 0x00000060cdd17221 */ /* 0x040fe40000010100 */
[C---:B------:R-:W-:Y:S02]  /*1cd0*/  FADD.FTZ R211, -R205.reuse, R98 ;  /* 0x00000062cdd37221 */ /* 0x040fe40000010100 */
[----:B------:R-:W-:Y:S01]  /*1ce0*/  FADD.FTZ R207, -R205, R100 ;  /* 0x00000064cdcf7221 */ /* 0x000fe20000010100 */
[----:B------:R-:W-:Y:S01]  /*1cf0*/  HADD2.F32 R205, -RZ, R92.H0_H0 ;  /* 0x2000005cffcd7230 */ /* 0x000fe20000004100 */
[----:B------:R-:W-:Y:S02]  /*1d00*/  FADD.FTZ R96, RZ, R171 ;  /* 0x000000abff607221 */ /* 0x000fe40000010000 */
[----:B------:R-:W-:Y:S02]  /*1d10*/  FFMA.FTZ R92, R214, R171, RZ ;  /* 0x000000abd65c7223 */ /* 0x000fe400000100ff */
[----:B------:R-:W-:-:S02]  /*1d20*/  FADD.FTZ R96, R169, R96 ;  /* 0x00000060a9607221 */ /* 0x000fc40000010000 */
[----:B------:R-:W-:Y:S02]  /*1d30*/  FFMA.FTZ R92, R176, R169, R92 ;  /* 0x000000a9b05c7223 */ /* 0x000fe4000001005c */
[----:B------:R-:W-:Y:S02]  /*1d40*/  IMAD.MOV.U32 R94, RZ, RZ, R106 ;  /* 0x000000ffff5e7224 */ /* 0x000fe400078e006a */
[----:B------:R-:W-:Y:S02]  /*1d50*/  FADD.FTZ R96, R167, R96 ;  /* 0x00000060a7607221 */ /* 0x000fe40000010000 */
[----:B------:R-:W-:Y:S01]  /*1d60*/  FFMA.FTZ R92, R154, R167, R92 ;  /* 0x000000a79a5c7223 */ /* 0x000fe2000001005c */
[----:B------:R-:W-:Y:S01]  /*1d70*/  SHF.R.U64 R95, R106, 0x10, R107 ;  /* 0x000000106a5f7819 */ /* 0x000fe2000000126b */
[----:B------:R-:W-:Y:S01]  /*1d80*/  FADD.FTZ R96, R165, R96 ;  /* 0x00000060a5607221 */ /* 0x000fe20000010000 */
[----:B------:R-:W-:Y:S01]  /*1d90*/  HADD2.F32 R94, -RZ, R94.H0_H0 ;  /* 0x2000005eff5e7230 */ /* 0x000fe20000004100 */
[----:B------:R-:W-:Y:S01]  /*1da0*/  FFMA.FTZ R92, R168, R165, R92 ;  /* 0x000000a5a85c7223 */ /* 0x000fe2000001005c */
[----:B------:R-:W-:Y:S01]  /*1db0*/  SHF.R.U64 R206, R160, 0x10, R161 ;  /* 0x00000010a0ce7819 */ /* 0x000fe200000012a1 */
[----:B------:R-:W-:-:S02]  /*1dc0*/  FADD.FTZ R96, R177, R96 ;  /* 0x00000060b1607221 */ /* 0x000fc40000010000 */
[----:B------:R-:W-:Y:S01]  /*1dd0*/  FFMA.FTZ R92, R218, R177, R92 ;  /* 0x000000b1da5c7223 */ /* 0x000fe2000001005c */
[----:B------:R-:W-:Y:S01]  /*1de0*/  HADD2.F32 R95, -RZ, R95.H0_H0 ;  /* 0x2000005fff5f7230 */ /* 0x000fe20000004100 */
[----:B------:R-:W-:Y:S02]  /*1df0*/  FMUL.FTZ R212, R202, R93 ;  /* 0x0000005dcad47220 */ /* 0x000fe40000410000 */
[----:B------:R-:W-:Y:S01]  /*1e00*/  FMUL.FTZ R93, R52, R94 ;  /* 0x0000005e345d7220 */ /* 0x000fe20000410000 */
[----:B------:R-:W-:Y:S01]  /*1e10*/  HADD2.F32 R206, -RZ, R206.H0_H0 ;  /* 0x200000ceffce7230 */ /* 0x000fe20000004100 */
[----:B------:R-:W-:Y:S02]  /*1e20*/  FADD.FTZ R96, R175, R96 ;  /* 0x00000060af607221 */ /* 0x000fe40000010000 */
[----:B------:R-:W-:Y:S02]  /*1e30*/  FFMA.FTZ R92, R216, R175, R92 ;  /* 0x000000afd85c7223 */ /* 0x000fe4000001005c */
        /* <DEDUP_REMOVED lines=18> */
[----:B------:R-:W-:Y:S01]  /*1f60*/  SHF.R.U32.HI R97, RZ, 0x10, R107 ;  /* 0x00000010ff617819 */ /* 0x000fe2000001166b */
[----:B------:R-:W-:-:S02]  /*1f70*/  FADD.FTZ R96, R179, R96 ;  /* 0x00000060b3607221 */ /* 0x000fc40000010000 */
[----:B------:R-:W-:Y:S01]  /*1f80*/  FFMA.FTZ R92, R156, R179, R92 ;  /* 0x000000b39c5c7223 */ /* 0x000fe2000001005c */
[----:B------:R-:W-:Y:S01]  /*1f90*/  SHF.R.U32.HI R210, RZ, 0x10, R161 ;  /* 0x00000010ffd27819 */ /* 0x000fe200000116a1 */
[----:B------:R-:W-:Y:S02]  /*1fa0*/  FADD.FTZ R96, R157, R96 ;  /* 0x000000609d607221 */ /* 0x000fe40000010000 */
[----:B------:R-:W-:Y:S01]  /*1fb0*/  FFMA.FTZ R92, R178, R157, R92 ;  /* 0x0000009db25c7223 */ /* 0x000fe2000001005c */
[----:B------:R-:W-:Y:S01]  /*1fc0*/  HADD2.F32 R97, -RZ, R97.H0_H0 ;  /* 0x20000061ff617230 */ /* 0x000fe20000004100 */
[----:B------:R-:W-:Y:S01]  /*1fd0*/  FADD.FTZ R96, R163, R96 ;  /* 0x00000060a3607221 */ /* 0x000fe20000010000 */
[----:B------:R-:W-:Y:S01]  /*1fe0*/  HADD2.F32 R210, -RZ, R210.H0_H0 ;  /* 0x200000d2ffd27230 */ /* 0x000fe20000004100 */
        /* <DEDUP_REMOVED lines=9> */
[----:B------:R-:W-:Y:S01]  /*2080*/  FFMA.FTZ R92, R152, R151, R92 ;  /* 0x00000097985c7223 */ /* 0x000fe2000001005c */
[----:B------:R-:W-:Y:S01]  /*2090*/  HADD2.F32 R98, -RZ, R107.H0_H0 ;  /* 0x2000006bff627230 */ /* 0x000fe20000004100 */
[----:B------:R-:W-:Y:S02]  /*20a0*/  FADD.FTZ R39, R94, R39 ;  /* 0x000000275e277221 */ /* 0x000fe40000010000 */
[----:B------:R-:W-:Y:S02]  /*20b0*/  FFMA.FTZ R3, R212, R94, R3 ;  /* 0x0000005ed4037223 */ /* 0x000fe40000010003 */
[----:B------:R-:W-:Y:S02]  /*20c0*/  FADD.FTZ R94, R150, R93 ;  /* 0x0000005d965e7221 */ /* 0x000fe40000010000 */
[----:B------:R-:W-:Y:S01]  /*20d0*/  FFMA.FTZ R92, R155, R150, R92 ;  /* 0x000000969b5c7223 */ /* 0x000fe2000001005c */
[----:B------:R-:W-:Y:S01]  /*20e0*/  HADD2.F32 R161, -RZ, R161.H0_H0 ;  /* 0x200000a1ffa17230 */ /* 0x000fe20000004100 */
[----:B------:R-:W-:-:S02]  /*20f0*/  FMUL.FTZ R208, R54, R98 ;  /* 0x0000006236d07220 */ /* 0x000fc40000410000 */
[----:B------:R-:W-:Y:S02]  /*2100*/  FADD.FTZ R93, R205, R94 ;  /* 0x0000005ecd5d7221 */ /* 0x000fe40000010000 */
[----:B------:R-:W-:Y:S02]  /*2110*/  FFMA.FTZ R92, R212, R205, R92 ;  /* 0x000000cdd45c7223 */ /* 0x000fe4000001005c */
[----:B------:R-:W-:Y:S02]  /*2120*/  FMUL.FTZ R211, R202, R211 ;  /* 0x000000d3cad37220 */ /* 0x000fe40000410000 */
[----:B------:R-:W-:Y:S02]  /*2130*/  FFMA.FTZ R208, R74, R161, R208 ;  /* 0x000000a14ad07223 */ /* 0x000fe400000100d0 */
[----:B------:R-:W-:Y:S02]  /*2140*/  FADD.FTZ R93, R93, R206 ;  /* 0x000000ce5d5d7221 */ /* 0x000fe40000010000 */
[----:B------:R-:W-:Y:S01]  /*2150*/  FFMA.FTZ R92, R209, R206, R92 ;  /* 0x000000ced15c7223 */ /* 0x000fe2000001005c */
[----:B------:R-:W-:Y:S01]  /*2160*/  IADD3 R198, R198, c[0x0][0x160], RZ ;  /* 0x00005800c6c67a10 */ /* 0x000fe20007ffe0ff */
[----:B------:R-:W-:-:S02]  /*2170*/  FADD.FTZ R93, R93, R208 ;  /* 0x000000d05d5d7221 */ /* 0x000fc40000010000 */
[----:B------:R-:W-:Y:S01]  /*2180*/  FFMA.FTZ R92, R211, R208, R92 ;  /* 0x000000d0d35c7223 */ /* 0x000fe2000001005c */
[----:B------:R-:W-:Y:S01]  /*2190*/  LOP3.LUT P5, RZ, R0, 0x1f, RZ, 0xc0, !PT ;  /* 0x0000001f00ff7812 */ /* 0x000fe200078ac0ff */
[----:B------:R-:W-:Y:S01]  /*21a0*/  FADD.FTZ R8, R97, R8 ;  /* 0x0000000861087221 */ /* 0x000fe20000010000 */
[----:B------:R-:W-:Y:S01]  /*21b0*/  ISETP.GE.AND P3, PT, R198, c[0x0][0x164], PT ;  /* 0x00005900c6007a0c */ /* 0x000fe20003f66270 */
        /* <DEDUP_REMOVED lines=11> */
.L_x_1614:
        /* <DEDUP_REMOVED lines=18> */
.L_x_1615:
        /* <DEDUP_REMOVED lines=9> */
[----:B------:R-:W-:Y:S02]  /*2420*/  LOP3.LUT R161, R93, 0x7fffff8, RZ, 0xc0, !PT ;  /* 0x07fffff85da17812 */ /* 0x000fe400078ec0ff */
[----:B------:R-:W-:Y:S02]  /*2430*/  @P2 SHF.R.U32.HI R223, RZ, 0x10, R139 ;  /* 0x00000010ffdf2819 */ /* 0x000fe4000001168b */
[----:B------:R-:W-:Y:S02]  /*2440*/  @!P4 IADD3 R161, R161, 0x8, RZ ;  /* 0x00000008a1a1c810 */ /* 0x000fe40007ffe0ff */
[----:B------:R-:W-:Y:S01]  /*2450*/  @!P0 IADD3 R94, R94, 0x8, RZ ;  /* 0x000000085e5e8810 */ /* 0x000fe20007ffe0ff */
[----:B------:R-:W-:Y:S01]  /*2460*/  @P2 HADD2.F32 R223, -RZ, R223.H0_H0 ;  /* 0x200000dfffdf2230 */ /* 0x000fe20000004100 */
[----:B------:R-:W-:Y:S01]  /*2470*/  ISETP.NE.AND P0, PT, RZ, UR6, PT ;  /* 0x00000006ff007c0c */ /* 0x000fe2000bf05270 */
[----:B------:R-:W-:Y:S01]  /*2480*/  WARPSYNC 0xffffffff ;  /* 0xffffffff00007948 */ /* 0x000fe20003800000 */
[----:B------:R-:W-:-:S02]  /*2490*/  @!P5 LOP3.LUT R160, R94, 0x7, R93, 0xf8, !PT ;  /* 0x000000075ea0d812 */ /* 0x000fc400078ef85d */
[----:B------:R-:W-:-:S03]  /*24a0*/  SHF.L.U32 R161, R161, 0x3, RZ ;  /* 0x00000003a1a17819 */ /* 0x000fc600000006ff */
[----:B------:R1:W-:Y:S04]  /*24b0*/  @!P5 STS.64 [R160.X8+0x5000], R148 ;  /* 0x00500094a000d388 */ /* 0x0003e80000008a00 */
[----:B------:R-:W-:Y:S01]  /*24c0*/  BAR.SYNC.DEFER_BLOCKING 0x0 ;  /* 0x0000000000007b1d */ /* 0x000fe20000010000 */
[----:B------:R-:W-:Y:S02]  /*24d0*/  LOP3.LUT P5, RZ, R203, 0xff00, RZ, 0xc0, !PT ;  /* 0x0000ff00cbff7812 */ /* 0x000fe400078ac0ff */
[----:B-1----:R-:W-:Y:S02]  /*24e0*/  @P2 SHF.R.U32.HI R149, RZ, 0x10, R145 ;  /* 0x00000010ff952819 */ /* 0x002fe40000011691 */
[--C-:B------:R-:W-:Y:S02]  /*24f0*/  @P2 SHF.R.U64 R148, R142, 0x10, R143.reuse ;  /* 0x000000108e942819 */ /* 0x100fe4000000128f */
[----:B------:R-:W-:Y:S01]  /*2500*/  @P2 SHF.R.U32.HI R160, RZ, 0x10, R143 ;  /* 0x00000010ffa02819 */ /* 0x000fe2000001168f */
        /* <DEDUP_REMOVED lines=11> */
[----:B------:R-:W-:Y:S01]  /*25c0*/  @P2 MOV R96, R147 ;  /* 0x0000009300602202 */ /* 0x000fe20000000f00 */
[----:B------:R-:W-:Y:S02]  /*25d0*/  FADD.FTZ R92, R92, R97 ;  /* 0x000000615c5c7221 */ /* 0x000fe40000010000 */
[----:B------:R-:W-:-:S02]  /*25e0*/  FADD.FTZ R221, R98, R221 ;  /* 0x000000dd62dd7221 */ /* 0x000fc40000010000 */
[----:B------:R-:W-:Y:S01]  /*25f0*/  FADD.FTZ R92, R99, R92 ;  /* 0x0000005c635c7221 */ /* 0x000fe20000010000 */
[----:B------:R-:W-:Y:S01]  /*2600*/  @P2 HADD2.F32 R98, -RZ, R96.H0_H0 ;  /* 0x20000060ff622230 */ /* 0x000fe20000004100 */
        /* <DEDUP_REMOVED lines=23> */
[----:B------:R-:W-:Y:S02]  /*2780*/  FADD.FTZ R169, R169, -R176 ;  /* 0x800000b0a9a97221 */ /* 0x000fe40000010000 */
[-CC-:B------:R-:W-:Y:S02]  /*2790*/  FFMA.FTZ R154, R154, R94.reuse, R95.reuse ;  /* 0x0000005e9a9a7223 */ /* 0x180fe4000001005f */
[----:B------:R-:W-:Y:S02]  /*27a0*/  FFMA.FTZ R214, R214, R94, R95 ;  /* 0x0000005ed6d67223 */ /* 0x000fe4000001005f */
[----:B------:R-:W-:Y:S02]  /*27b0*/  FADD.FTZ R105, R175, -R216 ;  /* 0x800000d8af697221 */ /* 0x000fe40000010000 */
[----:B------:R-:W-:Y:S02]  /*27c0*/  FADD.FTZ R97, R167, -R154 ;  /* 0x8000009aa7617221 */ /* 0x000fe40000010000 */
[----:B------:R-:W-:-:S02]  /*27d0*/  FMUL.FTZ R96, R202, R169 ;  /* 0x000000a9ca607220 */ /* 0x000fc40000410000 */
[----:B------:R-:W-:Y:S02]  /*27e0*/  FADD.FTZ R171, R171, -R214 ;  /* 0x800000d6abab7221 */ /* 0x000fe40000010000 */
[-C--:B------:R-:W-:Y:S02]  /*27f0*/  FFMA.FTZ R168, R168, R94.reuse, R95 ;  /* 0x0000005ea8a87223 */ /* 0x080fe4000001005f */
[C---:B------:R-:W-:Y:S02]  /*2800*/  FMUL.FTZ R105, R202.reuse, R105 ;  /* 0x00000069ca697220 */ /* 0x040fe40000410000 */
[----:B------:R-:W-:Y:S02]  /*2810*/  FMUL.FTZ R97, R202, R97 ;  /* 0x00000061ca617220 */ /* 0x000fe40000410000 */
[----:B------:R-:W-:Y:S02]  /*2820*/  @P2 FADD.FTZ R96, R96, R101 ;  /* 0x0000006560602221 */ /* 0x000fe40000010000 */
[----:B------:R-:W-:-:S02]  /*2830*/  FFMA.FTZ R156, R156, R94, R95 ;  /* 0x0000005e9c9c7223 */ /* 0x000fc4000001005f */
[----:B------:R-:W-:Y:S02]  /*2840*/  FMUL.FTZ R92, R202, R171 ;  /* 0x000000abca5c7220 */ /* 0x000fe40000410000 */
[-CC-:B------:R-:W-:Y:S02]  /*2850*/  FFMA.FTZ R222, R222, R94.reuse, R95.reuse ;  /* 0x0000005edede7223 */ /* 0x180fe4000001005f */
[----:B------:R-:W-:Y:S02]  /*2860*/  FADD.FTZ R165, R165, -R168 ;  /* 0x800000a8a5a57221 */ /* 0x000fe40000010000 */
[----:B------:R-:W-:Y:S02]  /*2870*/  @P2 FADD.FTZ R105, R105, R102 ;  /* 0x0000006669692221 */ /* 0x000fe40000010000 */
[-CC-:B------:R-:W-:Y:S02]  /*2880*/  FFMA.FTZ R220, R220, R94.reuse, R95.reuse ;  /* 0x0000005edcdc7223 */ /* 0x180fe4000001005f */
[----:B------:R-:W-:-:S02]  /*2890*/  FFMA.FTZ R218, R218, R94, R95 ;  /* 0x0000005edada7223 */ /* 0x000fc4000001005f */
[----:B------:R-:W-:Y:S01]  /*28a0*/  @P2 FADD.FTZ R97, R97, R98 ;  /* 0x0000006261612221 */ /* 0x000fe20000010000 */
[----:B------:R-:W-:Y:S01]  /*28b0*/  @P2 HADD2.F32 R98, -RZ, R100.H0_H0 ;  /* 0x20000064ff622230 */ /* 0x000fe20000004100 */
[----:B------:R-:W-:Y:S01]  /*28c0*/  FMUL.FTZ R102, R96, c[0x0][0x1e8] ;  /* 0x00007a0060667a20 */ /* 0x000fe20000410000 */
[----:B------:R-:W-:Y:S01]  /*28d0*/  @P2 MOV R100, R144 ;  /* 0x0000009000642202 */ /* 0x000fe20000000f00 */
[----:B------:R-:W-:Y:S02]  /*28e0*/  FADD.FTZ R179, R179, -R156 ;  /* 0x8000009cb3b37221 */ /* 0x000fe40000010000 */
[----:B------:R-:W-:Y:S01]  /*28f0*/  @P2 FADD.FTZ R92, R92, R93 ;  /* 0x0000005d5c5c2221 */ /* 0x000fe20000010000 */
[----:B------:R-:W-:Y:S01]  /*2900*/  FSEL R106, R102, RZ, P5 ;  /* 0x000000ff666a7208 */ /* 0x000fe20002800000 */
[----:B------:R-:W-:Y:S01]  /*2910*/  FADD.FTZ R217, R217, -R222 ;  /* 0x800000ded9d97221 */ /* 0x000fe20000010000 */
[----:B------:R-:W-:Y:S01]  /*2920*/  @P1 LOP3.LUT P5, RZ, R188, 0xff00, RZ, 0xc0, !PT ;  /* 0x0000ff00bcff1812 */ /* 0x000fe200078ac0ff */
[----:B------:R-:W-:-:S02]  /*2930*/  FFMA.FTZ R178, R178, R94, R95 ;  /* 0x0000005eb2b27223 */ /* 0x000fc4000001005f */
[----:B------:R-:W-:Y:S01]  /*2940*/  @P2 IMAD.MOV.U32 R156, RZ, RZ, R143 ;  /* 0x000000ffff9c2224 */ /* 0x000fe200078e008f */
[----:B------:R-:W-:Y:S01]  /*2950*/  @P1 FSEL R102, R102, RZ, P5 ;  /* 0x000000ff66661208 */ /* 0x000fe20002800000 */
[----:B------:R-:W-:Y:S01]  /*2960*/  FMUL.FTZ R101, R202, R165 ;  /* 0x000000a5ca657220 */ /* 0x000fe20000410000 */
[----:B------:R-:W-:Y:S01]  /*2970*/  @P1 LOP3.LUT P5, RZ, R188, 0xff0000, RZ, 0xc0, !PT ;  /* 0x00ff0000bcff1812 */ /* 0x000fe200078ac0ff */
[----:B------:R-:W-:Y:S01]  /*2980*/  FADD.FTZ R215, R215, -R220 ;  /* 0x800000dcd7d77221 */ /* 0x000fe20000010000 */
[----:B------:R-:W-:Y:S01]  /*2990*/  F2F.F16.F32 R106, R106 ;  /* 0x0000006a006a7304 */ /* 0x000fe20000200800 */
[----:B------:R-:W-:Y:S01]  /*29a0*/  FADD.FTZ R175, R177, -R218 ;  /* 0x800000dab1af7221 */ /* 0x000fe20000010000 */
[----:B------:R-:W-:Y:S01]  /*29b0*/  @P1 F2FP.PACK_AB R102, RZ, R102 ;  /* 0x00000066ff66123e */ /* 0x000fe200000000ff */
[----:B------:R-:W-:Y:S02]  /*29c0*/  FMUL.FTZ R93, R92, c[0x0][0x1e8] ;  /* 0x00007a005c5d7a20 */ /* 0x000fe40000410000 */
[----:B------:R-:W-:Y:S01]  /*29d0*/  FFMA.FTZ R224, R224, R94, R95 ;  /* 0x0000005ee0e07223 */ /* 0x000fe2000001005f */
[----:B------:R-:W-:Y:S01]  /*29e0*/  @P1 PRMT R173, R102, 0x7610, R173 ;  /* 0x0000761066ad1816 */ /* 0x000fe200000000ad */
[C---:B------:R-:W-:Y:S01]  /*29f0*/  FMUL.FTZ R168, R202.reuse, R217 ;  /* 0x000000d9caa87220 */ /* 0x040fe20000410000 */
[----:B------:R-:W-:Y:S01]  /*2a00*/  FSEL R99, R93, RZ, P0 ;  /* 0x000000ff5d637208 */ /* 0x000fe20000000000 */
[----:B------:R-:W-:Y:S01]  /*2a10*/  FADD.FTZ R161, R157, -R178 ;  /* 0x800000b29da17221 */ /* 0x000fe20000010000 */
[----:B------:R-:W-:Y:S01]  /*2a20*/  @P2 HADD2.F32 R157, -RZ, R156.H0_H0 ;  /* 0x2000009cff9d2230 */ /* 0x000fe20000004100 */
[----:B------:R-:W-:Y:S01]  /*2a30*/  @P2 FADD.FTZ R101, R101, R98 ;  /* 0x0000006265652221 */ /* 0x000fe20000010000 */
[----:B------:R-:W-:Y:S01]  /*2a40*/  @P2 HADD2.F32 R98, -RZ, R100.H0_H0 ;  /* 0x20000064ff622230 */ /* 0x000fe20000004100 */
[C---:B------:R-:W-:Y:S01]  /*2a50*/  FMUL.FTZ R178, R202.reuse, R179 ;  /* 0x000000b3cab27220 */ /* 0x040fe20000410000 */
[----:B------:R-:W-:Y:S01]  /*2a60*/  LOP3.LUT P0, RZ, R203, 0xff0000, RZ, 0xc0, !PT ;  /* 0x00ff0000cbff7812 */ /* 0x000fe2000780c0ff */
[C---:B------:R-:W-:Y:S01]  /*2a70*/  FMUL.FTZ R104, R202.reuse, R215 ;  /* 0x000000d7ca687220 */ /* 0x040fe20000410000 */
[----:B------:R-:W-:Y:S01]  /*2a80*/  @P1 FSEL R93, R93, RZ, P6 ;  /* 0x000000ff5d5d1208 */ /* 0x000fe20003000000 */
[----:B------:R-:W-:Y:S01]  /*2a90*/  FMUL.FTZ R175, R202, R175 ;  /* 0x000000afcaaf7220 */ /* 0x000fe20000410000 */
[----:B------:R-:W-:Y:S01]  /*2aa0*/  LOP3.LUT P6, RZ, R203, 0xff000000, RZ, 0xc0, !PT ;  /* 0xff000000cbff7812 */ /* 0x000fe200078cc0ff */
[----:B------:R-:W-:Y:S01]  /*2ab0*/  FADD.FTZ R167, R219, -R224 ;  /* 0x800000e0dba77221 */ /* 0x000fe20000010000 */
[----:B------:R-:W-:Y:S01]  /*2ac0*/  F2F.F16.F32 R99, R99 ;  /* 0x0000006300637304 */ /* 0x000fe20000200800 */
[----:B------:R-:W-:Y:S01]  /*2ad0*/  @P2 FADD.FTZ R168, R168, R149 ;  /* 0x00000095a8a82221 */ /* 0x000fe20000010000 */
[----:B------:R-:W-:Y:S01]  /*2ae0*/  @P2 MOV R149, R142 ;  /* 0x0000008e00952202 */ /* 0x000fe20000000f00 */
[----:B------:R-:W-:Y:S01]  /*2af0*/  FMUL.FTZ R107, R97, c[0x0][0x1e8] ;  /* 0x00007a00616b7a20 */ /* 0x000fe20000410000 */
[----:B------:R-:W-:Y:S01]  /*2b00*/  @P1 F2FP.PACK_AB R93, RZ, R93 ;  /* 0x0000005dff5d123e */ /* 0x000fe200000000ff */
[----:B------:R-:W-:-:S02]  /*2b10*/  FFMA.FTZ R159, R159, R94, R95 ;  /* 0x0000005e9f9f7223 */ /* 0x000fc4000001005f */
[-C--:B------:R-:W-:Y:S01]  /*2b20*/  FFMA.FTZ R156, R213, R94.reuse, R95 ;  /* 0x0000005ed59c7223 */ /* 0x080fe2000001005f */
[----:B------:R-:W-:Y:S01]  /*2b30*/  @P1 PRMT R180, R93, 0x7610, R180 ;  /* 0x000076105db41816 */ /* 0x000fe200000000b4 */
[----:B------:R-:W-:Y:S02]  /*2b40*/  FMUL.FTZ R100, R101, c[0x0][0x1e8] ;  /* 0x00007a0065647a20 */ /* 0x000fe40000410000 */
[----:B------:R-:W-:Y:S01]  /*2b50*/  @P2 FADD.FTZ R178, R178, R157 ;  /* 0x0000009db2b22221 */ /* 0x000fe20000010000 */
[----:B------:R-:W-:Y:S01]  /*2b60*/  @P2 SHF.R.U64 R157, R140, 0x10, R141 ;  /* 0x000000108c9d2819 */ /* 0x000fe2000000128d */
[----:B------:R-:W-:Y:S01]  /*2b70*/  @P2 FADD.FTZ R104, R104, R103 ;  /* 0x0000006768682221 */ /* 0x000fe20000010000 */
[----:B------:R-:W-:Y:S01]  /*2b80*/  FSEL R103, R107, RZ, P0 ;  /* 0x000000ff6b677208 */ /* 0x000fe20000000000 */
[----:B------:R-:W-:Y:S01]  /*2b90*/  @P2 FADD.FTZ R175, R175, R98 ;  /* 0x00000062afaf2221 */ /* 0x000fe20000010000 */
[----:B------:R-:W-:Y:S01]  /*2ba0*/  @P1 FSEL R98, R107, RZ, P5 ;  /* 0x000000ff6b621208 */ /* 0x000fe20002800000 */
[----:B------:R-:W-:Y:S01]  /*2bb0*/  FMUL.FTZ R167, R202, R167 ;  /* 0x000000a7caa77220 */ /* 0x000fe20000410000 */
[----:B------:R-:W-:Y:S01]  /*2bc0*/  FSEL R107, R100, RZ, P6 ;  /* 0x000000ff646b7208 */ /* 0x000fe20003000000 */
[----:B------:R-:W-:Y:S01]  /*2bd0*/  FADD.FTZ R159, R158, -R159 ;  /* 0x8000009f9e9f7221 */ /* 0x000fe20000010000 */
[----:B------:R-:W-:Y:S01]  /*2be0*/  @P2 HADD2.F32 R158, -RZ, R149.H0_H0 ;  /* 0x20000095ff9e2230 */ /* 0x000fe20000004100 */
[----:B------:R-:W-:Y:S01]  /*2bf0*/  FADD.FTZ R153, R153, -R156 ;  /* 0x8000009c99997221 */ /* 0x000fe20000010000 */
[----:B------:R-:W-:Y:S01]  /*2c00*/  @P2 HADD2.F32 R149, -RZ, R160.H0_H0 ;  /* 0x200000a0ff952230 */ /* 0x000fe20000004100 */
[-CC-:B------:R-:W-:Y:S01]  /*2c10*/  FFMA.FTZ R152, R152, R94.reuse, R95.reuse ;  /* 0x0000005e98987223 */ /* 0x180fe2000001005f */
[C---:B------:R-:W-:Y:S01]  /*2c20*/  LOP3.LUT P0, RZ, R166.reuse, 0xff00, RZ, 0xc0, !PT ;  /* 0x0000ff00a6ff7812 */ /* 0x040fe2000780c0ff */
[-CC-:B------:R-:W-:Y:S01]  /*2c30*/  FFMA.FTZ R155, R155, R94.reuse, R95.reuse ;  /* 0x0000005e9b9b7223 */ /* 0x180fe2000001005f */
[----:B------:R-:W-:Y:S01]  /*2c40*/  LOP3.LUT P5, RZ, R166, 0xff0000, RZ, 0xc0, !PT ;  /* 0x00ff0000a6ff7812 */ /* 0x000fe200078ac0ff */
[-CC-:B------:R-:W-:Y:S01]  /*2c50*/  FFMA.FTZ R174, R174, R94.reuse, R95.reuse ;  /* 0x0000005eaeae7223 */ /* 0x180fe2000001005f */
[----:B------:R-:W-:Y:S01]  /*2c60*/  LOP3.LUT P6, RZ, R166, 0xff, RZ, 0xc0, !PT ;  /* 0x000000ffa6ff7812 */ /* 0x000fe200078cc0ff */
[-CC-:B------:R-:W-:Y:S01]  /*2c70*/  FFMA.FTZ R179, R209, R94.reuse, R95.reuse ;  /* 0x0000005ed1b37223 */ /* 0x180fe2000001005f */
[----:B------:R-:W-:Y:S01]  /*2c80*/  @P2 HADD2.F32 R157, -RZ, R157.H0_H0 ;  /* 0x2000009dff9d2230 */ /* 0x000fe20000004100 */
[-CC-:B------:R-:W-:Y:S01]  /*2c90*/  FFMA.FTZ R217, R211, R94.reuse, R95.reuse ;  /* 0x0000005ed3d97223 */ /* 0x180fe2000001005f */
[----:B------:R-:W0:Y:S01]  /*2ca0*/  F2F.F16.F32 R107, R107 ;  /* 0x0000006b006b7304 */ /* 0x000e220000200800 */
[----:B------:R-:W-:-:S02]  /*2cb0*/  FFMA.FTZ R212, R212, R94, R95 ;  /* 0x0000005ed4d47223 */ /* 0x000fc4000001005f */
[----:B------:R-:W-:Y:S01]  /*2cc0*/  FFMA.FTZ R95, R207, R94, R95 ;  /* 0x0000005ecf5f7223 */ /* 0x000fe2000001005f */
[----:B------:R-:W-:Y:S01]  /*2cd0*/  @P2 MOV R94, R140 ;  /* 0x0000008c005e2202 */ /* 0x000fe20000000f00 */
[----:B------:R-:W-:Y:S02]  /*2ce0*/  FMUL.FTZ R171, R105, c[0x0][0x1e8] ;  /* 0x00007a0069ab7a20 */ /* 0x000fe40000410000 */
[----:B------:R-:W-:Y:S01]  /*2cf0*/  FMUL.FTZ R169, R104, c[0x0][0x1e8] ;  /* 0x00007a0068a97a20 */ /* 0x000fe20000410000 */
[----:B------:R-:W1:Y:S01]  /*2d00*/  F2F.F16.F32 R103, R103 ;  /* 0x0000006700677304 */ /* 0x000e620000200800 */
[----:B------:R-:W-:Y:S01]  /*2d10*/  FMUL.FTZ R177, R175, c[0x0][0x1e8] ;  /* 0x00007a00afb17a20 */ /* 0x000fe20000410000 */
[----:B------:R-:W-:Y:S01]  /*2d20*/  FSEL R203, R171, RZ, P0 ;  /* 0x000000ffabcb7208 */ /* 0x000fe20000000000 */
[----:B------:R-:W-:Y:S01]  /*2d30*/  @P2 FADD.FTZ R167, R167, R148 ;  /* 0x00000094a7a72221 */ /* 0x000fe20000010000 */
[----:B------:R-:W-:Y:S01]  /*2d40*/  FSEL R148, R169, RZ, P5 ;  /* 0x000000ffa9947208 */ /* 0x000fe20002800000 */
[C---:B------:R-:W-:Y:S01]  /*2d50*/  FMUL.FTZ R160, R202.reuse, R161 ;  /* 0x000000a1caa07220 */ /* 0x040fe20000410000 */
[----:B------:R-:W-:Y:S01]  /*2d60*/  FSEL R215, R177, RZ, P6 ;  /* 0x000000ffb1d77208 */ /* 0x000fe20003000000 */
[----:B------:R-:W-:Y:S01]  /*2d70*/  FMUL.FTZ R161, R202, R159 ;  /* 0x0000009fcaa17220 */ /* 0x000fe20000410000 */
[----:B------:R-:W-:Y:S01]  /*2d80*/  LOP3.LUT P0, RZ, R166, 0xff000000, RZ, 0xc0, !PT ;  /* 0xff000000a6ff7812 */ /* 0x000fe2000780c0ff */
[----:B------:R-:W-:Y:S01]  /*2d90*/  FMUL.FTZ R156, R202, R153 ;  /* 0x00000099ca9c7220 */ /* 0x000fe20000410000 */
[----:B------:R-:W-:Y:S01]  /*2da0*/  LOP3.LUT P5, RZ, R164, 0xff00, RZ, 0xc0, !PT ;  /* 0x0000ff00a4ff7812 */ /* 0x000fe200078ac0ff */
[----:B------:R-:W-:Y:S01]  /*2db0*/  FADD.FTZ R221, R210, -R95 ;  /* 0x8000005fd2dd7221 */ /* 0x000fe20000010000 */
[----:B------:R-:W-:Y:S01]  /*2dc0*/  LOP3.LUT P6, RZ, R164, 0xff0000, RZ, 0xc0, !PT ;  /* 0x00ff0000a4ff7812 */ /* 0x000fe200078cc0ff */
[----:B------:R-:W-:Y:S01]  /*2dd0*/  @P2 IMAD.MOV.U32 R95, RZ, RZ, R141 ;  /* 0x000000ffff5f2224 */ /* 0x000fe200078e008d */
[----:B------:R2:W-:Y:S01]  /*2de0*/  F2F.F16.F32 R213, R148 ;  /* 0x0000009400d57304 */ /* 0x0005e20000200800 */
[----:B------:R-:W-:-:S02]  /*2df0*/  FMUL.FTZ R176, R168, c[0x0][0x1e8] ;  /* 0x00007a00a8b07a20 */ /* 0x000fc40000410000 */
[----:B------:R-:W-:Y:S02]  /*2e00*/  FMUL.FTZ R154, R167, c[0x0][0x1e8] ;  /* 0x00007a00a79a7a20 */ /* 0x000fe40000410000 */
[----:B------:R-:W-:Y:S01]  /*2e10*/  FMUL.FTZ R159, R178, c[0x0][0x1e8] ;  /* 0x00007a00b29f7a20 */ /* 0x000fe20000410000 */
[----:B------:R-:W-:Y:S01]  /*2e20*/  FSEL R204, R176, RZ, P0 ;  /* 0x000000ffb0cc7208 */ /* 0x000fe20000000000 */
[----:B------:R-:W-:Y:S01]  /*2e30*/  @P2 FADD.FTZ R161, R161, R158 ;  /* 0x0000009ea1a12221 */ /* 0x000fe20000010000 */
[----:B------:R-:W-:Y:S01]  /*2e40*/  FSEL R165, R154, RZ, P5 ;  /* 0x000000ff9aa57208 */ /* 0x000fe20002800000 */
[----:B------:R-:W-:Y:S01]  /*2e50*/  @P2 FADD.FTZ R160, R160, R149 ;  /* 0x00000095a0a02221 */ /* 0x000fe20000010000 */
[----:B------:R-:W-:Y:S01]  /*2e60*/  FSEL R149, R159, RZ, P6 ;  /* 0x000000ff9f957208 */ /* 0x000fe20003000000 */
[----:B------:R-:W-:Y:S01]  /*2e70*/  @P2 FADD.FTZ R156, R156, R157 ;  /* 0x0000009d9c9c2221 */ /* 0x000fe20000010000 */
[C---:B------:R-:W-:Y:S01]  /*2e80*/  LOP3.LUT P0, RZ, R164.reuse, 0xff, RZ, 0xc0, !PT ;  /* 0x000000ffa4ff7812 */ /* 0x040fe2000780c0ff */
[----:B------:R-:W-:Y:S01]  /*2e90*/  FADD.FTZ R151, R151, -R152 ;  /* 0x8000009897977221 */ /* 0x000fe20000010000 */
[----:B------:R-:W-:Y:S01]  /*2ea0*/  LOP3.LUT P5, RZ, R164, 0xff000000, RZ, 0xc0, !PT ;  /* 0xff000000a4ff7812 */ /* 0x000fe200078ac0ff */
[----:B------:R-:W-:Y:S01]  /*2eb0*/  FADD.FTZ R155, R150, -R155 ;  /* 0x8000009b969b7221 */ /* 0x000fe20000010000 */
[----:B------:R-:W-:Y:S01]  /*2ec0*/  @P2 HADD2.F32 R150, -RZ, R95.H0_H0 ;  /* 0x2000005fff962230 */ /* 0x000fe20000004100 */
[----:B------:R-:W-:Y:S01]  /*2ed0*/  FADD.FTZ R211, R206, -R179 ;  /* 0x800000b3ced37221 */ /* 0x000fe20000010000 */
[----:B------:R-:W-:Y:S01]  /*2ee0*/  LOP3.LUT P6, RZ, R162, 0xff00, RZ, 0xc0, !PT ;  /* 0x0000ff00a2ff7812 */ /* 0x000fe200078cc0ff */
[----:B------:R-:W-:Y:S01]  /*2ef0*/  FMUL.FTZ R158, R161, c[0x0][0x1e8] ;  /* 0x00007a00a19e7a20 */ /* 0x000fe20000410000 */
[----:B------:R-:W-:Y:S01]  /*2f00*/  @P2 SHF.R.U32.HI R164, RZ, 0x10, R141 ;  /* 0x00000010ffa42819 */ /* 0x000fe2000001168d */
[----:B------:R-:W-:Y:S01]  /*2f10*/  FMUL.FTZ R157, R160, c[0x0][0x1e8] ;  /* 0x00007a00a09d7a20 */ /* 0x000fe20000410000 */
[----:B------:R-:W-:Y:S01]  /*2f20*/  @P2 HADD2.F32 R95, -RZ, R94.H0_H0 ;  /* 0x2000005eff5f2230 */ /* 0x000fe20000004100 */
[----:B------:R-:W-:Y:S01]  /*2f30*/  FMUL.FTZ R153, R156, c[0x0][0x1e8] ;  /* 0x00007a009c997a20 */ /* 0x000fe20000410000 */
[----:B--2---:R-:W-:Y:S01]  /*2f40*/  FSEL R148, R158, RZ, P0 ;  /* 0x000000ff9e947208 */ /* 0x004fe20000000000 */
[----:B------:R-:W-:Y:S01]  /*2f50*/  FMUL.FTZ R179, R202, R151 ;  /* 0x00000097cab37220 */ /* 0x000fe20000410000 */
[----:B------:R-:W-:Y:S01]  /*2f60*/  FSEL R214, R157, RZ, P5 ;  /* 0x000000ff9dd67208 */ /* 0x000fe20002800000 */
[----:B------:R-:W-:Y:S01]  /*2f70*/  FADD.FTZ R163, R163, -R174 ;  /* 0x800000aea3a37221 */ /* 0x000fe20000010000 */
[----:B------:R-:W-:Y:S01]  /*2f80*/  FSEL R216, R153, RZ, P6 ;  /* 0x000000ff99d87208 */ /* 0x000fe20003000000 */
[----:B------:R-:W-:Y:S01]  /*2f90*/  @P2 FADD.FTZ R179, R179, R150 ;  /* 0x00000096b3b32221 */ /* 0x000fe20000010000 */
[C---:B------:R-:W-:Y:S01]  /*2fa0*/  LOP3.LUT P0, RZ, R162.reuse, 0xff0000, RZ, 0xc0, !PT ;  /* 0x00ff0000a2ff7812 */ /* 0x040fe2000780c0ff */
[----:B------:R2:W-:Y:S01]  /*2fb0*/  F2F.F16.F32 R209, R165 ;  /* 0x000000a500d17304 */ /* 0x0005e20000200800 */
[----:B------:R-:W-:Y:S01]  /*2fc0*/  LOP3.LUT P5, RZ, R162, 0xff, RZ, 0xc0, !PT ;  /* 0x000000ffa2ff7812 */ /* 0x000fe200078ac0ff */
[----:B------:R-:W-:Y:S01]  /*2fd0*/  FMUL.FTZ R174, R202, R163 ;  /* 0x000000a3caae7220 */ /* 0x000fe20000410000 */
[----:B------:R-:W-:Y:S01]  /*2fe0*/  LOP3.LUT P6, RZ, R162, 0xff000000, RZ, 0xc0, !PT ;  /* 0xff000000a2ff7812 */ /* 0x000fe200078cc0ff */
[----:B------:R-:W-:Y:S01]  /*2ff0*/  FADD.FTZ R217, R208, -R217 ;  /* 0x800000d9d0d97221 */ /* 0x000fe20000010000 */
[--C-:B------:R-:W-:Y:S01]  /*3000*/  @P2 SHF.R.U64 R162, R138, 0x10, R139.reuse ;  /* 0x000000108aa22819 */ /* 0x100fe2000000128b */
[----:B------:R-:W-:-:S02]  /*3010*/  @P2 IMAD.MOV.U32 R152, RZ, RZ, R139 ;  /* 0x000000ffff982224 */ /* 0x000fc400078e008b */
[----:B------:R3:W-:Y:S01]  /*3020*/  F2F.F16.F32 R207, R149 ;  /* 0x0000009500cf7304 */ /* 0x0007e20000200800 */
[----:B--2---:R-:W-:Y:S02]  /*3030*/  FMUL.FTZ R165, R179, c[0x0][0x1e8] ;  /* 0x00007a00b3a57a20 */ /* 0x004fe40000410000 */
[----:B------:R-:W-:Y:S01]  /*3040*/  FMUL.FTZ R166, R202, R155 ;  /* 0x0000009bcaa67220 */ /* 0x000fe20000410000 */
[----:B------:R-:W-:Y:S01]  /*3050*/  @P2 HADD2.F32 R94, -RZ, R152.H0_H0 ;  /* 0x20000098ff5e2230 */ /* 0x000fe20000004100 */
[----:B------:R-:W-:Y:S01]  /*3060*/  @P2 FADD.FTZ R174, R174, R95 ;  /* 0x0000005faeae2221 */ /* 0x000fe20000010000 */
[----:B------:R-:W-:Y:S01]  /*3070*/  @P2 HADD2.F32 R95, -RZ, R162.H0_H0 ;  /* 0x200000a2ff5f2230 */ /* 0x000fe20000004100 */
[C---:B------:R-:W-:Y:S01]  /*3080*/  FMUL.FTZ R155, R202.reuse, R217 ;  /* 0x000000d9ca9b7220 */ /* 0x040fe20000410000 */
[----:B------:R-:W-:Y:S01]  /*3090*/  FSEL R217, R165, RZ, P0 ;  /* 0x000000ffa5d97208 */ /* 0x000fe20000000000 */
[----:B---3--:R-:W-:Y:S01]  /*30a0*/  @P2 HADD2.F32 R149, -RZ, R164.H0_H0 ;  /* 0x200000a4ff952230 */ /* 0x008fe20000004100 */
[----:B------:R-:W-:Y:S01]  /*30b0*/  FMUL.FTZ R164, R202, R211 ;  /* 0x000000d3caa47220 */ /* 0x000fe20000410000 */
[----:B------:R-:W-:Y:S01]  /*30c0*/  ISETP.NE.U32.AND P0, PT, RZ, c[0x0][0x258], PT ;  /* 0x00009600ff007a0c */ /* 0x000fe20003f05070 */
[----:B------:R-:W-:Y:S01]  /*30d0*/  FMUL.FTZ R163, R174, c[0x0][0x1e8] ;  /* 0x00007a00aea37a20 */ /* 0x000fe20000410000 */
[----:B------:R-:W-:Y:S01]  /*30e0*/  F2F.F16.F32 R208, R216 ;  /* 0x000000d800d07304 */ /* 0x000fe20000200800 */
[----:B------:R-:W-:Y:S01]  /*30f0*/  @P2 FADD.FTZ R166, R166, R149 ;  /* 0x00000095a6a62221 */ /* 0x000fe20000010000 */
[----:B------:R-:W-:Y:S01]  /*3100*/  ISETP.NE.AND.EX P0, PT, RZ, c[0x0][0x25c], PT, P0 ;  /* 0x00009700ff007a0c */ /* 0x000fe20003f05300 */
[----:B------:R-:W-:Y:S01]  /*3110*/  @P2 FADD.FTZ R164, R164, R95 ;  /* 0x0000005fa4a42221 */ /* 0x000fe20000010000 */
[----:B------:R-:W-:Y:S01]  /*3120*/  @P2 MOV R95, R138 ;  /* 0x0000008a005f2202 */ /* 0x000fe20000000f00 */
[----:B------:R-:W-:Y:S01]  /*3130*/  FMUL.FTZ R162, R166, c[0x0][0x1e8] ;  /* 0x00007a00a6a27a20 */ /* 0x000fe20000410000 */
[----:B------:R-:W-:Y:S01]  /*3140*/  FSEL R211, R163, RZ, P5 ;  /* 0x000000ffa3d37208 */ /* 0x000fe20002800000 */
[----:B------:R-:W-:Y:S01]  /*3150*/  @P2 FADD.FTZ R155, R155, R94 ;  /* 0x0000005e9b9b2221 */ /* 0x000fe20000010000 */
[----:B------:R-:W-:Y:S01]  /*3160*/  LOP3.LUT P5, RZ, R170, 0xff00, RZ, 0xc0, !PT ;  /* 0x0000ff00aaff7812 */ /* 0x000fe200078ac0ff */
[----:B------:R-:W-:Y:S01]  /*3170*/  FMUL.FTZ R152, R202, R221 ;  /* 0x000000ddca987220 */ /* 0x000fe20000410000 */
[----:B------:R-:W-:Y:S01]  /*3180*/  FSEL R94, R162, RZ, P6 ;  /* 0x000000ffa25e7208 */ /* 0x000fe20003000000 */
[----:B------:R-:W-:Y:S01]  /*3190*/  FADD.FTZ R219, R205, -R212 ;  /* 0x800000d4cddb7221 */ /* 0x000fe20000010000 */
[----:B------:R-:W-:Y:S01]  /*31a0*/  LOP3.LUT P6, RZ, R170, 0xff0000, RZ, 0xc0, !PT ;  /* 0x00ff0000aaff7812 */ /* 0x000fe200078cc0ff */
[----:B------:R2:W-:Y:S01]  /*31b0*/  F2F.F16.F32 R205, R148 ;  /* 0x0000009400cd7304 */ /* 0x0005e20000200800 */
[----:B------:R-:W-:Y:S01]  /*31c0*/  FMUL.FTZ R149, R155, c[0x0][0x1e8] ;  /* 0x00007a009b957a20 */ /* 0x000fe20000410000 */
[----:B------:R-:W-:Y:S01]  /*31d0*/  @P2 HADD2.F32 R95, -RZ, R95.H0_H0 ;  /* 0x2000005fff5f2230 */ /* 0x000fe20000004100 */
[----:B------:R-:W-:Y:S01]  /*31e0*/  @P2 FADD.FTZ R152, R152, R223 ;  /* 0x000000df98982221 */ /* 0x000fe20000010000 */
[----:B------:R-:W-:Y:S01]  /*31f0*/  @P0 F2FP.PACK_AB R92, RZ, R92 ;  /* 0x0000005cff5c023e */ /* 0x000fe200000000ff */
[----:B------:R-:W-:Y:S01]  /*3200*/  FMUL.FTZ R202, R202, R219 ;  /* 0x000000dbcaca7220 */ /* 0x000fe20000410000 */
[----:B------:R-:W-:Y:S01]  /*3210*/  FSEL R210, R149, RZ, P6 ;  /* 0x000000ff95d27208 */ /* 0x000fe20003000000 */
[----:B------:R-:W-:Y:S01]  /*3220*/  FMUL.FTZ R150, R152, c[0x0][0x1e8] ;  /* 0x00007a0098967a20 */ /* 0x000fe20000410000 */
[----:B------:R-:W-:Y:S01]  /*3230*/  LOP3.LUT P6, RZ, R170, 0xff000000, RZ, 0xc0, !PT ;  /* 0xff000000aaff7812 */ /* 0x000fe200078cc0ff */
[----:B--2---:R-:W-:Y:S01]  /*3240*/  FMUL.FTZ R148, R164, c[0x0][0x1e8] ;  /* 0x00007a00a4947a20 */ /* 0x004fe20000410000 */
[----:B------:R2:W-:Y:S01]  /*3250*/  F2F.F16.F32 R212, R94 ;  /* 0x0000005e00d47304 */ /* 0x0005e20000200800 */
[----:B------:R-:W-:Y:S01]  /*3260*/  @P2 FADD.FTZ R202, R202, R95 ;  /* 0x0000005fcaca2221 */ /* 0x000fe20000010000 */
[----:B------:R-:W-:Y:S01]  /*3270*/  @P0 PRMT R183, R92, 0x7610, R183 ;  /* 0x000076105cb70816 */ /* 0x000fe200000000b7 */
[----:B0-----:R-:W-:Y:S01]  /*3280*/  IMAD.U32 R107, R107, 0x10000, RZ ;  /* 0x000100006b6b7824 */ /* 0x001fe200078e00ff */
[----:B------:R-:W-:-:S02]  /*3290*/  FSEL R151, R148, RZ, P5 ;  /* 0x000000ff94977208 */ /* 0x000fc40002800000 */
[----:B------:R-:W-:Y:S02]  /*32a0*/  LOP3.LUT P5, RZ, R170, 0xff, RZ, 0xc0, !PT ;  /* 0x000000ffaaff7812 */ /* 0x000fe400078ac0ff */
[----:B------:R0:W-:Y:S01]  /*32b0*/  F2F.F16.F32 R170, R151 ;  /* 0x0000009700aa7304 */ /* 0x0001e20000200800 */
[----:B--2---:R-:W-:Y:S02]  /*32c0*/  FSEL R94, R150, RZ, P6 ;  /* 0x000000ff965e7208 */ /* 0x004fe40003000000 */
[----:B------:R-:W-:Y:S02]  /*32d0*/  @P1 LOP3.LUT P2, RZ, R188, 0xff000000, RZ, 0xc0, !PT ;  /* 0xff000000bcff1812 */ /* 0x000fe4000784c0ff */
[----:B------:R-:W-:Y:S02]  /*32e0*/  @P0 F2FP.PACK_AB R96, RZ, R96 ;  /* 0x00000060ff60023e */ /* 0x000fe400000000ff */
[----:B------:R-:W-:Y:S01]  /*32f0*/  @P0 F2FP.PACK_AB R97, RZ, R97 ;  /* 0x00000061ff61023e */ /* 0x000fe200000000ff */
[----:B------:R-:W2:Y:S01]  /*3300*/  F2F.F16.F32 R203, R203 ;  /* 0x000000cb00cb7304 */ /* 0x000ea20000200800 */
[----:B0-----:R-:W-:Y:S01]  /*3310*/  FMUL.FTZ R151, R202, c[0x0][0x1e8] ;  /* 0x00007a00ca977a20 */ /* 0x001fe20000410000 */
[----:B------:R-:W-:-:S02]  /*3320*/  @P1 F2FP.PACK_AB R92, RZ, R98 ;  /* 0x00000062ff5c123e */ /* 0x000fc400000000ff */
[----:B------:R-:W-:Y:S02]  /*3330*/  @P1 FSEL R100, R100, RZ, P2 ;  /* 0x000000ff64641208 */ /* 0x000fe40001000000 */
[----:B------:R-:W-:Y:S02]  /*3340*/  FSEL R98, R151, RZ, P5 ;  /* 0x000000ff97627208 */ /* 0x000fe40002800000 */
[----:B------:R-:W0:Y:S01]  /*3350*/  F2F.F16.F32 R206, R214 ;  /* 0x000000d600ce7304 */ /* 0x000e220000200800 */
[----:B------:R-:W-:Y:S02]  /*3360*/  @P0 PRMT R182, R96, 0x7610, R182 ;  /* 0x0000761060b60816 */ /* 0x000fe400000000b6 */
[----:B------:R-:W-:Y:S01]  /*3370*/  @P0 PRMT R181, R97, 0x7610, R181 ;  /* 0x0000761061b50816 */ /* 0x000fe200000000b5 */
[----:B------:R-:W-:Y:S01]  /*3380*/  IMAD.WIDE.U32 R96, R106, 0x10000, RZ ;  /* 0x000100006a607825 */ /* 0x000fe200078e00ff */
[----:B------:R-:W-:Y:S02]  /*3390*/  @P1 F2FP.PACK_AB R100, RZ, R100 ;  /* 0x00000064ff64123e */ /* 0x000fe400000000ff */
[----:B------:R-:W-:Y:S01]  /*33a0*/  @P1 PRMT R172, R92, 0x7610, R172 ;  /* 0x000076105cac1816 */ /* 0x000fe200000000ac */
[----:B------:R-:W3:Y:S01]  /*33b0*/  F2F.F16.F32 R204, R204 ;  /* 0x000000cc00cc7304 */ /* 0x000ee20000200800 */
[----:B-1----:R-:W-:Y:S01]  /*33c0*/  LOP3.LUT R103, R97, R107, R103, 0xfe, !PT ;  /* 0x0000006b61677212 */ /* 0x002fe200078efe67 */
[----:B--2---:R-:W-:Y:S01]  /*33d0*/  IMAD.WIDE.U32 R92, R203, 0x10000, RZ ;  /* 0x00010000cb5c7825 */ /* 0x004fe200078e00ff */
[----:B------:R-:W-:-:S02]  /*33e0*/  LOP3.LUT R102, R96, R99, RZ, 0xfc, !PT ;  /* 0x0000006360667212 */ /* 0x000fc400078efcff */
[----:B------:R-:W-:Y:S01]  /*33f0*/  @P1 PRMT R137, R100, 0x7610, R137 ;  /* 0x0000761064891816 */ /* 0x000fe20000000089 */
[----:B------:R-:W-:Y:S01]  /*3400*/  IMAD.WIDE.U32 R96, R208, 0x10000, RZ ;  /* 0x00010000d0607825 */ /* 0x000fe200078e00ff */
[----:B------:R-:W-:Y:S01]  /*3410*/  SHF.L.U32 R100, R212, 0x10, RZ ;  /* 0x00000010d4647819 */ /* 0x000fe200000006ff */
[----:B------:R-:W1:Y:S01]  /*3420*/  F2F.F16.F32 R217, R217 ;  /* 0x000000d900d97304 */ /* 0x000e620000200800 */
[----:B------:R-:W-:Y:S01]  /*3430*/  @P0 F2FP.PACK_AB R106, RZ, R101 ;  /* 0x00000065ff6a023e */ /* 0x000fe200000000ff */
[----:B0-----:R-:W-:-:S03]  /*3440*/  IMAD.U32 R206, R206, 0x10000, RZ ;  /* 0x00010000cece7824 */ /* 0x001fc600078e00ff */
[----:B------:R-:W-:-:S03]  /*3450*/  @P0 PRMT R200, R106, 0x7610, R200 ;  /* 0x000076106ac80816 */ /* 0x000fc600000000c8 */
[----:B------:R0:W2:Y:S01]  /*3460*/  F2F.F16.F32 R214, R94 ;  /* 0x0000005e00d67304 */ /* 0x0000a20000200800 */
[----:B---3--:R-:W-:-:S04]  /*3470*/  SHF.L.U32 R204, R204, 0x10, RZ ;  /* 0x00000010cccc7819 */ /* 0x008fc800000006ff */
[----:B------:R-:W-:Y:S02]  /*3480*/  LOP3.LUT R93, R93, R204, R213, 0xfe, !PT ;  /* 0x000000cc5d5d7212 */ /* 0x000fe400078efed5 */
[----:B------:R-:W-:Y:S01]  /*3490*/  @P0 F2FP.PACK_AB R204, RZ, R104 ;  /* 0x00000068ffcc023e */ /* 0x000fe200000000ff */
[----:B------:R-:W3:Y:S01]  /*34a0*/  F2F.F16.F32 R215, R215 ;  /* 0x000000d700d77304 */ /* 0x000ee20000200800 */
[----:B0-----:R-:W-:Y:S01]  /*34b0*/  IMAD.WIDE.U32 R94, R209, 0x10000, RZ ;  /* 0x00010000d15e7825 */ /* 0x001fe200078e00ff */
[----:B-1----:R-:W-:Y:S02]  /*34c0*/  LOP3.LUT R97, R97, R100, R217, 0xfe, !PT ;  /* 0x0000006461617212 */ /* 0x002fe400078efed9 */
[----:B------:R-:W-:Y:S02]  /*34d0*/  IADD3 R100, P2, R196, c[0x0][0x248], RZ ;  /* 0x00009200c4647a10 */ /* 0x000fe40007f5e0ff */
[----:B------:R-:W-:Y:S02]  /*34e0*/  LOP3.LUT R95, R95, R206, R207, 0xfe, !PT ;  /* 0x000000ce5f5f7212 */ /* 0x000fe400078efecf */
[----:B------:R-:W0:Y:S01]  /*34f0*/  F2F.F16.F32 R211, R211 ;  /* 0x000000d300d37304 */ /* 0x000e220000200800 */
[----:B--2---:R-:W-:Y:S01]  /*3500*/  IMAD.U32 R107, R214, 0x10000, RZ ;  /* 0x00010000d66b7824 */ /* 0x004fe200078e00ff */
[----:B------:R-:W-:-:S02]  /*3510*/  LOP3.LUT R94, R94, R205, RZ, 0xfc, !PT ;  /* 0x000000cd5e5e7212 */ /* 0x000fc400078efcff */
[----:B------:R-:W-:-:S04]  /*3520*/  IADD3.X R101, R195, c[0x0][0x24c], RZ, P2, !PT ;  /* 0x00009300c3657a10 */ /* 0x000fc800017fe4ff */
[----:B------:R-:W1:Y:S01]  /*3530*/  F2F.F16.F32 R210, R210 ;  /* 0x000000d200d27304 */ /* 0x000e620000200800 */
[----:B---3--:R-:W-:-:S07]  /*3540*/  LOP3.LUT R92, R92, R215, RZ, 0xfc, !PT ;  /* 0x000000d75c5c7212 */ /* 0x008fce00078efcff */
[----:B------:R2:W3:Y:S01]  /*3550*/  F2F.F16.F32 R219, R98 ;  /* 0x0000006200db7304 */ /* 0x0004e20000200800 */
[----:B0-----:R-:W-:Y:S01]  /*3560*/  LOP3.LUT R96, R96, R211, RZ, 0xfc, !PT ;  /* 0x000000d360607212 */ /* 0x001fe200078efcff */
[----:B--2---:R-:W-:Y:S01]  /*3570*/  IMAD.WIDE.U32 R98, R170, 0x10000, RZ ;  /* 0x00010000aa627825 */ /* 0x004fe200078e00ff */
[----:B------:R-:W-:-:S04]  /*3580*/  @P0 F2FP.PACK_AB R170, RZ, R105 ;  /* 0x00000069ffaa023e */ /* 0x000fc800000000ff */
[----:B-1----:R-:W-:Y:S02]  /*3590*/  LOP3.LUT R99, R99, R107, R210, 0xfe, !PT ;  /* 0x0000006b63637212 */ /* 0x002fe400078efed2 */
        /* <DEDUP_REMOVED lines=10> */
.L_x_1602:
        /* <DEDUP_REMOVED lines=12> */
.L_x_1603:
        /* <DEDUP_REMOVED lines=33> */
.L_x_1604:
        /* <DEDUP_REMOVED lines=12> */
.L_x_1605:
        /* <DEDUP_REMOVED lines=35> */
.L_x_1606:
        /* <DEDUP_REMOVED lines=13> */
.L_x_1607:
        /* <DEDUP_REMOVED lines=27> */
.L_x_1608:
        /* <DEDUP_REMOVED lines=21> */
.L_x_1609:
        /* <DEDUP_REMOVED lines=9> */
.L_x_1610:
        /* <DEDUP_REMOVED lines=26> */
.L_x_1611:
[----:B-1----:R-:W-:Y:S01]  /*4200*/  SEL R204, RZ, 0x1, P4 ;  /* 0x00000001ffcc7807 */ /* 0x002fe20002000000 */
[----:B0-----:R-:W-:Y:S01]  /*4210*/  @P3 CALL.REL.NOINC `(.L_x_1612) ;  /* 0x0000001000003944 */ /* 0x001fe20003c00000 */
[----:B------:R-:W-:Y:S05]  /*4220*/  BRA `(.L_x_1613) ;  /* 0xffffc47000007947 */ /* 0x000fea000383ffff */
.L_x_1612:
        /* <DEDUP_REMOVED lines=79> */
.L_x_1599:
        /* <DEDUP_REMOVED lines=31> */
.L_x_1600:
[----:B------:R-:W-:Y:S01]  /*4910*/  HFMA2.MMA R98, -RZ, RZ, 0, 1.847743988037109375e-06 ;  /* 0x0000001fff627435 */ /* 0x000fe200000001ff */
[----:B------:R-:W-:Y:S01]  /*4920*/  MOV R95, R97 ;  /* 0x00000061005f7202 */ /* 0x000fe20000000f00 */
[----:B------:R-:W-:Y:S01]  /*4930*/  IMAD.MOV.U32 R96, RZ, RZ, 0x10 ;  /* 0x00000010ff607424 */ /* 0x000fe200078e00ff */
[----:B------:R-:W-:Y:S01]  /*4940*/  MOV R92, 0x4970 ;  /* 0x00004970005c7802 */ /* 0x000fe20000000f00 */
[----:B------:R-:W-:-:S02]  /*4950*/  IMAD.MOV.U32 R101, RZ, RZ, -0x1 ;  /* 0xffffffffff657424 */ /* 0x000fc400078e00ff */
[----:B-----5:R-:W-:Y:S05]  /*4960*/  CALL.REL.NOINC `($__internal_65_$__cuda_sm70_shflsync_down_p) ;  /* 0x0000046000007944 */ /* 0x020fea0003c00000 */
[----:B-1----:R-:W-:Y:S01]  /*4970*/  MOV R94, R95 ;  /* 0x0000005f005e7202 */ /* 0x002fe20000000f00 */
[----:B0-----:R-:W-:Y:S05]  /*4980*/  BRA `(.L_x_1614) ;  /* 0xffffd8e000007947 */ /* 0x001fea000383ffff */
.L_x_1601:
[----:B------:R-:W-:Y:S01]  /*4990*/  HFMA2.MMA R96, -RZ, RZ, 0, 9.5367431640625e-07 ;  /* 0x00000010ff607435 */ /* 0x000fe200000001ff */
[----:B------:R-:W-:Y:S01]  /*49a0*/  IMAD.MOV.U32 R95, RZ, RZ, R99 ;  /* 0x000000ffff5f7224 */ /* 0x000fe200078e0063 */
[----:B------:R-:W-:Y:S01]  /*49b0*/  MOV R101, 0xffffffff ;  /* 0xffffffff00657802 */ /* 0x000fe20000000f00 */
[----:B------:R-:W-:Y:S01]  /*49c0*/  IMAD.MOV.U32 R98, RZ, RZ, 0x1f ;  /* 0x0000001fff627424 */ /* 0x000fe200078e00ff */
[----:B------:R-:W-:-:S02]  /*49d0*/  MOV R92, 0x49f0 ;  /* 0x000049f0005c7802 */ /* 0x000fc40000000f00 */
[----:B01---5:R-:W-:Y:S05]  /*49e0*/  CALL.REL.NOINC `($__internal_65_$__cuda_sm70_shflsync_down_p) ;  /* 0x000003e000007944 */ /* 0x023fea0003c00000 */
[----:B------:R-:W-:Y:S01]  /*49f0*/  FADD.FTZ R97, R97, R94 ;  /* 0x0000005e61617221 */ /* 0x000fe20000010000 */
[----:B0-----:R-:W-:Y:S01]  /*4a00*/  HFMA2.MMA R98, -RZ, RZ, 0, 1.847743988037109375e-06 ;  /* 0x0000001fff627435 */ /* 0x001fe200000001ff */
[----:B-1----:R-:W-:Y:S01]  /*4a10*/  FADD.FTZ R100, R99, R95 ;  /* 0x0000005f63647221 */ /* 0x002fe20000010000 */
[----:B------:R-:W-:Y:S01]  /*4a20*/  MOV R92, 0x4a70 ;  /* 0x00004a70005c7802 */ /* 0x000fe20000000f00 */
[----:B------:R-:W-:Y:S01]  /*4a30*/  IMAD.MOV.U32 R96, RZ, RZ, 0x8 ;  /* 0x00000008ff607424 */ /* 0x000fe200078e00ff */
[----:B------:R-:W-:Y:S01]  /*4a40*/  MOV R95, R97 ;  /* 0x00000061005f7202 */ /* 0x000fe20000000f00 */
[----:B------:R-:W-:-:S02]  /*4a50*/  IMAD.MOV.U32 R101, RZ, RZ, -0x1 ;  /* 0xffffffffff657424 */ /* 0x000fc400078e00ff */
[----:B------:R-:W-:Y:S05]  /*4a60*/  CALL.REL.NOINC `($__internal_65_$__cuda_sm70_shflsync_down_p) ;  /* 0x0000036000007944 */ /* 0x000fea0003c00000 */
[----:B0-----:R-:W-:Y:S01]  /*4a70*/  HFMA2.MMA R98, -RZ, RZ, 0, 1.847743988037109375e-06 ;  /* 0x0000001fff627435 */ /* 0x001fe200000001ff */
[----:B-1----:R-:W-:Y:S01]  /*4a80*/  IMAD.MOV.U32 R94, RZ, RZ, R95 ;  /* 0x000000ffff5e7224 */ /* 0x002fe200078e005f */
[----:B------:R-:W-:Y:S01]  /*4a90*/  MOV R95, R100 ;  /* 0x00000064005f7202 */ /* 0x000fe20000000f00 */
[----:B------:R-:W-:Y:S01]  /*4aa0*/  IMAD.MOV.U32 R96, RZ, RZ, 0x8 ;  /* 0x00000008ff607424 */ /* 0x000fe200078e00ff */
[----:B------:R-:W-:Y:S01]  /*4ab0*/  MOV R92, 0x4ae0 ;  /* 0x00004ae0005c7802 */ /* 0x000fe20000000f00 */
[----:B------:R-:W-:-:S02]  /*4ac0*/  IMAD.MOV.U32 R101, RZ, RZ, -0x1 ;  /* 0xffffffffff657424 */ /* 0x000fc400078e00ff */
[----:B------:R-:W-:Y:S05]  /*4ad0*/  CALL.REL.NOINC `($__internal_65_$__cuda_sm70_shflsync_down_p) ;  /* 0x000002f000007944 */ /* 0x000fea0003c00000 */
[----:B------:R-:W-:Y:S01]  /*4ae0*/  FADD.FTZ R97, R94, R97 ;  /* 0x000000615e617221 */ /* 0x000fe20000010000 */
[----:B0-----:R-:W-:Y:S01]  /*4af0*/  MOV R96, 0x4 ;  /* 0x0000000400607802 */ /* 0x001fe20000000f00 */
[----:B-1----:R-:W-:Y:S01]  /*4b00*/  FADD.FTZ R100, R100, R95 ;  /* 0x0000005f64647221 */ /* 0x002fe20000010000 */
[----:B------:R-:W-:Y:S01]  /*4b10*/  MOV R101, 0xffffffff ;  /* 0xffffffff00657802 */ /* 0x000fe20000000f00 */
[----:B------:R-:W-:Y:S01]  /*4b20*/  IMAD.MOV.U32 R98, RZ, RZ, 0x1f ;  /* 0x0000001fff627424 */ /* 0x000fe200078e00ff */
[----:B------:R-:W-:Y:S01]  /*4b30*/  MOV R92, 0x4b60 ;  /* 0x00004b60005c7802 */ /* 0x000fe20000000f00 */
[----:B------:R-:W-:-:S02]  /*4b40*/  IMAD.MOV.U32 R95, RZ, RZ, R97 ;  /* 0x000000ffff5f7224 */ /* 0x000fc400078e0061 */
[----:B------:R-:W-:Y:S05]  /*4b50*/  CALL.REL.NOINC `($__internal_65_$__cuda_sm70_shflsync_down_p) ;  /* 0x0000027000007944 */ /* 0x000fea0003c00000 */
[----:B0-----:R-:W-:Y:S01]  /*4b60*/  HFMA2.MMA R96, -RZ, RZ, 0, 2.384185791015625e-07 ;  /* 0x00000004ff607435 */ /* 0x001fe200000001ff */
[----:B-1----:R-:W-:Y:S01]  /*4b70*/  MOV R94, R95 ;  /* 0x0000005f005e7202 */ /* 0x002fe20000000f00 */
[----:B------:R-:W-:Y:S01]  /*4b80*/  IMAD.MOV.U32 R95, RZ, RZ, R100 ;  /* 0x000000ffff5f7224 */ /* 0x000fe200078e0064 */
[----:B------:R-:W-:Y:S01]  /*4b90*/  MOV R101, 0xffffffff ;  /* 0xffffffff00657802 */ /* 0x000fe20000000f00 */
[----:B------:R-:W-:Y:S01]  /*4ba0*/  IMAD.MOV.U32 R98, RZ, RZ, 0x1f ;  /* 0x0000001fff627424 */ /* 0x000fe200078e00ff */
[----:B------:R-:W-:-:S02]  /*4bb0*/  MOV R92, 0x4bd0 ;  /* 0x00004bd0005c7802 */ /* 0x000fc40000000f00 */
[----:B------:R-:W-:Y:S05]  /*4bc0*/  CALL.REL.NOINC `($__internal_65_$__cuda_sm70_shflsync_down_p) ;  /* 0x0000020000007944 */ /* 0x000fea0003c00000 */
        /* <DEDUP_REMOVED lines=23> */
[----:B0-----:R-:W-:Y:S01]  /*4d40*/  HFMA2.MMA R96, -RZ, RZ, 0, 5.9604644775390625e-08 ;  /* 0x00000001ff607435 */ /* 0x001fe200000001ff */
[----:B-1----:R-:W-:Y:S01]  /*4d50*/  MOV R148, R95 ;  /* 0x0000005f00947202 */ /* 0x002fe20000000f00 */
[----:B------:R-:W-:Y:S01]  /*4d60*/  IMAD.MOV.U32 R95, RZ, RZ, R99 ;  /* 0x000000ffff5f7224 */ /* 0x000fe200078e0063 */
[----:B------:R-:W-:Y:S01]  /*4d70*/  MOV R101, 0xffffffff ;  /* 0xffffffff00657802 */ /* 0x000fe20000000f00 */
[----:B------:R-:W-:Y:S01]  /*4d80*/  IMAD.MOV.U32 R98, RZ, RZ, 0x1f ;  /* 0x0000001fff627424 */ /* 0x000fe200078e00ff */
[----:B------:R-:W-:-:S02]  /*4d90*/  MOV R92, 0x4db0 ;  /* 0x00004db0005c7802 */ /* 0x000fc40000000f00 */
[----:B------:R-:W-:Y:S05]  /*4da0*/  CALL.REL.NOINC `($__internal_65_$__cuda_sm70_shflsync_down_p) ;  /* 0x0000002000007944 */ /* 0x000fea0003c00000 */
[----:B-1----:R-:W-:Y:S01]  /*4db0*/  IMAD.MOV.U32 R92, RZ, RZ, R95 ;  /* 0x000000ffff5c7224 */ /* 0x002fe200078e005f */
[----:B0-----:R-:W-:Y:S05]  /*4dc0*/  BRA `(.L_x_1615) ;  /* 0xffffd5c000007947 */ /* 0x001fea000383ffff */
        .weak           $__internal_65_$__cuda_sm70_shflsync_down_p
        .type           $__internal_65_$__cuda_sm70_shflsync_down_p,@function
        .size           $__internal_65_$__cuda_sm70_shflsync_down_p,(.L_x_2812 - $__internal_65_$__cuda_sm70_shflsync_down_p)
$__internal_65_$__cuda_sm70_shflsync_down_p:
[----:B------:R-:W-:Y:S01]  /*4dd0*/  HFMA2.MMA R93, -RZ, RZ, 0, 0 ;  /* 0x00000000ff5d7435 */ /* 0x000fe200000001ff */
[----:B------:R-:W-:Y:S04]  /*4de0*/  WARPSYNC R101 ;  /* 0x0000006500007348 */ /* 0x000fe80003800000 */
[----:B------:R0:W1:Y:S01]  /*4df0*/  SHFL.DOWN PT, R95, R95, R96, R98 ;  /* 0x080000605f5f7389 */ /* 0x00006200000e0062 */
[----:B------:R-:W-:Y:S05]  /*4e00*/  RET.REL.NODEC R92 `(_ZN10layer_norm31ln_parallel_residual_bwd_kernelINS_13Kernel_traitsIf6__halfS2_S2_fjLj5120ELj1ELj1ELj8ELj8ENS_18Kernel_traits_baseILj5120EfS2_S2_S2_fjLj256EEEEELb1ELb0ELb1EEEvNS_9BwdParamsE) ;  /* 0xffffb1f05c007950 */ /* 0x000fea0003c3ffff */
.L_x_1616:
        /* <DEDUP_REMOVED lines=15> */
.L_x_2812:


//--------------------- .text._ZN10layer_norm22ln_bwd_finalize_kernelINS_22Kernel_traits_finalizeILj5120Ef6__halfS2_S2_fjLb0ELj1024ELj4ENS_18Kernel_traits_baseILj5120EfS2_S2_S2_fjLj1024EEEEELb0ELb0EEEvNS_9BwdParamsE --------------------------
	.section	.text._ZN10layer_norm22ln_bwd_finalize_kernelINS_22Kernel_traits_finalizeILj5120Ef6__halfS2_S2_fjLb0ELj1024ELj4ENS_18Kernel_traits_baseILj5120EfS2_S2_S2_fjLj1024EEEEELb0ELb0EEEvNS_9BwdParamsE,"ax",@progbits
	.sectioninfo	@"SHI_REGISTERS=30"
	.align	128
        .global         _ZN10layer_norm22ln_bwd_finalize_kernelINS_22Kernel_traits_finalizeILj5120Ef6__halfS2_S2_fjLb0ELj1024ELj4ENS_18Kernel_traits_baseILj5120EfS2_S2_S2_fjLj1024EEEEELb0ELb0EEEvNS_9BwdParamsE
        .type           _ZN10layer_norm22ln_bwd_finalize_kernelINS_22Kernel_traits_finalizeILj5120Ef6__halfS2_S2_fjLb0ELj1024ELj4ENS_18Kernel_traits_baseILj5120EfS2_S2_S2_fjLj1024EEEEELb0ELb0EEEvNS_9BwdParamsE,@function
        .size           _ZN10layer_norm22ln_bwd_finalize_kernelINS_22Kernel_traits_finalizeILj5120Ef6__halfS2_S2_fjLb0ELj1024ELj4ENS_18Kernel_traits_baseILj5120EfS2_S2_S2_fjLj1024EEEEELb0ELb0EEEvNS_9BwdParamsE,(.L_x_2813 - _ZN10layer_norm22ln_bwd_finalize_kernelINS_22Kernel_traits_finalizeILj5120Ef6__halfS2_S2_fjLb0ELj1024ELj4ENS_18Kernel_traits_baseILj5120EfS2_S2_S2_fjLj1024EEEEELb0ELb0EEEvNS_9BwdParamsE)
        .other          _ZN10layer_norm22ln_bwd_finalize_kernelINS_22Kernel_traits_finalizeILj5120Ef6__halfS2_S2_fjLb0ELj1024ELj4ENS_18Kernel_traits_baseILj5120EfS2_S2_S2_fjLj1024EEEEELb0ELb0EEEvNS_9BwdParamsE,@"STO_CUDA_ENTRY STV_DEFAULT"
_ZN10layer_norm22ln_bwd_finalize_kernelINS_22Kernel_traits_finalizeILj5120Ef6__halfS2_S2_fjLb0ELj1024ELj4ENS_18Kernel_traits_baseILj5120EfS2_S2_S2_fjLj1024EEEEELb0ELb0EEEvNS_9BwdParamsE:
.text._ZN10layer_norm22ln_bwd_finalize_kernelINS_22Kernel_traits_finalizeILj5120Ef6__halfS2_S2_fjLb0ELj1024ELj4ENS_18Kernel_traits_baseILj5120EfS2_S2_S2_fjLj1024EEEEELb0ELb0EEEvNS_9BwdParamsE:
        /* <DEDUP_REMOVED lines=19> */
.L_x_1630:
        /* <DEDUP_REMOVED lines=28> */
.L_x_1621:
        /* <DEDUP_REMOVED lines=35> */
.L_x_1620:
[----:B------:R-:W-:Y:S05]  /*0520*/  BSYNC B1 ;  /* 0x0000000000017941 */ /* 0x000fea0003800000 */
.L_x_1619:
        /* <DEDUP_REMOVED lines=23> */
.L_x_1623:
[----:B------:R-:W-:Y:S05]  /*06a0*/  BSYNC B1 ;  /* 0x0000000000017941 */ /* 0x000fea0003800000 */
.L_x_1622:
        /* <DEDUP_REMOVED lines=11> */
.L_x_1624:
[----:B------:R-:W-:Y:S05]  /*0760*/  BSYNC B1 ;  /* 0x0000000000017941 */ /* 0x000fea0003800000 */
.L_x_1618:
[----:B------:R-:W-:Y:S05]  /*0770*/  BSYNC B0 ;  /* 0x0000000000007941 */ /* 0x000fea0003800000 */
.L_x_1617:
        /* <DEDUP_REMOVED lines=11> */
.L_x_1631:
        /* <DEDUP_REMOVED lines=18> */
.L_x_1632:
[----:B---3--:R-:W-:Y:S02]  /*0950*/  FADD.FTZ R4, R4, R9 ;  /* 0x0000000904047221 */ /* 0x008fe40000010000 */
[----:B-12---:R-:W-:-:S03]  /*0960*/  FADD.FTZ R6, R5, R6 ;  /* 0x0000000605067221 */ /* 0x006fc60000010000 */
[----:B------:R1:W-:Y:S04]  /*0970*/  @!P1 STS [R17.X4+0x2000], R4 ;  /* 0x0020000411009388 */ /* 0x0003e80000004800 */
[----:B------:R1:W-:Y:S02]  /*0980*/  @!P1 STS [R17.X4+0x2080], R6 ;  /* 0x0020800611009388 */ /* 0x0003e40000004800 */
.L_x_1625:
        /* <DEDUP_REMOVED lines=15> */
.L_x_1629:
[----:B------:R-:W-:Y:S05]  /*0a80*/  BSYNC B0 ;  /* 0x0000000000007941 */ /* 0x000fea0003800000 */
.L_x_1628:
[C---:B------:R-:W-:Y:S02]  /*0a90*/  ISETP.GT.U32.AND P1, PT, R18.reuse, -0x1401, PT ;  /* 0xffffebff1200780c */ /* 0x040fe40003f24070 */
[----:B------:R-:W-:Y:S02]  /*0aa0*/  IADD3 R18, R18, 0x1400, RZ ;  /* 0x0000140012127810 */ /* 0x000fe40007ffe0ff */
[----:B------:R-:W-:-:S09]  /*0ab0*/  IADD3 R19, R19, 0xa00, RZ ;  /* 0x00000a0013137810 */ /* 0x000fd20007ffe0ff */
[----:B01----:R-:W-:Y:S05]  /*0ac0*/  @P1 BRA `(.L_x_1630) ;  /* 0xfffff66000001947 */ /* 0x003fea000383ffff */
[----:B------:R-:W-:Y:S05]  /*0ad0*/  EXIT ;  /* 0x000000000000794d */ /* 0x000fea0003800000 */
.L_x_1626:
[----:B--2---:R-:W-:Y:S01]  /*0ae0*/  IMAD.MOV.U32 R9, RZ, RZ, R5 ;  /* 0x000000ffff097224 */ /* 0x004fe200078e0005 */
[----:B------:R-:W-:Y:S01]  /*0af0*/  MOV R8, 0x1 ;  /* 0x0000000100087802 */ /* 0x000fe20000000f00 */
[----:B------:R-:W-:Y:S01]  /*0b00*/  IMAD.MOV.U32 R7, RZ, RZ, 0x1f ;  /* 0x0000001fff077424 */ /* 0x000fe200078e00ff */
[----:B------:R-:W-:Y:S02]  /*0b10*/  MOV R10, 0xffffffff ;  /* 0xffffffff000a7802 */ /* 0x000fe40000000f00 */
[----:B------:R-:W-:Y:S02]  /*0b20*/  MOV R2, 0xb40 ;  /* 0x00000b4000027802 */ /* 0x000fe40000000f00 */
[----:B01----:R-:W-:Y:S05]  /*0b30*/  CALL.REL.NOINC `($__internal_66_$__cuda_sm70_shflsync_bfly_p) ;  /* 0x000003b000007944 */ /* 0x003fea0003c00000 */
[----:B-1----:R-:W-:Y:S01]  /*0b40*/  IMAD.MOV.U32 R2, RZ, RZ, R7 ;  /* 0x000000ffff027224 */ /* 0x002fe200078e0007 */
[----:B0-----:R-:W-:Y:S05]  /*0b50*/  BRA `(.L_x_1631) ;  /* 0xfffffcd000007947 */ /* 0x001fea000383ffff */
.L_x_1627:
[----:B------:R-:W-:Y:S01]  /*0b60*/  HFMA2.MMA R8, -RZ, RZ, 0, 1.1920928955078125e-07 ;  /* 0x00000002ff087435 */ /* 0x000fe200000001ff */
[----:B------:R-:W-:Y:S01]  /*0b70*/  MOV R7, 0x1f ;  /* 0x0000001f00077802 */ /* 0x000fe20000000f00 */
[----:B------:R-:W-:Y:S01]  /*0b80*/  IMAD.MOV.U32 R10, RZ, RZ, -0x1 ;  /* 0xffffffffff0a7424 */ /* 0x000fe200078e00ff */
[----:B------:R-:W-:-:S03]  /*0b90*/  MOV R2, 0xbb0 ;  /* 0x00000bb000027802 */ /* 0x000fc60000000f00 */
[----:B012---:R-:W-:Y:S05]  /*0ba0*/  CALL.REL.NOINC `($__internal_66_$__cuda_sm70_shflsync_bfly_p) ;  /* 0x0000034000007944 */ /* 0x007fea0003c00000 */
[----:B0-----:R-:W-:Y:S01]  /*0bb0*/  HFMA2.MMA R8, -RZ, RZ, 0, 2.384185791015625e-07 ;  /* 0x00000004ff087435 */ /* 0x001fe200000001ff */
[----:B-1----:R-:W-:Y:S01]  /*0bc0*/  FADD.FTZ R9, R9, R7 ;  /* 0x0000000709097221 */ /* 0x002fe20000010000 */
[----:B------:R-:W-:Y:S01]  /*0bd0*/  MOV R7, 0x1f ;  /* 0x0000001f00077802 */ /* 0x000fe20000000f00 */
[----:B------:R-:W-:Y:S01]  /*0be0*/  IMAD.MOV.U32 R10, RZ, RZ, -0x1 ;  /* 0xffffffffff0a7424 */ /* 0x000fe200078e00ff */
[----:B------:R-:W-:-:S02]  /*0bf0*/  MOV R2, 0xc10 ;  /* 0x00000c1000027802 */ /* 0x000fc40000000f00 */
[----:B------:R-:W-:Y:S05]  /*0c00*/  CALL.REL.NOINC `($__internal_66_$__cuda_sm70_shflsync_bfly_p) ;  /* 0x000002e000007944 */ /* 0x000fea0003c00000 */
[----:B0-----:R-:W-:Y:S01]  /*0c10*/  HFMA2.MMA R8, -RZ, RZ, 0, 4.76837158203125e-07 ;  /* 0x00000008ff087435 */ /* 0x001fe200000001ff */
[----:B-1----:R-:W-:Y:S01]  /*0c20*/  FADD.FTZ R9, R9, R7 ;  /* 0x0000000709097221 */ /* 0x002fe20000010000 */
[----:B------:R-:W-:Y:S01]  /*0c30*/  MOV R7, 0x1f ;  /* 0x0000001f00077802 */ /* 0x000fe20000000f00 */
[----:B------:R-:W-:Y:S01]  /*0c40*/  IMAD.MOV.U32 R10, RZ, RZ, -0x1 ;  /* 0xffffffffff0a7424 */ /* 0x000fe200078e00ff */
[----:B------:R-:W-:-:S02]  /*0c50*/  MOV R2, 0xc70 ;  /* 0x00000c7000027802 */ /* 0x000fc40000000f00 */
[----:B------:R-:W-:Y:S05]  /*0c60*/  CALL.REL.NOINC `($__internal_66_$__cuda_sm70_shflsync_bfly_p) ;  /* 0x0000028000007944 */ /* 0x000fea0003c00000 */
[----:B-1----:R-:W-:Y:S01]  /*0c70*/  FADD.FTZ R6, R9, R7 ;  /* 0x0000000709067221 */ /* 0x002fe20000010000 */
[----:B0-----:R-:W-:Y:S01]  /*0c80*/  HFMA2.MMA R8, -RZ, RZ, 0, 9.5367431640625e-07 ;  /* 0x00000010ff087435 */ /* 0x001fe200000001ff */
[----:B------:R-:W-:Y:S01]  /*0c90*/  MOV R7, 0x1f ;  /* 0x0000001f00077802 */ /* 0x000fe20000000f00 */
[----:B------:R-:W-:Y:S01]  /*0ca0*/  IMAD.MOV.U32 R10, RZ, RZ, -0x1 ;  /* 0xffffffffff0a7424 */ /* 0x000fe200078e00ff */
[----:B------:R-:W-:-:S02]  /*0cb0*/  MOV R2, 0xce0 ;  /* 0x00000ce000027802 */ /* 0x000fc40000000f00 */
[----:B------:R-:W-:Y:S02]  /*0cc0*/  MOV R9, R6 ;  /* 0x0000000600097202 */ /* 0x000fe40000000f00 */
[----:B------:R-:W-:Y:S05]  /*0cd0*/  CALL.REL.NOINC `($__internal_66_$__cuda_sm70_shflsync_bfly_p) ;  /* 0x0000021000007944 */ /* 0x000fea0003c00000 */
[----:B0-----:R-:W-:Y:S01]  /*0ce0*/  HFMA2.MMA R8, -RZ, RZ, 0, 5.9604644775390625e-08 ;  /* 0x00000001ff087435 */ /* 0x001fe200000001ff */
[----:B-1----:R-:W-:Y:S01]  /*0cf0*/  MOV R5, R7 ;  /* 0x0000000700057202 */ /* 0x002fe20000000f00 */
[----:B------:R-:W-:Y:S01]  /*0d00*/  IMAD.MOV.U32 R9, RZ, RZ, R4 ;  /* 0x000000ffff097224 */ /* 0x000fe200078e0004 */
[----:B------:R-:W-:Y:S01]  /*0d10*/  MOV R7, 0x1f ;  /* 0x0000001f00077802 */ /* 0x000fe20000000f00 */
[----:B------:R-:W-:Y:S01]  /*0d20*/  IMAD.MOV.U32 R10, RZ, RZ, -0x1 ;  /* 0xffffffffff0a7424 */ /* 0x000fe200078e00ff */
[----:B------:R-:W-:Y:S02]  /*0d30*/  MOV R2, 0xd50 ;  /* 0x00000d5000027802 */ /* 0x000fe40000000f00 */
[----:B------:R-:W-:Y:S05]  /*0d40*/  CALL.REL.NOINC `($__internal_66_$__cuda_sm70_shflsync_bfly_p) ;  /* 0x000001a000007944 */ /* 0x000fea0003c00000 */
[----:B0-----:R-:W-:Y:S01]  /*0d50*/  HFMA2.MMA R8, -RZ, RZ, 0, 1.1920928955078125e-07 ;  /* 0x00000002ff087435 */ /* 0x001fe200000001ff */
[----:B-1----:R-:W-:Y:S01]  /*0d60*/  FADD.FTZ R9, R4, R7 ;  /* 0x0000000704097221 */ /* 0x002fe20000010000 */
[----:B------:R-:W-:Y:S01]  /*0d70*/  MOV R7, 0x1f ;  /* 0x0000001f00077802 */ /* 0x000fe20000000f00 */
[----:B------:R-:W-:Y:S01]  /*0d80*/  IMAD.MOV.U32 R10, RZ, RZ, -0x1 ;  /* 0xffffffffff0a7424 */ /* 0x000fe200078e00ff */
[----:B------:R-:W-:Y:S02]  /*0d90*/  MOV R2, 0xdb0 ;  /* 0x00000db000027802 */ /* 0x000fe40000000f00 */
[----:B------:R-:W-:Y:S05]  /*0da0*/  CALL.REL.NOINC `($__internal_66_$__cuda_sm70_shflsync_bfly_p) ;  /* 0x0000014000007944 */ /* 0x000fea0003c00000 */
        /* <DEDUP_REMOVED lines=12> */
[----:B0-----:R-:W-:Y:S01]  /*0e70*/  HFMA2.MMA R8, -RZ, RZ, 0, 9.5367431640625e-07 ;  /* 0x00000010ff087435 */ /* 0x001fe200000001ff */
[----:B-1----:R-:W-:Y:S01]  /*0e80*/  FADD.FTZ R9, R9, R7 ;  /* 0x0000000709097221 */ /* 0x002fe20000010000 */
[----:B------:R-:W-:Y:S01]  /*0e90*/  MOV R7, 0x1f ;  /* 0x0000001f00077802 */ /* 0x000fe20000000f00 */
[----:B------:R-:W-:Y:S01]  /*0ea0*/  IMAD.MOV.U32 R10, RZ, RZ, -0x1 ;  /* 0xffffffffff0a7424 */ /* 0x000fe200078e00ff */
[----:B------:R-:W-:-:S02]  /*0eb0*/  MOV R2, 0xed0 ;  /* 0x00000ed000027802 */ /* 0x000fc40000000f00 */
[----:B------:R-:W-:Y:S05]  /*0ec0*/  CALL.REL.NOINC `($__internal_66_$__cuda_sm70_shflsync_bfly_p) ;  /* 0x0000002000007944 */ /* 0x000fea0003c00000 */
[----:B-1----:R-:W-:Y:S01]  /*0ed0*/  MOV R4, R7 ;  /* 0x0000000700047202 */ /* 0x002fe20000000f00 */
[----:B0-----:R-:W-:Y:S05]  /*0ee0*/  BRA `(.L_x_1632) ;  /* 0xfffffa6000007947 */ /* 0x001fea000383ffff */
        .weak           $__internal_66_$__cuda_sm70_shflsync_bfly_p
        .type           $__internal_66_$__cuda_sm70_shflsync_bfly_p,@function
        .size           $__internal_66_$__cuda_sm70_shflsync_bfly_p,(.L_x_2813 - $__internal_66_$__cuda_sm70_shflsync_bfly_p)
$__internal_66_$__cuda_sm70_shflsync_bfly_p:
[----:B------:R-:W-:Y:S01]  /*0ef0*/  HFMA2.MMA R3, -RZ, RZ, 0, 0 ;  /* 0x00000000ff037435 */ /* 0x000fe200000001ff */
[----:B------:R-:W-:Y:S04]  /*0f00*/  WARPSYNC R10 ;  /* 0x0000000a00007348 */ /* 0x000fe80003800000 */
[----:B------:R0:W1:Y:S01]  /*0f10*/  SHFL.BFLY PT, R7, R9, R8, R7 ;  /* 0x0c00000809077389 */ /* 0x00006200000e0007 */
[----:B------:R-:W-:Y:S05]  /*0f20*/  RET.REL.NODEC R2 `(_ZN10layer_norm22ln_bwd_finalize_kernelINS_22Kernel_traits_finalizeILj5120Ef6__halfS2_S2_fjLb0ELj1024ELj4ENS_18Kernel_traits_baseILj5120EfS2_S2_S2_fjLj1024EEEEELb0ELb0EEEvNS_9BwdParamsE) ;  /* 0xfffff0d002007950 */ /* 0x000fea0003c3ffff */
.L_x_1633:
        /* <DEDUP_REMOVED lines=13> */
.L_x_2813:


//--------------------- .text._ZN10layer_norm40ln_parallel_residual_bwd_finalize_kernelINS_22Kernel_traits_finalizeILj5120Ef6__halfS2_S2_fjLb0ELj1024ELj4ENS_18Kernel_traits_baseILj5120EfS2_S2_S2_fjLj1024EEEEELb0EEEvNS_9BwdParamsE --------------------------
	.section	.text._ZN10layer_norm40ln_parallel_residual_bwd_finalize_kernelINS_22Kernel_traits_finalizeILj5120Ef6__halfS2_S2_fjLb0ELj1024ELj4ENS_18Kernel_traits_baseILj5120EfS2_S2_S2_fjLj1024EEEEELb0EEEvNS_9BwdParamsE,"ax",@progbits
	.sectioninfo	@"SHI_REGISTERS=32"
	.align	128
        .global         _ZN10layer_norm40ln_parallel_residual_bwd_finalize_kernelINS_22Kernel_traits_finalizeILj5120Ef6__halfS2_S2_fjLb0ELj1024ELj4ENS_18Kernel_traits_baseILj5120EfS2_S2_S2_fjLj1024EEEEELb0EEEvNS_9BwdParamsE
        .type           _ZN10layer_norm40ln_parallel_residual_bwd_finalize_kernelINS_22Kernel_traits_finalizeILj5120Ef6__halfS2_S2_fjLb0ELj1024ELj4ENS_18Kernel_traits_baseILj5120EfS2_S2_S2_fjLj1024EEEEELb0EEEvNS_9BwdParamsE,@function
        .size           _ZN10layer_norm40ln_parallel_residual_bwd_finalize_kernelINS_22Kernel_traits_finalizeILj5120Ef6__halfS2_S2_fjLb0ELj1024ELj4ENS_18Kernel_traits_baseILj5120EfS2_S2_S2_fjLj1024EEEEELb0EEEvNS_9BwdParamsE,(.L_x_2814 - _ZN10layer_norm40ln_parallel_residual_bwd_finalize_kernelINS_22Kernel_traits_finalizeILj5120Ef6__halfS2_S2_fjLb0ELj1024ELj4ENS_18Kernel_traits_baseILj5120EfS2_S2_S2_fjLj1024EEEEELb0EEEvNS_9BwdParamsE)
        .other          _ZN10layer_norm40ln_parallel_residual_bwd_finalize_kernelINS_22Kernel_traits_finalizeILj5120Ef6__halfS2_S2_fjLb0ELj1024ELj4ENS_18Kernel_traits_baseILj5120EfS2_S2_S2_fjLj1024EEEEELb0EEEvNS_9BwdParamsE,@"STO_CUDA_ENTRY STV_DEFAULT"
_ZN10layer_norm40ln_parallel_residual_bwd_finalize_kernelINS_22Kernel_traits_finalizeILj5120Ef6__halfS2_S2_fjLb0ELj1024ELj4ENS_18Kernel_traits_baseILj5120EfS2_S2_S2_fjLj1024EEEEELb0EEEvNS_9BwdParamsE:
.text._ZN10layer_norm40ln_parallel_residual_bwd_finalize_kernelINS_22Kernel_traits_finalizeILj5120Ef6__halfS2_S2_fjLb0ELj1024ELj4ENS_18Kernel_traits_baseILj5120EfS2_S2_S2_fjLj1024EEEEELb0EEEvNS_9BwdParamsE:
        /* <DEDUP_REMOVED lines=19> */
.L_x_1648:
        /* <DEDUP_REMOVED lines=36> */
.L_x_1638:
        /* <DEDUP_REMOVED lines=59> */
.L_x_1637:
[----:B------:R-:W-:Y:S05]  /*0720*/  BSYNC B1 ;  /* 0x0000000000017941 */ /* 0x000fea0003800000 */
.L_x_1636:
        /* <DEDUP_REMOVED lines=35> */
.L_x_1640:
[----:B------:R-:W-:Y:S05]  /*0960*/  BSYNC B1 ;  /* 0x0000000000017941 */ /* 0x000fea0003800000 */
.L_x_1639:
        /* <DEDUP_REMOVED lines=17> */
.L_x_1641:
[----:B------:R-:W-:Y:S05]  /*0a80*/  BSYNC B1 ;  /* 0x0000000000017941 */ /* 0x000fea0003800000 */
.L_x_1635:
[----:B------:R-:W-:Y:S05]  /*0a90*/  BSYNC B0 ;  /* 0x0000000000007941 */ /* 0x000fea0003800000 */
.L_x_1634:
        /* <DEDUP_REMOVED lines=14> */
.L_x_1649:
        /* <DEDUP_REMOVED lines=36> */
.L_x_1650:
        /* <DEDUP_REMOVED lines=11> */
.L_x_1642:
        /* <DEDUP_REMOVED lines=21> */
.L_x_1646:
[----:B------:R-:W-:Y:S05]  /*0fc0*/  BSYNC B0 ;  /* 0x0000000000007941 */ /* 0x000fea0003800000 */
.L_x_1645:
[C---:B------:R-:W-:Y:S02]  /*0fd0*/  ISETP.GT.U32.AND P1, PT, R4.reuse, -0x1401, PT ;  /* 0xffffebff0400780c */ /* 0x040fe40003f24070 */
[----:B------:R-:W-:-:S02]  /*0fe0*/  IADD3 R4, R4, 0x1400, RZ ;  /* 0x0000140004047810 */ /* 0x000fc40007ffe0ff */
[----:B------:R-:W-:-:S09]  /*0ff0*/  IADD3 R5, R5, 0xa00, RZ ;  /* 0x00000a0005057810 */ /* 0x000fd20007ffe0ff */
[----:B0-----:R-:W-:Y:S01]  /*1000*/  @!P1 CALL.REL.NOINC `(.L_x_1647) ;  /* 0x0000001000009944 */ /* 0x001fe20003c00000 */
[----:B------:R-:W-:Y:S05]  /*1010*/  BRA `(.L_x_1648) ;  /* 0xfffff11000007947 */ /* 0x000fea000383ffff */
.L_x_1647:
[----:B------:R-:W-:Y:S05]  /*1020*/  EXIT ;  /* 0x000000000000794d */ /* 0x000fea0003800000 */
.L_x_1643:
[----:B------:R-:W-:Y:S01]  /*1030*/  HFMA2.MMA R17, -RZ, RZ, 0, 1.847743988037109375e-06 ;  /* 0x0000001fff117435 */ /* 0x000fe200000001ff */
[----:B----4-:R-:W-:Y:S01]  /*1040*/  IMAD.MOV.U32 R19, RZ, RZ, R12 ;  /* 0x000000ffff137224 */ /* 0x010fe200078e000c */
[----:B------:R-:W-:Y:S02]  /*1050*/  MOV R16, 0x1 ;  /* 0x0000000100107802 */ /* 0x000fe40000000f00 */
[----:B------:R-:W-:Y:S02]  /*1060*/  MOV R14, 0xffffffff ;  /* 0xffffffff000e7802 */ /* 0x000fe40000000f00 */
[----:B------:R-:W-:Y:S02]  /*1070*/  MOV R8, 0x1090 ;  /* 0x0000109000087802 */ /* 0x000fe40000000f00 */
[----:B0123--:R-:W-:Y:S05]  /*1080*/  CALL.REL.NOINC `($__internal_67_$__cuda_sm70_shflsync_bfly_p) ;  /* 0x000007b000007944 */ /* 0x00ffea0003c00000 */
[----:B01----:R-:W-:Y:S05]  /*1090*/  BRA `(.L_x_1649) ;  /* 0xfffffae000007947 */ /* 0x003fea000383ffff */
.L_x_1644:
[----:B------:R-:W-:Y:S01]  /*10a0*/  HFMA2.MMA R16, -RZ, RZ, 0, 1.1920928955078125e-07 ;  /* 0x00000002ff107435 */ /* 0x000fe200000001ff */
[----:B------:R-:W-:Y:S01]  /*10b0*/  IMAD.MOV.U32 R19, RZ, RZ, R12 ;  /* 0x000000ffff137224 */ /* 0x000fe200078e000c */
[----:B------:R-:W-:Y:S02]  /*10c0*/  MOV R17, 0x1f ;  /* 0x0000001f00117802 */ /* 0x000fe40000000f00 */
[----:B------:R-:W-:-:S02]  /*10d0*/  MOV R14, 0xffffffff ;  /* 0xffffffff000e7802 */ /* 0x000fc40000000f00 */
[----:B------:R-:W-:Y:S02]  /*10e0*/  MOV R8, 0x1100 ;  /* 0x0000110000087802 */ /* 0x000fe40000000f00 */
[----:B-123--:R-:W-:Y:S05]  /*10f0*/  CALL.REL.NOINC `($__internal_67_$__cuda_sm70_shflsync_bfly_p) ;  /* 0x0000074000007944 */ /* 0x00efea0003c00000 */
[----:B0-----:R-:W-:Y:S01]  /*1100*/  HFMA2.MMA R17, -RZ, RZ, 0, 1.847743988037109375e-06 ;  /* 0x0000001fff117435 */ /* 0x001fe200000001ff */
[----:B-1----:R-:W-:Y:S01]  /*1110*/  FADD.FTZ R19, R12, R14 ;  /* 0x0000000e0c137221 */ /* 0x002fe20000010000 */
[----:B------:R-:W-:Y:S01]  /*1120*/  MOV R14, 0xffffffff ;  /* 0xffffffff000e7802 */ /* 0x000fe20000000f00 */
[----:B------:R-:W-:Y:S01]  /*1130*/  IMAD.MOV.U32 R16, RZ, RZ, 0x4 ;  /* 0x00000004ff107424 */ /* 0x000fe200078e00ff */
[----:B------:R-:W-:Y:S02]  /*1140*/  MOV R8, 0x1160 ;  /* 0x0000116000087802 */ /* 0x000fe40000000f00 */
[----:B------:R-:W-:Y:S05]  /*1150*/  CALL.REL.NOINC `($__internal_67_$__cuda_sm70_shflsync_bfly_p) ;  /* 0x000006e000007944 */ /* 0x000fea0003c00000 */
[----:B0-----:R-:W-:Y:S01]  /*1160*/  HFMA2.MMA R16, -RZ, RZ, 0, 4.76837158203125e-07 ;  /* 0x00000008ff107435 */ /* 0x001fe200000001ff */
[----:B-1----:R-:W-:Y:S01]  /*1170*/  FADD.FTZ R19, R19, R14 ;  /* 0x0000000e13137221 */ /* 0x002fe20000010000 */
[----:B------:R-:W-:Y:S01]  /*1180*/  MOV R14, 0xffffffff ;  /* 0xffffffff000e7802 */ /* 0x000fe20000000f00 */
[----:B------:R-:W-:Y:S01]  /*1190*/  IMAD.MOV.U32 R17, RZ, RZ, 0x1f ;  /* 0x0000001fff117424 */ /* 0x000fe200078e00ff */
[----:B------:R-:W-:Y:S02]  /*11a0*/  MOV R8, 0x11c0 ;  /* 0x000011c000087802 */ /* 0x000fe40000000f00 */
[----:B------:R-:W-:Y:S05]  /*11b0*/  CALL.REL.NOINC `($__internal_67_$__cuda_sm70_shflsync_bfly_p) ;  /* 0x0000068000007944 */ /* 0x000fea0003c00000 */
[----:B-1----:R-:W-:Y:S01]  /*11c0*/  FADD.FTZ R12, R19, R14 ;  /* 0x0000000e130c7221 */ /* 0x002fe20000010000 */
[----:B0-----:R-:W-:Y:S01]  /*11d0*/  HFMA2.MMA R16, -RZ, RZ, 0, 9.5367431640625e-07 ;  /* 0x00000010ff107435 */ /* 0x001fe200000001ff */
[----:B------:R-:W-:Y:S01]  /*11e0*/  MOV R17, 0x1f ;  /* 0x0000001f00117802 */ /* 0x000fe20000000f00 */
[----:B------:R-:W-:Y:S01]  /*11f0*/  IMAD.MOV.U32 R14, RZ, RZ, -0x1 ;  /* 0xffffffffff0e7424 */ /* 0x000fe200078e00ff */
[----:B------:R-:W-:-:S02]  /*1200*/  MOV R8, 0x1230 ;  /* 0x0000123000087802 */ /* 0x000fc40000000f00 */
[----:B------:R-:W-:Y:S02]  /*1210*/  MOV R19, R12 ;  /* 0x0000000c00137202 */ /* 0x000fe40000000f00 */
[----:B------:R-:W-:Y:S05]  /*1220*/  CALL.REL.NOINC `($__internal_67_$__cuda_sm70_shflsync_bfly_p) ;  /* 0x0000061000007944 */ /* 0x000fea0003c00000 */
[----:B0-----:R-:W-:Y:S01]  /*1230*/  HFMA2.MMA R17, -RZ, RZ, 0, 1.847743988037109375e-06 ;  /* 0x0000001fff117435 */ /* 0x001fe200000001ff */
[----:B-1----:R-:W-:Y:S01]  /*1240*/  MOV R15, R14 ;  /* 0x0000000e000f7202 */ /* 0x002fe20000000f00 */
[----:B------:R-:W-:Y:S01]  /*1250*/  IMAD.MOV.U32 R16, RZ, RZ, 0x1 ;  /* 0x00000001ff107424 */ /* 0x000fe200078e00ff */
[----:B------:R-:W-:Y:S02]  /*1260*/  MOV R19, R13 ;  /* 0x0000000d00137202 */ /* 0x000fe40000000f00 */
[----:B------:R-:W-:Y:S02]  /*1270*/  MOV R14, 0xffffffff ;  /* 0xffffffff000e7802 */ /* 0x000fe40000000f00 */
[----:B------:R-:W-:Y:S02]  /*1280*/  MOV R8, 0x12a0 ;  /* 0x000012a000087802 */ /* 0x000fe40000000f00 */
[----:B------:R-:W-:Y:S05]  /*1290*/  CALL.REL.NOINC `($__internal_67_$__cuda_sm70_shflsync_bfly_p) ;  /* 0x000005a000007944 */ /* 0x000fea0003c00000 */
[----:B0-----:R-:W-:Y:S01]  /*12a0*/  HFMA2.MMA R16, -RZ, RZ, 0, 1.1920928955078125e-07 ;  /* 0x00000002ff107435 */ /* 0x001fe200000001ff */
[----:B-1----:R-:W-:Y:S01]  /*12b0*/  FADD.FTZ R19, R13, R14 ;  /* 0x0000000e0d137221 */ /* 0x002fe20000010000 */
[----:B------:R-:W-:Y:S01]  /*12c0*/  MOV R14, 0xffffffff ;  /* 0xffffffff000e7802 */ /* 0x000fe20000000f00 */
[----:B------:R-:W-:Y:S01]  /*12d0*/  IMAD.MOV.U32 R17, RZ, RZ, 0x1f ;  /* 0x0000001fff117424 */ /* 0x000fe200078e00ff */
[----:B------:R-:W-:-:S02]  /*12e0*/  MOV R8, 0x1300 ;  /* 0x0000130000087802 */ /* 0x000fc40000000f00 */
[----:B------:R-:W-:Y:S05]  /*12f0*/  CALL.REL.NOINC `($__internal_67_$__cuda_sm70_shflsync_bfly_p) ;  /* 0x0000054000007944 */ /* 0x000fea0003c00000 */
[----:B0-----:R-:W-:Y:S01]  /*1300*/  HFMA2.MMA R16, -RZ, RZ, 0, 2.384185791015625e-07 ;  /* 0x00000004ff107435 */ /* 0x001fe200000001ff */
[----:B-1----:R-:W-:Y:S01]  /*1310*/  FADD.FTZ R19, R19, R14 ;  /* 0x0000000e13137221 */ /* 0x002fe20000010000 */
[----:B------:R-:W-:Y:S01]  /*1320*/  MOV R17, 0x1f ;  /* 0x0000001f00117802 */ /* 0x000fe20000000f00 */
[----:B------:R-:W-:Y:S01]  /*1330*/  IMAD.MOV.U32 R14, RZ, RZ, -0x1 ;  /* 0xffffffffff0e7424 */ /* 0x000fe200078e00ff */
[----:B------:R-:W-:-:S02]  /*1340*/  MOV R8, 0x1360 ;  /* 0x0000136000087802 */ /* 0x000fc40000000f00 */
[----:B------:R-:W-:Y:S05]  /*1350*/  CALL.REL.NOINC `($__internal_67_$__cuda_sm70_shflsync_bfly_p) ;  /* 0x000004e000007944 */ /* 0x000fea0003c00000 */
[----:B0-----:R-:W-:Y:S01]  /*1360*/  HFMA2.MMA R16, -RZ, RZ, 0, 4.76837158203125e-07 ;  /* 0x00000008ff107435 */ /* 0x001fe200000001ff */
[----:B-1----:R-:W-:Y:S01]  /*1370*/  FADD.FTZ R19, R19, R14 ;  /* 0x0000000e13137221 */ /* 0x002fe20000010000 */
[----:B------:R-:W-:-:S02]  /*1380*/  MOV R17, 0x1f ;  /* 0x0000001f00117802 */ /* 0x000fc40000000f00 */
[----:B------:R-:W-:Y:S02]  /*1390*/  MOV R14, 0xffffffff ;  /* 0xffffffff000e7802 */ /* 0x000fe40000000f00 */
[----:B------:R-:W-:Y:S02]  /*13a0*/  MOV R8, 0x13c0 ;  /* 0x000013c000087802 */ /* 0x000fe40000000f00 */
[----:B------:R-:W-:Y:S05]  /*13b0*/  CALL.REL.NOINC `($__internal_67_$__cuda_sm70_shflsync_bfly_p) ;  /* 0x0000048000007944 */ /* 0x000fea0003c00000 */
[----:B-1----:R-:W-:Y:S01]  /*13c0*/  FADD.FTZ R13, R19, R14 ;  /* 0x0000000e130d7221 */ /* 0x002fe20000010000 */
[----:B0-----:R-:W-:Y:S01]  /*13d0*/  HFMA2.MMA R16, -RZ, RZ, 0, 9.5367431640625e-07 ;  /* 0x00000010ff107435 */ /* 0x001fe200000001ff */
[----:B------:R-:W-:Y:S01]  /*13e0*/  IMAD.MOV.U32 R17, RZ, RZ, 0x1f ;  /* 0x0000001fff117424 */ /* 0x000fe200078e00ff */
[----:B------:R-:W-:Y:S02]  /*13f0*/  MOV R14, 0xffffffff ;  /* 0xffffffff000e7802 */ /* 0x000fe40000000f00 */
[----:B------:R-:W-:Y:S02]  /*1400*/  MOV R19, R13 ;  /* 0x0000000d00137202 */ /* 0x000fe40000000f00 */
[----:B------:R-:W-:Y:S02]  /*1410*/  MOV R8, 0x1430 ;  /* 0x0000143000087802 */ /* 0x000fe40000000f00 */
[----:B------:R-:W-:Y:S05]  /*1420*/  CALL.REL.NOINC `($__internal_67_$__cuda_sm70_shflsync_bfly_p) ;  /* 0x0000041000007944 */ /* 0x000fea0003c00000 */
[----:B0-----:R-:W-:Y:S01]  /*1430*/  HFMA2.MMA R17, -RZ, RZ, 0, 1.847743988037109375e-06 ;  /* 0x0000001fff117435 */ /* 0x001fe200000001ff */
[----:B-1----:R-:W-:Y:S01]  /*1440*/  MOV R18, R14 ;  /* 0x0000000e00127202 */ /* 0x002fe20000000f00 */
[----:B------:R-:W-:Y:S01]  /*1450*/  IMAD.MOV.U32 R16, RZ, RZ, 0x1 ;  /* 0x00000001ff107424 */ /* 0x000fe200078e00ff */
[----:B------:R-:W-:-:S02]  /*1460*/  MOV R19, R11 ;  /* 0x0000000b00137202 */ /* 0x000fc40000000f00 */
[----:B------:R-:W-:Y:S02]  /*1470*/  MOV R14, 0xffffffff ;  /* 0xffffffff000e7802 */ /* 0x000fe40000000f00 */
[----:B------:R-:W-:Y:S02]  /*1480*/  MOV R8, 0x14a0 ;  /* 0x000014a000087802 */ /* 0x000fe40000000f00 */
[----:B------:R-:W-:Y:S05]  /*1490*/  CALL.REL.NOINC `($__internal_67_$__cuda_sm70_shflsync_bfly_p) ;  /* 0x000003a000007944 */ /* 0x000fea0003c00000 */
[----:B0-----:R-:W-:Y:S01]  /*14a0*/  HFMA2.MMA R16, -RZ, RZ, 0, 1.1920928955078125e-07 ;  /* 0x00000002ff107435 */ /* 0x001fe200000001ff */
[----:B-1----:R-:W-:Y:S01]  /*14b0*/  FADD.FTZ R19, R11, R14 ;  /* 0x0000000e0b137221 */ /* 0x002fe20000010000 */
[----:B------:R-:W-:Y:S01]  /*14c0*/  MOV R17, 0x1f ;  /* 0x0000001f00117802 */ /* 0x000fe20000000f00 */
[----:B------:R-:W-:Y:S01]  /*14d0*/  IMAD.MOV.U32 R14, RZ, RZ, -0x1 ;  /* 0xffffffffff0e7424 */ /* 0x000fe200078e00ff */
[----:B------:R-:W-:Y:S02]  /*14e0*/  MOV R8, 0x1500 ;  /* 0x0000150000087802 */ /* 0x000fe40000000f00 */
[----:B------:R-:W-:Y:S05]  /*14f0*/  CALL.REL.NOINC `($__internal_67_$__cuda_sm70_shflsync_bfly_p) ;  /* 0x0000034000007944 */ /* 0x000fea0003c00000 */
[----:B0-----:R-:W-:Y:S01]  /*1500*/  HFMA2.MMA R16, -RZ, RZ, 0, 2.384185791015625e-07 ;  /* 0x00000004ff107435 */ /* 0x001fe200000001ff */
[----:B-1----:R-:W-:Y:S01]  /*1510*/  FADD.FTZ R19, R19, R14 ;  /* 0x0000000e13137221 */ /* 0x002fe20000010000 */
[----:B------:R-:W-:Y:S02]  /*1520*/  MOV R17, 0x1f ;  /* 0x0000001f00117802 */ /* 0x000fe40000000f00 */
[----:B------:R-:W-:-:S02]  /*1530*/  MOV R14, 0xffffffff ;  /* 0xffffffff000e7802 */ /* 0x000fc40000000f00 */
        /* <DEDUP_REMOVED lines=10> */
[----:B------:R-:W-:Y:S02]  /*15e0*/  MOV R17, 0x1f ;  /* 0x0000001f00117802 */ /* 0x000fe40000000f00 */
[----:B------:R-:W-:Y:S01]  /*15f0*/  MOV R14, 0xffffffff ;  /* 0xffffffff000e7802 */ /* 0x000fe20000000f00 */
[----:B------:R-:W-:Y:S01]  /*1600*/  IMAD.MOV.U32 R19, RZ, RZ, R11 ;  /* 0x000000ffff137224 */ /* 0x000fe200078e000b */
[----:B------:R-:W-:-:S02]  /*1610*/  MOV R8, 0x1630 ;  /* 0x0000163000087802 */ /* 0x000fc40000000f00 */
[----:B------:R-:W-:Y:S05]  /*1620*/  CALL.REL.NOINC `($__internal_67_$__cuda_sm70_shflsync_bfly_p) ;  /* 0x0000021000007944 */ /* 0x000fea0003c00000 */
[----:B0-----:R-:W-:Y:S01]  /*1630*/  HFMA2.MMA R16, -RZ, RZ, 0, 5.9604644775390625e-08 ;  /* 0x00000001ff107435 */ /* 0x001fe200000001ff */
[----:B-1----:R-:W-:Y:S01]  /*1640*/  MOV R20, R14 ;  /* 0x0000000e00147202 */ /* 0x002fe20000000f00 */
[----:B------:R-:W-:Y:S01]  /*1650*/  IMAD.MOV.U32 R14, RZ, RZ, -0x1 ;  /* 0xffffffffff0e7424 */ /* 0x000fe200078e00ff */
[----:B------:R-:W-:-:S02]  /*1660*/  MOV R19, R10 ;  /* 0x0000000a00137202 */ /* 0x000fc40000000f00 */
[----:B------:R-:W-:Y:S02]  /*1670*/  MOV R17, 0x1f ;  /* 0x0000001f00117802 */ /* 0x000fe40000000f00 */
[----:B------:R-:W-:Y:S02]  /*1680*/  MOV R8, 0x16a0 ;  /* 0x000016a000087802 */ /* 0x000fe40000000f00 */
[----:B------:R-:W-:Y:S05]  /*1690*/  CALL.REL.NOINC `($__internal_67_$__cuda_sm70_shflsync_bfly_p) ;  /* 0x000001a000007944 */ /* 0x000fea0003c00000 */
[----:B0-----:R-:W-:Y:S01]  /*16a0*/  HFMA2.MMA R16, -RZ, RZ, 0, 1.1920928955078125e-07 ;  /* 0x00000002ff107435 */ /* 0x001fe200000001ff */
[----:B-1----:R-:W-:Y:S01]  /*16b0*/  FADD.FTZ R19, R10, R14 ;  /* 0x0000000e0a137221 */ /* 0x002fe20000010000 */
[----:B------:R-:W-:Y:S02]  /*16c0*/  MOV R17, 0x1f ;  /* 0x0000001f00117802 */ /* 0x000fe40000000f00 */
[----:B------:R-:W-:Y:S02]  /*16d0*/  MOV R14, 0xffffffff ;  /* 0xffffffff000e7802 */ /* 0x000fe40000000f00 */
[----:B------:R-:W-:Y:S02]  /*16e0*/  MOV R8, 0x1700 ;  /* 0x0000170000087802 */ /* 0x000fe40000000f00 */
[----:B------:R-:W-:Y:S05]  /*16f0*/  CALL.REL.NOINC `($__internal_67_$__cuda_sm70_shflsync_bfly_p) ;  /* 0x0000014000007944 */ /* 0x000fea0003c00000 */
[----:B0-----:R-:W-:Y:S01]  /*1700*/  HFMA2.MMA R16, -RZ, RZ, 0, 2.384185791015625e-07 ;  /* 0x00000004ff107435 */ /* 0x001fe200000001ff */
[----:B-1----:R-:W-:Y:S01]  /*1710*/  FADD.FTZ R19, R19, R14 ;  /* 0x0000000e13137221 */ /* 0x002fe20000010000 */
[----:B------:R-:W-:Y:S01]  /*1720*/  MOV R14, 0xffffffff ;  /* 0xffffffff000e7802 */ /* 0x000fe20000000f00 */
[----:B------:R-:W-:Y:S01]  /*1730*/  IMAD.MOV.U32 R17, RZ, RZ, 0x1f ;  /* 0x0000001fff117424 */ /* 0x000fe200078e00ff */
        /* <DEDUP_REMOVED lines=8> */
[----:B0-----:R-:W-:Y:S01]  /*17c0*/  HFMA2.MMA R17, -RZ, RZ, 0, 1.847743988037109375e-06 ;  /* 0x0000001fff117435 */ /* 0x001fe200000001ff */
[----:B-1----:R-:W-:Y:S01]  /*17d0*/  FADD.FTZ R19, R19, R14 ;  /* 0x0000000e13137221 */ /* 0x002fe20000010000 */
[----:B------:R-:W-:Y:S01]  /*17e0*/  MOV R14, 0xffffffff ;  /* 0xffffffff000e7802 */ /* 0x000fe20000000f00 */
[----:B------:R-:W-:Y:S01]  /*17f0*/  IMAD.MOV.U32 R16, RZ, RZ, 0x10 ;  /* 0x00000010ff107424 */ /* 0x000fe200078e00ff */
[----:B------:R-:W-:Y:S02]  /*1800*/  MOV R8, 0x1820 ;  /* 0x0000182000087802 */ /* 0x000fe40000000f00 */
[----:B------:R-:W-:Y:S05]  /*1810*/  CALL.REL.NOINC `($__internal_67_$__cuda_sm70_shflsync_bfly_p) ;  /* 0x0000002000007944 */ /* 0x000fea0003c00000 */
[----:B-1----:R-:W-:Y:S01]  /*1820*/  MOV R8, R14 ;  /* 0x0000000e00087202 */ /* 0x002fe20000000f00 */
[----:B0-----:R-:W-:Y:S05]  /*1830*/  BRA `(.L_x_1650) ;  /* 0xfffff58000007947 */ /* 0x001fea000383ffff */
        .weak           $__internal_67_$__cuda_sm70_shflsync_bfly_p
        .type           $__internal_67_$__cuda_sm70_shflsync_bfly_p,@function
        .size           $__internal_67_$__cuda_sm70_shflsync_bfly_p,(.L_x_2814 - $__internal_67_$__cuda_sm70_shflsync_bfly_p)
$__internal_67_$__cuda_sm70_shflsync_bfly_p:
[----:B------:R-:W-:Y:S01]  /*1840*/  HFMA2.MMA R9, -RZ, RZ, 0, 0 ;  /* 0x00000000ff097435 */ /* 0x000fe200000001ff */
[----:B------:R-:W-:Y:S04]  /*1850*/  WARPSYNC R14 ;  /* 0x0000000e00007348 */ /* 0x000fe80003800000 */
[----:B------:R0:W1:Y:S01]  /*1860*/  SHFL.BFLY PT, R14, R19, R16, R17 ;  /* 0x0c000010130e7389 */ /* 0x00006200000e0011 */
[----:B------:R-:W-:Y:S05]  /*1870*/  RET.REL.NODEC R8 `(_ZN10layer_norm40ln_parallel_residual_bwd_finalize_kernelINS_22Kernel_traits_finalizeILj5120Ef6__halfS2_S2_fjLb0ELj1024ELj4ENS_18Kernel_traits_baseILj5120EfS2_S2_S2_fjLj1024EEEEELb0EEEvNS_9BwdParamsE) ;  /* 0xffffe78008007950 */ /* 0x000fea0003c3ffff */
.L_x_1651:
        /* <DEDUP_REMOVED lines=16> */
.L_x_2814:


//--------------------- .text._ZN10layer_norm31ln_parallel_residual_bwd_kernelINS_13Kernel_traitsIf6__halfS2_S2_fjLj5120ELj1ELj1ELj8ELj8ENS_18Kernel_traits_baseILj5120EfS2_S2_S2_fjLj256EEEEELb1ELb1ELb0EEEvNS_9BwdParamsE --------------------------
	.section	.text._ZN10layer_norm31ln_parallel_residual_bwd_kernelINS_13Kernel_traitsIf6__halfS2_S2_fjLj5120ELj1ELj1ELj8ELj8ENS_18Kernel_traits_baseILj5120EfS2_S2_S2_fjLj256EEEEELb1ELb1ELb0EEEvNS_9BwdParamsE,"ax",@progbits
	.sectioninfo	@"SHI_REGISTERS=160"
	.align	128
        .global         _ZN10layer_norm31ln_parallel_residual_bwd_kernelINS_13Kernel_traitsIf6__halfS2_S2_fjLj5120ELj1ELj1ELj8ELj8ENS_18Kernel_traits_baseILj5120EfS2_S2_S2_fjLj256EEEEELb1ELb1ELb0EEEvNS_9BwdParamsE
        .type           _ZN10layer_norm31ln_parallel_residual_bwd_kernelINS_13Kernel_traitsIf6__halfS2_S2_fjLj5120ELj1ELj1ELj8ELj8ENS_18Kernel_traits_baseILj5120EfS2_S2_S2_fjLj256EEEEELb1ELb1ELb0EEEvNS_9BwdParamsE,@function
        .size           _ZN10layer_norm31ln_parallel_residual_bwd_kernelINS_13Kernel_traitsIf6__halfS2_S2_fjLj5120ELj1ELj1ELj8ELj8ENS_18Kernel_traits_baseILj5120EfS2_S2_S2_fjLj256EEEEELb1ELb1ELb0EEEvNS_9BwdParamsE,(.L_x_2815 - _ZN10layer_norm31ln_parallel_residual_bwd_kernelINS_13Kernel_traitsIf6__halfS2_S2_fjLj5120ELj1ELj1ELj8ELj8ENS_18Kernel_traits_baseILj5120EfS2_S2_S2_fjLj256EEEEELb1ELb1ELb0EEEvNS_9BwdParamsE)
        .other          _ZN10layer_norm31ln_parallel_residual_bwd_kernelINS_13Kernel_traitsIf6__halfS2_S2_fjLj5120ELj1ELj1ELj8ELj8ENS_18Kernel_traits_baseILj5120EfS2_S2_S2_fjLj256EEEEELb1ELb1ELb0EEEvNS_9BwdParamsE,@"STO_CUDA_ENTRY STV_DEFAULT"
_ZN10layer_norm31ln_parallel_residual_bwd_kernelINS_13Kernel_traitsIf6__halfS2_S2_fjLj5120ELj1ELj1ELj8ELj8ENS_18Kernel_traits_baseILj5120EfS2_S2_S2_fjLj256EEEEELb1ELb1ELb0EEEvNS_9BwdParamsE:
.text._ZN10layer_norm31ln_parallel_residual_bwd_kernelINS_13Kernel_traitsIf6__halfS2_S2_fjLj5120ELj1ELj1ELj8ELj8ENS_18Kernel_traits_baseILj5120EfS2_S2_S2_fjLj256EEEEELb1ELb1ELb0EEEvNS_9BwdParamsE:
        /* <DEDUP_REMOVED lines=61> */
.L_x_1684:
        /* <DEDUP_REMOVED lines=41> */
[----:B-----5:R-:W-:Y:S01]  /*0660*/  FSEL R68, R64, RZ, !P0 ;  /* 0x000000ff40447208 */ /* 0x020fe20004000000 */
[----:B------:R-:W-:Y:S01]  /*0670*/  HADD2.F32 R69, -RZ, R76.H0_H0 ;  /* 0x2000004cff457230 */ /* 0x000fe20000004100 */
[----:B------:R-:W-:Y:S01]  /*0680*/  SHF.R.U64 R73, R74, 0x10, R75 ;  /* 0x000000104a497819 */ /* 0x000fe2000000124b */
[----:B----4-:R-:W-:Y:S02]  /*0690*/  HADD2.F32 R71, -RZ, R79.H0_H0 ;  /* 0x2000004fff477230 */ /* 0x010fe40000004100 */
[----:B------:R-:W-:-:S02]  /*06a0*/  HADD2.F32 R77, -RZ, R77.H0_H0 ;  /* 0x2000004dff4d7230 */ /* 0x000fc40000004100 */
[----:B0-----:R-:W-:Y:S01]  /*06b0*/  HADD2.F32 R67, -RZ, R78.H0_H0 ;  /* 0x2000004eff437230 */ /* 0x001fe20000004100 */
[C---:B------:R-:W-:Y:S01]  /*06c0*/  FADD.FTZ R70, -R68.reuse, R69 ;  /* 0x0000004544467221 */ /* 0x040fe20000010100 */
[----:B------:R-:W-:Y:S01]  /*06d0*/  HADD2.F32 R65, -RZ, R65.H0_H0 ;  /* 0x20000041ff417230 */ /* 0x000fe20000004100 */
[----:B------:R-:W-:Y:S02]  /*06e0*/  IMAD.MOV.U32 R66, RZ, RZ, R75 ;  /* 0x000000ffff427224 */ /* 0x000fe400078e004b */
[C---:B------:R-:W-:Y:S02]  /*06f0*/  FADD.FTZ R134, -R68.reuse, R71 ;  /* 0x0000004744867221 */ /* 0x040fe40000010100 */
[C---:B------:R-:W-:Y:S02]  /*0700*/  FADD.FTZ R72, -R68.reuse, R77 ;  /* 0x0000004d44487221 */ /* 0x040fe40000010100 */
[----:B------:R-:W-:Y:S01]  /*0710*/  FADD.FTZ R74, -R68, R67 ;  /* 0x00000043444a7221 */ /* 0x000fe20000010100 */
[----:B------:R-:W-:Y:S01]  /*0720*/  HADD2.F32 R68, -RZ, R73.H0_H0 ;  /* 0x20000049ff447230 */ /* 0x000fe20000004100 */
[----:B------:R-:W-:-:S02]  /*0730*/  FMUL.FTZ R135, R133, R70 ;  /* 0x0000004685877220 */ /* 0x000fc40000410000 */
[-C--:B------:R-:W-:Y:S01]  /*0740*/  FMUL.FTZ R136, R60, R65.reuse ;  /* 0x000000413c887220 */ /* 0x080fe20000410000 */
[----:B------:R-:W-:Y:S01]  /*0750*/  SHF.R.U32.HI R69, RZ, 0x10, R75 ;  /* 0x00000010ff457819 */ /* 0x000fe2000001164b */
[----:B------:R-:W-:Y:S01]  /*0760*/  HADD2.F32 R67, -RZ, R66.H0_H0 ;  /* 0x20000042ff437230 */ /* 0x000fe20000004100 */
[----:B------:R-:W-:Y:S02]  /*0770*/  FADD.FTZ R20, R20, R65 ;  /* 0x0000004114147221 */ /* 0x000fe40000010000 */
[----:B------:R-:W-:Y:S02]  /*0780*/  FFMA.FTZ R40, R135, R65, R40 ;  /* 0x0000004187287223 */ /* 0x000fe40000010028 */
[C---:B------:R-:W-:Y:S02]  /*0790*/  FMUL.FTZ R139, R133.reuse, R72 ;  /* 0x00000048858b7220 */ /* 0x040fe40000410000 */
[----:B------:R-:W-:Y:S02]  /*07a0*/  FMUL.FTZ R134, R133, R134 ;  /* 0x0000008685867220 */ /* 0x000fe40000410000 */
[----:B------:R-:W-:-:S02]  /*07b0*/  FMUL.FTZ R137, R61, R68 ;  /* 0x000000443d897220 */ /* 0x000fc40000410000 */
[----:B------:R-:W-:Y:S02]  /*07c0*/  FADD.FTZ R66, RZ, R136 ;  /* 0x00000088ff427221 */ /* 0x000fe40000010000 */
[----:B------:R-:W-:Y:S01]  /*07d0*/  FFMA.FTZ R65, R135, R136, RZ ;  /* 0x0000008887417223 */ /* 0x000fe200000100ff */
        /* <DEDUP_REMOVED lines=17> */
.L_x_1654:
[----:B-1----:R-:W-:Y:S05]  /*08f0*/  BSYNC B0 ;  /* 0x0000000000007941 */ /* 0x002fea0003800000 */
.L_x_1653:
        /* <DEDUP_REMOVED lines=26> */
[--C-:B--2---:R-:W-:Y:S02]  /*0aa0*/  SHF.R.U32.HI R142, RZ, 0x10, R71.reuse ;  /* 0x00000010ff8e7819 */ /* 0x104fe40000011647 */
[----:B------:R-:W-:Y:S01]  /*0ab0*/  MOV R78, R70 ;  /* 0x00000046004e7202 */ /* 0x000fe20000000f00 */
[--C-:B------:R-:W-:Y:S01]  /*0ac0*/  IMAD.MOV.U32 R79, RZ, RZ, R71.reuse ;  /* 0x000000ffff4f7224 */ /* 0x100fe200078e0047 */
[----:B------:R-:W-:Y:S01]  /*0ad0*/  SHF.R.U64 R143, R70, 0x10, R71 ;  /* 0x00000010468f7819 */ /* 0x000fe20000001247 */
[----:B0-----:R-:W-:Y:S01]  /*0ae0*/  HADD2.F32 R69, -RZ, R142.H0_H0 ;  /* 0x2000008eff457230 */ /* 0x001fe20000004100 */
[----:B---3--:R-:W-:Y:S01]  /*0af0*/  IMAD.MOV.U32 R70, RZ, RZ, R76 ;  /* 0x000000ffff467224 */ /* 0x008fe200078e004c */
[----:B------:R-:W-:Y:S01]  /*0b00*/  HADD2.F32 R78, -RZ, R78.H0_H0 ;  /* 0x2000004eff4e7230 */ /* 0x000fe20000004100 */
[----:B------:R-:W-:Y:S01]  /*0b10*/  SHF.R.U64 R75, R76, 0x10, R77 ;  /* 0x000000104c4b7819 */ /* 0x000fe2000000124d */
[----:B------:R-:W-:Y:S01]  /*0b20*/  HADD2.F32 R71, -RZ, R143.H0_H0 ;  /* 0x2000008fff477230 */ /* 0x000fe20000004100 */
[C---:B------:R-:W-:Y:S01]  /*0b30*/  FADD.FTZ R74, -R144.reuse, R69 ;  /* 0x00000045904a7221 */ /* 0x040fe20000010100 */
[----:B------:R-:W-:Y:S01]  /*0b40*/  HADD2.F32 R79, -RZ, R79.H0_H0 ;  /* 0x2000004fff4f7230 */ /* 0x000fe20000004100 */
[C---:B------:R-:W-:Y:S01]  /*0b50*/  FADD.FTZ R78, -R144.reuse, R78 ;  /* 0x0000004e904e7221 */ /* 0x040fe20000010100 */
[----:B------:R-:W-:Y:S01]  /*0b60*/  HADD2.F32 R69, -RZ, R70.H0_H0 ;  /* 0x20000046ff457230 */ /* 0x000fe20000004100 */
[----:B------:R-:W-:Y:S01]  /*0b70*/  IMAD.MOV.U32 R68, RZ, RZ, R77 ;  /* 0x000000ffff447224 */ /* 0x000fe200078e004d */
[----:B------:R-:W-:Y:S01]  /*0b80*/  HADD2.F32 R70, -RZ, R75.H0_H0 ;  /* 0x2000004bff467230 */ /* 0x000fe20000004100 */
[----:B------:R-:W-:-:S02]  /*0b90*/  FADD.FTZ R142, -R144, R71 ;  /* 0x00000047908e7221 */ /* 0x000fc40000010100 */
[----:B----4-:R-:W-:Y:S02]  /*0ba0*/  FADD.FTZ R72, -R144, R79 ;  /* 0x0000004f90487221 */ /* 0x010fe40000010100 */
[C---:B------:R-:W-:Y:S02]  /*0bb0*/  FMUL.FTZ R143, R133.reuse, R78 ;  /* 0x0000004e858f7220 */ /* 0x040fe40000410000 */
[----:B------:R-:W-:Y:S01]  /*0bc0*/  FMUL.FTZ R144, R56, R69 ;  /* 0x0000004538907220 */ /* 0x000fe20000410000 */
[----:B------:R-:W-:Y:S01]  /*0bd0*/  SHF.R.U32.HI R76, RZ, 0x10, R77 ;  /* 0x00000010ff4c7819 */ /* 0x000fe2000001164d */
[----:B------:R-:W-:Y:S01]  /*0be0*/  HADD2.F32 R71, -RZ, R68.H0_H0 ;  /* 0x20000044ff477230 */ /* 0x000fe20000004100 */
[----:B------:R-:W-:Y:S02]  /*0bf0*/  FMUL.FTZ R142, R133, R142 ;  /* 0x0000008e858e7220 */ /* 0x000fe40000410000 */
[----:B------:R-:W-:Y:S02]  /*0c00*/  FMUL.FTZ R145, R57, R70 ;  /* 0x0000004639917220 */ /* 0x000fe40000410000 */
[----:B------:R-:W-:-:S02]  /*0c10*/  FADD.FTZ R68, R67, R144 ;  /* 0x0000009043447221 */ /* 0x000fc40000010000 */
[----:B------:R-:W-:Y:S01]  /*0c20*/  FFMA.FTZ R66, R143, R144, R66 ;  /* 0x000000908f427223 */ /* 0x000fe20000010042 */
[----:B------:R-:W-:Y:S01]  /*0c30*/  HADD2.F32 R76, -RZ, R76.H0_H0 ;  /* 0x2000004cff4c7230 */ /* 0x000fe20000004100 */
        /* <DEDUP_REMOVED lines=18> */
.L_x_1656:
[----:B------:R-:W-:Y:S05]  /*0d60*/  BSYNC B0 ;  /* 0x0000000000007941 */ /* 0x000fea0003800000 */
.L_x_1655:
        /* <DEDUP_REMOVED lines=30> */
[----:B------:R-:W-:Y:S01]  /*0f50*/  HADD2.F32 R78, -RZ, R78.H0_H0 ;  /* 0x2000004eff4e7230 */ /* 0x000fe20000004100 */
[----:B---3--:R-:W-:-:S02]  /*0f60*/  IMAD.MOV.U32 R72, RZ, RZ, R76 ;  /* 0x000000ffff487224 */ /* 0x008fc400078e004c */
[----:B0-----:R-:W-:Y:S01]  /*0f70*/  HADD2.F32 R69, -RZ, R74.H0_H0 ;  /* 0x2000004aff457230 */ /* 0x001fe20000004100 */
[----:B------:R-:W-:Y:S01]  /*0f80*/  SHF.R.U64 R75, R76, 0x10, R77 ;  /* 0x000000104c4b7819 */ /* 0x000fe2000000124d */
[----:B----4-:R-:W-:Y:S02]  /*0f90*/  HADD2.F32 R70, -RZ, R108.H0_H0 ;  /* 0x2000006cff467230 */ /* 0x010fe40000004100 */
[----:B------:R-:W-:Y:S01]  /*0fa0*/  HADD2.F32 R79, -RZ, R79.H0_H0 ;  /* 0x2000004fff4f7230 */ /* 0x000fe20000004100 */
[C---:B------:R-:W-:Y:S01]  /*0fb0*/  FADD.FTZ R76, -R109.reuse, R69 ;  /* 0x000000456d4c7221 */ /* 0x040fe20000010100 */
[----:B------:R-:W-:Y:S01]  /*0fc0*/  HADD2.F32 R69, -RZ, R72.H0_H0 ;  /* 0x20000048ff457230 */ /* 0x000fe20000004100 */
[C---:B------:R-:W-:Y:S01]  /*0fd0*/  FADD.FTZ R78, -R109.reuse, R78 ;  /* 0x0000004e6d4e7221 */ /* 0x040fe20000010100 */
[----:B------:R-:W-:Y:S01]  /*0fe0*/  HADD2.F32 R72, -RZ, R75.H0_H0 ;  /* 0x2000004bff487230 */ /* 0x000fe20000004100 */
[----:B------:R-:W-:Y:S02]  /*0ff0*/  IMAD.MOV.U32 R68, RZ, RZ, R77 ;  /* 0x000000ffff447224 */ /* 0x000fe400078e004d */
[----:B------:R-:W-:-:S02]  /*1000*/  FADD.FTZ R70, -R109, R70 ;  /* 0x000000466d467221 */ /* 0x000fc40000010100 */
[----:B------:R-:W-:Y:S02]  /*1010*/  FADD.FTZ R74, -R109, R79 ;  /* 0x0000004f6d4a7221 */ /* 0x000fe40000010100 */
        /* <DEDUP_REMOVED lines=27> */
.L_x_1658:
[----:B------:R-:W-:Y:S05]  /*11d0*/  BSYNC B0 ;  /* 0x0000000000007941 */ /* 0x000fea0003800000 */
.L_x_1657:
        /* <DEDUP_REMOVED lines=70> */
.L_x_1660:
[----:B------:R-:W-:Y:S05]  /*1640*/  BSYNC B0 ;  /* 0x0000000000007941 */ /* 0x000fea0003800000 */
.L_x_1659:
        /* <DEDUP_REMOVED lines=10> */
[----:B------:R-:W-:Y:S02]  /*16f0*/  ISETP.NE.AND.EX P0, PT, RZ, c[0x0][0x21c], PT, P0 ;  /* 0x00008700ff007a0c */ /* 0x000fe40003f05300 */
[----:B------:R-:W-:-:S11]  /*1700*/  SHF.L.U32 R76, R65, 0x2, RZ ;  /* 0x00000002414c7819 */ /* 0x000fd600000006ff */
        /* <DEDUP_REMOVED lines=13> */
[----:B-----5:R-:W-:Y:S02]  /*17e0*/  FSEL R79, R64, RZ, !P0 ;  /* 0x000000ff404f7208 */ /* 0x020fe40004000000 */
[--C-:B--2---:R-:W-:Y:S01]  /*17f0*/  SHF.R.U64 R77, R72, 0x10, R73.reuse ;  /* 0x00000010484d7819 */ /* 0x104fe20000001249 */
[----:B------:R-:W-:Y:S02]  /*1800*/  IMAD.MOV.U32 R65, RZ, RZ, R72 ;  /* 0x000000ffff417224 */ /* 0x000fe400078e0048 */
[--C-:B------:R-:W-:Y:S02]  /*1810*/  IMAD.MOV.U32 R76, RZ, RZ, R73.reuse ;  /* 0x000000ffff4c7224 */ /* 0x100fe400078e0049 */
[----:B---3--:R-:W-:Y:S01]  /*1820*/  IMAD.MOV.U32 R64, RZ, RZ, R74 ;  /* 0x000000ffff407224 */ /* 0x008fe200078e004a */
[----:B----4-:R-:W-:Y:S01]  /*1830*/  HADD2.F32 R71, -RZ, R77.H0_H0 ;  /* 0x2000004dff477230 */ /* 0x010fe20000004100 */
[----:B------:R-:W-:Y:S01]  /*1840*/  SHF.R.U32.HI R72, RZ, 0x10, R73 ;  /* 0x00000010ff487819 */ /* 0x000fe20000011649 */
[----:B------:R-:W-:Y:S01]  /*1850*/  HADD2.F32 R70, -RZ, R65.H0_H0 ;  /* 0x20000041ff467230 */ /* 0x000fe20000004100 */
[----:B------:R-:W-:Y:S01]  /*1860*/  SHF.R.U64 R73, R74, 0x10, R75 ;  /* 0x000000104a497819 */ /* 0x000fe2000000124b */
[----:B------:R-:W-:Y:S01]  /*1870*/  HADD2.F32 R76, -RZ, R76.H0_H0 ;  /* 0x2000004cff4c7230 */ /* 0x000fe20000004100 */
[C---:B------:R-:W-:Y:S01]  /*1880*/  FADD.FTZ R126, -R79.reuse, R71 ;  /* 0x000000474f7e7221 */ /* 0x040fe20000010100 */
[----:B0-----:R-:W-:Y:S01]  /*1890*/  HADD2.F32 R69, -RZ, R64.H0_H0 ;  /* 0x20000040ff457230 */ /* 0x001fe20000004100 */
[----:B------:R-:W-:Y:S01]  /*18a0*/  FADD.FTZ R70, -R79, R70 ;  /* 0x000000464f467221 */ /* 0x000fe20000010100 */
[----:B------:R-:W-:Y:S01]  /*18b0*/  HADD2.F32 R64, -RZ, R73.H0_H0 ;  /* 0x20000049ff407230 */ /* 0x000fe20000004100 */
[----:B------:R-:W-:-:S02]  /*18c0*/  IMAD.MOV.U32 R65, RZ, RZ, R75 ;  /* 0x000000ffff417224 */ /* 0x000fc400078e004b */
[----:B------:R-:W-:Y:S02]  /*18d0*/  FADD.FTZ R76, -R79, R76 ;  /* 0x0000004c4f4c7221 */ /* 0x000fe40000010100 */
[C---:B------:R-:W-:Y:S02]  /*18e0*/  FMUL.FTZ R126, R133.reuse, R126 ;  /* 0x0000007e857e7220 */ /* 0x040fe40000410000 */
[----:B------:R-:W-:Y:S02]  /*18f0*/  FMUL.FTZ R125, R133, R70 ;  /* 0x00000046857d7220 */ /* 0x000fe40000410000 */
[----:B------:R-:W-:Y:S01]  /*1900*/  FMUL.FTZ R128, R44, R69 ;  /* 0x000000452c807220 */ /* 0x000fe20000410000 */
[----:B------:R-:W-:Y:S01]  /*1910*/  SHF.R.U32.HI R71, RZ, 0x10, R75 ;  /* 0x00000010ff477819 */ /* 0x000fe2000001164b */
[----:B------:R-:W-:Y:S01]  /*1920*/  HADD2.F32 R65, -RZ, R65.H0_H0 ;  /* 0x20000041ff417230 */ /* 0x000fe20000004100 */
[----:B------:R-:W-:Y:S01]  /*1930*/  FADD.FTZ R5, R5, R64 ;  /* 0x0000004005057221 */ /* 0x000fe20000010000 */
[----:B------:R-:W-:Y:S01]  /*1940*/  HADD2.F32 R68, -RZ, R72.H0_H0 ;  /* 0x20000048ff447230 */ /* 0x000fe20000004100 */
        /* <DEDUP_REMOVED lines=22> */
.L_x_1662:
[----:B------:R-:W-:Y:S05]  /*1ab0*/  BSYNC B0 ;  /* 0x0000000000007941 */ /* 0x000fea0003800000 */
.L_x_1661:
[----:B------:R-:W-:Y:S02]  /*1ac0*/  LOP3.LUT P5, RZ, R89, 0xff, RZ, 0xc0, !PT ;  /* 0x000000ff59ff7812 */ /* 0x000fe400078ac0ff */
[----:B------:R-:W-:Y:S02]  /*1ad0*/  SHF.R.U32.HI R68, RZ, 0x5, R150 ;  /* 0x00000005ff447819 */ /* 0x000fe40000011696 */
[----:B------:R-:W-:Y:S02]  /*1ae0*/  LOP3.LUT P0, RZ, R150, 0x1f, RZ, 0xc0, !PT ;  /* 0x0000001f96ff7812 */ /* 0x000fe4000780c0ff */
[----:B------:R-:W-:-:S07]  /*1af0*/  LOP3.LUT R152, R68, 0x7fffff8, RZ, 0xc0, !PT ;  /* 0x07fffff844987812 */ /* 0x000fce00078ec0ff */
[----:B------:R-:W-:Y:S01]  /*1b00*/  @!P5 IADD3 R152, R152, 0x8, RZ ;  /* 0x000000089898d810 */ /* 0x000fe20007ffe0ff */
[----:B------:R-:W-:Y:S05]  /*1b10*/  BRA.DIV ~URZ, `(.L_x_1663) ;  /* 0x000025f27f007947 */ /* 0x000fea000b800000 */
[----:B------:R1:W2:Y:S02]  /*1b20*/  SHFL.DOWN PT, R70, R67, 0x10, 0x1f ;  /* 0x0a001f0043467f89 */ /* 0x0002a400000e0000 */
.L_x_1685:
        /* <DEDUP_REMOVED lines=18> */
.L_x_1686:
        /* <DEDUP_REMOVED lines=43> */
[----:B------:R-:W-:Y:S01]  /*1f00*/  @P0 HADD2.F32 R65, -RZ, R67.H0_H0 ;  /* 0x20000043ff410230 */ /* 0x000fe20000004100 */
[----:B------:R-:W-:Y:S01]  /*1f10*/  FFMA.FTZ R71, R139, R66, R75 ;  /* 0x000000428b477223 */ /* 0x000fe2000001004b */
[----:B------:R-:W-:Y:S01]  /*1f20*/  @P0 HADD2.F32 R69, -RZ, R69.H0_H0 ;  /* 0x20000045ff450230 */ /* 0x000fe20000004100 */
[----:B------:R-:W-:-:S02]  /*1f30*/  FMUL.FTZ R70, R133, R70 ;  /* 0x0000004685467220 */ /* 0x000fc40000410000 */
[----:B------:R-:W-:Y:S02]  /*1f40*/  @P0 FADD.FTZ R68, R68, R65 ;  /* 0x0000004144440221 */ /* 0x000fe40000010000 */
[----:B------:R-:W-:Y:S02]  /*1f50*/  @P0 IMAD.MOV.U32 R73, RZ, RZ, R3 ;  /* 0x000000ffff490224 */ /* 0x000fe400078e0003 */
[----:B------:R-:W-:Y:S02]  /*1f60*/  FMUL.FTZ R67, R68, c[0x0][0x1e8] ;  /* 0x00007a0044437a20 */ /* 0x000fe40000410000 */
[----:B------:R-:W-:Y:S02]  /*1f70*/  @P0 FADD.FTZ R70, R70, R69 ;  /* 0x0000004546460221 */ /* 0x000fe40000010000 */
[----:B------:R-:W-:Y:S01]  /*1f80*/  FADD.FTZ R72, R138, -R71 ;  /* 0x800000478a487221 */ /* 0x000fe20000010000 */
[----:B------:R-:W-:Y:S01]  /*1f90*/  FSEL R65, R67, RZ, P5 ;  /* 0x000000ff43417208 */ /* 0x000fe20002800000 */
[----:B------:R-:W-:Y:S01]  /*1fa0*/  @P0 HADD2.F32 R71, -RZ, R73.H0_H0 ;  /* 0x20000049ff470230 */ /* 0x000fe20000004100 */
[----:B------:R-:W-:Y:S01]  /*1fb0*/  ISETP.NE.U32.AND P5, PT, RZ, c[0x0][0x250], PT ;  /* 0x00009400ff007a0c */ /* 0x000fe20003fa5070 */
[----:B------:R-:W-:Y:S01]  /*1fc0*/  FFMA.FTZ R73, R141, R66, R75 ;  /* 0x000000428d497223 */ /* 0x000fe2000001004b */
[----:B------:R-:W-:Y:S01]  /*1fd0*/  @P0 SHF.R.U32.HI R75, RZ, 0x10, R3 ;  /* 0x00000010ff4b0819 */ /* 0x000fe20000011603 */
[----:B------:R-:W-:Y:S01]  /*1fe0*/  FMUL.FTZ R76, R70, c[0x0][0x1e8] ;  /* 0x00007a00464c7a20 */ /* 0x000fe20000410000 */
[----:B------:R-:W-:Y:S01]  /*1ff0*/  ISETP.NE.AND.EX P5, PT, RZ, c[0x0][0x254], PT, P5 ;  /* 0x00009500ff007a0c */ /* 0x000fe20003fa5350 */
[----:B------:R-:W-:Y:S01]  /*2000*/  FMUL.FTZ R72, R133, R72 ;  /* 0x0000004885487220 */ /* 0x000fe20000410000 */
[----:B------:R-:W-:Y:S01]  /*2010*/  F2F.F16.F32 R65, R65 ;  /* 0x0000004100417304 */ /* 0x000fe20000200800 */
[----:B------:R-:W-:Y:S01]  /*2020*/  FADD.FTZ R74, R140, -R73 ;  /* 0x800000498c4a7221 */ /* 0x000fe20000010000 */
[----:B------:R-:W-:Y:S01]  /*2030*/  @P0 HADD2.F32 R73, -RZ, R75.H0_H0 ;  /* 0x2000004bff490230 */ /* 0x000fe20000004100 */
[----:B------:R-:W-:-:S02]  /*2040*/  @P0 FADD.FTZ R72, R72, R71 ;  /* 0x0000004748480221 */ /* 0x000fc40000010000 */
[----:B------:R-:W-:Y:S02]  /*2050*/  FMUL.FTZ R74, R133, R74 ;  /* 0x0000004a854a7220 */ /* 0x000fe40000410000 */
[----:B------:R-:W-:Y:S02]  /*2060*/  FMUL.FTZ R77, R72, c[0x0][0x1e8] ;  /* 0x00007a00484d7a20 */ /* 0x000fe40000410000 */
[----:B------:R-:W-:Y:S02]  /*2070*/  @P0 FADD.FTZ R74, R74, R73 ;  /* 0x000000494a4a0221 */ /* 0x000fe40000010000 */
[C---:B------:R-:W-:Y:S02]  /*2080*/  @P5 LOP3.LUT P6, RZ, R90.reuse, 0xff, RZ, 0xc0, !PT ;  /* 0x000000ff5aff5812 */ /* 0x040fe400078cc0ff */
[----:B------:R-:W-:Y:S01]  /*2090*/  @P5 LOP3.LUT P0, RZ, R90, 0xff0000, RZ, 0xc0, !PT ;  /* 0x00ff00005aff5812 */ /* 0x000fe2000780c0ff */
[----:B------:R-:W-:Y:S01]  /*20a0*/  FMUL.FTZ R78, R74, c[0x0][0x1e8] ;  /* 0x00007a004a4e7a20 */ /* 0x000fe20000410000 */
[----:B------:R-:W-:-:S02]  /*20b0*/  @P5 FSEL R67, R67, RZ, P6 ;  /* 0x000000ff43435208 */ /* 0x000fc40003000000 */
[----:B------:R-:W-:-:S04]  /*20c0*/  LOP3.LUT P6, RZ, R107, 0xff00, RZ, 0xc0, !PT ;  /* 0x0000ff006bff7812 */ /* 0x000fc800078cc0ff */
[----:B------:R-:W-:Y:S02]  /*20d0*/  FSEL R69, R76, RZ, P6 ;  /* 0x000000ff4c457208 */ /* 0x000fe40003000000 */
[----:B------:R-:W-:-:S04]  /*20e0*/  @P5 LOP3.LUT P6, RZ, R90, 0xff00, RZ, 0xc0, !PT ;  /* 0x0000ff005aff5812 */ /* 0x000fc800078cc0ff */
[----:B------:R-:W-:Y:S01]  /*20f0*/  @P5 FSEL R76, R76, RZ, P6 ;  /* 0x000000ff4c4c5208 */ /* 0x000fe20003000000 */
[----:B------:R-:W-:Y:S01]  /*2100*/  F2F.F16.F32 R69, R69 ;  /* 0x0000004500457304 */ /* 0x000fe20000200800 */
[----:B------:R-:W-:-:S04]  /*2110*/  LOP3.LUT P6, RZ, R107, 0xff0000, RZ, 0xc0, !PT ;  /* 0x00ff00006bff7812 */ /* 0x000fc800078cc0ff */
[C---:B------:R-:W-:Y:S02]  /*2120*/  FSEL R71, R77.reuse, RZ, P6 ;  /* 0x000000ff4d477208 */ /* 0x040fe40003000000 */
[----:B------:R-:W-:Y:S02]  /*2130*/  @P5 FSEL R77, R77, RZ, P0 ;  /* 0x000000ff4d4d5208 */ /* 0x000fe40000000000 */
[----:B------:R-:W-:Y:S02]  /*2140*/  LOP3.LUT P0, RZ, R107, 0xff000000, RZ, 0xc0, !PT ;  /* 0xff0000006bff7812 */ /* 0x000fe4000780c0ff */
[----:B------:R-:W-:Y:S01]  /*2150*/  F2F.F16.F32 R71, R71 ;  /* 0x0000004700477304 */ /* 0x000fe20000200800 */
[----:B------:R-:W-:Y:S02]  /*2160*/  @P5 LOP3.LUT P6, RZ, R90, 0xff000000, RZ, 0xc0, !PT ;  /* 0xff0000005aff5812 */ /* 0x000fe400078cc0ff */
[----:B------:R-:W-:Y:S02]  /*2170*/  FSEL R73, R78, RZ, P0 ;  /* 0x000000ff4e497208 */ /* 0x000fe40000000000 */
[----:B------:R-:W-:-:S04]  /*2180*/  ISETP.NE.U32.AND P0, PT, RZ, c[0x0][0x258], PT ;  /* 0x00009600ff007a0c */ /* 0x000fc80003f05070 */
[----:B------:R-:W-:Y:S01]  /*2190*/  ISETP.NE.AND.EX P0, PT, RZ, c[0x0][0x25c], PT, P0 ;  /* 0x00009700ff007a0c */ /* 0x000fe20003f05300 */
[----:B------:R-:W0:-:S12]  /*21a0*/  F2F.F16.F32 R73, R73 ;  /* 0x0000004900497304 */ /* 0x000e180000200800 */
[----:B------:R-:W-:Y:S02]  /*21b0*/  @P0 F2FP.PACK_AB R68, RZ, R68 ;  /* 0x00000044ff44023e */ /* 0x000fe400000000ff */
[----:B------:R-:W-:Y:S02]  /*21c0*/  @P0 F2FP.PACK_AB R70, RZ, R70 ;  /* 0x00000046ff46023e */ /* 0x000fe400000000ff */
[----:B------:R-:W-:Y:S01]  /*21d0*/  @P0 F2FP.PACK_AB R72, RZ, R72 ;  /* 0x00000048ff48023e */ /* 0x000fe200000000ff */
[----:B0-----:R-:W-:Y:S01]  /*21e0*/  IMAD.U32 R75, R73, 0x10000, RZ ;  /* 0x00010000494b7824 */ /* 0x001fe200078e00ff */
[----:B------:R-:W-:Y:S02]  /*21f0*/  @P0 F2FP.PACK_AB R74, RZ, R74 ;  /* 0x0000004aff4a023e */ /* 0x000fe400000000ff */
        /* <DEDUP_REMOVED lines=20> */
.L_x_1667:
[----:B------:R1:W-:Y:S01]  /*2340*/  STG.E.64 [R70.64], R74 ;  /* 0x0000004a46007986 */ /* 0x0003e2000c101b04 */
[----:B------:R-:W-:Y:S02]  /*2350*/  @P5 FSEL R65, R78, RZ, P6 ;  /* 0x000000ff4e415208 */ /* 0x000fe40003000000 */
        /* <DEDUP_REMOVED lines=17> */
.L_x_1668:
[----:B-1----:R-:W-:Y:S02]  /*2470*/  IADD3 R103, R103, 0x100, RZ ;  /* 0x0000010067677810 */ /* 0x002fe40007ffe0ff */
.L_x_1666:
[----:B------:R-:W-:Y:S05]  /*2480*/  BSYNC B0 ;  /* 0x0000000000007941 */ /* 0x000fea0003800000 */
.L_x_1665:
        /* <DEDUP_REMOVED lines=50> */
[----:B------:R-:W-:Y:S01]  /*27b0*/  LOP3.LUT P0, RZ, R106, 0xff000000, RZ, 0xc0, !PT ;  /* 0xff0000006aff7812 */ /* 0x000fe2000780c0ff */
        /* <DEDUP_REMOVED lines=31> */
.L_x_1671:
        /* <DEDUP_REMOVED lines=19> */
.L_x_1672:
[----:B-1----:R-:W-:Y:S02]  /*2ae0*/  IADD3 R103, R103, 0x100, RZ ;  /* 0x0000010067677810 */ /* 0x002fe40007ffe0ff */
.L_x_1670:
[----:B------:R-:W-:Y:S05]  /*2af0*/  BSYNC B0 ;  /* 0x0000000000007941 */ /* 0x000fea0003800000 */
.L_x_1669:
        /* <DEDUP_REMOVED lines=12> */
[----:B------:R-:W-:Y:S01]  /*2bc0*/  FMUL.FTZ R68, R133, R68 ;  /* 0x0000004485447220 */ /* 0x000fe20000410000 */
[----:B------:R-:W-:Y:S01]  /*2bd0*/  @P0 MOV R73, R83 ;  /* 0x0000005300490202 */ /* 0x000fe20000000f00 */
[----:B------:R-:W-:Y:S01]  /*2be0*/  FADD.FTZ R70, R111, -R70 ;  /* 0x800000466f467221 */ /* 0x000fe20000010000 */
[----:B------:R-:W-:Y:S01]  /*2bf0*/  @P0 HADD2.F32 R65, -RZ, R67.H0_H0 ;  /* 0x20000043ff410230 */ /* 0x000fe20000004100 */
[----:B------:R-:W-:Y:S01]  /*2c00*/  FFMA.FTZ R71, R113, R66, R75 ;  /* 0x0000004271477223 */ /* 0x000fe2000001004b */
[----:B------:R-:W-:Y:S01]  /*2c10*/  @P0 HADD2.F32 R69, -RZ, R69.H0_H0 ;  /* 0x20000045ff450230 */ /* 0x000fe20000004100 */
[----:B------:R-:W-:-:S02]  /*2c20*/  FMUL.FTZ R70, R133, R70 ;  /* 0x0000004685467220 */ /* 0x000fc40000410000 */
[----:B------:R-:W-:Y:S02]  /*2c30*/  @P0 FADD.FTZ R68, R68, R65 ;  /* 0x0000004144440221 */ /* 0x000fe40000010000 */
[----:B------:R-:W-:Y:S02]  /*2c40*/  @P0 FADD.FTZ R70, R70, R69 ;  /* 0x0000004546460221 */ /* 0x000fe40000010000 */
[----:B------:R-:W-:Y:S02]  /*2c50*/  FMUL.FTZ R67, R68, c[0x0][0x1e8] ;  /* 0x00007a0044437a20 */ /* 0x000fe40000410000 */
[----:B------:R-:W-:Y:S01]  /*2c60*/  FADD.FTZ R72, R112, -R71 ;  /* 0x8000004770487221 */ /* 0x000fe20000010000 */
[----:B------:R-:W-:Y:S01]  /*2c70*/  @P0 HADD2.F32 R71, -RZ, R73.H0_H0 ;  /* 0x20000049ff470230 */ /* 0x000fe20000004100 */
[----:B------:R-:W-:Y:S01]  /*2c80*/  FFMA.FTZ R73, R115, R66, R75 ;  /* 0x0000004273497223 */ /* 0x000fe2000001004b */
[----:B------:R-:W-:Y:S01]  /*2c90*/  FSEL R65, R67, RZ, P5 ;  /* 0x000000ff43417208 */ /* 0x000fe20002800000 */
[----:B------:R-:W-:Y:S01]  /*2ca0*/  FMUL.FTZ R76, R70, c[0x0][0x1e8] ;  /* 0x00007a00464c7a20 */ /* 0x000fe20000410000 */
[----:B------:R-:W-:Y:S01]  /*2cb0*/  ISETP.NE.U32.AND P5, PT, RZ, c[0x0][0x250], PT ;  /* 0x00009400ff007a0c */ /* 0x000fe20003fa5070 */
[C---:B------:R-:W-:Y:S01]  /*2cc0*/  FMUL.FTZ R72, R133.reuse, R72 ;  /* 0x0000004885487220 */ /* 0x040fe20000410000 */
[----:B------:R-:W-:Y:S01]  /*2cd0*/  @P0 SHF.R.U32.HI R75, RZ, 0x10, R83 ;  /* 0x00000010ff4b0819 */ /* 0x000fe20000011653 */
[----:B------:R-:W-:Y:S01]  /*2ce0*/  FADD.FTZ R74, R114, -R73 ;  /* 0x80000049724a7221 */ /* 0x000fe20000010000 */
[----:B------:R-:W-:Y:S01]  /*2cf0*/  ISETP.NE.AND.EX P5, PT, RZ, c[0x0][0x254], PT, P5 ;  /* 0x00009500ff007a0c */ /* 0x000fe20003fa5350 */
[----:B------:R-:W-:Y:S01]  /*2d00*/  @P0 FADD.FTZ R72, R72, R71 ;  /* 0x0000004748480221 */ /* 0x000fe20000010000 */
[----:B------:R-:W-:Y:S01]  /*2d10*/  F2F.F16.F32 R65, R65 ;  /* 0x0000004100417304 */ /* 0x000fe20000200800 */
[----:B------:R-:W-:Y:S01]  /*2d20*/  @P0 HADD2.F32 R73, -RZ, R75.H0_H0 ;  /* 0x2000004bff490230 */ /* 0x000fe20000004100 */
[----:B------:R-:W-:-:S02]  /*2d30*/  FMUL.FTZ R74, R133, R74 ;  /* 0x0000004a854a7220 */ /* 0x000fc40000410000 */
[----:B------:R-:W-:Y:S02]  /*2d40*/  FMUL.FTZ R77, R72, c[0x0][0x1e8] ;  /* 0x00007a00484d7a20 */ /* 0x000fe40000410000 */
[----:B------:R-:W-:-:S04]  /*2d50*/  @P0 FADD.FTZ R74, R74, R73 ;  /* 0x000000494a4a0221 */ /* 0x000fc80000010000 */
[----:B------:R-:W-:Y:S01]  /*2d60*/  FMUL.FTZ R78, R74, c[0x0][0x1e8] ;  /* 0x00007a004a4e7a20 */ /* 0x000fe20000410000 */
[C---:B------:R-:W-:Y:S02]  /*2d70*/  @P5 LOP3.LUT P6, RZ, R92.reuse, 0xff, RZ, 0xc0, !PT ;  /* 0x000000ff5cff5812 */ /* 0x040fe400078cc0ff */
[----:B------:R-:W-:Y:S02]  /*2d80*/  @P5 LOP3.LUT P0, RZ, R92, 0xff0000, RZ, 0xc0, !PT ;  /* 0x00ff00005cff5812 */ /* 0x000fe4000780c0ff */
[----:B------:R-:W-:Y:S02]  /*2d90*/  @P5 FSEL R67, R67, RZ, P6 ;  /* 0x000000ff43435208 */ /* 0x000fe40003000000 */
        /* <DEDUP_REMOVED lines=40> */
.L_x_1675:
        /* <DEDUP_REMOVED lines=19> */
.L_x_1676:
[----:B-1----:R-:W-:Y:S02]  /*3150*/  IADD3 R103, R103, 0x100, RZ ;  /* 0x0000010067677810 */ /* 0x002fe40007ffe0ff */
.L_x_1674:
[----:B------:R-:W-:Y:S05]  /*3160*/  BSYNC B0 ;  /* 0x0000000000007941 */ /* 0x000fea0003800000 */
.L_x_1673:
        /* <DEDUP_REMOVED lines=82> */
.L_x_1679:
        /* <DEDUP_REMOVED lines=19> */
.L_x_1680:
[----:B-1----:R-:W-:Y:S02]  /*37c0*/  IADD3 R103, R103, 0x100, RZ ;  /* 0x0000010067677810 */ /* 0x002fe40007ffe0ff */
.L_x_1678:
[----:B------:R-:W-:Y:S05]  /*37d0*/  BSYNC B0 ;  /* 0x0000000000007941 */ /* 0x000fea0003800000 */
.L_x_1677:
        /* <DEDUP_REMOVED lines=18> */
[----:B------:R-:W-:-:S02]  /*3900*/  FFMA.FTZ R67, R129, R66, R69 ;  /* 0x0000004281437223 */ /* 0x000fc40000010045 */
[----:B------:R-:W-:Y:S02]  /*3910*/  FFMA.FTZ R70, R132, R66, R69 ;  /* 0x0000004284467223 */ /* 0x000fe40000010045 */
[----:B------:R-:W-:Y:S01]  /*3920*/  @P5 FADD.FTZ R64, R64, R65 ;  /* 0x0000004140405221 */ /* 0x000fe20000010000 */
[--C-:B------:R-:W-:Y:S01]  /*3930*/  @P5 SHF.R.U64 R65, R86, 0x10, R87.reuse ;  /* 0x0000001056415819 */ /* 0x100fe20000001257 */
[----:B------:R-:W-:Y:S02]  /*3940*/  @P5 IMAD.MOV.U32 R69, RZ, RZ, R87 ;  /* 0x000000ffff455224 */ /* 0x000fe400078e0057 */
[----:B------:R-:W-:Y:S02]  /*3950*/  FMUL.FTZ R68, R133, R68 ;  /* 0x0000004485447220 */ /* 0x000fe40000410000 */
[----:B------:R-:W-:Y:S01]  /*3960*/  @P5 HADD2.F32 R65, -RZ, R65.H0_H0 ;  /* 0x20000041ff415230 */ /* 0x000fe20000004100 */
[----:B------:R-:W-:Y:S01]  /*3970*/  FADD.FTZ R66, R130, -R67 ;  /* 0x8000004382427221 */ /* 0x000fe20000010000 */
[----:B------:R-:W-:Y:S01]  /*3980*/  @P5 HADD2.F32 R67, -RZ, R69.H0_H0 ;  /* 0x20000045ff435230 */ /* 0x000fe20000004100 */
[----:B------:R-:W-:-:S02]  /*3990*/  FADD.FTZ R70, R131, -R70 ;  /* 0x8000004683467221 */ /* 0x000fc40000010000 */
[----:B------:R-:W-:Y:S01]  /*39a0*/  @P5 FADD.FTZ R68, R68, R65 ;  /* 0x0000004144445221 */ /* 0x000fe20000010000 */
[----:B------:R-:W-:Y:S01]  /*39b0*/  @P5 HADD2.F32 R65, -RZ, R71.H0_H0 ;  /* 0x20000047ff415230 */ /* 0x000fe20000004100 */
[C---:B------:R-:W-:Y:S02]  /*39c0*/  FMUL.FTZ R66, R133.reuse, R66 ;  /* 0x0000004285427220 */ /* 0x040fe40000410000 */
        /* <DEDUP_REMOVED lines=49> */
.L_x_1683:
        /* <DEDUP_REMOVED lines=22> */
.L_x_1682:
[----:B-1----:R-:W-:Y:S05]  /*3e40*/  BSYNC B0 ;  /* 0x0000000000007941 */ /* 0x002fea0003800000 */
.L_x_1681:
[----:B------:R-:W-:Y:S02]  /*3e50*/  IADD3 R88, R88, c[0x0][0x160], RZ ;  /* 0x0000580058587a10 */ /* 0x000fe40007ffe0ff */
[----:B------:R-:W-:Y:S02]  /*3e60*/  LOP3.LUT P5, RZ, R89, 0xff, RZ, 0xc0, !PT ;  /* 0x000000ff59ff7812 */ /* 0x000fe400078ac0ff */
[----:B------:R-:W-:Y:S02]  /*3e70*/  ISETP.GE.AND P0, PT, R88, c[0x0][0x164], PT ;  /* 0x0000590058007a0c */ /* 0x000fe40003f06270 */
[----:B------:R-:W-:-:S11]  /*3e80*/  SEL R89, RZ, 0x1, P5 ;  /* 0x00000001ff597807 */ /* 0x000fd60002800000 */
[----:B0-----:R-:W-:Y:S01]  /*3e90*/  @P0 CALL.REL.NOINC `(.L_x_1652) ;  /* 0x0000001000000944 */ /* 0x001fe20003c00000 */
[----:B------:R-:W-:Y:S05]  /*3ea0*/  BRA `(.L_x_1684) ;  /* 0xffffc52000007947 */ /* 0x000fea000383ffff */
.L_x_1652:
[----:B-1----:R-:W0:Y:S01]  /*3eb0*/  S2UR UR6, SR_CTAID.X ;  /* 0x00000000000679c3 */ /* 0x002e220000002500 */
[----:B------:R-:W0:Y:S01]  /*3ec0*/  S2R R3, SR_TID.X ;  /* 0x0000000000037919 */ /* 0x000e220000002100 */
[----:B-----5:R-:W-:Y:S01]  /*3ed0*/  @P1 IMAD.MOV.U32 R45, RZ, RZ, 0x10 ;  /* 0x00000010ff2d1424 */ /* 0x020fe200078e00ff */
[----:B------:R-:W-:Y:S01]  /*3ee0*/  ISETP.GE.U32.AND P0, PT, R0, 0x500, PT ;  /* 0x000005000000780c */ /* 0x000fe20003f06070 */
        /* <DEDUP_REMOVED lines=34> */
.L_x_1663:
[----:B------:R-:W-:Y:S01]  /*4110*/  IMAD.MOV.U32 R69, RZ, RZ, R67 ;  /* 0x000000ffff457224 */ /* 0x000fe200078e0043 */
[----:B-----5:R-:W-:Y:S01]  /*4120*/  MOV R64, 0x4170 ;  /* 0x0000417000407802 */ /* 0x020fe20000000f00 */
[----:B------:R-:W-:Y:S02]  /*4130*/  IMAD.MOV.U32 R74, RZ, RZ, 0x10 ;  /* 0x00000010ff4a7424 */ /* 0x000fe400078e00ff */
[----:B------:R-:W-:-:S02]  /*4140*/  IMAD.MOV.U32 R73, RZ, RZ, 0x1f ;  /* 0x0000001fff497424 */ /* 0x000fc400078e00ff */
[----:B------:R-:W-:Y:S02]  /*4150*/  IMAD.MOV.U32 R76, RZ, RZ, -0x1 ;  /* 0xffffffffff4c7424 */ /* 0x000fe400078e00ff */
[----:B0-----:R-:W-:Y:S05]  /*4160*/  CALL.REL.NOINC `($__internal_68_$__cuda_sm70_shflsync_down_p) ;  /* 0x0000046000007944 */ /* 0x001fea0003c00000 */
[----:B-1----:R-:W-:Y:S01]  /*4170*/  IMAD.MOV.U32 R70, RZ, RZ, R69 ;  /* 0x000000ffff467224 */ /* 0x002fe200078e0045 */
[----:B0-----:R-:W-:Y:S05]  /*4180*/  BRA `(.L_x_1685) ;  /* 0xffffd9a000007947 */ /* 0x001fea000383ffff */
.L_x_1664:
[----:B------:R-:W-:Y:S01]  /*4190*/  IMAD.MOV.U32 R69, RZ, RZ, R66 ;  /* 0x000000ffff457224 */ /* 0x000fe200078e0042 */
[----:B-----5:R-:W-:Y:S01]  /*41a0*/  MOV R64, 0x41f0 ;  /* 0x000041f000407802 */ /* 0x020fe20000000f00 */
[----:B------:R-:W-:Y:S02]  /*41b0*/  IMAD.MOV.U32 R74, RZ, RZ, 0x10 ;  /* 0x00000010ff4a7424 */ /* 0x000fe400078e00ff */
[----:B------:R-:W-:Y:S02]  /*41c0*/  IMAD.MOV.U32 R73, RZ, RZ, 0x1f ;  /* 0x0000001fff497424 */ /* 0x000fe400078e00ff */
[----:B------:R-:W-:Y:S02]  /*41d0*/  IMAD.MOV.U32 R76, RZ, RZ, -0x1 ;  /* 0xffffffffff4c7424 */ /* 0x000fe400078e00ff */
[----:B012---:R-:W-:Y:S05]  /*41e0*/  CALL.REL.NOINC `($__internal_68_$__cuda_sm70_shflsync_down_p) ;  /* 0x000003e000007944 */ /* 0x007fea0003c00000 */
[----:B------:R-:W-:Y:S01]  /*41f0*/  FADD.FTZ R67, R70, R67 ;  /* 0x0000004346437221 */ /* 0x000fe20000010000 */
[----:B------:R-:W-:Y:S01]  /*4200*/  MOV R64, 0x4270 ;  /* 0x0000427000407802 */ /* 0x000fe20000000f00 */
[----:B-1----:R-:W-:Y:S02]  /*4210*/  FADD.FTZ R70, R66, R69 ;  /* 0x0000004542467221 */ /* 0x002fe40000010000 */
[----:B0-----:R-:W-:-:S02]  /*4220*/  IMAD.MOV.U32 R74, RZ, RZ, 0x8 ;  /* 0x00000008ff4a7424 */ /* 0x001fc400078e00ff */
[----:B------:R-:W-:Y:S02]  /*4230*/  IMAD.MOV.U32 R73, RZ, RZ, 0x1f ;  /* 0x0000001fff497424 */ /* 0x000fe400078e00ff */
[----:B------:R-:W-:Y:S02]  /*4240*/  IMAD.MOV.U32 R76, RZ, RZ, -0x1 ;  /* 0xffffffffff4c7424 */ /* 0x000fe400078e00ff */
[----:B------:R-:W-:Y:S02]  /*4250*/  IMAD.MOV.U32 R69, RZ, RZ, R67 ;  /* 0x000000ffff457224 */ /* 0x000fe400078e0043 */
[----:B------:R-:W-:Y:S05]  /*4260*/  CALL.REL.NOINC `($__internal_68_$__cuda_sm70_shflsync_down_p) ;  /* 0x0000036000007944 */ /* 0x000fea0003c00000 */
[----:B0-----:R-:W-:Y:S01]  /*4270*/  HFMA2.MMA R74, -RZ, RZ, 0, 4.76837158203125e-07 ;  /* 0x00000008ff4a7435 */ /* 0x001fe200000001ff */
[----:B-1----:R-:W-:Y:S01]  /*4280*/  IMAD.MOV.U32 R66, RZ, RZ, R69 ;  /* 0x000000ffff427224 */ /* 0x002fe200078e0045 */
[----:B------:R-:W-:Y:S01]  /*4290*/  MOV R64, 0x42e0 ;  /* 0x000042e000407802 */ /* 0x000fe20000000f00 */
[----:B------:R-:W-:Y:S02]  /*42a0*/  IMAD.MOV.U32 R69, RZ, RZ, R70 ;  /* 0x000000ffff457224 */ /* 0x000fe400078e0046 */
[----:B------:R-:W-:Y:S02]  /*42b0*/  IMAD.MOV.U32 R73, RZ, RZ, 0x1f ;  /* 0x0000001fff497424 */ /* 0x000fe400078e00ff */
[----:B------:R-:W-:-:S02]  /*42c0*/  IMAD.MOV.U32 R76, RZ, RZ, -0x1 ;  /* 0xffffffffff4c7424 */ /* 0x000fc400078e00ff */
[----:B------:R-:W-:Y:S05]  /*42d0*/  CALL.REL.NOINC `($__internal_68_$__cuda_sm70_shflsync_down_p) ;  /* 0x000002f000007944 */ /* 0x000fea0003c00000 */
[----:B------:R-:W-:Y:S01]  /*42e0*/  FADD.FTZ R67, R66, R67 ;  /* 0x0000004342437221 */ /* 0x000fe20000010000 */
[----:B------:R-:W-:Y:S01]  /*42f0*/  MOV R64, 0x4360 ;  /* 0x0000436000407802 */ /* 0x000fe20000000f00 */
[----:B-1----:R-:W-:-:S02]  /*4300*/  FADD.FTZ R70, R70, R69 ;  /* 0x0000004546467221 */ /* 0x002fc40000010000 */
[----:B0-----:R-:W-:Y:S02]  /*4310*/  IMAD.MOV.U32 R74, RZ, RZ, 0x4 ;  /* 0x00000004ff4a7424 */ /* 0x001fe400078e00ff */
[----:B------:R-:W-:Y:S02]  /*4320*/  IMAD.MOV.U32 R73, RZ, RZ, 0x1f ;  /* 0x0000001fff497424 */ /* 0x000fe400078e00ff */
[----:B------:R-:W-:Y:S02]  /*4330*/  IMAD.MOV.U32 R76, RZ, RZ, -0x1 ;  /* 0xffffffffff4c7424 */ /* 0x000fe400078e00ff */
[----:B------:R-:W-:Y:S02]  /*4340*/  IMAD.MOV.U32 R69, RZ, RZ, R67 ;  /* 0x000000ffff457224 */ /* 0x000fe400078e0043 */
[----:B------:R-:W-:Y:S05]  /*4350*/  CALL.REL.NOINC `($__internal_68_$__cuda_sm70_shflsync_down_p) ;  /* 0x0000027000007944 */ /* 0x000fea0003c00000 */
[----:B-1----:R-:W-:Y:S01]  /*4360*/  IMAD.MOV.U32 R66, RZ, RZ, R69 ;  /* 0x000000ffff427224 */ /* 0x002fe200078e0045 */
[----:B------:R-:W-:Y:S01]  /*4370*/  MOV R64, 0x43d0 ;  /* 0x000043d000407802 */ /* 0x000fe20000000f00 */
[----:B------:R-:W-:Y:S02]  /*4380*/  IMAD.MOV.U32 R69, RZ, RZ, R70 ;  /* 0x000000ffff457224 */ /* 0x000fe400078e0046 */
[----:B0-----:R-:W-:-:S02]  /*4390*/  IMAD.MOV.U32 R74, RZ, RZ, 0x4 ;  /* 0x00000004ff4a7424 */ /* 0x001fc400078e00ff */
[----:B------:R-:W-:Y:S02]  /*43a0*/  IMAD.MOV.U32 R73, RZ, RZ, 0x1f ;  /* 0x0000001fff497424 */ /* 0x000fe400078e00ff */
[----:B------:R-:W-:Y:S02]  /*43b0*/  IMAD.MOV.U32 R76, RZ, RZ, -0x1 ;  /* 0xffffffffff4c7424 */ /* 0x000fe400078e00ff */
[----:B------:R-:W-:Y:S05]  /*43c0*/  CALL.REL.NOINC `($__internal_68_$__cuda_sm70_shflsync_down_p) ;  /* 0x0000020000007944 */ /* 0x000fea0003c00000 */
[----:B------:R-:W-:Y:S01]  /*43d0*/  FADD.FTZ R67, R66, R67 ;  /* 0x0000004342437221 */ /* 0x000fe20000010000 */
[----:B------:R-:W-:Y:S01]  /*43e0*/  MOV R64, 0x4450 ;  /* 0x0000445000407802 */ /* 0x000fe20000000f00 */
[----:B-1----:R-:W-:Y:S02]  /*43f0*/  FADD.FTZ R70, R70, R69 ;  /* 0x0000004546467221 */ /* 0x002fe40000010000 */
[----:B0-----:R-:W-:Y:S02]  /*4400*/  IMAD.MOV.U32 R74, RZ, RZ, 0x2 ;  /* 0x00000002ff4a7424 */ /* 0x001fe400078e00ff */
[----:B------:R-:W-:Y:S02]  /*4410*/  IMAD.MOV.U32 R73, RZ, RZ, 0x1f ;  /* 0x0000001fff497424 */ /* 0x000fe400078e00ff */
[----:B------:R-:W-:-:S02]  /*4420*/  IMAD.MOV.U32 R76, RZ, RZ, -0x1 ;  /* 0xffffffffff4c7424 */ /* 0x000fc400078e00ff */
[----:B------:R-:W-:Y:S02]  /*4430*/  IMAD.MOV.U32 R69, RZ, RZ, R67 ;  /* 0x000000ffff457224 */ /* 0x000fe400078e0043 */
[----:B------:R-:W-:Y:S05]  /*4440*/  CALL.REL.NOINC `($__internal_68_$__cuda_sm70_shflsync_down_p) ;  /* 0x0000018000007944 */ /* 0x000fea0003c00000 */
[----:B-1----:R-:W-:Y:S01]  /*4450*/  IMAD.MOV.U32 R66, RZ, RZ, R69 ;  /* 0x000000ffff427224 */ /* 0x002fe200078e0045 */
[----:B------:R-:W-:Y:S01]  /*4460*/  MOV R69, R70 ;  /* 0x0000004600457202 */ /* 0x000fe20000000f00 */
[----:B0-----:R-:W-:Y:S01]  /*4470*/  IMAD.MOV.U32 R74, RZ, RZ, 0x2 ;  /* 0x00000002ff4a7424 */ /* 0x001fe200078e00ff */
[----:B------:R-:W-:Y:S01]  /*4480*/  MOV R64, 0x44c0 ;  /* 0x000044c000407802 */ /* 0x000fe20000000f00 */
[----:B------:R-:W-:Y:S02]  /*4490*/  IMAD.MOV.U32 R73, RZ, RZ, 0x1f ;  /* 0x0000001fff497424 */ /* 0x000fe400078e00ff */
[----:B------:R-:W-:Y:S02]  /*44a0*/  IMAD.MOV.U32 R76, RZ, RZ, -0x1 ;  /* 0xffffffffff4c7424 */ /* 0x000fe400078e00ff */
[----:B------:R-:W-:Y:S05]  /*44b0*/  CALL.REL.NOINC `($__internal_68_$__cuda_sm70_shflsync_down_p) ;  /* 0x0000011000007944 */ /* 0x000fea0003c00000 */
        /* <DEDUP_REMOVED lines=8> */
[----:B-1----:R-:W-:Y:S01]  /*4540*/  IMAD.MOV.U32 R71, RZ, RZ, R69 ;  /* 0x000000ffff477224 */ /* 0x002fe200078e0045 */
[----:B------:R-:W-:Y:S01]  /*4550*/  MOV R64, 0x45b0 ;  /* 0x000045b000407802 */ /* 0x000fe20000000f00 */
[----:B------:R-:W-:Y:S02]  /*4560*/  IMAD.MOV.U32 R69, RZ, RZ, R72 ;  /* 0x000000ffff457224 */ /* 0x000fe400078e0048 */
[----:B0-----:R-:W-:Y:S02]  /*4570*/  IMAD.MOV.U32 R74, RZ, RZ, 0x1 ;  /* 0x00000001ff4a7424 */ /* 0x001fe400078e00ff */
[----:B------:R-:W-:-:S02]  /*4580*/  IMAD.MOV.U32 R73, RZ, RZ, 0x1f ;  /* 0x0000001fff497424 */ /* 0x000fc400078e00ff */
[----:B------:R-:W-:Y:S02]  /*4590*/  IMAD.MOV.U32 R76, RZ, RZ, -0x1 ;  /* 0xffffffffff4c7424 */ /* 0x000fe400078e00ff */
[----:B------:R-:W-:Y:S05]  /*45a0*/  CALL.REL.NOINC `($__internal_68_$__cuda_sm70_shflsync_down_p) ;  /* 0x0000002000007944 */ /* 0x000fea0003c00000 */
[----:B-1----:R-:W-:Y:S01]  /*45b0*/  IMAD.MOV.U32 R65, RZ, RZ, R69 ;  /* 0x000000ffff417224 */ /* 0x002fe200078e0045 */
[----:B0-----:R-:W-:Y:S05]  /*45c0*/  BRA `(.L_x_1686) ;  /* 0xffffd68000007947 */ /* 0x001fea000383ffff */
        .weak           $__internal_68_$__cuda_sm70_shflsync_down_p
        .type           $__internal_68_$__cuda_sm70_shflsync_down_p,@function
        .size           $__internal_68_$__cuda_sm70_shflsync_down_p,(.L_x_2815 - $__internal_68_$__cuda_sm70_shflsync_down_p)
$__internal_68_$__cuda_sm70_shflsync_down_p:
[----:B------:R-:W-:Y:S01]  /*45d0*/  IMAD.MOV.U32 R65, RZ, RZ, 0x0 ;  /* 0x00000000ff417424 */ /* 0x000fe200078e00ff */
[----:B------:R-:W-:Y:S04]  /*45e0*/  WARPSYNC R76 ;  /* 0x0000004c00007348 */ /* 0x000fe80003800000 */
[----:B------:R0:W1:Y:S01]  /*45f0*/  SHFL.DOWN PT, R69, R69, R74, R73 ;  /* 0x0800004a45457389 */ /* 0x00006200000e0049 */
[----:B------:R-:W-:Y:S05]  /*4600*/  RET.REL.NODEC R64 `(_ZN10layer_norm31ln_parallel_residual_bwd_kernelINS_13Kernel_traitsIf6__halfS2_S2_fjLj5120ELj1ELj1ELj8ELj8ENS_18Kernel_traits_baseILj5120EfS2_S2_S2_fjLj256EEEEELb1ELb1ELb0EEEvNS_9BwdParamsE) ;  /* 0xffffb9f040007950 */ /* 0x000fea0003c3ffff */
.L_x_1687:
        /* <DEDUP_REMOVED lines=15> */
.L_x_2815:


//--------------------- .text._ZN10layer_norm22ln_bwd_finalize_kernelINS_22Kernel_traits_finalizeILj5120Ef6__halfS2_S2_fjLb0ELj1024ELj4ENS_18Kernel_traits_baseILj5120EfS2_S2_S2_fjLj1024EEEEELb0ELb1EEEvNS_9BwdParamsE --------------------------
	.section	.text._ZN10layer_norm22ln_bwd_finalize_kernelINS_22Kernel_traits_finalizeILj5120Ef6__halfS2_S2_fjLb0ELj1024ELj4ENS_18Kernel_traits_baseILj5120EfS2_S2_S2_fjLj1024EEEEELb0ELb1EEEvNS_9BwdParamsE,"ax",@progbits
	.sectioninfo	@"SHI_REGISTERS=32"
	.align	128
        .global         _ZN10layer_norm22ln_bwd_finalize_kernelINS_22Kernel_traits_finalizeILj5120Ef6__halfS2_S2_fjLb0ELj1024ELj4ENS_18Kernel_traits_baseILj5120EfS2_S2_S2_fjLj1024EEEEELb0ELb1EEEvNS_9BwdParamsE
        .type           _ZN10layer_norm22ln_bwd_finalize_kernelINS_22Kernel_traits_finalizeILj5120Ef6__halfS2_S2_fjLb0ELj1024ELj4ENS_18Kernel_traits_baseILj5120EfS2_S2_S2_fjLj1024EEEEELb0ELb1EEEvNS_9BwdParamsE,@function
        .size           _ZN10layer_norm22ln_bwd_finalize_kernelINS_22Kernel_traits_finalizeILj5120Ef6__halfS2_S2_fjLb0ELj1024ELj4ENS_18Kernel_traits_baseILj5120EfS2_S2_S2_fjLj1024EEEEELb0ELb1EEEvNS_9BwdParamsE,(.L_x_2816 - _ZN10layer_norm22ln_bwd_finalize_kernelINS_22Kernel_traits_finalizeILj5120Ef6__halfS2_S2_fjLb0ELj1024ELj4ENS_18Kernel_traits_baseILj5120EfS2_S2_S2_fjLj1024EEEEELb0ELb1EEEvNS_9BwdParamsE)
        .other          _ZN10layer_norm22ln_bwd_finalize_kernelINS_22Kernel_traits_finalizeILj5120Ef6__halfS2_S2_fjLb0ELj1024ELj4ENS_18Kernel_traits_baseILj5120EfS2_S2_S2_fjLj1024EEEEELb0ELb1EEEvNS_9BwdParamsE,@"STO_CUDA_ENTRY STV_DEFAULT"
_ZN10layer_norm22ln_bwd_finalize_kernelINS_22Kernel_traits_finalizeILj5120Ef6__halfS2_S2_fjLb0ELj1024ELj4ENS_18Kernel_traits_baseILj5120EfS2_S2_S2_fjLj1024EEEEELb0ELb1EEEvNS_9BwdParamsE:
.text._ZN10layer_norm22ln_bwd_finalize_kernelINS_22Kernel_traits_finalizeILj5120Ef6__halfS2_S2_fjLb0ELj1024ELj4ENS_18Kernel_traits_baseILj5120EfS2_S2_S2_fjLj1024EEEEELb0ELb1EEEvNS_9BwdParamsE:
        /* <DEDUP_REMOVED lines=19> */
.L_x_1698:
        /* <DEDUP_REMOVED lines=27> */
.L_x_1692:
        /* <DEDUP_REMOVED lines=35> */
.L_x_1691:
[----:B------:R-:W-:Y:S05]  /*0510*/  BSYNC B1 ;  /* 0x0000000000017941 */ /* 0x000fea0003800000 */
.L_x_1690:
        /* <DEDUP_REMOVED lines=23> */
.L_x_1694:
[----:B------:R-:W-:Y:S05]  /*0690*/  BSYNC B1 ;  /* 0x0000000000017941 */ /* 0x000fea0003800000 */
.L_x_1693:
        /* <DEDUP_REMOVED lines=10> */
.L_x_1689:
[----:B------:R-:W-:Y:S05]  /*0740*/  BSYNC B0 ;  /* 0x0000000000007941 */ /* 0x000fea0003800000 */
.L_x_1688:
        /* <DEDUP_REMOVED lines=11> */
.L_x_1699:
        /* <DEDUP_REMOVED lines=18> */
.L_x_1700:
[----:B------:R-:W-:Y:S01]  /*0920*/  @!P1 SHF.R.U32.HI R2, RZ, 0x3, R0 ;  /* 0x00000003ff029819 */ /* 0x000fe20000011600 */
[----:B---3--:R-:W-:Y:S02]  /*0930*/  FADD.FTZ R5, R5, R10 ;  /* 0x0000000a05057221 */ /* 0x008fe40000010000 */
[----:B--2---:R-:W-:Y:S01]  /*0940*/  FADD.FTZ R7, R7, R4 ;  /* 0x0000000407077221 */ /* 0x004fe20000010000 */
[----:B------:R-:W-:-:S05]  /*0950*/  @!P1 LOP3.LUT R2, R2, 0x1ffffffc, RZ, 0xc0, !PT ;  /* 0x1ffffffc02029812 */ /* 0x000fca00078ec0ff */
[----:B------:R2:W-:Y:S04]  /*0960*/  @!P1 STS [R2+0x2000], R5 ;  /* 0x0020000502009388 */ /* 0x0005e80000000800 */
[----:B------:R2:W-:Y:S02]  /*0970*/  @!P1 STS [R2+0x2080], R7 ;  /* 0x0020800702009388 */ /* 0x0005e40000000800 */
.L_x_1695:
        /* <DEDUP_REMOVED lines=14> */
.L_x_1696:
[----:B------:R-:W-:Y:S01]  /*0a60*/  HFMA2.MMA R9, -RZ, RZ, 0, 5.9604644775390625e-08 ;  /* 0x00000001ff097435 */ /* 0x000fe200000001ff */
[----:B--2---:R-:W-:Y:S01]  /*0a70*/  IMAD.MOV.U32 R10, RZ, RZ, R4 ;  /* 0x000000ffff0a7224 */ /* 0x004fe200078e0004 */
[----:B------:R-:W-:Y:S01]  /*0a80*/  MOV R11, 0xffffffff ;  /* 0xffffffff000b7802 */ /* 0x000fe20000000f00 */
[----:B------:R-:W-:Y:S01]  /*0a90*/  IMAD.MOV.U32 R6, RZ, RZ, 0x1f ;  /* 0x0000001fff067424 */ /* 0x000fe200078e00ff */
[----:B------:R-:W-:-:S02]  /*0aa0*/  MOV R2, 0xac0 ;  /* 0x00000ac000027802 */ /* 0x000fc40000000f00 */
[----:B01----:R-:W-:Y:S05]  /*0ab0*/  CALL.REL.NOINC `($__internal_69_$__cuda_sm70_shflsync_bfly_p) ;  /* 0x000003c000007944 */ /* 0x003fea0003c00000 */
[----:B-1----:R-:W-:Y:S01]  /*0ac0*/  MOV R3, R6 ;  /* 0x0000000600037202 */ /* 0x002fe20000000f00 */
[----:B0-----:R-:W-:Y:S05]  /*0ad0*/  BRA `(.L_x_1699) ;  /* 0xfffffd2000007947 */ /* 0x001fea000383ffff */
.L_x_1697:
[----:B------:R-:W-:Y:S01]  /*0ae0*/  HFMA2.MMA R9, -RZ, RZ, 0, 1.1920928955078125e-07 ;  /* 0x00000002ff097435 */ /* 0x000fe200000001ff */
[----:B------:R-:W-:Y:S01]  /*0af0*/  IMAD.MOV.U32 R10, RZ, RZ, R13 ;  /* 0x000000ffff0a7224 */ /* 0x000fe200078e000d */
[----:B------:R-:W-:Y:S01]  /*0b00*/  MOV R6, 0x1f ;  /* 0x0000001f00067802 */ /* 0x000fe20000000f00 */
[----:B------:R-:W-:Y:S01]  /*0b10*/  IMAD.MOV.U32 R11, RZ, RZ, -0x1 ;  /* 0xffffffffff0b7424 */ /* 0x000fe200078e00ff */
[----:B------:R-:W-:-:S02]  /*0b20*/  MOV R2, 0xb40 ;  /* 0x00000b4000027802 */ /* 0x000fc40000000f00 */
[----:B012---:R-:W-:Y:S05]  /*0b30*/  CALL.REL.NOINC `($__internal_69_$__cuda_sm70_shflsync_bfly_p) ;  /* 0x0000034000007944 */ /* 0x007fea0003c00000 */
[----:B0-----:R-:W-:Y:S01]  /*0b40*/  HFMA2.MMA R9, -RZ, RZ, 0, 2.384185791015625e-07 ;  /* 0x00000004ff097435 */ /* 0x001fe200000001ff */
[----:B-1----:R-:W-:Y:S01]  /*0b50*/  FADD.FTZ R10, R13, R6 ;  /* 0x000000060d0a7221 */ /* 0x002fe20000010000 */
[----:B------:R-:W-:Y:S01]  /*0b60*/  MOV R6, 0x1f ;  /* 0x0000001f00067802 */ /* 0x000fe20000000f00 */
[----:B------:R-:W-:Y:S01]  /*0b70*/  IMAD.MOV.U32 R11, RZ, RZ, -0x1 ;  /* 0xffffffffff0b7424 */ /* 0x000fe200078e00ff */
[----:B------:R-:W-:-:S02]  /*0b80*/  MOV R2, 0xba0 ;  /* 0x00000ba000027802 */ /* 0x000fc40000000f00 */
[----:B------:R-:W-:Y:S05]  /*0b90*/  CALL.REL.NOINC `($__internal_69_$__cuda_sm70_shflsync_bfly_p) ;  /* 0x000002e000007944 */ /* 0x000fea0003c00000 */
[----:B0-----:R-:W-:Y:S01]  /*0ba0*/  HFMA2.MMA R9, -RZ, RZ, 0, 4.76837158203125e-07 ;  /* 0x00000008ff097435 */ /* 0x001fe200000001ff */
[----:B-1----:R-:W-:Y:S01]  /*0bb0*/  FADD.FTZ R10, R10, R6 ;  /* 0x000000060a0a7221 */ /* 0x002fe20000010000 */
[----:B------:R-:W-:Y:S01]  /*0bc0*/  MOV R6, 0x1f ;  /* 0x0000001f00067802 */ /* 0x000fe20000000f00 */
[----:B------:R-:W-:Y:S01]  /*0bd0*/  IMAD.MOV.U32 R11, RZ, RZ, -0x1 ;  /* 0xffffffffff0b7424 */ /* 0x000fe200078e00ff */
[----:B------:R-:W-:-:S02]  /*0be0*/  MOV R2, 0xc00 ;  /* 0x00000c0000027802 */ /* 0x000fc40000000f00 */
[----:B------:R-:W-:Y:S05]  /*0bf0*/  CALL.REL.NOINC `($__internal_69_$__cuda_sm70_shflsync_bfly_p) ;  /* 0x0000028000007944 */ /* 0x000fea0003c00000 */
[----:B-1----:R-:W-:Y:S01]  /*0c00*/  FADD.FTZ R4, R10, R6 ;  /* 0x000000060a047221 */ /* 0x002fe20000010000 */
[----:B0-----:R-:W-:Y:S01]  /*0c10*/  HFMA2.MMA R9, -RZ, RZ, 0, 9.5367431640625e-07 ;  /* 0x00000010ff097435 */ /* 0x001fe200000001ff */
[----:B------:R-:W-:Y:S01]  /*0c20*/  MOV R6, 0x1f ;  /* 0x0000001f00067802 */ /* 0x000fe20000000f00 */
[----:B------:R-:W-:Y:S01]  /*0c30*/  IMAD.MOV.U32 R11, RZ, RZ, -0x1 ;  /* 0xffffffffff0b7424 */ /* 0x000fe200078e00ff */
[----:B------:R-:W-:-:S02]  /*0c40*/  MOV R2, 0xc70 ;  /* 0x00000c7000027802 */ /* 0x000fc40000000f00 */
[----:B------:R-:W-:Y:S02]  /*0c50*/  MOV R10, R4 ;  /* 0x00000004000a7202 */ /* 0x000fe40000000f00 */
[----:B------:R-:W-:Y:S05]  /*0c60*/  CALL.REL.NOINC `($__internal_69_$__cuda_sm70_shflsync_bfly_p) ;  /* 0x0000021000007944 */ /* 0x000fea0003c00000 */
[----:B0-----:R-:W-:Y:S01]  /*0c70*/  HFMA2.MMA R9, -RZ, RZ, 0, 5.9604644775390625e-08 ;  /* 0x00000001ff097435 */ /* 0x001fe200000001ff */
[----:B-1----:R-:W-:Y:S01]  /*0c80*/  MOV R7, R6 ;  /* 0x0000000600077202 */ /* 0x002fe20000000f00 */
[----:B------:R-:W-:Y:S01]  /*0c90*/  IMAD.MOV.U32 R10, RZ, RZ, R5 ;  /* 0x000000ffff0a7224 */ /* 0x000fe200078e0005 */
[----:B------:R-:W-:Y:S01]  /*0ca0*/  MOV R6, 0x1f ;  /* 0x0000001f00067802 */ /* 0x000fe20000000f00 */
[----:B------:R-:W-:Y:S01]  /*0cb0*/  IMAD.MOV.U32 R11, RZ, RZ, -0x1 ;  /* 0xffffffffff0b7424 */ /* 0x000fe200078e00ff */
[----:B------:R-:W-:Y:S02]  /*0cc0*/  MOV R2, 0xce0 ;  /* 0x00000ce000027802 */ /* 0x000fe40000000f00 */
[----:B------:R-:W-:Y:S05]  /*0cd0*/  CALL.REL.NOINC `($__internal_69_$__cuda_sm70_shflsync_bfly_p) ;  /* 0x000001a000007944 */ /* 0x000fea0003c00000 */
[----:B0-----:R-:W-:Y:S01]  /*0ce0*/  HFMA2.MMA R9, -RZ, RZ, 0, 1.1920928955078125e-07 ;  /* 0x00000002ff097435 */ /* 0x001fe200000001ff */
[----:B-1----:R-:W-:Y:S01]  /*0cf0*/  FADD.FTZ R10, R5, R6 ;  /* 0x00000006050a7221 */ /* 0x002fe20000010000 */
[----:B------:R-:W-:Y:S01]  /*0d00*/  MOV R6, 0x1f ;  /* 0x0000001f00067802 */ /* 0x000fe20000000f00 */
[----:B------:R-:W-:Y:S01]  /*0d10*/  IMAD.MOV.U32 R11, RZ, RZ, -0x1 ;  /* 0xffffffffff0b7424 */ /* 0x000fe200078e00ff */
[----:B------:R-:W-:Y:S02]  /*0d20*/  MOV R2, 0xd40 ;  /* 0x00000d4000027802 */ /* 0x000fe40000000f00 */
[----:B------:R-:W-:Y:S05]  /*0d30*/  CALL.REL.NOINC `($__internal_69_$__cuda_sm70_shflsync_bfly_p) ;  /* 0x0000014000007944 */ /* 0x000fea0003c00000 */
        /* <DEDUP_REMOVED lines=12> */
[----:B0-----:R-:W-:Y:S01]  /*0e00*/  HFMA2.MMA R9, -RZ, RZ, 0, 9.5367431640625e-07 ;  /* 0x00000010ff097435 */ /* 0x001fe200000001ff */
[----:B-1----:R-:W-:Y:S01]  /*0e10*/  FADD.FTZ R10, R10, R6 ;  /* 0x000000060a0a7221 */ /* 0x002fe20000010000 */
[----:B------:R-:W-:Y:S01]  /*0e20*/  MOV R6, 0x1f ;  /* 0x0000001f00067802 */ /* 0x000fe20000000f00 */
[----:B------:R-:W-:Y:S01]  /*0e30*/  IMAD.MOV.U32 R11, RZ, RZ, -0x1 ;  /* 0xffffffffff0b7424 */ /* 0x000fe200078e00ff */
[----:B------:R-:W-:-:S02]  /*0e40*/  MOV R2, 0xe60 ;  /* 0x00000e6000027802 */ /* 0x000fc40000000f00 */
[----:B------:R-:W-:Y:S05]  /*0e50*/  CALL.REL.NOINC `($__internal_69_$__cuda_sm70_shflsync_bfly_p) ;  /* 0x0000002000007944 */ /* 0x000fea0003c00000 */
[----:B-1----:R-:W-:Y:S01]  /*0e60*/  MOV R5, R6 ;  /* 0x0000000600057202 */ /* 0x002fe20000000f00 */
[----:B0-----:R-:W-:Y:S05]  /*0e70*/  BRA `(.L_x_1700) ;  /* 0xfffffaa000007947 */ /* 0x001fea000383ffff */
        .weak           $__internal_69_$__cuda_sm70_shflsync_bfly_p
        .type           $__internal_69_$__cuda_sm70_shflsync_bfly_p,@function
        .size           $__internal_69_$__cuda_sm70_shflsync_bfly_p,(.L_x_2816 - $__internal_69_$__cuda_sm70_shflsync_bfly_p)
$__internal_69_$__cuda_sm70_shflsync_bfly_p:
[----:B------:R-:W-:Y:S01]  /*0e80*/  HFMA2.MMA R3, -RZ, RZ, 0, 0 ;  /* 0x00000000ff037435 */ /* 0x000fe200000001ff */
[----:B------:R-:W-:Y:S04]  /*0e90*/  WARPSYNC R11 ;  /* 0x0000000b00007348 */ /* 0x000fe80003800000 */
[----:B------:R0:W1:Y:S01]  /*0ea0*/  SHFL.BFLY PT, R6, R10, R9, R6 ;  /* 0x0c0000090a067389 */ /* 0x00006200000e0006 */
[----:B------:R-:W-:Y:S05]  /*0eb0*/  RET.REL.NODEC R2 `(_ZN10layer_norm22ln_bwd_finalize_kernelINS_22Kernel_traits_finalizeILj5120Ef6__halfS2_S2_fjLb0ELj1024ELj4ENS_18Kernel_traits_baseILj5120EfS2_S2_S2_fjLj1024EEEEELb0ELb1EEEvNS_9BwdParamsE) ;  /* 0xfffff14002007950 */ /* 0x000fea0003c3ffff */
.L_x_1701:
        /* <DEDUP_REMOVED lines=12> */
.L_x_2816:


//--------------------- .text._ZN10layer_norm40ln_parallel_residual_bwd_finalize_kernelINS_22Kernel_traits_finalizeILj5120Ef6__halfS2_S2_fjLb0ELj1024ELj4ENS_18Kernel_traits_baseILj5120EfS2_S2_S2_fjLj1024EEEEELb1EEEvNS_9BwdParamsE --------------------------
	.section	.text._ZN10layer_norm40ln_parallel_residual_bwd_finalize_kernelINS_22Kernel_traits_finalizeILj5120Ef6__halfS2_S2_fjLb0ELj1024ELj4ENS_18Kernel_traits_baseILj5120EfS2_S2_S2_fjLj1024EEEEELb1EEEvNS_9BwdParamsE,"ax",@progbits
	.sectioninfo	@"SHI_REGISTERS=32"
	.align	128
        .global         _ZN10layer_norm40ln_parallel_residual_bwd_finalize_kernelINS_22Kernel_traits_finalizeILj5120Ef6__halfS2_S2_fjLb0ELj1024ELj4ENS_18Kernel_traits_baseILj5120EfS2_S2_S2_fjLj1024EEEEELb1EEEvNS_9BwdParamsE
        .type           _ZN10layer_norm40ln_parallel_residual_bwd_finalize_kernelINS_22Kernel_traits_finalizeILj5120Ef6__halfS2_S2_fjLb0ELj1024ELj4ENS_18Kernel_traits_baseILj5120EfS2_S2_S2_fjLj1024EEEEELb1EEEvNS_9BwdParamsE,@function
        .size           _ZN10layer_norm40ln_parallel_residual_bwd_finalize_kernelINS_22Kernel_traits_finalizeILj5120Ef6__halfS2_S2_fjLb0ELj1024ELj4ENS_18Kernel_traits_baseILj5120EfS2_S2_S2_fjLj1024EEEEELb1EEEvNS_9BwdParamsE,(.L_x_2817 - _ZN10layer_norm40ln_parallel_residual_bwd_finalize_kernelINS_22Kernel_traits_finalizeILj5120Ef6__halfS2_S2_fjLb0ELj1024ELj4ENS_18Kernel_traits_baseILj5120EfS2_S2_S2_fjLj1024EEEEELb1EEEvNS_9BwdParamsE)
        .other          _ZN10layer_norm40ln_parallel_residual_bwd_finalize_kernelINS_22Kernel_traits_finalizeILj5120Ef6__halfS2_S2_fjLb0ELj1024ELj4ENS_18Kernel_traits_baseILj5120EfS2_S2_S2_fjLj1024EEEEELb1EEEvNS_9BwdParamsE,@"STO_CUDA_ENTRY STV_DEFAULT"
_ZN10layer_norm40ln_parallel_residual_bwd_finalize_kernelINS_22Kernel_traits_finalizeILj5120Ef6__halfS2_S2_fjLb0ELj1024ELj4ENS_18Kernel_traits_baseILj5120EfS2_S2_S2_fjLj1024EEEEELb1EEEvNS_9BwdParamsE:
.text._ZN10layer_norm40ln_parallel_residual_bwd_finalize_kernelINS_22Kernel_traits_finalizeILj5120Ef6__halfS2_S2_fjLb0ELj1024ELj4ENS_18Kernel_traits_baseILj5120EfS2_S2_S2_fjLj1024EEEEELb1EEEvNS_9BwdParamsE:
        /* <DEDUP_REMOVED lines=19> */
.L_x_1715:
        /* <DEDUP_REMOVED lines=37> */
.L_x_1706:
        /* <DEDUP_REMOVED lines=59> */
.L_x_1705:
[----:B------:R-:W-:Y:S05]  /*0730*/  BSYNC B1 ;  /* 0x0000000000017941 */ /* 0x000fea0003800000 */
.L_x_1704:
        /* <DEDUP_REMOVED lines=35> */
.L_x_1708:
[----:B------:R-:W-:Y:S05]  /*0970*/  BSYNC B1 ;  /* 0x0000000000017941 */ /* 0x000fea0003800000 */
.L_x_1707:
        /* <DEDUP_REMOVED lines=16> */
.L_x_1703:
[----:B------:R-:W-:Y:S05]  /*0a80*/  BSYNC B0 ;  /* 0x0000000000007941 */ /* 0x000fea0003800000 */
.L_x_1702:
        /* <DEDUP_REMOVED lines=14> */
.L_x_1716:
        /* <DEDUP_REMOVED lines=36> */
.L_x_1717:
        /* <DEDUP_REMOVED lines=11> */
.L_x_1709:
        /* <DEDUP_REMOVED lines=19> */
.L_x_1713:
[----:B------:R-:W-:Y:S05]  /*0f90*/  BSYNC B0 ;  /* 0x0000000000007941 */ /* 0x000fea0003800000 */
.L_x_1712:
[C---:B------:R-:W-:Y:S02]  /*0fa0*/  ISETP.GT.U32.AND P1, PT, R4.reuse, -0x1401, PT ;  /* 0xffffebff0400780c */ /* 0x040fe40003f24070 */
[----:B------:R-:W-:-:S02]  /*0fb0*/  IADD3 R4, R4, 0x1400, RZ ;  /* 0x0000140004047810 */ /* 0x000fc40007ffe0ff */
[----:B------:R-:W-:-:S09]  /*0fc0*/  IADD3 R5, R5, 0xa00, RZ ;  /* 0x00000a0005057810 */ /* 0x000fd20007ffe0ff */
[----:B0-----:R-:W-:Y:S01]  /*0fd0*/  @!P1 CALL.REL.NOINC `(.L_x_1714) ;  /* 0x0000001000009944 */ /* 0x001fe20003c00000 */
[----:B------:R-:W-:Y:S05]  /*0fe0*/  BRA `(.L_x_1715) ;  /* 0xfffff14000007947 */ /* 0x000fea000383ffff */
.L_x_1714:
[----:B------:R-:W-:Y:S05]  /*0ff0*/  EXIT ;  /* 0x000000000000794d */ /* 0x000fea0003800000 */
.L_x_1710:
[----:B------:R-:W-:Y:S01]  /*1000*/  HFMA2.MMA R17, -RZ, RZ, 0, 1.847743988037109375e-06 ;  /* 0x0000001fff117435 */ /* 0x000fe200000001ff */
[----:B----4-:R-:W-:Y:S01]  /*1010*/  MOV R19, R12 ;  /* 0x0000000c00137202 */ /* 0x010fe20000000f00 */
[----:B------:R-:W-:Y:S01]  /*1020*/  IMAD.MOV.U32 R16, RZ, RZ, 0x1 ;  /* 0x00000001ff107424 */ /* 0x000fe200078e00ff */
[----:B------:R-:W-:Y:S02]  /*1030*/  MOV R14, 0xffffffff ;  /* 0xffffffff000e7802 */ /* 0x000fe40000000f00 */
[----:B------:R-:W-:Y:S02]  /*1040*/  MOV R8, 0x1060 ;  /* 0x0000106000087802 */ /* 0x000fe40000000f00 */
[----:B0123--:R-:W-:Y:S05]  /*1050*/  CALL.REL.NOINC `($__internal_70_$__cuda_sm70_shflsync_bfly_p) ;  /* 0x000007b000007944 */ /* 0x00ffea0003c00000 */
[----:B01----:R-:W-:Y:S05]  /*1060*/  BRA `(.L_x_1716) ;  /* 0xfffffb0000007947 */ /* 0x003fea000383ffff */
.L_x_1711:
[----:B------:R-:W-:Y:S01]  /*1070*/  HFMA2.MMA R17, -RZ, RZ, 0, 1.847743988037109375e-06 ;  /* 0x0000001fff117435 */ /* 0x000fe200000001ff */
[----:B------:R-:W-:Y:S01]  /*1080*/  MOV R19, R12 ;  /* 0x0000000c00137202 */ /* 0x000fe20000000f00 */
[----:B------:R-:W-:Y:S01]  /*1090*/  IMAD.MOV.U32 R16, RZ, RZ, 0x2 ;  /* 0x00000002ff107424 */ /* 0x000fe200078e00ff */
[----:B------:R-:W-:Y:S02]  /*10a0*/  MOV R14, 0xffffffff ;  /* 0xffffffff000e7802 */ /* 0x000fe40000000f00 */
[----:B------:R-:W-:-:S02]  /*10b0*/  MOV R8, 0x10d0 ;  /* 0x000010d000087802 */ /* 0x000fc40000000f00 */
[----:B-123--:R-:W-:Y:S05]  /*10c0*/  CALL.REL.NOINC `($__internal_70_$__cuda_sm70_shflsync_bfly_p) ;  /* 0x0000074000007944 */ /* 0x00efea0003c00000 */
[----:B0-----:R-:W-:Y:S01]  /*10d0*/  HFMA2.MMA R16, -RZ, RZ, 0, 2.384185791015625e-07 ;  /* 0x00000004ff107435 */ /* 0x001fe200000001ff */
[----:B-1----:R-:W-:Y:S01]  /*10e0*/  FADD.FTZ R19, R12, R14 ;  /* 0x0000000e0c137221 */ /* 0x002fe20000010000 */
[----:B------:R-:W-:Y:S01]  /*10f0*/  MOV R14, 0xffffffff ;  /* 0xffffffff000e7802 */ /* 0x000fe20000000f00 */
[----:B------:R-:W-:Y:S01]  /*1100*/  IMAD.MOV.U32 R17, RZ, RZ, 0x1f ;  /* 0x0000001fff117424 */ /* 0x000fe200078e00ff */
[----:B------:R-:W-:-:S02]  /*1110*/  MOV R8, 0x1130 ;  /* 0x0000113000087802 */ /* 0x000fc40000000f00 */
[----:B------:R-:W-:Y:S05]  /*1120*/  CALL.REL.NOINC `($__internal_70_$__cuda_sm70_shflsync_bfly_p) ;  /* 0x000006e000007944 */ /* 0x000fea0003c00000 */
[----:B0-----:R-:W-:Y:S01]  /*1130*/  HFMA2.MMA R16, -RZ, RZ, 0, 4.76837158203125e-07 ;  /* 0x00000008ff107435 */ /* 0x001fe200000001ff */
[----:B-1----:R-:W-:Y:S01]  /*1140*/  FADD.FTZ R19, R19, R14 ;  /* 0x0000000e13137221 */ /* 0x002fe20000010000 */
[----:B------:R-:W-:Y:S01]  /*1150*/  MOV R17, 0x1f ;  /* 0x0000001f00117802 */ /* 0x000fe20000000f00 */
[----:B------:R-:W-:Y:S01]  /*1160*/  IMAD.MOV.U32 R14, RZ, RZ, -0x1 ;  /* 0xffffffffff0e7424 */ /* 0x000fe200078e00ff */
[----:B------:R-:W-:-:S02]  /*1170*/  MOV R8, 0x1190 ;  /* 0x0000119000087802 */ /* 0x000fc40000000f00 */
[----:B------:R-:W-:Y:S05]  /*1180*/  CALL.REL.NOINC `($__internal_70_$__cuda_sm70_shflsync_bfly_p) ;  /* 0x0000068000007944 */ /* 0x000fea0003c00000 */
[----:B-1----:R-:W-:Y:S01]  /*1190*/  FADD.FTZ R12, R19, R14 ;  /* 0x0000000e130c7221 */ /* 0x002fe20000010000 */
[----:B0-----:R-:W-:Y:S01]  /*11a0*/  HFMA2.MMA R16, -RZ, RZ, 0, 9.5367431640625e-07 ;  /* 0x00000010ff107435 */ /* 0x001fe200000001ff */
[----:B------:R-:W-:-:S02]  /*11b0*/  MOV R17, 0x1f ;  /* 0x0000001f00117802 */ /* 0x000fc40000000f00 */
[----:B------:R-:W-:Y:S01]  /*11c0*/  MOV R14, 0xffffffff ;  /* 0xffffffff000e7802 */ /* 0x000fe20000000f00 */
[----:B------:R-:W-:Y:S01]  /*11d0*/  IMAD.MOV.U32 R19, RZ, RZ, R12 ;  /* 0x000000ffff137224 */ /* 0x000fe200078e000c */
[----:B------:R-:W-:Y:S02]  /*11e0*/  MOV R8, 0x1200 ;  /* 0x0000120000087802 */ /* 0x000fe40000000f00 */
[----:B------:R-:W-:Y:S05]  /*11f0*/  CALL.REL.NOINC `($__internal_70_$__cuda_sm70_shflsync_bfly_p) ;  /* 0x0000061000007944 */ /* 0x000fea0003c00000 */
[----:B0-----:R-:W-:Y:S01]  /*1200*/  HFMA2.MMA R16, -RZ, RZ, 0, 5.9604644775390625e-08 ;  /* 0x00000001ff107435 */ /* 0x001fe200000001ff */
[----:B-1----:R-:W-:Y:S01]  /*1210*/  MOV R15, R14 ;  /* 0x0000000e000f7202 */ /* 0x002fe20000000f00 */
[----:B------:R-:W-:Y:S01]  /*1220*/  IMAD.MOV.U32 R17, RZ, RZ, 0x1f ;  /* 0x0000001fff117424 */ /* 0x000fe200078e00ff */
[----:B------:R-:W-:Y:S02]  /*1230*/  MOV R19, R13 ;  /* 0x0000000d00137202 */ /* 0x000fe40000000f00 */
[----:B------:R-:W-:Y:S02]  /*1240*/  MOV R14, 0xffffffff ;  /* 0xffffffff000e7802 */ /* 0x000fe40000000f00 */
[----:B------:R-:W-:Y:S02]  /*1250*/  MOV R8, 0x1270 ;  /* 0x0000127000087802 */ /* 0x000fe40000000f00 */
[----:B------:R-:W-:Y:S05]  /*1260*/  CALL.REL.NOINC `($__internal_70_$__cuda_sm70_shflsync_bfly_p) ;  /* 0x000005a000007944 */ /* 0x000fea0003c00000 */
[----:B0-----:R-:W-:Y:S01]  /*1270*/  HFMA2.MMA R16, -RZ, RZ, 0, 1.1920928955078125e-07 ;  /* 0x00000002ff107435 */ /* 0x001fe200000001ff */
[----:B-1----:R-:W-:Y:S01]  /*1280*/  FADD.FTZ R19, R13, R14 ;  /* 0x0000000e0d137221 */ /* 0x002fe20000010000 */
[----:B------:R-:W-:Y:S01]  /*1290*/  MOV R17, 0x1f ;  /* 0x0000001f00117802 */ /* 0x000fe20000000f00 */
[----:B------:R-:W-:Y:S01]  /*12a0*/  IMAD.MOV.U32 R14, RZ, RZ, -0x1 ;  /* 0xffffffffff0e7424 */ /* 0x000fe200078e00ff */
[----:B------:R-:W-:-:S02]  /*12b0*/  MOV R8, 0x12d0 ;  /* 0x000012d000087802 */ /* 0x000fc40000000f00 */
[----:B------:R-:W-:Y:S05]  /*12c0*/  CALL.REL.NOINC `($__internal_70_$__cuda_sm70_shflsync_bfly_p) ;  /* 0x0000054000007944 */ /* 0x000fea0003c00000 */
[----:B0-----:R-:W-:Y:S01]  /*12d0*/  HFMA2.MMA R16, -RZ, RZ, 0, 2.384185791015625e-07 ;  /* 0x00000004ff107435 */ /* 0x001fe200000001ff */
[----:B-1----:R-:W-:Y:S01]  /*12e0*/  FADD.FTZ R19, R19, R14 ;  /* 0x0000000e13137221 */ /* 0x002fe20000010000 */
[----:B------:R-:W-:-:S02]  /*12f0*/  MOV R17, 0x1f ;  /* 0x0000001f00117802 */ /* 0x000fc40000000f00 */
[----:B------:R-:W-:Y:S02]  /*1300*/  MOV R14, 0xffffffff ;  /* 0xffffffff000e7802 */ /* 0x000fe40000000f00 */
[----:B------:R-:W-:Y:S02]  /*1310*/  MOV R8, 0x1330 ;  /* 0x0000133000087802 */ /* 0x000fe40000000f00 */
[----:B------:R-:W-:Y:S05]  /*1320*/  CALL.REL.NOINC `($__internal_70_$__cuda_sm70_shflsync_bfly_p) ;  /* 0x000004e000007944 */ /* 0x000fea0003c00000 */
[----:B0-----:R-:W-:Y:S01]  /*1330*/  HFMA2.MMA R17, -RZ, RZ, 0, 1.847743988037109375e-06 ;  /* 0x0000001fff117435 */ /* 0x001fe200000001ff */
[----:B-1----:R-:W-:Y:S01]  /*1340*/  FADD.FTZ R19, R19, R14 ;  /* 0x0000000e13137221 */ /* 0x002fe20000010000 */
[----:B------:R-:W-:Y:S01]  /*1350*/  MOV R14, 0xffffffff ;  /* 0xffffffff000e7802 */ /* 0x000fe20000000f00 */
[----:B------:R-:W-:Y:S01]  /*1360*/  IMAD.MOV.U32 R16, RZ, RZ, 0x8 ;  /* 0x00000008ff107424 */ /* 0x000fe200078e00ff */
[----:B------:R-:W-:Y:S02]  /*1370*/  MOV R8, 0x1390 ;  /* 0x0000139000087802 */ /* 0x000fe40000000f00 */
[----:B------:R-:W-:Y:S05]  /*1380*/  CALL.REL.NOINC `($__internal_70_$__cuda_sm70_shflsync_bfly_p) ;  /* 0x0000048000007944 */ /* 0x000fea0003c00000 */
[----:B-1----:R-:W-:Y:S01]  /*1390*/  FADD.FTZ R13, R19, R14 ;  /* 0x0000000e130d7221 */ /* 0x002fe20000010000 */
[----:B0-----:R-:W-:Y:S01]  /*13a0*/  HFMA2.MMA R16, -RZ, RZ, 0, 9.5367431640625e-07 ;  /* 0x00000010ff107435 */ /* 0x001fe200000001ff */
[----:B------:R-:W-:Y:S01]  /*13b0*/  IMAD.MOV.U32 R17, RZ, RZ, 0x1f ;  /* 0x0000001fff117424 */ /* 0x000fe200078e00ff */
[----:B------:R-:W-:Y:S02]  /*13c0*/  MOV R14, 0xffffffff ;  /* 0xffffffff000e7802 */ /* 0x000fe40000000f00 */
[----:B------:R-:W-:-:S02]  /*13d0*/  MOV R19, R13 ;  /* 0x0000000d00137202 */ /* 0x000fc40000000f00 */
[----:B------:R-:W-:Y:S02]  /*13e0*/  MOV R8, 0x1400 ;  /* 0x0000140000087802 */ /* 0x000fe40000000f00 */
[----:B------:R-:W-:Y:S05]  /*13f0*/  CALL.REL.NOINC `($__internal_70_$__cuda_sm70_shflsync_bfly_p) ;  /* 0x0000041000007944 */ /* 0x000fea0003c00000 */
[----:B0-----:R-:W-:Y:S01]  /*1400*/  HFMA2.MMA R17, -RZ, RZ, 0, 1.847743988037109375e-06 ;  /* 0x0000001fff117435 */ /* 0x001fe200000001ff */
        /* <DEDUP_REMOVED lines=18> */
[----:B0-----:R-:W-:Y:S01]  /*1530*/  HFMA2.MMA R16, -RZ, RZ, 0, 4.76837158203125e-07 ;  /* 0x00000008ff107435 */ /* 0x001fe200000001ff */
[----:B-1----:R-:W-:Y:S01]  /*1540*/  FADD.FTZ R19, R19, R14 ;  /* 0x0000000e13137221 */ /* 0x002fe20000010000 */
[----:B------:R-:W-:Y:S01]  /*1550*/  MOV R14, 0xffffffff ;  /* 0xffffffff000e7802 */ /* 0x000fe20000000f00 */
[----:B------:R-:W-:Y:S01]  /*1560*/  IMAD.MOV.U32 R17, RZ, RZ, 0x1f ;  /* 0x0000001fff117424 */ /* 0x000fe200078e00ff */
[----:B------:R-:W-:Y:S02]  /*1570*/  MOV R8, 0x1590 ;  /* 0x0000159000087802 */ /* 0x000fe40000000f00 */
[----:B------:R-:W-:Y:S05]  /*1580*/  CALL.REL.NOINC `($__internal_70_$__cuda_sm70_shflsync_bfly_p) ;  /* 0x0000028000007944 */ /* 0x000fea0003c00000 */
[----:B-1----:R-:W-:Y:S01]  /*1590*/  FADD.FTZ R11, R19, R14 ;  /* 0x0000000e130b7221 */ /* 0x002fe20000010000 */
[----:B0-----:R-:W-:Y:S01]  /*15a0*/  HFMA2.MMA R16, -RZ, RZ, 0, 9.5367431640625e-07 ;  /* 0x00000010ff107435 */ /* 0x001fe200000001ff */
[----:B------:R-:W-:Y:S02]  /*15b0*/  MOV R17, 0x1f ;  /* 0x0000001f00117802 */ /* 0x000fe40000000f00 */
[----:B------:R-:W-:Y:S01]  /*15c0*/  MOV R14, 0xffffffff ;  /* 0xffffffff000e7802 */ /* 0x000fe20000000f00 */
[----:B------:R-:W-:Y:S01]  /*15d0*/  IMAD.MOV.U32 R19, RZ, RZ, R11 ;  /* 0x000000ffff137224 */ /* 0x000fe200078e000b */
[----:B------:R-:W-:-:S02]  /*15e0*/  MOV R8, 0x1600 ;  /* 0x0000160000087802 */ /* 0x000fc40000000f00 */
[----:B------:R-:W-:Y:S05]  /*15f0*/  CALL.REL.NOINC `($__internal_70_$__cuda_sm70_shflsync_bfly_p) ;  /* 0x0000021000007944 */ /* 0x000fea0003c00000 */
[----:B0-----:R-:W-:Y:S01]  /*1600*/  HFMA2.MMA R16, -RZ, RZ, 0, 5.9604644775390625e-08 ;  /* 0x00000001ff107435 */ /* 0x001fe200000001ff */
[----:B-1----:R-:W-:Y:S01]  /*1610*/  MOV R20, R14 ;  /* 0x0000000e00147202 */ /* 0x002fe20000000f00 */
[----:B------:R-:W-:Y:S01]  /*1620*/  IMAD.MOV.U32 R14, RZ, RZ, -0x1 ;  /* 0xffffffffff0e7424 */ /* 0x000fe200078e00ff */
[----:B------:R-:W-:-:S02]  /*1630*/  MOV R19, R10 ;  /* 0x0000000a00137202 */ /* 0x000fc40000000f00 */
[----:B------:R-:W-:Y:S02]  /*1640*/  MOV R17, 0x1f ;  /* 0x0000001f00117802 */ /* 0x000fe40000000f00 */
[----:B------:R-:W-:Y:S02]  /*1650*/  MOV R8, 0x1670 ;  /* 0x0000167000087802 */ /* 0x000fe40000000f00 */
[----:B------:R-:W-:Y:S05]  /*1660*/  CALL.REL.NOINC `($__internal_70_$__cuda_sm70_shflsync_bfly_p) ;  /* 0x000001a000007944 */ /* 0x000fea0003c00000 */
[----:B0-----:R-:W-:Y:S01]  /*1670*/  HFMA2.MMA R16, -RZ, RZ, 0, 1.1920928955078125e-07 ;  /* 0x00000002ff107435 */ /* 0x001fe200000001ff */
[----:B-1----:R-:W-:Y:S01]  /*1680*/  FADD.FTZ R19, R10, R14 ;  /* 0x0000000e0a137221 */ /* 0x002fe20000010000 */
[----:B------:R-:W-:Y:S02]  /*1690*/  MOV R17, 0x1f ;  /* 0x0000001f00117802 */ /* 0x000fe40000000f00 */
[----:B------:R-:W-:Y:S02]  /*16a0*/  MOV R14, 0xffffffff ;  /* 0xffffffff000e7802 */ /* 0x000fe40000000f00 */
[----:B------:R-:W-:Y:S02]  /*16b0*/  MOV R8, 0x16d0 ;  /* 0x000016d000087802 */ /* 0x000fe40000000f00 */
[----:B------:R-:W-:Y:S05]  /*16c0*/  CALL.REL.NOINC `($__internal_70_$__cuda_sm70_shflsync_bfly_p) ;  /* 0x0000014000007944 */ /* 0x000fea0003c00000 */
        /* <DEDUP_REMOVED lines=18> */
[----:B-1----:R-:W-:Y:S01]  /*17f0*/  MOV R8, R14 ;  /* 0x0000000e00087202 */ /* 0x002fe20000000f00 */
[----:B0-----:R-:W-:Y:S05]  /*1800*/  BRA `(.L_x_1717) ;  /* 0xfffff5a000007947 */ /* 0x001fea000383ffff */
        .weak           $__internal_70_$__cuda_sm70_shflsync_bfly_p
        .type           $__internal_70_$__cuda_sm70_shflsync_bfly_p,@function
        .size           $__internal_70_$__cuda_sm70_shflsync_bfly_p,(.L_x_2817 - $__internal_70_$__cuda_sm70_shflsync_bfly_p)
$__internal_70_$__cuda_sm70_shflsync_bfly_p:
[----:B------:R-:W-:Y:S01]  /*1810*/  HFMA2.MMA R9, -RZ, RZ, 0, 0 ;  /* 0x00000000ff097435 */ /* 0x000fe200000001ff */
[----:B------:R-:W-:Y:S04]  /*1820*/  WARPSYNC R14 ;  /* 0x0000000e00007348 */ /* 0x000fe80003800000 */
[----:B------:R0:W1:Y:S01]  /*1830*/  SHFL.BFLY PT, R14, R19, R16, R17 ;  /* 0x0c000010130e7389 */ /* 0x00006200000e0011 */
[----:B------:R-:W-:Y:S05]  /*1840*/  RET.REL.NODEC R8 `(_ZN10layer_norm40ln_parallel_residual_bwd_finalize_kernelINS_22Kernel_traits_finalizeILj5120Ef6__halfS2_S2_fjLb0ELj1024ELj4ENS_18Kernel_traits_baseILj5120EfS2_S2_S2_fjLj1024EEEEELb1EEEvNS_9BwdParamsE) ;  /* 0xffffe7b008007950 */ /* 0x000fea0003c3ffff */
.L_x_1718:
        /* <DEDUP_REMOVED lines=11> */
.L_x_2817:


//--------------------- .text._ZN10layer_norm31ln_parallel_residual_bwd_kernelINS_13Kernel_traitsIf6__halfS2_S2_fjLj5120ELj1ELj1ELj8ELj8ENS_18Kernel_traits_baseILj5120EfS2_S2_S2_fjLj256EEEEELb1ELb1ELb1EEEvNS_9BwdParamsE --------------------------
	.section	.text._ZN10layer_norm31ln_parallel_residual_bwd_kernelINS_13Kernel_traitsIf6__halfS2_S2_fjLj5120ELj1ELj1ELj8ELj8ENS_18Kernel_traits_baseILj5120EfS2_S2_S2_fjLj256EEEEELb1ELb1ELb1EEEvNS_9BwdParamsE,"ax",@progbits
	.sectioninfo	@"SHI_REGISTERS=169"
	.align	128
        .global         _ZN10layer_norm31ln_parallel_residual_bwd_kernelINS_13Kernel_traitsIf6__halfS2_S2_fjLj5120ELj1ELj1ELj8ELj8ENS_18Kernel_traits_baseILj5120EfS2_S2_S2_fjLj256EEEEELb1ELb1ELb1EEEvNS_9BwdParamsE
        .type           _ZN10layer_norm31ln_parallel_residual_bwd_kernelINS_13Kernel_traitsIf6__halfS2_S2_fjLj5120ELj1ELj1ELj8ELj8ENS_18Kernel_traits_baseILj5120EfS2_S2_S2_fjLj256EEEEELb1ELb1ELb1EEEvNS_9BwdParamsE,@function
        .size           _ZN10layer_norm31ln_parallel_residual_bwd_kernelINS_13Kernel_traitsIf6__halfS2_S2_fjLj5120ELj1ELj1ELj8ELj8ENS_18Kernel_traits_baseILj5120EfS2_S2_S2_fjLj256EEEEELb1ELb1ELb1EEEvNS_9BwdParamsE,(.L_x_2818 - _ZN10layer_norm31ln_parallel_residual_bwd_kernelINS_13Kernel_traitsIf6__halfS2_S2_fjLj5120ELj1ELj1ELj8ELj8ENS_18Kernel_traits_baseILj5120EfS2_S2_S2_fjLj256EEEEELb1ELb1ELb1EEEvNS_9BwdParamsE)
        .other          _ZN10layer_norm31ln_parallel_residual_bwd_kernelINS_13Kernel_traitsIf6__halfS2_S2_fjLj5120ELj1ELj1ELj8ELj8ENS_18Kernel_traits_baseILj5120EfS2_S2_S2_fjLj256EEEEELb1ELb1ELb1EEEvNS_9BwdParamsE,@"STO_CUDA_ENTRY STV_DEFAULT"
_ZN10layer_norm31ln_parallel_residual_bwd_kernelINS_13Kernel_traitsIf6__halfS2_S2_fjLj5120ELj1ELj1ELj8ELj8ENS_18Kernel_traits_baseILj5120EfS2_S2_S2_fjLj256EEEEELb1ELb1ELb1EEEvNS_9BwdParamsE:
.text._ZN10layer_norm31ln_parallel_residual_bwd_kernelINS_13Kernel_traitsIf6__halfS2_S2_fjLj5120ELj1ELj1ELj8ELj8ENS_18Kernel_traits_baseILj5120EfS2_S2_S2_fjLj256EEEEELb1ELb1ELb1EEEvNS_9BwdParamsE:
        /* <DEDUP_REMOVED lines=28> */
.L_x_1719:
        /* <DEDUP_REMOVED lines=33> */
.L_x_1734:
        /* <DEDUP_REMOVED lines=8> */
[----:B------:R-:W-:Y:S02]  /*0450*/  SHF.L.U32 R84, R131, 0x3, RZ ;  /* 0x0000000383547819 */ /* 0x000fe400000006ff */
[----:B------:R-:W-:Y:S01]  /*0460*/  SHF.R.U32.HI R156, RZ, 0x1d, R131 ;  /* 0x0000001dff9c7819 */ /* 0x000fe20000011683 */
[----:B------:R-:W-:Y:S01]  /*0470*/  IMAD.SHL.U32 R85, R133, 0x8, RZ ;  /* 0x0000000885557824 */ /* 0x000fe200078e00ff */
[----:B------:R-:W-:Y:S02]  /*0480*/  IADD3 R118, P0, R84, c[0x0][0x188], RZ ;  /* 0x0000620054767a10 */ /* 0x000fe40007f1e0ff */
[----:B------:R-:W-:-:S02]  /*0490*/  IADD3 R139, R35, 0x400, RZ ;  /* 0x00000400238b7810 */ /* 0x000fc40007ffe0ff */
[----:B------:R-:W-:Y:S02]  /*04a0*/  IADD3.X R119, R156, c[0x0][0x18c], RZ, P0, !PT ;  /* 0x000063009c777a10 */ /* 0x000fe400007fe4ff */
[----:B------:R-:W-:Y:S01]  /*04b0*/  SHF.R.U32.HI R155, RZ, 0x1d, R35 ;  /* 0x0000001dff9b7819 */ /* 0x000fe20000011623 */
[----:B------:R-:W-:Y:S01]  /*04c0*/  IMAD.SHL.U32 R87, R139, 0x8, RZ ;  /* 0x000000088b577824 */ /* 0x000fe200078e00ff */
[----:B------:R-:W-:Y:S02]  /*04d0*/  IADD3 R36, P0, R83, c[0x0][0x188], RZ ;  /* 0x0000620053247a10 */ /* 0x000fe40007f1e0ff */
[----:B------:R-:W-:Y:S01]  /*04e0*/  IADD3 R137, R35, 0x300, RZ ;  /* 0x0000030023897810 */ /* 0x000fe20007ffe0ff */
[----:B------:R-:W2:Y:S01]  /*04f0*/  LDG.E.64 R118, [R118.64] ;  /* 0x0000000476767981 */ /* 0x000ea2000c1e1b00 */
[----:B------:R-:W-:Y:S02]  /*0500*/  SHF.R.U32.HI R157, RZ, 0x1d, R133 ;  /* 0x0000001dff9d7819 */ /* 0x000fe40000011685 */
[----:B------:R-:W-:Y:S01]  /*0510*/  IADD3 R38, P1, R85, c[0x0][0x188], RZ ;  /* 0x0000620055267a10 */ /* 0x000fe20007f3e0ff */
[----:B------:R-:W-:Y:S01]  /*0520*/  IMAD.SHL.U32 R86, R137, 0x8, RZ ;  /* 0x0000000889567824 */ /* 0x000fe200078e00ff */
[----:B------:R-:W-:-:S02]  /*0530*/  IADD3.X R37, R155, c[0x0][0x18c], RZ, P0, !PT ;  /* 0x000063009b257a10 */ /* 0x000fc400007fe4ff */
[----:B------:R-:W-:Y:S02]  /*0540*/  MOV R111, 0x4 ;  /* 0x00000004006f7802 */ /* 0x000fe40000000f00 */
[----:B------:R-:W-:Y:S02]  /*0550*/  SHF.R.U32.HI R88, RZ, 0x1d, R139 ;  /* 0x0000001dff587819 */ /* 0x000fe4000001168b */
[----:B------:R-:W-:Y:S01]  /*0560*/  IADD3 R50, P0, R87, c[0x0][0x188], RZ ;  /* 0x0000620057327a10 */ /* 0x000fe20007f1e0ff */
[----:B------:R-:W3:Y:S01]  /*0570*/  LDG.E.64 R36, [R36.64] ;  /* 0x0000000424247981 */ /* 0x000ee2000c1e1b00 */
[----:B------:R-:W-:Y:S01]  /*0580*/  IADD3.X R39, R157, c[0x0][0x18c], RZ, P1, !PT ;  /* 0x000063009d277a10 */ /* 0x000fe20000ffe4ff */
[----:B------:R-:W-:Y:S01]  /*0590*/  IMAD.WIDE R32, R0, R111, c[0x0][0x1a0] ;  /* 0x0000680000207625 */ /* 0x000fe200078e026f */
[----:B------:R-:W-:Y:S02]  /*05a0*/  IADD3.X R51, R88, c[0x0][0x18c], RZ, P0, !PT ;  /* 0x0000630058337a10 */ /* 0x000fe400007fe4ff */
[----:B------:R-:W-:-:S02]  /*05b0*/  SHF.R.U32.HI R158, RZ, 0x1d, R137 ;  /* 0x0000001dff9e7819 */ /* 0x000fc40000011689 */
        /* <DEDUP_REMOVED lines=28> */
[C---:B------:R-:W-:Y:S01]  /*0780*/  @P1 LEA R120, P3, R131.reuse, c[0x0][0x218], 0x3 ;  /* 0x0000860083781a11 */ /* 0x040fe200078618ff */
[----:B------:R-:W-:Y:S01]  /*0790*/  IMAD.SHL.U32 R35, R131, 0x4, RZ ;  /* 0x0000000483237824 */ /* 0x000fe200078e00ff */
[----:B------:R-:W-:Y:S01]  /*07a0*/  @P2 IADD3.X R113, R125, c[0x0][0x19c], RZ, P0, !PT ;  /* 0x000067007d712a10 */ /* 0x000fe200007fe4ff */
[----:B-----5:R0:W5:Y:S01]  /*07b0*/  @P1 LDG.E.64 R46, [R114.64] ;  /* 0x00000004722e1981 */ /* 0x020162000c1e1b00 */
[----:B------:R-:W-:Y:S02]  /*07c0*/  @P1 LEA R122, P0, R133, c[0x0][0x218], 0x3 ;  /* 0x00008600857a1a11 */ /* 0x000fe400078018ff */
[----:B------:R-:W-:Y:S01]  /*07d0*/  @P1 LEA.HI.X R121, R131, c[0x0][0x21c], RZ, 0x3, P3 ;  /* 0x0000870083791a11 */ /* 0x000fe200018f1cff */
[----:B------:R0:W5:Y:S01]  /*07e0*/  @P2 LDG.E R89, [R112.64] ;  /* 0x0000000470592981 */ /* 0x000162000c1e1900 */
[----:B------:R-:W-:-:S02]  /*07f0*/  @P1 LEA.HI.X R123, R133, c[0x0][0x21c], RZ, 0x3, P0 ;  /* 0x00008700857b1a11 */ /* 0x000fc400000f1cff */
[C---:B------:R-:W-:Y:S01]  /*0800*/  @P1 LEA R128, P4, R139.reuse, c[0x0][0x218], 0x3 ;  /* 0x000086008b801a11 */ /* 0x040fe200078818ff */
[----:B------:R0:W5:Y:S01]  /*0810*/  @P1 LDG.E.64 R44, [R120.64] ;  /* 0x00000004782c1981 */ /* 0x000162000c1e1b00 */
[----:B-1----:R-:W-:Y:S02]  /*0820*/  IADD3 R110, P0, R124, c[0x0][0x190], RZ ;  /* 0x000064007c6e7a10 */ /* 0x002fe40007f1e0ff */
[C---:B------:R-:W-:Y:S01]  /*0830*/  @P1 LEA.HI.X R129, R139.reuse, c[0x0][0x21c], RZ, 0x3, P4 ;  /* 0x000087008b811a11 */ /* 0x040fe200020f1cff */
[----:B------:R-:W-:Y:S01]  /*0840*/  IMAD.SHL.U32 R130, R139, 0x4, RZ ;  /* 0x000000048b827824 */ /* 0x000fe200078e00ff */
[----:B------:R-:W-:Y:S01]  /*0850*/  IADD3.X R111, R125, c[0x0][0x194], RZ, P0, !PT ;  /* 0x000065007d6f7a10 */ /* 0x000fe200007fe4ff */
[----:B------:R1:W5:Y:S01]  /*0860*/  @P1 LDG.E.64 R42, [R122.64] ;  /* 0x000000047a2a1981 */ /* 0x000362000c1e1b00 */
[C---:B------:R-:W-:Y:S02]  /*0870*/  @P1 LEA R126, P3, R137.reuse, c[0x0][0x218], 0x3 ;  /* 0x00008600897e1a11 */ /* 0x040fe400078618ff */
[----:B------:R-:W-:Y:S01]  /*0880*/  SHF.R.U32.HI R131, RZ, 0x1e, R131 ;  /* 0x0000001eff837819 */ /* 0x000fe20000011683 */
[----:B0-----:R-:W-:Y:S01]  /*0890*/  IMAD.SHL.U32 R121, R137, 0x4, RZ ;  /* 0x0000000489797824 */ /* 0x001fe200078e00ff */
[----:B------:R-:W-:Y:S01]  /*08a0*/  @P2 IADD3 R112, P0, R35, c[0x0][0x198], RZ ;  /* 0x0000660023702a10 */ /* 0x000fe20007f1e0ff */
[----:B------:R0:W5:Y:S01]  /*08b0*/  @P1 LDG.E.64 R2, [R128.64] ;  /* 0x0000000480021981 */ /* 0x000162000c1e1b00 */
[----:B------:R-:W-:-:S02]  /*08c0*/  SHF.L.U32 R115, R133, 0x2, RZ ;  /* 0x0000000285737819 */ /* 0x000fc400000006ff */
[----:B------:R-:W-:Y:S01]  /*08d0*/  @P1 LEA.HI.X R127, R137, c[0x0][0x21c], RZ, 0x3, P3 ;  /* 0x00008700897f1a11 */ /* 0x000fe200018f1cff */
[----:B------:R-:W-:Y:S01]  /*08e0*/  ULDC.U8 UR6, c[0x0][0x1f0] ;  /* 0x00007c0000067ab9 */ /* 0x000fe20000000000 */
[----:B------:R-:W-:Y:S01]  /*08f0*/  @P2 IADD3.X R113, R131, c[0x0][0x19c], RZ, P0, !PT ;  /* 0x0000670083712a10 */ /* 0x000fe200007fe4ff */
[----:B------:R1:W5:Y:S01]  /*0900*/  LDG.E R114, [R110.64] ;  /* 0x000000046e727981 */ /* 0x000362000c1e1900 */
[----:B------:R-:W-:Y:S02]  /*0910*/  SHF.R.U32.HI R137, RZ, 0x1e, R137 ;  /* 0x0000001eff897819 */ /* 0x000fe40000011689 */
[----:B------:R-:W-:Y:S01]  /*0920*/  SHF.R.U32.HI R134, RZ, 0x1e, R133 ;  /* 0x0000001eff867819 */ /* 0x000fe20000011685 */
[----:B------:R1:W5:Y:S01]  /*0930*/  @P1 LDG.E.64 R40, [R126.64] ;  /* 0x000000047e281981 */ /* 0x000362000c1e1b00 */
[----:B0-----:R-:W-:Y:S02]  /*0940*/  @P2 IADD3 R128, P0, R121, c[0x0][0x198], RZ ;  /* 0x0000660079802a10 */ /* 0x001fe40007f1e0ff */
[----:B------:R-:W-:Y:S01]  /*0950*/  @P2 IADD3 R124, P3, R115, c[0x0][0x198], RZ ;  /* 0x00006600737c2a10 */ /* 0x000fe20007f7e0ff */
[----:B------:R0:W5:Y:S01]  /*0960*/  @P2 LDG.E R159, [R112.64] ;  /* 0x00000004709f2981 */ /* 0x000162000c1e1900 */
[----:B------:R-:W-:-:S02]  /*0970*/  @P2 IADD3.X R129, R137, c[0x0][0x19c], RZ, P0, !PT ;  /* 0x0000670089812a10 */ /* 0x000fc400007fe4ff */
[----:B------:R-:W-:Y:S02]  /*0980*/  @P2 IADD3.X R125, R134, c[0x0][0x19c], RZ, P3, !PT ;  /* 0x00006700867d2a10 */ /* 0x000fe40001ffe4ff */
[----:B------:R-:W-:Y:S01]  /*0990*/  IADD3 R120, P0, R35, c[0x0][0x190], RZ ;  /* 0x0000640023787a10 */ /* 0x000fe20007f1e0ff */
[----:B------:R0:W5:Y:S01]  /*09a0*/  @P2 LDG.E R91, [R128.64] ;  /* 0x00000004805b2981 */ /* 0x000162000c1e1900 */
[----:B------:R-:W-:Y:S02]  /*09b0*/  SHF.R.U32.HI R139, RZ, 0x1e, R139 ;  /* 0x0000001eff8b7819 */ /* 0x000fe4000001168b */
[----:B------:R-:W-:Y:S01]  /*09c0*/  @P2 IADD3 R132, P3, R130, c[0x0][0x198], RZ ;  /* 0x0000660082842a10 */ /* 0x000fe20007f7e0ff */
[----:B------:R2:W5:Y:S01]  /*09d0*/  @P2 LDG.E R90, [R124.64] ;  /* 0x000000047c5a2981 */ /* 0x000562000c1e1900 */
[----:B-1----:R-:W-:Y:S02]  /*09e0*/  IADD3 R126, P4, R121, c[0x0][0x190], RZ ;  /* 0x00006400797e7a10 */ /* 0x002fe40007f9e0ff */
[----:B------:R-:W-:-:S02]  /*09f0*/  IADD3.X R121, R131, c[0x0][0x194], RZ, P0, !PT ;  /* 0x0000650083797a10 */ /* 0x000fc400007fe4ff */
[----:B------:R-:W-:Y:S02]  /*0a00*/  @P2 IADD3.X R133, R139, c[0x0][0x19c], RZ, P3, !PT ;  /* 0x000067008b852a10 */ /* 0x000fe40001ffe4ff */
[----:B------:R-:W-:Y:S01]  /*0a10*/  IADD3 R130, P0, R130, c[0x0][0x190], RZ ;  /* 0x0000640082827a10 */ /* 0x000fe20007f1e0ff */
[----:B0-----:R0:W5:Y:S01]  /*0a20*/  LDG.E R113, [R120.64] ;  /* 0x0000000478717981 */ /* 0x001162000c1e1900 */
[----:B------:R-:W-:Y:S02]  /*0a30*/  IADD3 R122, P3, R115, c[0x0][0x190], RZ ;  /* 0x00006400737a7a10 */ /* 0x000fe40007f7e0ff */
[----:B------:R-:W-:Y:S01]  /*0a40*/  IADD3.X R131, R139, c[0x0][0x194], RZ, P0, !PT ;  /* 0x000065008b837a10 */ /* 0x000fe200007fe4ff */
[----:B------:R1:W5:Y:S01]  /*0a50*/  @P2 LDG.E R92, [R132.64] ;  /* 0x00000004845c2981 */ /* 0x000362000c1e1900 */
[----:B------:R-:W-:Y:S02]  /*0a60*/  IADD3.X R123, R134, c[0x0][0x194], RZ, P3, !PT ;  /* 0x00006500867b7a10 */ /* 0x000fe40001ffe4ff */
[----:B------:R-:W-:Y:S01]  /*0a70*/  ISETP.NE.AND P0, PT, RZ, UR6, PT ;  /* 0x00000006ff007c0c */ /* 0x000fe2000bf05270 */
[----:B------:R0:W5:Y:S01]  /*0a80*/  LDG.E R110, [R130.64] ;  /* 0x00000004826e7981 */ /* 0x000162000c1e1900 */
[----:B------:R-:W-:-:S03]  /*0a90*/  IADD3.X R127, R137, c[0x0][0x194], RZ, P4, !PT ;  /* 0x00006500897f7a10 */ /* 0x000fc600027fe4ff */
        /* <DEDUP_REMOVED lines=10> */
[----:B------:R-:W-:-:S04]  /*0b40*/  SHF.R.U64 R36, R36, 0x10, R37 ;  /* 0x0000001024247819 */ /* 0x000fc80000001225 */
[----:B------:R-:W-:Y:S01]  /*0b50*/  HADD2.F32 R35, -RZ, R35.H0_H0 ;  /* 0x20000023ff237230 */ /* 0x000fe20000004100 */
[----:B----4-:R-:W-:Y:S01]  /*0b60*/  IMAD.MOV.U32 R118, RZ, RZ, R38 ;  /* 0x000000ffff767224 */ /* 0x010fe200078e0026 */
[----:B------:R-:W-:Y:S01]  /*0b70*/  SHF.R.U64 R119, R38, 0x10, R39 ;  /* 0x0000001026777819 */ /* 0x000fe20000001227 */
[----:B------:R-:W-:Y:S01]  /*0b80*/  IMAD.MOV.U32 R38, RZ, RZ, R37 ;  /* 0x000000ffff267224 */ /* 0x000fe200078e0025 */
[----:B------:R-:W-:Y:S01]  /*0b90*/  FSEL R166, R135, RZ, !P0 ;  /* 0x000000ff87a67208 */ /* 0x000fe20004000000 */
[--C-:B0-----:R-:W-:Y:S01]  /*0ba0*/  IMAD.MOV.U32 R120, RZ, RZ, R39.reuse ;  /* 0x000000ffff787224 */ /* 0x101fe200078e0027 */
[----:B------:R-:W-:Y:S01]  /*0bb0*/  SHF.R.U32.HI R125, RZ, 0x10, R39 ;  /* 0x00000010ff7d7819 */ /* 0x000fe20000011627 */
[----:B------:R-:W-:Y:S01]  /*0bc0*/  IMAD.MOV.U32 R128, RZ, RZ, R50 ;  /* 0x000000ffff807224 */ /* 0x000fe200078e0032 */
[----:B------:R-:W-:Y:S01]  /*0bd0*/  SHF.R.U32.HI R39, RZ, 0x10, R37 ;  /* 0x00000010ff277819 */ /* 0x000fe20000011625 */
[----:B------:R-:W-:Y:S01]  /*0be0*/  HADD2.F32 R37, -RZ, R38.H0_H0 ;  /* 0x20000026ff257230 */ /* 0x000fe20000004100 */
[----:B------:R-:W-:Y:S01]  /*0bf0*/  FADD.FTZ R38, -R166, R35 ;  /* 0x00000023a6267221 */ /* 0x000fe20000010100 */
[----:B------:R-:W-:-:S02]  /*0c00*/  HADD2.F32 R118, -RZ, R118.H0_H0 ;  /* 0x20000076ff767230 */ /* 0x000fc40000004100 */
[----:B------:R-:W-:Y:S01]  /*0c10*/  HADD2.F32 R35, -RZ, R128.H0_H0 ;  /* 0x20000080ff237230 */ /* 0x000fe20000004100 */
[----:B------:R-:W-:Y:S01]  /*0c20*/  SHF.R.U64 R127, R116, 0x10, R117 ;  /* 0x00000010747f7819 */ /* 0x000fe20000001275 */
[----:B------:R-:W-:Y:S01]  /*0c30*/  IMAD.MOV.U32 R122, RZ, RZ, R116 ;  /* 0x000000ffff7a7224 */ /* 0x000fe200078e0074 */
[----:B------:R-:W-:Y:S01]  /*0c40*/  HADD2.F32 R39, -RZ, R39.H0_H0 ;  /* 0x20000027ff277230 */ /* 0x000fe20000004100 */
[C---:B------:R-:W-:Y:S01]  /*0c50*/  FADD.FTZ R136, -R166.reuse, R118 ;  /* 0x00000076a6887221 */ /* 0x040fe20000010100 */
[----:B------:R-:W-:Y:S01]  /*0c60*/  HADD2.F32 R36, -RZ, R36.H0_H0 ;  /* 0x20000024ff247230 */ /* 0x000fe20000004100 */
[----:B------:R-:W-:Y:S01]  /*0c70*/  FADD.FTZ R160, -R166, R35 ;  /* 0x00000023a6a07221 */ /* 0x000fe20000010100 */
[----:B------:R-:W-:Y:S01]  /*0c80*/  HADD2.F32 R119, -RZ, R119.H0_H0 ;  /* 0x20000077ff777230 */ /* 0x000fe20000004100 */
[----:B------:R-:W-:Y:S01]  /*0c90*/  IMAD.MOV.U32 R35, RZ, RZ, R24 ;  /* 0x000000ffff237224 */ /* 0x000fe200078e0018 */
[----:B------:R-:W-:Y:S01]  /*0ca0*/  SHF.R.U64 R118, R24, 0x10, R25 ;  /* 0x0000001018767819 */ /* 0x000fe20000001219 */
[----:B------:R-:W-:Y:S01]  /*0cb0*/  HADD2.F32 R121, -RZ, R120.H0_H0 ;  /* 0x20000078ff797230 */ /* 0x000fe20000004100 */
[----:B-1----:R-:W-:Y:S01]  /*0cc0*/  SHF.R.U64 R133, R50, 0x10, R51 ;  /* 0x0000001032857819 */ /* 0x002fe20000001233 */
[----:B------:R-:W-:Y:S01]  /*0cd0*/  HADD2.F32 R123, -RZ, R125.H0_H0 ;  /* 0x2000007dff7b7230 */ /* 0x000fe20000004100 */
[----:B------:R-:W-:Y:S01]  /*0ce0*/  SHF.R.U32.HI R24, RZ, 0x10, R25 ;  /* 0x00000010ff187819 */ /* 0x000fe20000011619 */
[----:B------:R-:W-:Y:S01]  /*0cf0*/  HADD2.F32 R127, -RZ, R127.H0_H0 ;  /* 0x2000007fff7f7230 */ /* 0x000fe20000004100 */
[C---:B------:R-:W-:Y:S01]  /*0d00*/  FADD.FTZ R120, -R166.reuse, R37 ;  /* 0x00000025a6787221 */ /* 0x040fe20000010100 */
[----:B------:R-:W-:Y:S01]  /*0d10*/  HADD2.F32 R125, -RZ, R122.H0_H0 ;  /* 0x2000007aff7d7230 */ /* 0x000fe20000004100 */
[C---:B------:R-:W-:Y:S01]  /*0d20*/  FADD.FTZ R122, -R166.reuse, R39 ;  /* 0x00000027a67a7221 */ /* 0x040fe20000010100 */
[----:B------:R-:W-:Y:S01]  /*0d30*/  MOV R126, R117 ;  /* 0x00000075007e7202 */ /* 0x000fe20000000f00 */
[C---:B------:R-:W-:Y:S01]  /*0d40*/  FADD.FTZ R50, -R166.reuse, R36 ;  /* 0x00000024a6327221 */ /* 0x040fe20000010100 */
[----:B------:R-:W-:Y:S01]  /*0d50*/  SHF.R.U32.HI R130, RZ, 0x10, R117 ;  /* 0x00000010ff827819 */ /* 0x000fe20000011675 */
[C---:B------:R-:W-:Y:S01]  /*0d60*/  FADD.FTZ R142, -R166.reuse, R119 ;  /* 0x00000077a68e7221 */ /* 0x040fe20000010100 */
[----:B------:R-:W-:Y:S01]  /*0d70*/  SHF.R.U32.HI R132, RZ, 0x10, R51 ;  /* 0x00000010ff847819 */ /* 0x000fe20000011633 */
[----:B------:R-:W-:Y:S01]  /*0d80*/  HADD2.F32 R36, -RZ, R133.H0_H0 ;  /* 0x20000085ff247230 */ /* 0x000fe20000004100 */
[----:B------:R-:W-:Y:S01]  /*0d90*/  FADD.FTZ R150, -R166, R127 ;  /* 0x0000007fa6967221 */ /* 0x000fe20000010100 */
[----:B------:R-:W-:Y:S01]  /*0da0*/  HADD2.F32 R24, -RZ, R24.H0_H0 ;  /* 0x20000018ff187230 */ /* 0x000fe20000004100 */
[C---:B------:R-:W-:Y:S01]  /*0db0*/  FMUL.FTZ R119, R109.reuse, R120 ;  /* 0x000000786d777220 */ /* 0x040fe20000410000 */
[----:B------:R-:W-:Y:S01]  /*0dc0*/  HADD2.F32 R117, -RZ, R129.H0_H0 ;  /* 0x20000081ff757230 */ /* 0x000fe20000004100 */
[----:B------:R-:W-:Y:S01]  /*0dd0*/  SHF.R.U64 R127, R28, 0x10, R29 ;  /* 0x000000101c7f7819 */ /* 0x000fe2000000121d */
[----:B------:R-:W-:Y:S01]  /*0de0*/  FMUL.FTZ R120, R109, R122 ;  /* 0x0000007a6d787220 */ /* 0x000fe20000410000 */
[----:B------:R-:W-:Y:S01]  /*0df0*/  MOV R131, R51 ;  /* 0x0000003300837202 */ /* 0x000fe20000000f00 */
[----:B------:R-:W-:-:S02]  /*0e00*/  HADD2.F32 R115, -RZ, R115.H0_H0 ;  /* 0x20000073ff737230 */ /* 0x000fc40000004100 */
[----:B------:R-:W-:Y:S01]  /*0e10*/  HADD2.F32 R116, -RZ, R124.H0_H0 ;  /* 0x2000007cff747230 */ /* 0x000fe20000004100 */
[C---:B------:R-:W-:Y:S01]  /*0e20*/  FADD.FTZ R144, -R166.reuse, R121 ;  /* 0x00000079a6907221 */ /* 0x040fe20000010100 */
[----:B------:R-:W-:Y:S02]  /*0e30*/  HADD2.F32 R51, -RZ, R134.H0_H0 ;  /* 0x20000086ff337230 */ /* 0x000fe40000004100 */
[----:B------:R-:W-:Y:S01]  /*0e40*/  HADD2.F32 R35, -RZ, R35.H0_H0 ;  /* 0x20000023ff237230 */ /* 0x000fe20000004100 */
[----:B------:R-:W-:Y:S01]  /*0e50*/  FADD.FTZ R162, -R166, R36 ;  /* 0x00000024a6a27221 */ /* 0x000fe20000010100 */
[----:B------:R-:W-:Y:S01]  /*0e60*/  HADD2.F32 R37, -RZ, R132.H0_H0 ;  /* 0x20000084ff257230 */ /* 0x000fe20000004100 */
[----:B------:R-:W-:Y:S01]  /*0e70*/  FADD.FTZ R99, R24, R99 ;  /* 0x0000006318637221 */ /* 0x000fe20000010000 */
[----:B------:R-:W-:Y:S01]  /*0e80*/  HADD2.F32 R118, -RZ, R118.H0_H0 ;  /* 0x20000076ff767230 */ /* 0x000fe20000004100 */
[-C--:B------:R-:W-:Y:S02]  /*0e90*/  FFMA.FTZ R67, R120, R24.reuse, R67 ;  /* 0x0000001878437223 */ /* 0x080fe40000010043 */
[----:B------:R-:W-:Y:S01]  /*0ea0*/  FMUL.FTZ R121, R23, R24 ;  /* 0x0000001817797220 */ /* 0x000fe20000410000 */
[----:B------:R-:W-:Y:S01]  /*0eb0*/  HADD2.F32 R24, -RZ, R127.H0_H0 ;  /* 0x2000007fff187230 */ /* 0x000fe20000004100 */
[----:B------:R-:W-:Y:S01]  /*0ec0*/  FADD.FTZ R132, -R166, R117 ;  /* 0x00000075a6847221 */ /* 0x000fe20000010100 */
[----:B------:R-:W-:Y:S01]  /*0ed0*/  HADD2.F32 R129, -RZ, R126.H0_H0 ;  /* 0x2000007eff817230 */ /* 0x000fe20000004100 */
[----:B------:R-:W-:Y:S01]  /*0ee0*/  IMAD.MOV.U32 R36, RZ, RZ, R25 ;  /* 0x000000ffff247224 */ /* 0x000fe200078e0019 */
[----:B------:R-:W-:Y:S01]  /*0ef0*/  SHF.R.U64 R134, R26, 0x10, R27 ;  /* 0x000000101a867819 */ /* 0x000fe2000000121b */
[----:B------:R-:W-:-:S02]  /*0f00*/  FADD.FTZ R124, -R166, R115 ;  /* 0x00000073a67c7221 */ /* 0x000fc40000010100 */
[C---:B------:R-:W-:Y:S02]  /*0f10*/  FADD.FTZ R128, -R166.reuse, R116 ;  /* 0x00000074a6807221 */ /* 0x040fe40000010100 */
[----:B------:R-:W-:Y:S02]  /*0f20*/  IMAD.MOV.U32 R25, RZ, RZ, R26 ;  /* 0x000000ffff197224 */ /* 0x000fe400078e001a */
[C---:B------:R-:W-:Y:S02]  /*0f30*/  FMUL.FTZ R117, R109.reuse, R50 ;  /* 0x000000326d757220 */ /* 0x040fe40000410000 */
[----:B------:R-:W-:Y:S02]  /*0f40*/  FMUL.FTZ R142, R109, R142 ;  /* 0x0000008e6d8e7220 */ /* 0x000fe40000410000 */
[----:B------:R-:W-:Y:S01]  /*0f50*/  FADD.FTZ R126, -R166, R51 ;  /* 0x00000033a67e7221 */ /* 0x000fe20000010100 */
[----:B------:R-:W-:Y:S01]  /*0f60*/  SHF.R.U64 R51, R30, 0x10, R31 ;  /* 0x000000101e337819 */ /* 0x000fe2000000121f */
[----:B------:R-:W-:-:S02]  /*0f70*/  IMAD.MOV.U32 R26, RZ, RZ, R28 ;  /* 0x000000ffff1a7224 */ /* 0x000fc400078e001c */
[----:B------:R-:W-:Y:S02]  /*0f80*/  FMUL.FTZ R115, R109, R38 ;  /* 0x000000266d737220 */ /* 0x000fe40000410000 */
[----:B------:R-:W-:Y:S01]  /*0f90*/  FMUL.FTZ R116, R20, R35 ;  /* 0x0000002314747220 */ /* 0x000fe20000410000 */
[--C-:B------:R-:W-:Y:S01]  /*0fa0*/  SHF.R.U64 R149, R32, 0x10, R33.reuse ;  /* 0x0000001020957819 */ /* 0x100fe20000001221 */
[----:B------:R-:W-:Y:S01]  /*0fb0*/  IMAD.MOV.U32 R28, RZ, RZ, R30 ;  /* 0x000000ffff1c7224 */ /* 0x000fe200078e001e */
[----:B------:R-:W-:Y:S01]  /*0fc0*/  HADD2.F32 R36, -RZ, R36.H0_H0 ;  /* 0x20000024ff247230 */ /* 0x000fe20000004100 */
[----:B------:R-:W-:Y:S01]  /*0fd0*/  IMAD.MOV.U32 R30, RZ, RZ, R32 ;  /* 0x000000ffff1e7224 */ /* 0x000fe200078e0020 */
[--C-:B------:R-:W-:Y:S01]  /*0fe0*/  SHF.R.U32.HI R32, RZ, 0x10, R33.reuse ;  /* 0x00000010ff207819 */ /* 0x100fe20000011621 */
[----:B------:R-:W-:Y:S02]  /*0ff0*/  IMAD.MOV.U32 R39, RZ, RZ, R33 ;  /* 0x000000ffff277224 */ /* 0x000fe400078e0021 */
[----:B------:R-:W-:-:S02]  /*1000*/  FADD.FTZ R95, R118, R95 ;  /* 0x0000005f765f7221 */ /* 0x000fc40000010000 */
[----:B------:R-:W-:Y:S02]  /*1010*/  FFMA.FTZ R96, R117, R118, R96 ;  /* 0x0000007675607223 */ /* 0x000fe40000010060 */
[----:B------:R-:W-:Y:S02]  /*1020*/  FADD.FTZ R93, R24, R93 ;  /* 0x0000005d185d7221 */ /* 0x000fe40000010000 */
[-C--:B------:R-:W-:Y:S02]  /*1030*/  FFMA.FTZ R69, R142, R24.reuse, R69 ;  /* 0x000000188e457223 */ /* 0x080fe40000010045 */
[----:B------:R-:W-:Y:S02]  /*1040*/  FMUL.FTZ R137, R13, R24 ;  /* 0x000000180d897220 */ /* 0x000fe40000410000 */
[----:B------:R-:W-:Y:S02]  /*1050*/  FMUL.FTZ R118, R21, R118 ;  /* 0x0000007615767220 */ /* 0x000fe40000410000 */
[----:B------:R-:W-:-:S02]  /*1060*/  FADD.FTZ R33, RZ, R116 ;  /* 0x00000074ff217221 */ /* 0x000fc40000010000 */
[----:B------:R-:W-:Y:S01]  /*1070*/  FFMA.FTZ R24, R115, R116, RZ ;  /* 0x0000007473187223 */ /* 0x000fe200000100ff */
[----:B------:R-:W-:Y:S01]  /*1080*/  HADD2.F32 R130, -RZ, R130.H0_H0 ;  /* 0x20000082ff827230 */ /* 0x000fe20000004100 */
[----:B------:R-:W-:Y:S01]  /*1090*/  FMUL.FTZ R122, R22, R36 ;  /* 0x00000024167a7220 */ /* 0x000fe20000410000 */
[----:B------:R-:W-:Y:S01]  /*10a0*/  HADD2.F32 R131, -RZ, R131.H0_H0 ;  /* 0x20000083ff837230 */ /* 0x000fe20000004100 */
[----:B------:R-:W-:Y:S02]  /*10b0*/  FADD.FTZ R33, R118, R33 ;  /* 0x0000002176217221 */ /* 0x000fe40000010000 */
[----:B------:R-:W-:Y:S01]  /*10c0*/  FFMA.FTZ R24, R117, R118, R24 ;  /* 0x0000007675187223 */ /* 0x000fe20000010018 */
[----:B------:R-:W-:Y:S01]  /*10d0*/  HADD2.F32 R25, -RZ, R25.H0_H0 ;  /* 0x20000019ff197230 */ /* 0x000fe20000004100 */
[----:B------:R-:W-:Y:S01]  /*10e0*/  FMUL.FTZ R127, R109, R124 ;  /* 0x0000007c6d7f7220 */ /* 0x000fe20000410000 */
[----:B------:R-:W-:Y:S01]  /*10f0*/  HADD2.F32 R143, -RZ, R30.H0_H0 ;  /* 0x2000001eff8f7230 */ /* 0x000fe20000004100 */
[----:B------:R-:W-:-:S02]  /*1100*/  FADD.FTZ R146, -R166, R123 ;  /* 0x0000007ba6927221 */ /* 0x000fc40000010100 */
[C---:B------:R-:W-:Y:S02]  /*1110*/  FADD.FTZ R148, -R166.reuse, R125 ;  /* 0x0000007da6947221 */ /* 0x040fe40000010100 */
[C---:B------:R-:W-:Y:S02]  /*1120*/  FADD.FTZ R152, -R166.reuse, R129 ;  /* 0x00000081a6987221 */ /* 0x040fe40000010100 */
[C---:B------:R-:W-:Y:S02]  /*1130*/  FADD.FTZ R154, -R166.reuse, R130 ;  /* 0x00000082a69a7221 */ /* 0x040fe40000010100 */
[----:B------:R-:W-:Y:S02]  /*1140*/  FADD.FTZ R164, -R166, R131 ;  /* 0x00000083a6a47221 */ /* 0x000fe40000010100 */
[----:B------:R-:W-:Y:S02]  /*1150*/  FADD.FTZ R30, R122, R33 ;  /* 0x000000217a1e7221 */ /* 0x000fe40000010000 */
[----:B------:R-:W-:Y:S01]  /*1160*/  FFMA.FTZ R24, R119, R122, R24 ;  /* 0x0000007a77187223 */ /* 0x000fe20000010018 */
[----:B------:R-:W-:Y:S01]  /*1170*/  HADD2.F32 R134, -RZ, R134.H0_H0 ;  /* 0x20000086ff867230 */ /* 0x000fe20000004100 */
[----:B------:R-:W-:Y:S01]  /*1180*/  FADD.FTZ R166, -R166, R37 ;  /* 0x00000025a6a67221 */ /* 0x000fe20000010100 */
[----:B------:R-:W-:Y:S01]  /*1190*/  MOV R37, R27 ;  /* 0x0000001b00257202 */ /* 0x000fe20000000f00 */
[----:B------:R-:W-:-:S02]  /*11a0*/  FADD.FTZ R64, R25, R64 ;  /* 0x0000004019407221 */ /* 0x000fc40000010000 */
[----:B------:R-:W-:Y:S02]  /*11b0*/  FMUL.FTZ R131, R109, R126 ;  /* 0x0000007e6d837220 */ /* 0x000fe40000410000 */
[-C--:B------:R-:W-:Y:S02]  /*11c0*/  FFMA.FTZ R102, R127, R25.reuse, R102 ;  /* 0x000000197f667223 */ /* 0x080fe40000010066 */
[----:B------:R-:W-:Y:S01]  /*11d0*/  FMUL.FTZ R130, R16, R25 ;  /* 0x0000001910827220 */ /* 0x000fe20000410000 */
[----:B------:R-:W-:Y:S01]  /*11e0*/  SHF.R.U32.HI R140, RZ, 0x10, R27 ;  /* 0x00000010ff8c7819 */ /* 0x000fe2000001161b */
[----:B------:R-:W-:Y:S02]  /*11f0*/  FADD.FTZ R25, R121, R30 ;  /* 0x0000001e79197221 */ /* 0x000fe40000010000 */
[----:B------:R-:W-:Y:S01]  /*1200*/  FFMA.FTZ R24, R120, R121, R24 ;  /* 0x0000007978187223 */ /* 0x000fe20000010018 */
[----:B------:R-:W-:Y:S01]  /*1210*/  HADD2.F32 R37, -RZ, R37.H0_H0 ;  /* 0x20000025ff257230 */ /* 0x000fe20000004100 */
[----:B------:R-:W-:-:S02]  /*1220*/  FADD.FTZ R103, R134, R103 ;  /* 0x0000006786677221 */ /* 0x000fc40000010000 */
[-C--:B------:R-:W-:Y:S01]  /*1230*/  FFMA.FTZ R104, R131, R134.reuse, R104 ;  /* 0x0000008683687223 */ /* 0x080fe20000010068 */
[----:B------:R-:W-:Y:S01]  /*1240*/  SHF.R.U32.HI R125, RZ, 0x10, R29 ;  /* 0x00000010ff7d7819 */ /* 0x000fe2000001161d */
        /* <DEDUP_REMOVED lines=8> */
[----:B------:R-:W-:Y:S02]  /*12d0*/  FADD.FTZ R25, R134, R25 ;  /* 0x0000001986197221 */ /* 0x000fe40000010000 */
[----:B------:R-:W-:Y:S01]  /*12e0*/  FFMA.FTZ R24, R131, R134, R24 ;  /* 0x0000008683187223 */ /* 0x000fe20000010018 */
[----:B------:R-:W-:Y:S01]  /*12f0*/  HADD2.F32 R26, -RZ, R125.H0_H0 ;  /* 0x2000007dff1a7230 */ /* 0x000fe20000004100 */
[----:B------:R-:W-:Y:S02]  /*1300*/  FADD.FTZ R107, R140, R107 ;  /* 0x0000006b8c6b7221 */ /* 0x000fe40000010000 */
[----:B------:R-:W-:Y:S02]  /*1310*/  FMUL.FTZ R124, R109, R136 ;  /* 0x000000886d7c7220 */ /* 0x000fe40000410000 */
[----:B------:R-:W-:-:S02]  /*1320*/  FFMA.FTZ R108, R135, R140, R108 ;  /* 0x0000008c876c7223 */ /* 0x000fc4000001006c */
[----:B------:R-:W-:Y:S02]  /*1330*/  FMUL.FTZ R129, R109, R146 ;  /* 0x000000926d817220 */ /* 0x000fe40000410000 */
[----:B------:R-:W-:Y:S02]  /*1340*/  FMUL.FTZ R140, R19, R140 ;  /* 0x0000008c138c7220 */ /* 0x000fe40000410000 */
[----:B------:R-:W-:Y:S02]  /*1350*/  FADD.FTZ R25, R138, R25 ;  /* 0x000000198a197221 */ /* 0x000fe40000010000 */
[----:B------:R-:W-:Y:S02]  /*1360*/  FFMA.FTZ R24, R133, R138, R24 ;  /* 0x0000008a85187223 */ /* 0x000fe40000010018 */
[----:B------:R-:W-:Y:S02]  /*1370*/  IMAD.MOV.U32 R27, RZ, RZ, R29 ;  /* 0x000000ffff1b7224 */ /* 0x000fe400078e001d */
        /* <DEDUP_REMOVED lines=8> */
[----:B------:R-:W-:Y:S01]  /*1400*/  HADD2.F32 R27, -RZ, R27.H0_H0 ;  /* 0x2000001bff1b7230 */ /* 0x000fe20000004100 */
[----:B------:R-:W-:Y:S02]  /*1410*/  FADD.FTZ R26, R123, R26 ;  /* 0x0000001a7b1a7221 */ /* 0x000fe40000010000 */
[----:B------:R-:W-:Y:S02]  /*1420*/  FFMA.FTZ R24, R124, R123, R24 ;  /* 0x0000007b7c187223 */ /* 0x000fe40000010018 */
[----:B------:R-:W-:Y:S02]  /*1430*/  FMUL.FTZ R126, R109, R144 ;  /* 0x000000906d7e7220 */ /* 0x000fe40000410000 */
[----:B------:R-:W-:Y:S02]  /*1440*/  FMUL.FTZ R125, R14, R27 ;  /* 0x0000001b0e7d7220 */ /* 0x000fe40000410000 */
[----:B------:R-:W-:-:S02]  /*1450*/  FADD.FTZ R26, R137, R26 ;  /* 0x0000001a891a7221 */ /* 0x000fc40000010000 */
[----:B------:R-:W-:Y:S01]  /*1460*/  FFMA.FTZ R24, R142, R137, R24 ;  /* 0x000000898e187223 */ /* 0x000fe20000010018 */
[----:B------:R-:W-:Y:S02]  /*1470*/  MOV R29, R31 ;  /* 0x0000001f001d7202 */ /* 0x000fe40000000f00 */
[----:B------:R-:W-:Y:S01]  /*1480*/  SHF.R.U32.HI R145, RZ, 0x10, R31 ;  /* 0x00000010ff917819 */ /* 0x000fe2000001161f */
[----:B------:R-:W-:Y:S01]  /*1490*/  HADD2.F32 R31, -RZ, R28.H0_H0 ;  /* 0x2000001cff1f7230 */ /* 0x000fe20000004100 */
[----:B------:R-:W-:Y:S02]  /*14a0*/  FADD.FTZ R25, R125, R26 ;  /* 0x0000001a7d197221 */ /* 0x000fe40000010000 */
[C---:B------:R-:W-:Y:S01]  /*14b0*/  FFMA.FTZ R24, R126.reuse, R125, R24 ;  /* 0x0000007d7e187223 */ /* 0x040fe20000010018 */
        /* <DEDUP_REMOVED lines=8> */
[----:B------:R-:W-:Y:S02]  /*1540*/  FMUL.FTZ R139, R109, R150 ;  /* 0x000000966d8b7220 */ /* 0x000fe40000410000 */
        /* <DEDUP_REMOVED lines=26> */
[----:B------:R-:W-:Y:S02]  /*16f0*/  FADD.FTZ R26, R143, R26 ;  /* 0x0000001a8f1a7221 */ /* 0x000fe40000010000 */
[----:B------:R-:W-:Y:S01]  /*1700*/  FFMA.FTZ R24, R150, R143, R24 ;  /* 0x0000008f96187223 */ /* 0x000fe20000010018 */
[----:B------:R-:W-:Y:S01]  /*1710*/  HADD2.F32 R32, -RZ, R32.H0_H0 ;  /* 0x20000020ff207230 */ /* 0x000fe20000004100 */
        /* <DEDUP_REMOVED lines=28> */
.L_x_1735:
        /* <DEDUP_REMOVED lines=18> */
.L_x_1736:
        /* <DEDUP_REMOVED lines=19> */
[----:B-1----:R-:W-:-:S05]  /*1b30*/  @P1 SHF.R.U64 R51, R42, 0x10, R43 ;  /* 0x000000102a331819 */ /* 0x002fca000000122b */
[----:B------:R-:W-:Y:S01]  /*1b40*/  @P1 HADD2.F32 R51, -RZ, R51.H0_H0 ;  /* 0x20000033ff331230 */ /* 0x000fe20000004100 */
[----:B------:R-:W1:Y:S04]  /*1b50*/  LDS.128 R24, [R161+0x5000] ;  /* 0x00500000a1187984 */ /* 0x000e680000000c00 */
[----:B0-----:R-:W0:Y:S04]  /*1b60*/  LDS.128 R28, [R161+0x5010] ;  /* 0x00501000a11c7984 */ /* 0x001e280000000c00 */
[----:B------:R-:W2:Y:S04]  /*1b70*/  LDS.128 R32, [R161+0x5020] ;  /* 0x00502000a1207984 */ /* 0x000ea80000000c00 */
[----:B------:R-:W3:Y:S01]  /*1b80*/  LDS.128 R36, [R161+0x5030] ;  /* 0x00503000a1247984 */ /* 0x000ee20000000c00 */
[----:B-1----:R-:W-:-:S02]  /*1b90*/  FADD.FTZ R163, RZ, R24 ;  /* 0x00000018ffa37221 */ /* 0x002fc40000010000 */
[----:B------:R-:W-:Y:S01]  /*1ba0*/  FADD.FTZ R24, RZ, R25 ;  /* 0x00000019ff187221 */ /* 0x000fe20000010000 */
[----:B------:R-:W-:Y:S01]  /*1bb0*/  @P1 MOV R25, R46 ;  /* 0x0000002e00191202 */ /* 0x000fe20000000f00 */
[----:B------:R-:W-:Y:S02]  /*1bc0*/  FADD.FTZ R163, R26, R163 ;  /* 0x000000a31aa37221 */ /* 0x000fe40000010000 */
[----:B------:R-:W-:Y:S02]  /*1bd0*/  FADD.FTZ R24, R27, R24 ;  /* 0x000000181b187221 */ /* 0x000fe40000010000 */
[----:B0-----:R-:W-:Y:S01]  /*1be0*/  FADD.FTZ R163, R163, R28 ;  /* 0x0000001ca3a37221 */ /* 0x001fe20000010000 */
[----:B------:R-:W-:Y:S01]  /*1bf0*/  @P1 HADD2.F32 R25, -RZ, R25.H0_H0 ;  /* 0x20000019ff191230 */ /* 0x000fe20000004100 */
[----:B------:R-:W-:Y:S02]  /*1c00*/  FADD.FTZ R24, R24, R29 ;  /* 0x0000001d18187221 */ /* 0x000fe40000010000 */
[----:B------:R-:W-:Y:S01]  /*1c10*/  FADD.FTZ R163, R30, R163 ;  /* 0x000000a31ea37221 */ /* 0x000fe20000010000 */
[----:B------:R-:W-:Y:S01]  /*1c20*/  @P1 SHF.R.U64 R30, R44, 0x10, R45 ;  /* 0x000000102c1e1819 */ /* 0x000fe2000000122d */
[----:B------:R-:W-:Y:S01]  /*1c30*/  FADD.FTZ R24, R31, R24 ;  /* 0x000000181f187221 */ /* 0x000fe20000010000 */
[--C-:B------:R-:W-:Y:S01]  /*1c40*/  @P1 SHF.R.U64 R31, R46, 0x10, R47.reuse ;  /* 0x000000102e1f1819 */ /* 0x100fe2000000122f */
[----:B--2---:R-:W-:Y:S01]  /*1c50*/  FADD.FTZ R163, R163, R32 ;  /* 0x00000020a3a37221 */ /* 0x004fe20000010000 */
[----:B------:R-:W-:Y:S01]  /*1c60*/  @P1 SHF.R.U32.HI R32, RZ, 0x10, R47 ;  /* 0x00000010ff201819 */ /* 0x000fe2000001162f */
[----:B------:R-:W-:Y:S01]  /*1c70*/  FADD.FTZ R24, R24, R33 ;  /* 0x0000002118187221 */ /* 0x000fe20000010000 */
[----:B------:R-:W-:Y:S01]  /*1c80*/  @P1 HADD2.F32 R30, -RZ, R30.H0_H0 ;  /* 0x2000001eff1e1230 */ /* 0x000fe20000004100 */
[----:B------:R-:W-:Y:S01]  /*1c90*/  FADD.FTZ R163, R34, R163 ;  /* 0x000000a322a37221 */ /* 0x000fe20000010000 */
[----:B------:R-:W-:Y:S01]  /*1ca0*/  @P1 HADD2.F32 R31, -RZ, R31.H0_H0 ;  /* 0x2000001fff1f1230 */ /* 0x000fe20000004100 */
[----:B------:R-:W-:Y:S01]  /*1cb0*/  FADD.FTZ R24, R35, R24 ;  /* 0x0000001823187221 */ /* 0x000fe20000010000 */
[----:B------:R-:W-:Y:S01]  /*1cc0*/  @P1 SHF.R.U32.HI R34, RZ, 0x10, R45 ;  /* 0x00000010ff221819 */ /* 0x000fe2000001162d */
[----:B---3--:R-:W-:-:S02]  /*1cd0*/  FADD.FTZ R163, R163, R36 ;  /* 0x00000024a3a37221 */ /* 0x008fc40000010000 */
[----:B------:R-:W-:Y:S02]  /*1ce0*/  FADD.FTZ R24, R24, R37 ;  /* 0x0000002518187221 */ /* 0x000fe40000010000 */
[----:B------:R-:W-:Y:S01]  /*1cf0*/  FADD.FTZ R38, R38, R163 ;  /* 0x000000a326267221 */ /* 0x000fe20000010000 */
[----:B------:R-:W-:Y:S01]  /*1d00*/  @P1 HADD2.F32 R34, -RZ, R34.H0_H0 ;  /* 0x20000022ff221230 */ /* 0x000fe20000004100 */
[----:B------:R-:W-:Y:S02]  /*1d10*/  FADD.FTZ R24, R39, R24 ;  /* 0x0000001827187221 */ /* 0x000fe40000010000 */
[----:B------:R-:W-:Y:S02]  /*1d20*/  FMUL.FTZ R38, R38, c[0x0][0x1e0] ;  /* 0x0000780026267a20 */ /* 0x000fe40000410000 */
[----:B------:R-:W-:Y:S02]  /*1d30*/  FMUL.FTZ R160, R24, c[0x0][0x1e0] ;  /* 0x0000780018a07a20 */ /* 0x000fe40000410000 */
[----:B------:R-:W-:Y:S01]  /*1d40*/  @P1 IMAD.MOV.U32 R27, RZ, RZ, R47 ;  /* 0x000000ffff1b1224 */ /* 0x000fe200078e002f */
[----:B------:R-:W-:-:S02]  /*1d50*/  FSEL R161, R38, RZ, !P0 ;  /* 0x000000ff26a17208 */ /* 0x000fc40004000000 */
[----:B------:R-:W-:Y:S02]  /*1d60*/  LOP3.LUT P0, RZ, R114, 0xff00, RZ, 0xc0, !PT ;  /* 0x0000ff0072ff7812 */ /* 0x000fe4000780c0ff */
[----:B------:R-:W-:Y:S01]  /*1d70*/  @P1 HADD2.F32 R28, -RZ, R27.H0_H0 ;  /* 0x2000001bff1c1230 */ /* 0x000fe20000004100 */
[-CC-:B------:R-:W-:Y:S02]  /*1d80*/  FFMA.FTZ R115, R115, R160.reuse, R161.reuse ;  /* 0x000000a073737223 */ /* 0x180fe400000100a1 */
[-C--:B------:R-:W-:Y:S02]  /*1d90*/  FFMA.FTZ R117, R117, R160.reuse, R161 ;  /* 0x000000a075757223 */ /* 0x080fe400000100a1 */
[----:B------:R-:W-:Y:S02]  /*1da0*/  FADD.FTZ R24, R116, -R115 ;  /* 0x8000007374187221 */ /* 0x000fe40000010000 */
[----:B------:R-:W-:Y:S02]  /*1db0*/  FFMA.FTZ R131, R131, R160, R161 ;  /* 0x000000a083837223 */ /* 0x000fe400000100a1 */
[----:B------:R-:W-:-:S02]  /*1dc0*/  FMUL.FTZ R24, R109, R24 ;  /* 0x000000186d187220 */ /* 0x000fc40000410000 */
[----:B------:R-:W-:Y:S02]  /*1dd0*/  FADD.FTZ R26, R118, -R117 ;  /* 0x80000075761a7221 */ /* 0x000fe40000010000 */
[----:B------:R-:W-:Y:S02]  /*1de0*/  @P1 FADD.FTZ R24, R24, R25 ;  /* 0x0000001918181221 */ /* 0x000fe40000010000 */
[----:B------:R-:W-:Y:S02]  /*1df0*/  FADD.FTZ R134, R134, -R131 ;  /* 0x8000008386867221 */ /* 0x000fe40000010000 */
[----:B------:R-:W-:Y:S02]  /*1e00*/  FMUL.FTZ R25, R24, c[0x0][0x1e8] ;  /* 0x00007a0018197a20 */ /* 0x000fe40000410000 */
[--C-:B------:R-:W-:Y:S02]  /*1e10*/  FFMA.FTZ R120, R120, R160, R161.reuse ;  /* 0x000000a078787223 */ /* 0x100fe400000100a1 */
[----:B------:R-:W-:Y:S01]  /*1e20*/  FMUL.FTZ R26, R109, R26 ;  /* 0x0000001a6d1a7220 */ /* 0x000fe20000410000 */
[----:B------:R-:W-:Y:S01]  /*1e30*/  FSEL R29, R25, RZ, P6 ;  /* 0x000000ff191d7208 */ /* 0x000fe20003000000 */
[----:B------:R-:W-:Y:S01]  /*1e40*/  FFMA.FTZ R119, R119, R160, R161 ;  /* 0x000000a077777223 */ /* 0x000fe200000100a1 */
[----:B------:R-:W-:Y:S01]  /*1e50*/  @P2 FSEL R25, R25, RZ, P5 ;  /* 0x000000ff19192208 */ /* 0x000fe20002800000 */
[----:B------:R-:W-:Y:S01]  /*1e60*/  FMUL.FTZ R115, R109, R134 ;  /* 0x000000866d737220 */ /* 0x000fe20000410000 */
[C---:B------:R-:W-:Y:S01]  /*1e70*/  LOP3.LUT P6, RZ, R114.reuse, 0xff0000, RZ, 0xc0, !PT ;  /* 0x00ff000072ff7812 */ /* 0x040fe200078cc0ff */
[----:B------:R-:W-:Y:S01]  /*1e80*/  FADD.FTZ R120, R121, -R120 ;  /* 0x8000007879787221 */ /* 0x000fe20000010000 */
[----:B------:R-:W-:Y:S01]  /*1e90*/  LOP3.LUT P5, RZ, R114, 0xff000000, RZ, 0xc0, !PT ;  /* 0xff00000072ff7812 */ /* 0x000fe200078ac0ff */
[----:B------:R-:W-:Y:S01]  /*1ea0*/  @P1 FADD.FTZ R26, R26, R31 ;  /* 0x0000001f1a1a1221 */ /* 0x000fe20000010000 */
[----:B------:R-:W-:Y:S01]  /*1eb0*/  @P1 HADD2.F32 R31, -RZ, R32.H0_H0 ;  /* 0x20000020ff1f1230 */ /* 0x000fe20000004100 */
[----:B------:R-:W-:Y:S01]  /*1ec0*/  FADD.FTZ R122, R122, -R119 ;  /* 0x800000777a7a7221 */ /* 0x000fe20000010000 */
[----:B------:R-:W-:Y:S01]  /*1ed0*/  F2F.F16.F32 R29, R29 ;  /* 0x0000001d001d7304 */ /* 0x000fe20000200800 */
[----:B------:R-:W-:Y:S01]  /*1ee0*/  @P1 FADD.FTZ R115, R115, R30 ;  /* 0x0000001e73731221 */ /* 0x000fe20000010000 */
[----:B------:R-:W-:Y:S01]  /*1ef0*/  @P2 F2FP.PACK_AB R25, RZ, R25 ;  /* 0x00000019ff19223e */ /* 0x000fe200000000ff */
[----:B------:R-:W-:-:S02]  /*1f00*/  FMUL.FTZ R114, R109, R120 ;  /* 0x000000786d727220 */ /* 0x000fc40000410000 */
[----:B------:R-:W-:Y:S01]  /*1f10*/  FMUL.FTZ R30, R26, c[0x0][0x1e8] ;  /* 0x00007a001a1e7a20 */ /* 0x000fe20000410000 */
[----:B------:R-:W-:Y:S01]  /*1f20*/  @P2 PRMT R71, R25, 0x7610, R71 ;  /* 0x0000761019472816 */ /* 0x000fe20000000047 */
[----:B------:R-:W-:Y:S02]  /*1f30*/  FFMA.FTZ R133, R133, R160, R161 ;  /* 0x000000a085857223 */ /* 0x000fe400000100a1 */
[----:B------:R-:W-:Y:S02]  /*1f40*/  FMUL.FTZ R27, R109, R122 ;  /* 0x0000007a6d1b7220 */ /* 0x000fe40000410000 */
[----:B------:R-:W-:Y:S02]  /*1f50*/  @P1 IMAD.MOV.U32 R32, RZ, RZ, R45 ;  /* 0x000000ffff201224 */ /* 0x000fe400078e002d */
[----:B------:R-:W-:Y:S01]  /*1f60*/  @P1 FADD.FTZ R114, R114, R31 ;  /* 0x0000001f72721221 */ /* 0x000fe20000010000 */
[----:B------:R-:W-:Y:S01]  /*1f70*/  FSEL R31, R30, RZ, P0 ;  /* 0x000000ff1e1f7208 */ /* 0x000fe20000000000 */
[----:B------:R-:W-:Y:S01]  /*1f80*/  FADD.FTZ R116, R138, -R133 ;  /* 0x800000858a747221 */ /* 0x000fe20000010000 */
[----:B------:R-:W-:Y:S01]  /*1f90*/  @P2 LOP3.LUT P0, RZ, R89, 0xff00, RZ, 0xc0, !PT ;  /* 0x0000ff0059ff2812 */ /* 0x000fe2000780c0ff */
[-CC-:B------:R-:W-:Y:S01]  /*1fa0*/  FFMA.FTZ R127, R127, R160.reuse, R161.reuse ;  /* 0x000000a07f7f7223 */ /* 0x180fe200000100a1 */
[----:B------:R-:W-:Y:S01]  /*1fb0*/  @P1 HADD2.F32 R33, -RZ, R32.H0_H0 ;  /* 0x20000020ff211230 */ /* 0x000fe20000004100 */
[----:B------:R-:W-:Y:S01]  /*1fc0*/  @P1 FADD.FTZ R27, R27, R28 ;  /* 0x0000001c1b1b1221 */ /* 0x000fe20000010000 */
[----:B------:R-:W-:Y:S01]  /*1fd0*/  @P2 FSEL R32, R30, RZ, P0 ;  /* 0x000000ff1e202208 */ /* 0x000fe20000000000 */
[-CC-:B------:R-:W-:Y:S01]  /*1fe0*/  FFMA.FTZ R135, R135, R160.reuse, R161.reuse ;  /* 0x000000a087877223 */ /* 0x180fe200000100a1 */
[----:B------:R-:W-:Y:S01]  /*1ff0*/  @P2 LOP3.LUT P0, RZ, R89, 0xff0000, RZ, 0xc0, !PT ;  /* 0x00ff000059ff2812 */ /* 0x000fe2000780c0ff */
[----:B------:R-:W-:Y:S01]  /*2000*/  FFMA.FTZ R142, R142, R160, R161 ;  /* 0x000000a08e8e7223 */ /* 0x000fe200000100a1 */
[----:B------:R-:W-:Y:S01]  /*2010*/  @P2 F2FP.PACK_AB R32, RZ, R32 ;  /* 0x00000020ff20223e */ /* 0x000fe200000000ff */
[----:B------:R-:W-:-:S02]  /*2020*/  @P1 IMAD.MOV.U32 R28, RZ, RZ, R44 ;  /* 0x000000ffff1c1224 */ /* 0x000fc400078e002c */
[----:B------:R-:W-:Y:S01]  /*2030*/  FADD.FTZ R130, R130, -R127 ;  /* 0x8000007f82827221 */ /* 0x000fe20000010000 */
[----:B------:R-:W-:Y:S01]  /*2040*/  @P2 PRMT R70, R32, 0x7610, R70 ;  /* 0x0000761020462816 */ /* 0x000fe20000000046 */
[----:B------:R-:W-:Y:S01]  /*2050*/  FMUL.FTZ R116, R109, R116 ;  /* 0x000000746d747220 */ /* 0x000fe20000410000 */
[----:B------:R-:W-:Y:S01]  /*2060*/  @P1 HADD2.F32 R28, -RZ, R28.H0_H0 ;  /* 0x2000001cff1c1230 */ /* 0x000fe20000004100 */
[----:B------:R-:W-:Y:S02]  /*2070*/  FMUL.FTZ R35, R27, c[0x0][0x1e8] ;  /* 0x00007a001b237a20 */ /* 0x000fe40000410000 */
[----:B------:R-:W-:Y:S02]  /*2080*/  FADD.FTZ R140, R140, -R135 ;  /* 0x800000878c8c7221 */ /* 0x000fe40000010000 */
[----:B------:R-:W-:Y:S01]  /*2090*/  FADD.FTZ R142, R137, -R142 ;  /* 0x8000008e898e7221 */ /* 0x000fe20000010000 */
[----:B------:R-:W-:Y:S01]  /*20a0*/  @P2 FSEL R30, R35, RZ, P0 ;  /* 0x000000ff231e2208 */ /* 0x000fe20000000000 */
[----:B------:R-:W-:Y:S01]  /*20b0*/  FMUL.FTZ R37, R109, R130 ;  /* 0x000000826d257220 */ /* 0x000fe20000410000 */
[----:B------:R-:W-:Y:S01]  /*20c0*/  LOP3.LUT P0, RZ, R113, 0xff0000, RZ, 0xc0, !PT ;  /* 0x00ff000071ff7812 */ /* 0x000fe2000780c0ff */
[----:B------:R-:W-:Y:S01]  /*20d0*/  @P1 FADD.FTZ R116, R116, R33 ;  /* 0x0000002174741221 */ /* 0x000fe20000010000 */
[----:B------:R-:W-:Y:S01]  /*20e0*/  FSEL R33, R35, RZ, P6 ;  /* 0x000000ff23217208 */ /* 0x000fe20003000000 */
[----:B------:R-:W-:Y:S01]  /*20f0*/  FMUL.FTZ R35, R109, R140 ;  /* 0x0000008c6d237220 */ /* 0x000fe20000410000 */
[----:B------:R-:W-:Y:S01]  /*2100*/  LOP3.LUT P6, RZ, R113, 0xff00, RZ, 0xc0, !PT ;  /* 0x0000ff0071ff7812 */ /* 0x000fe200078cc0ff */
[----:B------:R-:W-:Y:S01]  /*2110*/  FMUL.FTZ R36, R109, R142 ;  /* 0x0000008e6d247220 */ /* 0x000fe20000410000 */
[----:B------:R0:W1:Y:S01]  /*2120*/  F2F.F16.F32 R140, R31 ;  /* 0x0000001f008c7304 */ /* 0x0000620000200800 */
[----:B------:R-:W-:-:S02]  /*2130*/  @P1 FADD.FTZ R37, R37, R28 ;  /* 0x0000001c25251221 */ /* 0x000fc40000010000 */
[----:B------:R-:W-:Y:S02]  /*2140*/  FMUL.FTZ R28, R114, c[0x0][0x1e8] ;  /* 0x00007a00721c7a20 */ /* 0x000fe40000410000 */
[----:B------:R-:W-:Y:S02]  /*2150*/  FMUL.FTZ R38, R115, c[0x0][0x1e8] ;  /* 0x00007a0073267a20 */ /* 0x000fe40000410000 */
[----:B------:R-:W-:Y:S01]  /*2160*/  FMUL.FTZ R39, R116, c[0x0][0x1e8] ;  /* 0x00007a0074277a20 */ /* 0x000fe20000410000 */
[----:B------:R-:W-:Y:S01]  /*2170*/  FSEL R118, R28, RZ, P5 ;  /* 0x000000ff1c767208 */ /* 0x000fe20002800000 */
[----:B------:R-:W-:Y:S01]  /*2180*/  @P1 FADD.FTZ R35, R35, R34 ;  /* 0x0000002223231221 */ /* 0x000fe20000010000 */
[----:B------:R-:W-:Y:S01]  /*2190*/  FSEL R120, R38, RZ, P6 ;  /* 0x000000ff26787208 */ /* 0x000fe20003000000 */
[----:B------:R-:W-:Y:S01]  /*21a0*/  @P1 FADD.FTZ R36, R36, R51 ;  /* 0x0000003324241221 */ /* 0x000fe20000010000 */
[----:B------:R-:W-:Y:S01]  /*21b0*/  FSEL R127, R39, RZ, P0 ;  /* 0x000000ff277f7208 */ /* 0x000fe20000000000 */
[----:B------:R-:W-:Y:S01]  /*21c0*/  FMUL.FTZ R51, R37, c[0x0][0x1e8] ;  /* 0x00007a0025337a20 */ /* 0x000fe20000410000 */
[----:B------:R-:W-:Y:S01]  /*21d0*/  LOP3.LUT P5, RZ, R113, 0xff, RZ, 0xc0, !PT ;  /* 0x000000ff71ff7812 */ /* 0x000fe200078ac0ff */
[----:B------:R-:W-:Y:S01]  /*21e0*/  FMUL.FTZ R50, R35, c[0x0][0x1e8] ;  /* 0x00007a0023327a20 */ /* 0x000fe20000410000 */
[----:B------:R-:W-:Y:S01]  /*21f0*/  LOP3.LUT P6, RZ, R113, 0xff000000, RZ, 0xc0, !PT ;  /* 0xff00000071ff7812 */ /* 0x000fe200078cc0ff */
[----:B------:R-:W-:Y:S01]  /*2200*/  FMUL.FTZ R34, R36, c[0x0][0x1e8] ;  /* 0x00007a0024227a20 */ /* 0x000fe20000410000 */
[----:B------:R-:W-:Y:S01]  /*2210*/  LOP3.LUT P0, RZ, R112, 0xff00, RZ, 0xc0, !PT ;  /* 0x0000ff0070ff7812 */ /* 0x000fe2000780c0ff */
[-CC-:B------:R-:W-:Y:S01]  /*2220*/  FFMA.FTZ R124, R124, R160.reuse, R161.reuse ;  /* 0x000000a07c7c7223 */ /* 0x180fe200000100a1 */
[----:B------:R-:W-:Y:S01]  /*2230*/  FSEL R121, R51, RZ, P5 ;  /* 0x000000ff33797208 */ /* 0x000fe20002800000 */
[-CC-:B------:R-:W-:Y:S01]  /*2240*/  FFMA.FTZ R126, R126, R160.reuse, R161.reuse ;  /* 0x000000a07e7e7223 */ /* 0x180fe200000100a1 */
[----:B------:R-:W-:Y:S01]  /*2250*/  FSEL R130, R50, RZ, P6 ;  /* 0x000000ff32827208 */ /* 0x000fe20003000000 */
[----:B0-----:R-:W-:Y:S01]  /*2260*/  @P1 IMAD.MOV.U32 R31, RZ, RZ, R42 ;  /* 0x000000ffff1f1224 */ /* 0x001fe200078e002a */
[----:B------:R-:W-:Y:S01]  /*2270*/  FSEL R131, R34, RZ, P0 ;  /* 0x000000ff22837208 */ /* 0x000fe20000000000 */
[----:B------:R-:W-:Y:S01]  /*2280*/  FADD.FTZ R124, R123, -R124 ;  /* 0x8000007c7b7c7221 */ /* 0x000fe20000010000 */
[C---:B------:R-:W-:Y:S01]  /*2290*/  LOP3.LUT P5, RZ, R112.reuse, 0xff0000, RZ, 0xc0, !PT ;  /* 0x00ff000070ff7812 */ /* 0x040fe200078ac0ff */
[----:B------:R-:W-:Y:S01]  /*22a0*/  FADD.FTZ R126, R125, -R126 ;  /* 0x8000007e7d7e7221 */ /* 0x000fe20000010000 */
[C---:B------:R-:W-:Y:S01]  /*22b0*/  LOP3.LUT P6, RZ, R112.reuse, 0xff, RZ, 0xc0, !PT ;  /* 0x000000ff70ff7812 */ /* 0x040fe200078cc0ff */
[-CC-:B------:R-:W-:Y:S01]  /*22c0*/  FFMA.FTZ R129, R129, R160.reuse, R161.reuse ;  /* 0x000000a081817223 */ /* 0x180fe200000100a1 */
[----:B------:R-:W-:Y:S01]  /*22d0*/  LOP3.LUT P0, RZ, R112, 0xff000000, RZ, 0xc0, !PT ;  /* 0xff00000070ff7812 */ /* 0x000fe2000780c0ff */
[----:B------:R-:W-:Y:S01]  /*22e0*/  FFMA.FTZ R139, R139, R160, R161 ;  /* 0x000000a08b8b7223 */ /* 0x000fe200000100a1 */
[----:B------:R-:W-:Y:S01]  /*22f0*/  @P1 MOV R112, R43 ;  /* 0x0000002b00701202 */ /* 0x000fe20000000f00 */
[----:B------:R0:W-:Y:S01]  /*2300*/  F2F.F16.F32 R142, R33 ;  /* 0x00000021008e7304 */ /* 0x0001e20000200800 */
[----:B------:R-:W-:Y:S01]  /*2310*/  @P1 SHF.R.U32.HI R113, RZ, 0x10, R43 ;  /* 0x00000010ff711819 */ /* 0x000fe2000001162b */
[----:B------:R-:W-:-:S02]  /*2320*/  FMUL.FTZ R117, R109, R124 ;  /* 0x0000007c6d757220 */ /* 0x000fc40000410000 */
[----:B------:R-:W-:Y:S01]  /*2330*/  @P1 HADD2.F32 R122, -RZ, R112.H0_H0 ;  /* 0x20000070ff7a1230 */ /* 0x000fe20000004100 */
[----:B------:R-:W-:Y:S01]  /*2340*/  FMUL.FTZ R123, R109, R126 ;  /* 0x0000007e6d7b7220 */ /* 0x000fe20000410000 */
[----:B------:R-:W-:Y:S01]  /*2350*/  @P1 HADD2.F32 R112, -RZ, R31.H0_H0 ;  /* 0x2000001fff701230 */ /* 0x000fe20000004100 */
[----:B------:R-:W-:Y:S01]  /*2360*/  FADD.FTZ R132, R132, -R129 ;  /* 0x8000008184847221 */ /* 0x000fe20000010000 */
[----:B------:R-:W-:Y:S01]  /*2370*/  @P1 HADD2.F32 R31, -RZ, R113.H0_H0 ;  /* 0x20000071ff1f1230 */ /* 0x000fe20000004100 */
[----:B0-----:R-:W-:Y:S01]  /*2380*/  @P1 SHF.R.U64 R33, R40, 0x10, R41 ;  /* 0x0000001028211819 */ /* 0x001fe20000001229 */
[----:B------:R-:W-:Y:S01]  /*2390*/  FADD.FTZ R144, R144, -R139 ;  /* 0x8000008b90907221 */ /* 0x000fe20000010000 */
[----:B------:R-:W-:Y:S01]  /*23a0*/  @P1 SHF.R.U32.HI R126, RZ, 0x10, R41 ;  /* 0x00000010ff7e1819 */ /* 0x000fe20000011629 */
[----:B------:R-:W-:Y:S01]  /*23b0*/  FFMA.FTZ R138, R147, R160, R161 ;  /* 0x000000a0938a7223 */ /* 0x000fe200000100a1 */
[----:B------:R-:W-:Y:S01]  /*23c0*/  F2F.F16.F32 R139, R121 ;  /* 0x00000079008b7304 */ /* 0x000fe20000200800 */
[----:B------:R-:W-:Y:S01]  /*23d0*/  @P1 FADD.FTZ R117, R117, R112 ;  /* 0x0000007075751221 */ /* 0x000fe20000010000 */
[----:B------:R-:W-:Y:S01]  /*23e0*/  @P1 HADD2.F32 R112, -RZ, R33.H0_H0 ;  /* 0x20000021ff701230 */ /* 0x000fe20000004100 */
[----:B------:R-:W-:Y:S01]  /*23f0*/  @P1 FADD.FTZ R123, R123, R122 ;  /* 0x0000007a7b7b1221 */ /* 0x000fe20000010000 */
[----:B------:R-:W-:Y:S01]  /*2400*/  @P1 HADD2.F32 R126, -RZ, R126.H0_H0 ;  /* 0x2000007eff7e1230 */ /* 0x000fe20000004100 */
[----:B------:R-:W-:-:S02]  /*2410*/  FMUL.FTZ R113, R109, R144 ;  /* 0x000000906d717220 */ /* 0x000fc40000410000 */
[----:B------:R-:W-:Y:S01]  /*2420*/  FMUL.FTZ R119, R123, c[0x0][0x1e8] ;  /* 0x00007a007b777a20 */ /* 0x000fe20000410000 */
[----:B------:R0:W2:Y:S01]  /*2430*/  F2F.F16.F32 R147, R118 ;  /* 0x0000007600937304 */ /* 0x0000a20000200800 */
[----:B------:R-:W-:Y:S02]  /*2440*/  @P1 FADD.FTZ R113, R113, R112 ;  /* 0x0000007071711221 */ /* 0x000fe40000010000 */
[-CC-:B------:R-:W-:Y:S01]  /*2450*/  FFMA.FTZ R146, R146, R160.reuse, R161.reuse ;  /* 0x000000a092927223 */ /* 0x180fe200000100a1 */
[----:B------:R-:W-:Y:S01]  /*2460*/  FSEL R33, R119, RZ, P5 ;  /* 0x000000ff77217208 */ /* 0x000fe20002800000 */
[-CC-:B------:R-:W-:Y:S01]  /*2470*/  FFMA.FTZ R133, R136, R160.reuse, R161.reuse ;  /* 0x000000a088857223 */ /* 0x180fe200000100a1 */
[----:B------:R-:W-:Y:S01]  /*2480*/  LOP3.LUT P5, RZ, R111, 0xff00, RZ, 0xc0, !PT ;  /* 0x0000ff006fff7812 */ /* 0x000fe200078ac0ff */
[----:B------:R-:W-:Y:S01]  /*2490*/  FFMA.FTZ R152, R152, R160, R161 ;  /* 0x000000a098987223 */ /* 0x000fe200000100a1 */
[----:B------:R3:W-:Y:S01]  /*24a0*/  F2F.F16.F32 R144, R127 ;  /* 0x0000007f00907304 */ /* 0x0007e20000200800 */
[----:B0-----:R-:W-:-:S02]  /*24b0*/  FMUL.FTZ R118, R109, R132 ;  /* 0x000000846d767220 */ /* 0x001fc40000410000 */
[-C--:B------:R-:W-:Y:S02]  /*24c0*/  FFMA.FTZ R154, R154, R160.reuse, R161 ;  /* 0x000000a09a9a7223 */ /* 0x080fe400000100a1 */
[----:B------:R-:W-:Y:S02]  /*24d0*/  @P1 FADD.FTZ R118, R118, R31 ;  /* 0x0000001f76761221 */ /* 0x000fe40000010000 */
[-CC-:B------:R-:W-:Y:S02]  /*24e0*/  FFMA.FTZ R150, R150, R160.reuse, R161.reuse ;  /* 0x000000a096967223 */ /* 0x180fe400000100a1 */
[----:B------:R-:W-:Y:S01]  /*24f0*/  FFMA.FTZ R153, R153, R160, R161 ;  /* 0x000000a099997223 */ /* 0x000fe200000100a1 */
[----:B---3--:R-:W-:Y:S01]  /*2500*/  @P1 SHF.R.U64 R127, R2, 0x10, R3 ;  /* 0x00000010027f1819 */ /* 0x008fe20000001203 */
[----:B------:R0:W-:Y:S01]  /*2510*/  F2F.F16.F32 R160, R120 ;  /* 0x0000007800a07304 */ /* 0x0001e20000200800 */
[----:B------:R-:W-:Y:S02]  /*2520*/  FMUL.FTZ R122, R117, c[0x0][0x1e8] ;  /* 0x00007a00757a7a20 */ /* 0x000fe40000410000 */
[----:B------:R-:W-:-:S02]  /*2530*/  FMUL.FTZ R112, R113, c[0x0][0x1e8] ;  /* 0x00007a0071707a20 */ /* 0x000fc40000410000 */
[----:B------:R-:W-:Y:S01]  /*2540*/  @P1 IMAD.MOV.U32 R121, RZ, RZ, R41 ;  /* 0x000000ffff791224 */ /* 0x000fe200078e0029 */
[----:B------:R-:W-:Y:S01]  /*2550*/  FSEL R31, R122, RZ, P6 ;  /* 0x000000ff7a1f7208 */ /* 0x000fe20003000000 */
[----:B------:R-:W-:Y:S01]  /*2560*/  FADD.FTZ R128, R128, -R133 ;  /* 0x8000008580807221 */ /* 0x000fe20000010000 */
[----:B------:R-:W-:Y:S01]  /*2570*/  FSEL R134, R112, RZ, P5 ;  /* 0x000000ff70867208 */ /* 0x000fe20002800000 */
[----:B0-----:R-:W-:Y:S01]  /*2580*/  FMUL.FTZ R120, R118, c[0x0][0x1e8] ;  /* 0x00007a0076787a20 */ /* 0x001fe20000410000 */
[----:B------:R-:W-:Y:S01]  /*2590*/  LOP3.LUT P6, RZ, R111, 0xff0000, RZ, 0xc0, !PT ;  /* 0x00ff00006fff7812 */ /* 0x000fe200078cc0ff */
[----:B------:R-:W-:Y:S01]  /*25a0*/  FADD.FTZ R146, R141, -R146 ;  /* 0x800000928d927221 */ /* 0x000fe20000010000 */
[----:B------:R-:W-:Y:S01]  /*25b0*/  LOP3.LUT P5, RZ, R111, 0xff000000, RZ, 0xc0, !PT ;  /* 0xff0000006fff7812 */ /* 0x000fe200078ac0ff */
[----:B------:R-:W-:Y:S01]  /*25c0*/  @P1 HADD2.F32 R125, -RZ, R121.H0_H0 ;  /* 0x20000079ff7d1230 */ /* 0x000fe20000004100 */
[----:B------:R-:W-:Y:S01]  /*25d0*/  FSEL R129, R120, RZ, P0 ;  /* 0x000000ff78817208 */ /* 0x000fe20000000000 */
[----:B------:R-:W-:Y:S01]  /*25e0*/  FMUL.FTZ R133, R109, R128 ;  /* 0x000000806d857220 */ /* 0x000fe20000410000 */
[----:B------:R-:W-:Y:S01]  /*25f0*/  LOP3.LUT P0, RZ, R111, 0xff, RZ, 0xc0, !PT ;  /* 0x000000ff6fff7812 */ /* 0x000fe2000780c0ff */
[----:B------:R-:W-:Y:S01]  /*2600*/  @P1 IMAD.MOV.U32 R111, RZ, RZ, R40 ;  /* 0x000000ffff6f1224 */ /* 0x000fe200078e0028 */
[----:B------:R-:W0:Y:S01]  /*2610*/  F2F.F16.F32 R141, R130 ;  /* 0x00000082008d7304 */ /* 0x000e220000200800 */
[----:B------:R-:W-:-:S02]  /*2620*/  FMUL.FTZ R132, R109, R146 ;  /* 0x000000926d847220 */ /* 0x000fc40000410000 */
[----:B------:R-:W-:Y:S01]  /*2630*/  FADD.FTZ R138, R145, -R138 ;  /* 0x8000008a918a7221 */ /* 0x000fe20000010000 */
[----:B------:R-:W-:Y:S01]  /*2640*/  @P1 HADD2.F32 R124, -RZ, R111.H0_H0 ;  /* 0x2000006fff7c1230 */ /* 0x000fe20000004100 */
[----:B------:R-:W-:Y:S01]  /*2650*/  FADD.FTZ R152, R149, -R152 ;  /* 0x8000009895987221 */ /* 0x000fe20000010000 */
[----:B------:R-:W-:Y:S01]  /*2660*/  @P1 MOV R111, R3 ;  /* 0x00000003006f1202 */ /* 0x000fe20000000f00 */
[----:B------:R-:W-:Y:S01]  /*2670*/  @P1 FADD.FTZ R132, R132, R125 ;  /* 0x0000007d84841221 */ /* 0x000fe20000010000 */
[----:B------:R3:W-:Y:S01]  /*2680*/  F2F.F16.F32 R149, R131 ;  /* 0x0000008300957304 */ /* 0x0007e20000200800 */
[----:B------:R-:W-:Y:S01]  /*2690*/  @P1 FADD.FTZ R133, R133, R124 ;  /* 0x0000007c85851221 */ /* 0x000fe20000010000 */
[----:B------:R-:W-:Y:S01]  /*26a0*/  @P1 HADD2.F32 R124, -RZ, R127.H0_H0 ;  /* 0x2000007fff7c1230 */ /* 0x000fe20000004100 */
[C---:B------:R-:W-:Y:S02]  /*26b0*/  FMUL.FTZ R121, R109.reuse, R138 ;  /* 0x0000008a6d797220 */ /* 0x040fe40000410000 */
[----:B------:R-:W-:-:S02]  /*26c0*/  FMUL.FTZ R125, R109, R152 ;  /* 0x000000986d7d7220 */ /* 0x000fc40000410000 */
[----:B------:R-:W-:Y:S01]  /*26d0*/  FADD.FTZ R154, R151, -R154 ;  /* 0x8000009a979a7221 */ /* 0x000fe20000010000 */
[----:B------:R4:W-:Y:S01]  /*26e0*/  F2F.F16.F32 R138, R33 ;  /* 0x00000021008a7304 */ /* 0x0009e20000200800 */
[----:B------:R-:W-:Y:S01]  /*26f0*/  FMUL.FTZ R127, R132, c[0x0][0x1e8] ;  /* 0x00007a00847f7a20 */ /* 0x000fe20000410000 */
[----:B---3--:R-:W-:Y:S01]  /*2700*/  @P1 HADD2.F32 R131, -RZ, R111.H0_H0 ;  /* 0x2000006fff831230 */ /* 0x008fe20000004100 */
[----:B------:R-:W-:Y:S02]  /*2710*/  @P1 FADD.FTZ R121, R121, R126 ;  /* 0x0000007e79791221 */ /* 0x000fe40000010000 */
[----:B------:R-:W-:Y:S01]  /*2720*/  @P1 FADD.FTZ R125, R125, R124 ;  /* 0x0000007c7d7d1221 */ /* 0x000fe20000010000 */
[----:B------:R-:W-:Y:S01]  /*2730*/  FSEL R135, R127, RZ, P6 ;  /* 0x000000ff7f877208 */ /* 0x000fe20003000000 */
[----:B------:R-:W-:Y:S01]  /*2740*/  FMUL.FTZ R124, R109, R154 ;  /* 0x0000009a6d7c7220 */ /* 0x000fe20000410000 */
[----:B------:R-:W-:Y:S01]  /*2750*/  LOP3.LUT P6, RZ, R110, 0xff00, RZ, 0xc0, !PT ;  /* 0x0000ff006eff7812 */ /* 0x000fe200078cc0ff */
[----:B------:R-:W-:Y:S01]  /*2760*/  FMUL.FTZ R126, R133, c[0x0][0x1e8] ;  /* 0x00007a00857e7a20 */ /* 0x000fe20000410000 */
[----:B------:R3:W-:Y:S01]  /*2770*/  F2F.F16.F32 R145, R31 ;  /* 0x0000001f00917304 */ /* 0x0007e20000200800 */
[----:B------:R-:W-:-:S02]  /*2780*/  FMUL.FTZ R128, R121, c[0x0][0x1e8] ;  /* 0x00007a0079807a20 */ /* 0x000fc40000410000 */
[----:B------:R-:W-:Y:S01]  /*2790*/  FMUL.FTZ R111, R125, c[0x0][0x1e8] ;  /* 0x00007a007d6f7a20 */ /* 0x000fe20000410000 */
[----:B----4-:R-:W-:Y:S01]  /*27a0*/  FSEL R33, R126, RZ, P0 ;  /* 0x000000ff7e217208 */ /* 0x010fe20000000000 */
[----:B------:R-:W-:Y:S01]  /*27b0*/  @P1 FADD.FTZ R124, R124, R131 ;  /* 0x000000837c7c1221 */ /* 0x000fe20000010000 */
[----:B------:R-:W-:Y:S01]  /*27c0*/  LOP3.LUT P0, RZ, R110, 0xff0000, RZ, 0xc0, !PT ;  /* 0x00ff00006eff7812 */ /* 0x000fe2000780c0ff */
[----:B------:R-:W-:Y:S01]  /*27d0*/  FADD.FTZ R150, R143, -R150 ;  /* 0x800000968f967221 */ /* 0x000fe20000010000 */
[----:B------:R-:W-:Y:S01]  /*27e0*/  FSEL R136, R111, RZ, P6 ;  /* 0x000000ff6f887208 */ /* 0x000fe20003000000 */
[----:B------:R-:W-:Y:S01]  /*27f0*/  FADD.FTZ R148, R148, -R153 ;  /* 0x8000009994947221 */ /* 0x000fe20000010000 */
[----:B---3--:R-:W-:Y:S01]  /*2800*/  FSEL R31, R128, RZ, P5 ;  /* 0x000000ff801f7208 */ /* 0x008fe20002800000 */
[----:B------:R3:W-:Y:S01]  /*2810*/  F2F.F16.F32 R146, R129 ;  /* 0x0000008100927304 */ /* 0x0007e20000200800 */
[C---:B------:R-:W-:Y:S01]  /*2820*/  LOP3.LUT P5, RZ, R110.reuse, 0xff, RZ, 0xc0, !PT ;  /* 0x000000ff6eff7812 */ /* 0x040fe200078ac0ff */
[----:B------:R-:W-:Y:S01]  /*2830*/  FMUL.FTZ R130, R109, R150 ;  /* 0x000000966d827220 */ /* 0x000fe20000410000 */
[----:B------:R-:W-:Y:S01]  /*2840*/  LOP3.LUT P6, RZ, R110, 0xff000000, RZ, 0xc0, !PT ;  /* 0xff0000006eff7812 */ /* 0x000fe200078cc0ff */
[----:B------:R-:W-:-:S02]  /*2850*/  FMUL.FTZ R110, R124, c[0x0][0x1e8] ;  /* 0x00007a007c6e7a20 */ /* 0x000fc40000410000 */
[----:B------:R-:W-:Y:S02]  /*2860*/  FMUL.FTZ R131, R109, R148 ;  /* 0x000000946d837220 */ /* 0x000fe40000410000 */
[----:B------:R-:W-:Y:S01]  /*2870*/  @P1 IMAD.MOV.U32 R109, RZ, RZ, R2 ;  /* 0x000000ffff6d1224 */ /* 0x000fe200078e0002 */
[----:B------:R-:W-:Y:S01]  /*2880*/  FSEL R137, R110, RZ, P0 ;  /* 0x000000ff6e897208 */ /* 0x000fe20000000000 */
[----:B------:R4:W-:Y:S01]  /*2890*/  F2F.F16.F32 R151, R134 ;  /* 0x0000008600977304 */ /* 0x0009e20000200800 */
[----:B------:R-:W-:Y:S02]  /*28a0*/  ISETP.NE.U32.AND P0, PT, RZ, c[0x0][0x258], PT ;  /* 0x00009600ff007a0c */ /* 0x000fe40003f05070 */
[----:B---3--:R-:W-:Y:S01]  /*28b0*/  @P1 SHF.R.U32.HI R129, RZ, 0x10, R3 ;  /* 0x00000010ff811819 */ /* 0x008fe20000011603 */
[----:B------:R-:W-:Y:S01]  /*28c0*/  @P1 HADD2.F32 R109, -RZ, R109.H0_H0 ;  /* 0x2000006dff6d1230 */ /* 0x000fe20000004100 */
[----:B------:R-:W-:-:S03]  /*28d0*/  ISETP.NE.AND.EX P0, PT, RZ, c[0x0][0x25c], PT, P0 ;  /* 0x00009700ff007a0c */ /* 0x000fc60003f05300 */
[----:B------:R-:W-:Y:S01]  /*28e0*/  F2F.F16.F32 R136, R136 ;  /* 0x0000008800887304 */ /* 0x000fe20000200800 */
[----:B----4-:R-:W-:Y:S01]  /*28f0*/  @P1 HADD2.F32 R134, -RZ, R129.H0_H0 ;  /* 0x20000081ff861230 */ /* 0x010fe20000004100 */
[----:B------:R-:W-:-:S04]  /*2900*/  @P1 FADD.FTZ R130, R130, R109 ;  /* 0x0000006d82821221 */ /* 0x000fc80000010000 */
[----:B------:R-:W-:Y:S01]  /*2910*/  @P1 FADD.FTZ R131, R131, R134 ;  /* 0x0000008683831221 */ /* 0x000fe20000010000 */
[----:B------:R-:W-:Y:S01]  /*2920*/  @P2 LOP3.LUT P1, RZ, R89, 0xff000000, RZ, 0xc0, !PT ;  /* 0xff00000059ff2812 */ /* 0x000fe2000782c0ff */
[----:B------:R-:W-:Y:S01]  /*2930*/  FMUL.FTZ R129, R130, c[0x0][0x1e8] ;  /* 0x00007a0082817a20 */ /* 0x000fe20000410000 */
[----:B------:R-:W-:Y:S01]  /*2940*/  F2F.F16.F32 R152, R135 ;  /* 0x0000008700987304 */ /* 0x000fe20000200800 */
[----:B------:R-:W-:Y:S01]  /*2950*/  @P0 F2FP.PACK_AB R24, RZ, R24 ;  /* 0x00000018ff18023e */ /* 0x000fe200000000ff */
[----:B------:R-:W-:Y:S01]  /*2960*/  FMUL.FTZ R109, R131, c[0x0][0x1e8] ;  /* 0x00007a00836d7a20 */ /* 0x000fe20000410000 */
[----:B------:R-:W-:Y:S02]  /*2970*/  @P0 F2FP.PACK_AB R27, RZ, R27 ;  /* 0x0000001bff1b023e */ /* 0x000fe400000000ff */
[----:B------:R-:W-:Y:S02]  /*2980*/  @P0 PRMT R73, R24, 0x7610, R73 ;  /* 0x0000761018490816 */ /* 0x000fe40000000049 */
[----:B------:R-:W-:Y:S01]  /*2990*/  @P2 F2FP.PACK_AB R24, RZ, R30 ;  /* 0x0000001eff18223e */ /* 0x000fe200000000ff */
[----:B------:R0:W3:Y:S01]  /*29a0*/  F2F.F16.F32 R135, R31 ;  /* 0x0000001f00877304 */ /* 0x0000e20000200800 */
[----:B------:R-:W-:-:S02]  /*29b0*/  FSEL R30, R109, RZ, P6 ;  /* 0x000000ff6d1e7208 */ /* 0x000fc40003000000 */
[----:B------:R-:W-:Y:S01]  /*29c0*/  @P2 PRMT R101, R24, 0x7610, R101 ;  /* 0x0000761018652816 */ /* 0x000fe20000000065 */
[----:B-1----:R-:W-:Y:S01]  /*29d0*/  IMAD.WIDE.U32 R24, R140, 0x10000, RZ ;  /* 0x000100008c187825 */ /* 0x002fe200078e00ff */
[----:B------:R-:W-:Y:S02]  /*29e0*/  @P2 FSEL R28, R28, RZ, P1 ;  /* 0x000000ff1c1c2208 */ /* 0x000fe40000800000 */
[----:B------:R-:W-:Y:S01]  /*29f0*/  FSEL R32, R129, RZ, P5 ;  /* 0x000000ff81207208 */ /* 0x000fe20002800000 */
[----:B------:R-:W1:Y:S01]  /*2a00*/  F2F.F16.F32 R148, R30 ;  /* 0x0000001e00947304 */ /* 0x000e620000200800 */
[----:B------:R-:W-:Y:S01]  /*2a10*/  @P0 PRMT R49, R27, 0x7610, R49 ;  /* 0x000076101b310816 */ /* 0x000fe20000000031 */
[----:B--2---:R-:W-:Y:S01]  /*2a20*/  IMAD.U32 R27, R147, 0x10000, RZ ;  /* 0x00010000931b7824 */ /* 0x004fe200078e00ff */
[----:B------:R-:W-:Y:S01]  /*2a30*/  @P0 F2FP.PACK_AB R26, RZ, R26 ;  /* 0x0000001aff1a023e */ /* 0x000fe200000000ff */
[----:B0-----:R-:W-:Y:S01]  /*2a40*/  IMAD.U32 R31, R141, 0x10000, RZ ;  /* 0x000100008d1f7824 */ /* 0x001fe200078e00ff */
[----:B------:R-:W-:-:S02]  /*2a50*/  LOP3.LUT R24, R24, R29, RZ, 0xfc, !PT ;  /* 0x0000001d18187212 */ /* 0x000fc400078efcff */
[----:B------:R-:W-:Y:S01]  /*2a60*/  @P0 PRMT R72, R26, 0x7610, R72 ;  /* 0x000076101a480816 */ /* 0x000fe20000000048 */
[----:B------:R0:W-:Y:S01]  /*2a70*/  F2F.F16.F32 R134, R137 ;  /* 0x0000008900867304 */ /* 0x0001e20000200800 */
[----:B------:R-:W-:Y:S01]  /*2a80*/  LOP3.LUT R25, R25, R27, R142, 0xfe, !PT ;  /* 0x0000001b19197212 */ /* 0x000fe200078efe8e */
[----:B------:R-:W-:Y:S01]  /*2a90*/  IMAD.WIDE.U32 R26, R160, 0x10000, RZ ;  /* 0x00010000a01a7825 */ /* 0x000fe200078e00ff */
[----:B------:R-:W-:Y:S02]  /*2aa0*/  @P0 F2FP.PACK_AB R114, RZ, R114 ;  /* 0x00000072ff72023e */ /* 0x000fe400000000ff */
[----:B------:R-:W-:Y:S01]  /*2ab0*/  @P0 F2FP.PACK_AB R116, RZ, R116 ;  /* 0x00000074ff74023e */ /* 0x000fe200000000ff */
[----:B---3--:R-:W-:Y:S01]  /*2ac0*/  IMAD.U32 R135, R135, 0x10000, RZ ;  /* 0x0001000087877824 */ /* 0x008fe200078e00ff */
[----:B------:R-:W-:Y:S01]  /*2ad0*/  LOP3.LUT R27, R27, R31, R144, 0xfe, !PT ;  /* 0x0000001f1b1b7212 */ /* 0x000fe200078efe90 */
[----:B------:R2:W3:Y:S01]  /*2ae0*/  F2F.F16.F32 R143, R33 ;  /* 0x00000021008f7304 */ /* 0x0004e20000200800 */
[----:B0-----:R-:W-:Y:S01]  /*2af0*/  @P2 F2FP.PACK_AB R137, RZ, R28 ;  /* 0x0000001cff89223e */ /* 0x001fe200000000ff */
[----:B------:R-:W-:Y:S01]  /*2b00*/  IMAD.WIDE.U32 R28, R149, 0x10000, RZ ;  /* 0x00010000951c7825 */ /* 0x000fe200078e00ff */
[----:B------:R-:W-:-:S02]  /*2b10*/  LOP3.LUT R26, R26, R139, RZ, 0xfc, !PT ;  /* 0x0000008b1a1a7212 */ /* 0x000fc400078efcff */
[----:B------:R-:W-:Y:S01]  /*2b20*/  @P2 PRMT R60, R137, 0x7610, R60 ;  /* 0x00007610893c2816 */ /* 0x000fe2000000003c */
[----:B-1----:R-:W-:Y:S01]  /*2b30*/  IMAD.U32 R137, R148, 0x10000, RZ ;  /* 0x0001000094897824 */ /* 0x002fe200078e00ff */
[----:B------:R-:W-:Y:S01]  /*2b40*/  LOP3.LUT R28, R28, R145, RZ, 0xfc, !PT ;  /* 0x000000911c1c7212 */ /* 0x000fe200078efcff */
[----:B------:R0:W1:Y:S01]  /*2b50*/  F2F.F16.F32 R147, R32 ;  /* 0x0000002000937304 */ /* 0x0000620000200800 */
[----:B--2---:R-:W-:Y:S01]  /*2b60*/  SHF.L.U32 R33, R146, 0x10, RZ ;  /* 0x0000001092217819 */ /* 0x004fe200000006ff */
[----:B------:R-:W-:Y:S01]  /*2b70*/  IMAD.WIDE.U32 R30, R151, 0x10000, RZ ;  /* 0x00010000971e7825 */ /* 0x000fe200078e00ff */
[----:B------:R-:W-:Y:S02]  /*2b80*/  @P0 PRMT R74, R114, 0x7610, R74 ;  /* 0x00007610724a0816 */ /* 0x000fe4000000004a */
[----:B------:R-:W-:Y:S02]  /*2b90*/  LOP3.LUT R29, R29, R33, R138, 0xfe, !PT ;  /* 0x000000211d1d7212 */ /* 0x000fe400078efe8a */
[----:B------:R-:W-:Y:S01]  /*2ba0*/  LOP3.LUT R31, R31, R135, R152, 0xfe, !PT ;  /* 0x000000871f1f7212 */ /* 0x000fe200078efe98 */
[----:B0-----:R-:W-:Y:S01]  /*2bb0*/  IMAD.WIDE.U32 R32, R136, 0x10000, RZ ;  /* 0x0001000088207825 */ /* 0x001fe200078e00ff */
[----:B---3--:R-:W-:-:S02]  /*2bc0*/  LOP3.LUT R30, R30, R143, RZ, 0xfc, !PT ;  /* 0x0000008f1e1e7212 */ /* 0x008fc400078efcff */
[----:B------:R-:W-:Y:S02]  /*2bd0*/  @P0 F2FP.PACK_AB R138, RZ, R115 ;  /* 0x00000073ff8a023e */ /* 0x000fe400000000ff */
[----:B------:R-:W-:Y:S02]  /*2be0*/  LOP3.LUT R33, R33, R137, R134, 0xfe, !PT ;  /* 0x0000008921217212 */ /* 0x000fe400078efe86 */
[----:B------:R-:W-:Y:S02]  /*2bf0*/  IADD3 R134, P1, R83, c[0x0][0x248], RZ ;  /* 0x0000920053867a10 */ /* 0x000fe40007f3e0ff */
[----:B-1----:R-:W-:Y:S02]  /*2c00*/  LOP3.LUT R32, R32, R147, RZ, 0xfc, !PT ;  /* 0x0000009320207212 */ /* 0x002fe400078efcff */
[----:B------:R-:W-:Y:S01]  /*2c10*/  IADD3.X R135, R155, c[0x0][0x24c], RZ, P1, !PT ;  /* 0x000093009b877a10 */ /* 0x000fe20000ffe4ff */
        /* <DEDUP_REMOVED lines=9> */
.L_x_1723:
        /* <DEDUP_REMOVED lines=12> */
.L_x_1724:
[C---:B------:R-:W-:Y:S02]  /*2d70*/  @P2 LOP3.LUT P6, RZ, R159.reuse, 0xff00, RZ, 0xc0, !PT ;  /* 0x0000ff009fff2812 */ /* 0x040fe400078cc0ff */
[C---:B------:R-:W-:Y:S02]  /*2d80*/  @P2 LOP3.LUT P5, RZ, R159.reuse, 0xff0000, RZ, 0xc0, !PT ;  /* 0x00ff00009fff2812 */ /* 0x040fe400078ac0ff */
[----:B------:R-:W-:Y:S02]  /*2d90*/  @P2 FSEL R38, R38, RZ, P6 ;  /* 0x000000ff26262208 */ /* 0x000fe40003000000 */
[C---:B------:R-:W-:Y:S02]  /*2da0*/  @P2 LOP3.LUT P6, RZ, R159.reuse, 0xff000000, RZ, 0xc0, !PT ;  /* 0xff0000009fff2812 */ /* 0x040fe400078cc0ff */
[----:B------:R-:W-:Y:S02]  /*2db0*/  @P2 LOP3.LUT P1, RZ, R159, 0xff, RZ, 0xc0, !PT ;  /* 0x000000ff9fff2812 */ /* 0x000fe4000782c0ff */
[----:B------:R-:W-:-:S02]  /*2dc0*/  @P2 FSEL R39, R39, RZ, P5 ;  /* 0x000000ff27272208 */ /* 0x000fc40002800000 */
[----:B------:R-:W-:Y:S02]  /*2dd0*/  @P2 FSEL R50, R50, RZ, P6 ;  /* 0x000000ff32322208 */ /* 0x000fe40003000000 */
[----:B------:R-:W-:Y:S02]  /*2de0*/  @P2 F2FP.PACK_AB R38, RZ, R38 ;  /* 0x00000026ff26223e */ /* 0x000fe400000000ff */
[----:B------:R-:W-:Y:S02]  /*2df0*/  @P2 FSEL R51, R51, RZ, P1 ;  /* 0x000000ff33332208 */ /* 0x000fe40000800000 */
[----:B------:R-:W-:Y:S02]  /*2e00*/  @P2 F2FP.PACK_AB R39, RZ, R39 ;  /* 0x00000027ff27223e */ /* 0x000fe400000000ff */
[----:B------:R-:W-:Y:S02]  /*2e10*/  @P2 F2FP.PACK_AB R50, RZ, R50 ;  /* 0x00000032ff32223e */ /* 0x000fe400000000ff */
[----:B------:R-:W-:-:S02]  /*2e20*/  @P2 PRMT R70, R38, 0x7610, R70 ;  /* 0x0000761026462816 */ /* 0x000fc40000000046 */
[----:B------:R-:W-:Y:S02]  /*2e30*/  @P0 F2FP.PACK_AB R37, RZ, R37 ;  /* 0x00000025ff25023e */ /* 0x000fe400000000ff */
[----:B------:R-:W-:Y:S02]  /*2e40*/  @P2 F2FP.PACK_AB R51, RZ, R51 ;  /* 0x00000033ff33223e */ /* 0x000fe400000000ff */
[----:B------:R-:W-:Y:S02]  /*2e50*/  IADD3 R38, P1, R84, c[0x0][0x248], RZ ;  /* 0x0000920054267a10 */ /* 0x000fe40007f3e0ff */
[----:B------:R-:W-:Y:S02]  /*2e60*/  @P0 F2FP.PACK_AB R35, RZ, R35 ;  /* 0x00000023ff23023e */ /* 0x000fe400000000ff */
        /* <DEDUP_REMOVED lines=10> */
[----:B01----:R-:W-:-:S02]  /*2f10*/  IADD3 R24, P1, R84, c[0x0][0x258], RZ ;  /* 0x0000960054187a10 */ /* 0x003fc40007f3e0ff */
[----:B------:R-:W-:Y:S01]  /*2f20*/  PRMT R35, R49, 0x5410, R74 ;  /* 0x0000541031237816 */ /* 0x000fe2000000004a */
[----:B------:R-:W-:Y:S01]  /*2f30*/  IMAD.WIDE.U32 R36, R36, 0x10000, RZ ;  /* 0x0001000024247825 */ /* 0x000fe200078e00ff */
[----:B------:R-:W-:-:S04]  /*2f40*/  IADD3.X R25, R156, c[0x0][0x25c], RZ, P1, !PT ;  /* 0x000097009c197a10 */ /* 0x000fc80000ffe4ff */
[----:B------:R-:W-:Y:S02]  /*2f50*/  LOP3.LUT R37, R35, R37, RZ, 0xfc, !PT ;  /* 0x0000002523257212 */ /* 0x000fe400078efcff */
[----:B------:R-:W-:-:S05]  /*2f60*/  LOP3.LUT R36, R36, 0xffff, R73, 0xf8, !PT ;  /* 0x0000ffff24247812 */ /* 0x000fca00078ef849 */
[----:B------:R0:W-:Y:S02]  /*2f70*/  STG.E.64 [R24.64], R36 ;  /* 0x0000002418007986 */ /* 0x0001e4000c101b04 */
.L_x_1725:
        /* <DEDUP_REMOVED lines=12> */
.L_x_1726:
        /* <DEDUP_REMOVED lines=14> */
[----:B0-2---:R-:W-:Y:S02]  /*3120*/  IADD3 R26, P1, R85, c[0x0][0x248], RZ ;  /* 0x00009200551a7a10 */ /* 0x005fe40007f3e0ff */
        /* <DEDUP_REMOVED lines=20> */
.L_x_1727:
        /* <DEDUP_REMOVED lines=13> */
.L_x_1728:
        /* <DEDUP_REMOVED lines=27> */
.L_x_1729:
[----:B01----:R-:W-:Y:S02]  /*34f0*/  IADD3 R24, P1, R86, c[0x0][0x248], RZ ;  /* 0x0000920056187a10 */ /* 0x003fe40007f3e0ff */
[----:B------:R-:W-:Y:S02]  /*3500*/  @P0 F2FP.PACK_AB R124, RZ, R124 ;  /* 0x0000007cff7c023e */ /* 0x000fe400000000ff */
[----:B------:R-:W-:Y:S02]  /*3510*/  IADD3.X R25, R158, c[0x0][0x24c], RZ, P1, !PT ;  /* 0x000093009e197a10 */ /* 0x000fe40000ffe4ff */
[----:B------:R-:W-:Y:S02]  /*3520*/  @P0 F2FP.PACK_AB R130, RZ, R130 ;  /* 0x00000082ff82023e */ /* 0x000fe400000000ff */
[----:B------:R-:W-:Y:S01]  /*3530*/  @P0 F2FP.PACK_AB R131, RZ, R131 ;  /* 0x00000083ff83023e */ /* 0x000fe200000000ff */
        /* <DEDUP_REMOVED lines=16> */
.L_x_1730:
        /* <DEDUP_REMOVED lines=9> */
.L_x_1731:
        /* <DEDUP_REMOVED lines=26> */
.L_x_1732:
[----:B-1----:R-:W-:Y:S01]  /*3870*/  SEL R34, RZ, 0x1, P4 ;  /* 0x00000001ff227807 */ /* 0x002fe20002000000 */
[----:B0-----:R-:W-:Y:S01]  /*3880*/  @P3 CALL.REL.NOINC `(.L_x_1733) ;  /* 0x0000001000003944 */ /* 0x001fe20003c00000 */
[----:B------:R-:W-:Y:S05]  /*3890*/  BRA `(.L_x_1734) ;  /* 0xffffcb3000007947 */ /* 0x000fea000383ffff */
.L_x_1733:
        /* <DEDUP_REMOVED lines=37> */
.L_x_1720:
        /* <DEDUP_REMOVED lines=19> */
.L_x_1721:
[----:B------:R-:W-:Y:S01]  /*3c20*/  MOV R27, R29 ;  /* 0x0000001d001b7202 */ /* 0x000fe20000000f00 */
[----:B------:R-:W-:Y:S01]  /*3c30*/  IMAD.MOV.U32 R28, RZ, RZ, 0x10 ;  /* 0x00000010ff1c7424 */ /* 0x000fe200078e00ff */
[----:B------:R-:W-:Y:S01]  /*3c40*/  MOV R33, 0xffffffff ;  /* 0xffffffff00217802 */ /* 0x000fe20000000f00 */
[----:B------:R-:W-:Y:S01]  /*3c50*/  IMAD.MOV.U32 R30, RZ, RZ, 0x1f ;  /* 0x0000001fff1e7424 */ /* 0x000fe200078e00ff */
[----:B------:R-:W-:-:S02]  /*3c60*/  MOV R24, 0x3c80 ;  /* 0x00003c8000187802 */ /* 0x000fc40000000f00 */
[----:B-----5:R-:W-:Y:S05]  /*3c70*/  CALL.REL.NOINC `($__internal_71_$__cuda_sm70_shflsync_down_p) ;  /* 0x0000046000007944 */ /* 0x020fea0003c00000 */
[----:B-1----:R-:W-:Y:S01]  /*3c80*/  IMAD.MOV.U32 R26, RZ, RZ, R27 ;  /* 0x000000ffff1a7224 */ /* 0x002fe200078e001b */
[----:B0-----:R-:W-:Y:S05]  /*3c90*/  BRA `(.L_x_1735) ;  /* 0xffffdc4000007947 */ /* 0x001fea000383ffff */
.L_x_1722:
[----:B------:R-:W-:Y:S01]  /*3ca0*/  HFMA2.MMA R28, -RZ, RZ, 0, 9.5367431640625e-07 ;  /* 0x00000010ff1c7435 */ /* 0x000fe200000001ff */
[----:B------:R-:W-:Y:S01]  /*3cb0*/  IMAD.MOV.U32 R27, RZ, RZ, R31 ;  /* 0x000000ffff1b7224 */ /* 0x000fe200078e001f */
[----:B------:R-:W-:Y:S01]  /*3cc0*/  MOV R24, 0x3d00 ;  /* 0x00003d0000187802 */ /* 0x000fe20000000f00 */
[----:B------:R-:W-:-:S02]  /*3cd0*/  IMAD.MOV.U32 R30, RZ, RZ, 0x1f ;  /* 0x0000001fff1e7424 */ /* 0x000fc400078e00ff */
[----:B------:R-:W-:Y:S02]  /*3ce0*/  IMAD.MOV.U32 R33, RZ, RZ, -0x1 ;  /* 0xffffffffff217424 */ /* 0x000fe400078e00ff */
[----:B01---5:R-:W-:Y:S05]  /*3cf0*/  CALL.REL.NOINC `($__internal_71_$__cuda_sm70_shflsync_down_p) ;  /* 0x000003e000007944 */ /* 0x023fea0003c00000 */
[----:B------:R-:W-:Y:S01]  /*3d00*/  FADD.FTZ R29, R29, R26 ;  /* 0x0000001a1d1d7221 */ /* 0x000fe20000010000 */
[----:B0-----:R-:W-:Y:S01]  /*3d10*/  MOV R28, 0x8 ;  /* 0x00000008001c7802 */ /* 0x001fe20000000f00 */
[----:B-1----:R-:W-:Y:S01]  /*3d20*/  FADD.FTZ R32, R31, R27 ;  /* 0x0000001b1f207221 */ /* 0x002fe20000010000 */
[----:B------:R-:W-:Y:S01]  /*3d30*/  MOV R24, 0x3d80 ;  /* 0x00003d8000187802 */ /* 0x000fe20000000f00 */
[----:B------:R-:W-:Y:S01]  /*3d40*/  IMAD.MOV.U32 R30, RZ, RZ, 0x1f ;  /* 0x0000001fff1e7424 */ /* 0x000fe200078e00ff */
[----:B------:R-:W-:Y:S01]  /*3d50*/  MOV R27, R29 ;  /* 0x0000001d001b7202 */ /* 0x000fe20000000f00 */
[----:B------:R-:W-:Y:S02]  /*3d60*/  IMAD.MOV.U32 R33, RZ, RZ, -0x1 ;  /* 0xffffffffff217424 */ /* 0x000fe400078e00ff */
[----:B------:R-:W-:Y:S05]  /*3d70*/  CALL.REL.NOINC `($__internal_71_$__cuda_sm70_shflsync_down_p) ;  /* 0x0000036000007944 */ /* 0x000fea0003c00000 */
[----:B0-----:R-:W-:Y:S01]  /*3d80*/  HFMA2.MMA R28, -RZ, RZ, 0, 4.76837158203125e-07 ;  /* 0x00000008ff1c7435 */ /* 0x001fe200000001ff */
[----:B-1----:R-:W-:Y:S01]  /*3d90*/  IMAD.MOV.U32 R26, RZ, RZ, R27 ;  /* 0x000000ffff1a7224 */ /* 0x002fe200078e001b */
[----:B------:R-:W-:Y:S01]  /*3da0*/  MOV R24, 0x3df0 ;  /* 0x00003df000187802 */ /* 0x000fe20000000f00 */
[----:B------:R-:W-:Y:S02]  /*3db0*/  IMAD.MOV.U32 R27, RZ, RZ, R32 ;  /* 0x000000ffff1b7224 */ /* 0x000fe400078e0020 */
[----:B------:R-:W-:-:S02]  /*3dc0*/  IMAD.MOV.U32 R30, RZ, RZ, 0x1f ;  /* 0x0000001fff1e7424 */ /* 0x000fc400078e00ff */
[----:B------:R-:W-:Y:S02]  /*3dd0*/  IMAD.MOV.U32 R33, RZ, RZ, -0x1 ;  /* 0xffffffffff217424 */ /* 0x000fe400078e00ff */
[----:B------:R-:W-:Y:S05]  /*3de0*/  CALL.REL.NOINC `($__internal_71_$__cuda_sm70_shflsync_down_p) ;  /* 0x000002f000007944 */ /* 0x000fea0003c00000 */
        /* <DEDUP_REMOVED lines=8> */
[----:B0-----:R-:W-:Y:S01]  /*3e70*/  HFMA2.MMA R28, -RZ, RZ, 0, 2.384185791015625e-07 ;  /* 0x00000004ff1c7435 */ /* 0x001fe200000001ff */
        /* <DEDUP_REMOVED lines=14> */
[----:B0-----:R-:W-:Y:S01]  /*3f60*/  HFMA2.MMA R28, -RZ, RZ, 0, 1.1920928955078125e-07 ;  /* 0x00000002ff1c7435 */ /* 0x001fe200000001ff */
        /* <DEDUP_REMOVED lines=14> */
[----:B0-----:R-:W-:Y:S01]  /*4050*/  HFMA2.MMA R28, -RZ, RZ, 0, 5.9604644775390625e-08 ;  /* 0x00000001ff1c7435 */ /* 0x001fe200000001ff */
[----:B-1----:R-:W-:Y:S01]  /*4060*/  IMAD.MOV.U32 R50, RZ, RZ, R27 ;  /* 0x000000ffff327224 */ /* 0x002fe200078e001b */
[----:B------:R-:W-:Y:S01]  /*4070*/  MOV R24, 0x40c0 ;  /* 0x000040c000187802 */ /* 0x000fe20000000f00 */
[----:B------:R-:W-:Y:S02]  /*4080*/  IMAD.MOV.U32 R27, RZ, RZ, R31 ;  /* 0x000000ffff1b7224 */ /* 0x000fe400078e001f */
[----:B------:R-:W-:-:S02]  /*4090*/  IMAD.MOV.U32 R30, RZ, RZ, 0x1f ;  /* 0x0000001fff1e7424 */ /* 0x000fc400078e00ff */
[----:B------:R-:W-:Y:S02]  /*40a0*/  IMAD.MOV.U32 R33, RZ, RZ, -0x1 ;  /* 0xffffffffff217424 */ /* 0x000fe400078e00ff */
[----:B------:R-:W-:Y:S05]  /*40b0*/  CALL.REL.NOINC `($__internal_71_$__cuda_sm70_shflsync_down_p) ;  /* 0x0000002000007944 */ /* 0x000fea0003c00000 */
[----:B-1----:R-:W-:Y:S01]  /*40c0*/  MOV R24, R27 ;  /* 0x0000001b00187202 */ /* 0x002fe20000000f00 */
[----:B0-----:R-:W-:Y:S05]  /*40d0*/  BRA `(.L_x_1736) ;  /* 0xffffd92000007947 */ /* 0x001fea000383ffff */
        .weak           $__internal_71_$__cuda_sm70_shflsync_down_p
        .type           $__internal_71_$__cuda_sm70_shflsync_down_p,@function
        .size           $__internal_71_$__cuda_sm70_shflsync_down_p,(.L_x_2818 - $__internal_71_$__cuda_sm70_shflsync_down_p)
$__internal_71_$__cuda_sm70_shflsync_down_p:
[----:B------:R-:W-:Y:S01]  /*40e0*/  IMAD.MOV.U32 R25, RZ, RZ, 0x0 ;  /* 0x00000000ff197424 */ /* 0x000fe200078e00ff */
[----:B------:R-:W-:Y:S04]  /*40f0*/  WARPSYNC R33 ;  /* 0x0000002100007348 */ /* 0x000fe80003800000 */
[----:B------:R0:W1:Y:S01]  /*4100*/  SHFL.DOWN PT, R27, R27, R28, R30 ;  /* 0x0800001c1b1b7389 */ /* 0x00006200000e001e */
[----:B------:R-:W-:Y:S05]  /*4110*/  RET.REL.NODEC R24 `(_ZN10layer_norm31ln_parallel_residual_bwd_kernelINS_13Kernel_traitsIf6__halfS2_S2_fjLj5120ELj1ELj1ELj8ELj8ENS_18Kernel_traits_baseILj5120EfS2_S2_S2_fjLj256EEEEELb1ELb1ELb1EEEvNS_9BwdParamsE) ;  /* 0xffffbee018007950 */ /* 0x000fea0003c3ffff */
.L_x_1737:
        /* <DEDUP_REMOVED lines=14> */
.L_x_2818:


//--------------------- .text._ZN10layer_norm31ln_parallel_residual_bwd_kernelINS_13Kernel_traitsI6__halfS2_fS2_fjLj5120ELj1ELj1ELj8ELj8ENS_18Kernel_traits_baseILj5120ES2_S2_fS2_fjLj256EEEEELb0ELb0ELb0EEEvNS_9BwdParamsE --------------------------
	.section	.text._ZN10layer_norm31ln_parallel_residual_bwd_kernelINS_13Kernel_traitsI6__halfS2_fS2_fjLj5120ELj1ELj1ELj8ELj8ENS_18Kernel_traits_baseILj5120ES2_S2_fS2_fjLj256EEEEELb0ELb0ELb0EEEvNS_9BwdParamsE,"ax",@progbits
	.sectioninfo	@"SHI_REGISTERS=218"
	.align	128
        .global         _ZN10layer_norm31ln_parallel_residual_bwd_kernelINS_13Kernel_traitsI6__halfS2_fS2_fjLj5120ELj1ELj1ELj8ELj8ENS_18Kernel_traits_baseILj5120ES2_S2_fS2_fjLj256EEEEELb0ELb0ELb0EEEvNS_9BwdParamsE
        .type           _ZN10layer_norm31ln_parallel_residual_bwd_kernelINS_13Kernel_traitsI6__halfS2_fS2_fjLj5120ELj1ELj1ELj8ELj8ENS_18Kernel_traits_baseILj5120ES2_S2_fS2_fjLj256EEEEELb0ELb0ELb0EEEvNS_9BwdParamsE,@function
        .size           _ZN10layer_norm31ln_parallel_residual_bwd_kernelINS_13Kernel_traitsI6__halfS2_fS2_fjLj5120ELj1ELj1ELj8ELj8ENS_18Kernel_traits_baseILj5120ES2_S2_fS2_fjLj256EEEEELb0ELb0ELb0EEEvNS_9BwdParamsE,(.L_x_2819 - _ZN10layer_norm31ln_parallel_residual_bwd_kernelINS_13Kernel_traitsI6__halfS2_fS2_fjLj5120ELj1ELj1ELj8ELj8ENS_18Kernel_traits_baseILj5120ES2_S2_fS2_fjLj256EEEEELb0ELb0ELb0EEEvNS_9BwdParamsE)
        .other          _ZN10layer_norm31ln_parallel_residual_bwd_kernelINS_13Kernel_traitsI6__halfS2_fS2_fjLj5120ELj1ELj1ELj8ELj8ENS_18Kernel_traits_baseILj5120ES2_S2_fS2_fjLj256EEEEELb0ELb0ELb0EEEvNS_9BwdParamsE,@"STO_CUDA_ENTRY STV_DEFAULT"
_ZN10layer_norm31ln_parallel_residual_bwd_kernelINS_13Kernel_traitsI6__halfS2_fS2_fjLj5120ELj1ELj1ELj8ELj8ENS_18Kernel_traits_baseILj5120ES2_S2_fS2_fjLj256EEEEELb0ELb0ELb0EEEvNS_9BwdParamsE:
.text._ZN10layer_norm31ln_parallel_residual_bwd_kernelINS_13Kernel_traitsI6__halfS2_fS2_fjLj5120ELj1ELj1ELj8ELj8ENS_18Kernel_traits_baseILj5120ES2_S2_fS2_fjLj256EEEEELb0ELb0ELb0EEEvNS_9BwdParamsE:
        /* <DEDUP_REMOVED lines=21> */
[----:B------:R0:W5:Y:S04]  /*0150*/  @P2 LDG.E.64 R4, [R2.64] ;  /* 0x0000000402042981 */ /* 0x000168000c1e1b00 */
        /* <DEDUP_REMOVED lines=67> */
[----:B-----5:R-:W-:Y:S01]  /*0590*/  MOV R163, R4 ;  /* 0x0000000400a37202 */ /* 0x020fe20000000f00 */
[----:B------:R-:W-:Y:S01]  /*05a0*/  HFMA2.MMA R113, -RZ, RZ, 0, 0 ;  /* 0x00000000ff717435 */ /* 0x000fe200000001ff */
[----:B------:R-:W-:-:S02]  /*05b0*/  SHF.R.U64 R162, R4, 0x10, R5 ;  /* 0x0000001004a27819 */ /* 0x000fc40000001205 */
        /* <DEDUP_REMOVED lines=28> */
[----:B------:R-:W-:-:S02]  /*0780*/  MOV R27, R14 ;  /* 0x0000000e001b7202 */ /* 0x000fc40000000f00 */
[--C-:B------:R-:W-:Y:S02]  /*0790*/  SHF.R.U64 R26, R14, 0x10, R15.reuse ;  /* 0x000000100e1a7819 */ /* 0x100fe4000000120f */
[----:B------:R-:W-:Y:S01]  /*07a0*/  MOV R2, R15 ;  /* 0x0000000f00027202 */ /* 0x000fe20000000f00 */
[----:B------:R-:W-:Y:S01]  /*07b0*/  HADD2.F32 R27, -RZ, R27.H0_H0 ;  /* 0x2000001bff1b7230 */ /* 0x000fe20000004100 */
[----:B------:R-:W-:Y:S01]  /*07c0*/  SHF.R.U32.HI R22, RZ, 0x10, R15 ;  /* 0x00000010ff167819 */ /* 0x000fe2000001160f */
[----:B------:R-:W-:Y:S01]  /*07d0*/  HADD2.F32 R26, -RZ, R26.H0_H0 ;  /* 0x2000001aff1a7230 */ /* 0x000fe20000004100 */
[----:B------:R-:W-:Y:S02]  /*07e0*/  MOV R23, R16 ;  /* 0x0000001000177202 */ /* 0x000fe40000000f00 */
[--C-:B------:R-:W-:Y:S02]  /*07f0*/  SHF.R.U64 R118, R16, 0x10, R17.reuse ;  /* 0x0000001010767819 */ /* 0x100fe40000001211 */
[----:B------:R-:W-:Y:S01]  /*0800*/  MOV R3, R17 ;  /* 0x0000001100037202 */ /* 0x000fe20000000f00 */
[----:B------:R-:W-:Y:S01]  /*0810*/  HADD2.F32 R23, -RZ, R23.H0_H0 ;  /* 0x20000017ff177230 */ /* 0x000fe20000004100 */
[----:B------:R-:W-:-:S02]  /*0820*/  SHF.R.U32.HI R117, RZ, 0x10, R17 ;  /* 0x00000010ff757819 */ /* 0x000fc40000011611 */
[----:B------:R-:W-:Y:S02]  /*0830*/  MOV R4, R18 ;  /* 0x0000001200047202 */ /* 0x000fe40000000f00 */
[--C-:B------:R-:W-:Y:S02]  /*0840*/  SHF.R.U64 R18, R18, 0x10, R19.reuse ;  /* 0x0000001012127819 */ /* 0x100fe40000001213 */
[----:B------:R-:W-:Y:S02]  /*0850*/  MOV R17, R19 ;  /* 0x0000001300117202 */ /* 0x000fe40000000f00 */
        /* <DEDUP_REMOVED lines=37> */
.L_x_1765:
[----:B------:R-:W-:-:S05]  /*0ab0*/  MOV R140, 0x4 ;  /* 0x00000004008c7802 */ /* 0x000fca0000000f00 */
        /* <DEDUP_REMOVED lines=11> */
[----:B------:R-:W-:-:S04]  /*0b70*/  LEA.HI.SX32 R0, R0, R145, 0x1e ;  /* 0x0000009100007211 */ /* 0x000fc800078ff2ff */
[----:B------:R-:W-:Y:S01]  /*0b80*/  MOV R153, R0 ;  /* 0x0000000000997202 */ /* 0x000fe20000000f00 */
        /* <DEDUP_REMOVED lines=17> */
[----:B----4-:R-:W-:Y:S02]  /*0ca0*/  MOV R142, R144 ;  /* 0x00000090008e7202 */ /* 0x010fe40000000f00 */
[----:B------:R-:W-:Y:S01]  /*0cb0*/  SHF.R.U64 R144, R144, 0x10, R145 ;  /* 0x0000001090907819 */ /* 0x000fe20000001291 */
[C---:B------:R-:W-:Y:S01]  /*0cc0*/  FADD.FTZ R171, -R151.reuse, R140 ;  /* 0x0000008c97ab7221 */ /* 0x040fe20000010100 */
[----:B--2---:R-:W-:Y:S01]  /*0cd0*/  MOV R140, R146 ;  /* 0x00000092008c7202 */ /* 0x004fe20000000f00 */
[C---:B------:R-:W-:Y:S01]  /*0ce0*/  FADD.FTZ R153, -R151.reuse, R141 ;  /* 0x0000008d97997221 */ /* 0x040fe20000010100 */
[----:B------:R-:W-:Y:S01]  /*0cf0*/  SHF.R.U64 R152, R146, 0x10, R147 ;  /* 0x0000001092987819 */ /* 0x000fe20000001293 */
[----:B------:R-:W-:Y:S01]  /*0d00*/  FADD.FTZ R151, -R151, R143 ;  /* 0x0000008f97977221 */ /* 0x000fe20000010100 */
[----:B------:R-:W-:Y:S02]  /*0d10*/  MOV R143, R145 ;  /* 0x00000091008f7202 */ /* 0x000fe40000000f00 */
[----:B------:R-:W-:Y:S01]  /*0d20*/  SHF.R.U32.HI R146, RZ, 0x10, R145 ;  /* 0x00000010ff927819 */ /* 0x000fe20000011691 */
[----:B------:R-:W-:Y:S01]  /*0d30*/  HADD2.F32 R145, -RZ, R144.H0_H0 ;  /* 0x20000090ff917230 */ /* 0x000fe20000004100 */
[----:B------:R-:W-:Y:S01]  /*0d40*/  FMUL.FTZ R172, R2, R153 ;  /* 0x0000009902ac7220 */ /* 0x000fe20000410000 */
[----:B------:R-:W-:-:S02]  /*0d50*/  HADD2.F32 R142, -RZ, R142.H0_H0 ;  /* 0x2000008eff8e7230 */ /* 0x000fc40000004100 */
[----:B------:R-:W-:Y:S01]  /*0d60*/  HADD2.F32 R144, -RZ, R152.H0_H0 ;  /* 0x20000098ff907230 */ /* 0x000fe20000004100 */
[----:B------:R-:W-:Y:S01]  /*0d70*/  FMUL.FTZ R173, R158, R145 ;  /* 0x000000919ead7220 */ /* 0x000fe20000410000 */
[----:B------:R-:W-:Y:S01]  /*0d80*/  MOV R141, R147 ;  /* 0x00000093008d7202 */ /* 0x000fe20000000f00 */
[----:B------:R-:W-:Y:S01]  /*0d90*/  HADD2.F32 R140, -RZ, R140.H0_H0 ;  /* 0x2000008cff8c7230 */ /* 0x000fe20000004100 */
[----:B------:R-:W-:Y:S01]  /*0da0*/  SHF.R.U32.HI R147, RZ, 0x10, R147 ;  /* 0x00000010ff937819 */ /* 0x000fe20000011693 */
[----:B------:R-:W-:Y:S01]  /*0db0*/  FMUL.FTZ R171, R2, R171 ;  /* 0x000000ab02ab7220 */ /* 0x000fe20000410000 */
[----:B------:R-:W-:Y:S01]  /*0dc0*/  HADD2.F32 R146, -RZ, R146.H0_H0 ;  /* 0x20000092ff927230 */ /* 0x000fe20000004100 */
[----:B------:R-:W-:Y:S02]  /*0dd0*/  FMUL.FTZ R174, R159, R142 ;  /* 0x0000008e9fae7220 */ /* 0x000fe40000410000 */
[----:B------:R-:W-:Y:S02]  /*0de0*/  FADD.FTZ R93, R93, R144 ;  /* 0x000000905d5d7221 */ /* 0x000fe40000010000 */
[----:B------:R-:W-:-:S02]  /*0df0*/  FFMA.FTZ R173, R162, R144, R173 ;  /* 0x00000090a2ad7223 */ /* 0x000fc400000100ad */
[----:B------:R-:W-:Y:S01]  /*0e00*/  FFMA.FTZ R113, R172, R144, R113 ;  /* 0x00000090ac717223 */ /* 0x000fe20000010071 */
[----:B------:R-:W-:Y:S01]  /*0e10*/  HADD2.F32 R144, -RZ, R143.H0_H0 ;  /* 0x2000008fff907230 */ /* 0x000fe20000004100 */
[----:B------:R-:W-:Y:S01]  /*0e20*/  FADD.FTZ R92, R92, R140 ;  /* 0x0000008c5c5c7221 */ /* 0x000fe20000010000 */
[----:B------:R-:W-:Y:S01]  /*0e30*/  HADD2.F32 R141, -RZ, R141.H0_H0 ;  /* 0x2000008dff8d7230 */ /* 0x000fe20000004100 */
[-C--:B------:R-:W-:Y:S02]  /*0e40*/  FFMA.FTZ R174, R163, R140.reuse, R174 ;  /* 0x0000008ca3ae7223 */ /* 0x080fe400000100ae */
[----:B------:R-:W-:Y:S01]  /*0e50*/  FFMA.FTZ R112, R171, R140, R112 ;  /* 0x0000008cab707223 */ /* 0x000fe20000010070 */
[----:B------:R-:W-:Y:S01]  /*0e60*/  HADD2.F32 R140, -RZ, R147.H0_H0 ;  /* 0x20000093ff8c7230 */ /* 0x000fe20000004100 */
[----:B------:R-:W-:Y:S02]  /*0e70*/  FMUL.FTZ R175, R2, R175 ;  /* 0x000000af02af7220 */ /* 0x000fe40000410000 */
        /* <DEDUP_REMOVED lines=9> */
[----:B------:R-:W-:Y:S02]  /*0f10*/  FADD.FTZ R140, RZ, R174 ;  /* 0x000000aeff8c7221 */ /* 0x000fe40000010000 */
[----:B------:R-:W-:Y:S02]  /*0f20*/  FFMA.FTZ R141, R171, R174, RZ ;  /* 0x000000aeab8d7223 */ /* 0x000fe400000100ff */
        /* <DEDUP_REMOVED lines=15> */
.L_x_1740:
[----:B0-----:R-:W-:Y:S05]  /*1020*/  BSYNC B0 ;  /* 0x0000000000007941 */ /* 0x001fea0003800000 */
.L_x_1739:
        /* <DEDUP_REMOVED lines=24> */
[----:B------:R-:W-:Y:S01]  /*11b0*/  FMUL.FTZ R180, R2, R155 ;  /* 0x0000009b02b47220 */ /* 0x000fe20000410000 */
[----:B----4-:R-:W-:Y:S01]  /*11c0*/  MOV R142, R144 ;  /* 0x00000090008e7202 */ /* 0x010fe20000000f00 */
[----:B------:R-:W-:Y:S01]  /*11d0*/  HADD2.F32 R140, -RZ, R140.H0_H0 ;  /* 0x2000008cff8c7230 */ /* 0x000fe20000004100 */
[--C-:B------:R-:W-:Y:S01]  /*11e0*/  SHF.R.U64 R144, R144, 0x10, R145.reuse ;  /* 0x0000001090907819 */ /* 0x100fe20000001291 */
[----:B------:R-:W-:Y:S01]  /*11f0*/  FMUL.FTZ R179, R2, R179 ;  /* 0x000000b302b37220 */ /* 0x000fe20000410000 */
[----:B------:R-:W-:Y:S01]  /*1200*/  MOV R143, R145 ;  /* 0x00000091008f7202 */ /* 0x000fe20000000f00 */
[----:B------:R-:W-:Y:S01]  /*1210*/  HADD2.F32 R142, -RZ, R142.H0_H0 ;  /* 0x2000008eff8e7230 */ /* 0x000fe20000004100 */
[----:B------:R-:W-:Y:S01]  /*1220*/  SHF.R.U32.HI R146, RZ, 0x10, R145 ;  /* 0x00000010ff927819 */ /* 0x000fe20000011691 */
[----:B------:R-:W-:Y:S01]  /*1230*/  HADD2.F32 R145, -RZ, R144.H0_H0 ;  /* 0x20000090ff917230 */ /* 0x000fe20000004100 */
[----:B------:R-:W-:Y:S01]  /*1240*/  MOV R141, R147 ;  /* 0x00000093008d7202 */ /* 0x000fe20000000f00 */
[----:B------:R-:W-:Y:S01]  /*1250*/  HADD2.F32 R144, -RZ, R154.H0_H0 ;  /* 0x2000009aff907230 */ /* 0x000fe20000004100 */
[----:B------:R-:W-:Y:S01]  /*1260*/  SHF.R.U32.HI R147, RZ, 0x10, R147 ;  /* 0x00000010ff937819 */ /* 0x000fe20000011693 */
[----:B------:R-:W-:Y:S01]  /*1270*/  FMUL.FTZ R182, R31, R142 ;  /* 0x0000008e1fb67220 */ /* 0x000fe20000410000 */
[----:B------:R-:W-:Y:S01]  /*1280*/  HADD2.F32 R143, -RZ, R143.H0_H0 ;  /* 0x2000008fff8f7230 */ /* 0x000fe20000004100 */
[----:B------:R-:W-:Y:S01]  /*1290*/  FMUL.FTZ R181, R30, R145 ;  /* 0x000000911eb57220 */ /* 0x000fe20000410000 */
[----:B------:R-:W-:Y:S01]  /*12a0*/  HADD2.F32 R141, -RZ, R141.H0_H0 ;  /* 0x2000008dff8d7230 */ /* 0x000fe20000004100 */
[----:B------:R-:W-:-:S02]  /*12b0*/  FADD.FTZ R89, R89, R144 ;  /* 0x0000009059597221 */ /* 0x000fc40000010000 */
[-C--:B------:R-:W-:Y:S02]  /*12c0*/  FFMA.FTZ R181, R34, R144.reuse, R181 ;  /* 0x0000009022b57223 */ /* 0x080fe400000100b5 */
[----:B------:R-:W-:Y:S01]  /*12d0*/  FFMA.FTZ R109, R180, R144, R109 ;  /* 0x00000090b46d7223 */ /* 0x000fe2000001006d */
[----:B------:R-:W-:Y:S01]  /*12e0*/  HADD2.F32 R144, -RZ, R146.H0_H0 ;  /* 0x20000092ff907230 */ /* 0x000fe20000004100 */
[----:B------:R-:W-:Y:S02]  /*12f0*/  FADD.FTZ R88, R88, R140 ;  /* 0x0000008c58587221 */ /* 0x000fe40000010000 */
[-C--:B------:R-:W-:Y:S02]  /*1300*/  FFMA.FTZ R182, R35, R140.reuse, R182 ;  /* 0x0000008c23b67223 */ /* 0x080fe400000100b6 */
[----:B------:R-:W-:Y:S01]  /*1310*/  FFMA.FTZ R108, R179, R140, R108 ;  /* 0x0000008cb36c7223 */ /* 0x000fe2000001006c */
[----:B------:R-:W-:Y:S01]  /*1320*/  HADD2.F32 R140, -RZ, R147.H0_H0 ;  /* 0x20000093ff8c7230 */ /* 0x000fe20000004100 */
[----:B------:R-:W-:-:S02]  /*1330*/  FMUL.FTZ R184, R2, R185 ;  /* 0x000000b902b87220 */ /* 0x000fc40000410000 */
[----:B------:R-:W-:Y:S02]  /*1340*/  FMUL.FTZ R185, R28, R144 ;  /* 0x000000901cb97220 */ /* 0x000fe40000410000 */
[----:B------:R-:W-:Y:S02]  /*1350*/  FMUL.FTZ R183, R2, R183 ;  /* 0x000000b702b77220 */ /* 0x000fe40000410000 */
[----:B------:R-:W-:Y:S02]  /*1360*/  FMUL.FTZ R186, R29, R143 ;  /* 0x0000008f1dba7220 */ /* 0x000fe40000410000 */
[----:B------:R-:W-:Y:S02]  /*1370*/  FADD.FTZ R91, R91, R140 ;  /* 0x0000008c5b5b7221 */ /* 0x000fe40000010000 */
[-C--:B------:R-:W-:Y:S02]  /*1380*/  FFMA.FTZ R185, R32, R140.reuse, R185 ;  /* 0x0000008c20b97223 */ /* 0x080fe400000100b9 */
[----:B------:R-:W-:-:S02]  /*1390*/  FFMA.FTZ R111, R184, R140, R111 ;  /* 0x0000008cb86f7223 */ /* 0x000fc4000001006f */
[----:B------:R-:W-:Y:S02]  /*13a0*/  FADD.FTZ R140, R151, R182 ;  /* 0x000000b6978c7221 */ /* 0x000fe40000010000 */
[----:B------:R-:W-:Y:S02]  /*13b0*/  FFMA.FTZ R152, R179, R182, R152 ;  /* 0x000000b6b3987223 */ /* 0x000fe40000010098 */
[----:B------:R-:W-:Y:S02]  /*13c0*/  FADD.FTZ R90, R90, R141 ;  /* 0x0000008d5a5a7221 */ /* 0x000fe40000010000 */
[-C--:B------:R-:W-:Y:S02]  /*13d0*/  FFMA.FTZ R186, R33, R141.reuse, R186 ;  /* 0x0000008d21ba7223 */ /* 0x080fe400000100ba */
        /* <DEDUP_REMOVED lines=15> */
.L_x_1742:
[----:B0-----:R-:W-:Y:S05]  /*14d0*/  BSYNC B0 ;  /* 0x0000000000007941 */ /* 0x001fea0003800000 */
.L_x_1741:
        /* <DEDUP_REMOVED lines=74> */
.L_x_1744:
[----:B0-----:R-:W-:Y:S05]  /*1980*/  BSYNC B0 ;  /* 0x0000000000007941 */ /* 0x001fea0003800000 */
.L_x_1743:
        /* <DEDUP_REMOVED lines=74> */
.L_x_1746:
[----:B0-----:R-:W-:Y:S05]  /*1e30*/  BSYNC B0 ;  /* 0x0000000000007941 */ /* 0x001fea0003800000 */
.L_x_1745:
        /* <DEDUP_REMOVED lines=17> */
[C---:B--2---:R-:W-:Y:S01]  /*1f50*/  FADD.FTZ R141, -R195.reuse, R141 ;  /* 0x0000008dc38d7221 */ /* 0x044fe20000010100 */
[----:B---3--:R-:W-:Y:S02]  /*1f60*/  MOV R153, R146 ;  /* 0x0000009200997202 */ /* 0x008fe40000000f00 */
[----:B------:R-:W-:Y:S02]  /*1f70*/  SHF.R.U64 R194, R146, 0x10, R147 ;  /* 0x0000001092c27819 */ /* 0x000fe40000001293 */
[----:B----4-:R-:W-:Y:S02]  /*1f80*/  MOV R146, R144 ;  /* 0x0000009000927202 */ /* 0x010fe40000000f00 */
[----:B------:R-:W-:Y:S01]  /*1f90*/  SHF.R.U64 R150, R144, 0x10, R145 ;  /* 0x0000001090967819 */ /* 0x000fe20000001291 */
[C---:B------:R-:W-:Y:S02]  /*1fa0*/  FADD.FTZ R209, -R195.reuse, R142 ;  /* 0x0000008ec3d17221 */ /* 0x040fe40000010100 */
[----:B------:R-:W-:Y:S01]  /*1fb0*/  HADD2.F32 R146, -RZ, R146.H0_H0 ;  /* 0x20000092ff927230 */ /* 0x000fe20000004100 */
[----:B------:R-:W-:Y:S01]  /*1fc0*/  MOV R154, R147 ;  /* 0x00000093009a7202 */ /* 0x000fe20000000f00 */
[----:B------:R-:W-:Y:S01]  /*1fd0*/  HADD2.F32 R142, -RZ, R150.H0_H0 ;  /* 0x20000096ff8e7230 */ /* 0x000fe20000004100 */
[----:B------:R-:W-:Y:S01]  /*1fe0*/  SHF.R.U32.HI R155, RZ, 0x10, R147 ;  /* 0x00000010ff9b7819 */ /* 0x000fe20000011693 */
[----:B------:R-:W-:Y:S01]  /*1ff0*/  FMUL.FTZ R208, R2, R141 ;  /* 0x0000008d02d07220 */ /* 0x000fe20000410000 */
[----:B------:R-:W-:Y:S01]  /*2000*/  SHF.R.U32.HI R144, RZ, 0x10, R145 ;  /* 0x00000010ff907819 */ /* 0x000fe20000011691 */
[----:B------:R-:W-:Y:S01]  /*2010*/  HADD2.F32 R153, -RZ, R153.H0_H0 ;  /* 0x20000099ff997230 */ /* 0x000fe20000004100 */
[----:B------:R-:W-:Y:S01]  /*2020*/  MOV R147, R145 ;  /* 0x0000009100937202 */ /* 0x000fe20000000f00 */
[----:B------:R-:W-:-:S02]  /*2030*/  FADD.FTZ R205, -R195, R140 ;  /* 0x0000008cc3cd7221 */ /* 0x000fc40000010100 */
[----:B------:R-:W-:Y:S01]  /*2040*/  FMUL.FTZ R206, R7, R146 ;  /* 0x0000009207ce7220 */ /* 0x000fe20000410000 */
[----:B------:R-:W-:Y:S01]  /*2050*/  HADD2.F32 R140, -RZ, R194.H0_H0 ;  /* 0x200000c2ff8c7230 */ /* 0x000fe20000004100 */
[-C--:B------:R-:W-:Y:S02]  /*2060*/  FMUL.FTZ R207, R6, R142.reuse ;  /* 0x0000008e06cf7220 */ /* 0x080fe40000410000 */
[----:B------:R-:W-:Y:S02]  /*2070*/  FADD.FTZ R37, R37, R142 ;  /* 0x0000008e25257221 */ /* 0x000fe40000010000 */
[----:B------:R-:W-:Y:S01]  /*2080*/  FFMA.FTZ R57, R208, R142, R57 ;  /* 0x0000008ed0397223 */ /* 0x000fe20000010039 */
[----:B------:R-:W-:Y:S01]  /*2090*/  HADD2.F32 R142, -RZ, R144.H0_H0 ;  /* 0x20000090ff8e7230 */ /* 0x000fe20000004100 */
[----:B------:R-:W-:Y:S01]  /*20a0*/  FADD.FTZ R143, -R195, R143 ;  /* 0x0000008fc38f7221 */ /* 0x000fe20000010100 */
[----:B------:R-:W-:Y:S01]  /*20b0*/  HADD2.F32 R147, -RZ, R147.H0_H0 ;  /* 0x20000093ff937230 */ /* 0x000fe20000004100 */
[----:B------:R-:W-:-:S02]  /*20c0*/  FMUL.FTZ R205, R2, R205 ;  /* 0x000000cd02cd7220 */ /* 0x000fc40000410000 */
[----:B------:R-:W-:Y:S01]  /*20d0*/  FFMA.FTZ R206, R11, R153, R206 ;  /* 0x000000990bce7223 */ /* 0x000fe200000100ce */
[----:B------:R-:W-:Y:S01]  /*20e0*/  HADD2.F32 R141, -RZ, R155.H0_H0 ;  /* 0x2000009bff8d7230 */ /* 0x000fe20000004100 */
[----:B------:R-:W-:Y:S01]  /*20f0*/  FADD.FTZ R77, R77, R140 ;  /* 0x0000008c4d4d7221 */ /* 0x000fe20000010000 */
[----:B------:R-:W-:Y:S01]  /*2100*/  HADD2.F32 R154, -RZ, R154.H0_H0 ;  /* 0x2000009aff9a7230 */ /* 0x000fe20000004100 */
[-C--:B------:R-:W-:Y:S02]  /*2110*/  FFMA.FTZ R207, R10, R140.reuse, R207 ;  /* 0x0000008c0acf7223 */ /* 0x080fe400000100cf */
[----:B------:R-:W-:Y:S02]  /*2120*/  FFMA.FTZ R97, R208, R140, R97 ;  /* 0x0000008cd0617223 */ /* 0x000fe40000010061 */
[----:B------:R-:W-:Y:S02]  /*2130*/  FMUL.FTZ R211, R4, R142 ;  /* 0x0000008e04d37220 */ /* 0x000fe40000410000 */
[----:B------:R-:W-:-:S02]  /*2140*/  FMUL.FTZ R212, R2, R143 ;  /* 0x0000008f02d47220 */ /* 0x000fc40000410000 */
[----:B------:R-:W-:Y:S02]  /*2150*/  FMUL.FTZ R210, R5, R147 ;  /* 0x0000009305d27220 */ /* 0x000fe40000410000 */
[----:B------:R-:W-:Y:S02]  /*2160*/  FADD.FTZ R140, R151, R206 ;  /* 0x000000ce978c7221 */ /* 0x000fe40000010000 */
[----:B------:R-:W-:Y:S02]  /*2170*/  FFMA.FTZ R152, R205, R206, R152 ;  /* 0x000000cecd987223 */ /* 0x000fe40000010098 */
[----:B------:R-:W-:Y:S02]  /*2180*/  FADD.FTZ R79, R79, R141 ;  /* 0x0000008d4f4f7221 */ /* 0x000fe40000010000 */
[-C--:B------:R-:W-:Y:S02]  /*2190*/  FFMA.FTZ R211, R8, R141.reuse, R211 ;  /* 0x0000008d08d37223 */ /* 0x080fe400000100d3 */
        /* <DEDUP_REMOVED lines=19> */
.L_x_1748:
[----:B0-----:R-:W-:Y:S05]  /*22d0*/  BSYNC B0 ;  /* 0x0000000000007941 */ /* 0x001fea0003800000 */
.L_x_1747:
[----:B------:R-:W-:Y:S02]  /*22e0*/  LOP3.LUT P1, RZ, R3, 0xff, RZ, 0xc0, !PT ;  /* 0x000000ff03ff7812 */ /* 0x000fe4000782c0ff */
[----:B------:R-:W-:-:S02]  /*22f0*/  SHF.R.U32.HI R142, RZ, 0x5, R166 ;  /* 0x00000005ff8e7819 */ /* 0x000fc400000116a6 */
[----:B------:R-:W-:Y:S02]  /*2300*/  LOP3.LUT P0, RZ, R166, 0x1f, RZ, 0xc0, !PT ;  /* 0x0000001fa6ff7812 */ /* 0x000fe4000780c0ff */
[----:B------:R-:W-:-:S07]  /*2310*/  LOP3.LUT R213, R142, 0x7fffff8, RZ, 0xc0, !PT ;  /* 0x07fffff88ed57812 */ /* 0x000fce00078ec0ff */
[----:B------:R-:W-:Y:S01]  /*2320*/  @!P1 IADD3 R213, R213, 0x8, RZ ;  /* 0x00000008d5d59810 */ /* 0x000fe20007ffe0ff */
[----:B------:R-:W-:Y:S05]  /*2330*/  BRA.DIV ~URZ, `(.L_x_1749) ;  /* 0x000019927f007947 */ /* 0x000fea000b800000 */
[----:B------:R0:W1:Y:S02]  /*2340*/  SHFL.DOWN PT, R144, R151, 0x10, 0x1f ;  /* 0x0a001f0097907f89 */ /* 0x00006400000e0000 */
.L_x_1774:
        /* <DEDUP_REMOVED lines=18> */
.L_x_1775:
        /* <DEDUP_REMOVED lines=52> */
[----:B------:R-:W0:Y:S01]  /*27b0*/  F2F.F16.F32 R152, R140 ;  /* 0x0000008c00987304 */ /* 0x000e220000200800 */
[----:B------:R-:W-:Y:S01]  /*27c0*/  FMUL.FTZ R141, R2, R141 ;  /* 0x0000008d028d7220 */ /* 0x000fe20000410000 */
[----:B------:R-:W-:Y:S01]  /*27d0*/  SEL R137, R140, R137, P0 ;  /* 0x000000898c897207 */ /* 0x000fe20000000000 */
[----:B------:R-:W-:Y:S01]  /*27e0*/  @P1 FADD.FTZ R143, R118, R143 ;  /* 0x0000008f768f1221 */ /* 0x000fe20000010000 */
[----:B------:R-:W-:Y:S01]  /*27f0*/  SEL R139, R144, R139, P0 ;  /* 0x0000008b908b7207 */ /* 0x000fe20000000000 */
[----:B------:R-:W-:Y:S01]  /*2800*/  @P1 FADD.FTZ R141, R116, R141 ;  /* 0x0000008d748d1221 */ /* 0x000fe20000010000 */
[----:B------:R-:W-:Y:S02]  /*2810*/  ISETP.NE.U32.AND P1, PT, RZ, c[0x0][0x250], PT ;  /* 0x00009400ff007a0c */ /* 0x000fe40003f25070 */
[----:B------:R-:W1:Y:S01]  /*2820*/  F2F.F16.F32 R150, R144 ;  /* 0x0000009000967304 */ /* 0x000e620000200800 */
[----:B------:R-:W-:-:S02]  /*2830*/  SEL R138, R143, R138, P0 ;  /* 0x0000008a8f8a7207 */ /* 0x000fc40000000000 */
[----:B------:R-:W-:Y:S02]  /*2840*/  SEL R136, R141, R136, P0 ;  /* 0x000000888d887207 */ /* 0x000fe40000000000 */
[----:B------:R-:W-:-:S03]  /*2850*/  ISETP.NE.AND.EX P1, PT, RZ, c[0x0][0x254], PT, P1 ;  /* 0x00009500ff007a0c */ /* 0x000fc60003f25310 */
[----:B------:R0:W2:Y:S08]  /*2860*/  F2F.F16.F32 R148, R143 ;  /* 0x0000008f00947304 */ /* 0x0000b00000200800 */
[----:B------:R3:W4:Y:S01]  /*2870*/  F2F.F16.F32 R151, R141 ;  /* 0x0000008d00977304 */ /* 0x0007220000200800 */
        /* <DEDUP_REMOVED lines=21> */
.L_x_1753:
[----:B------:R-:W-:Y:S02]  /*29d0*/  IADD3 R0, R0, 0x100, RZ ;  /* 0x0000010000007810 */ /* 0x000fe40007ffe0ff */
.L_x_1752:
[----:B------:R-:W-:Y:S05]  /*29e0*/  BSYNC B0 ;  /* 0x0000000000007941 */ /* 0x000fea0003800000 */
.L_x_1751:
        /* <DEDUP_REMOVED lines=55> */
.L_x_1756:
[----:B------:R-:W-:Y:S02]  /*2d60*/  IADD3 R0, R0, 0x100, RZ ;  /* 0x0000010000007810 */ /* 0x000fe40007ffe0ff */
.L_x_1755:
[----:B------:R-:W-:Y:S05]  /*2d70*/  BSYNC B0 ;  /* 0x0000000000007941 */ /* 0x000fea0003800000 */
.L_x_1754:
        /* <DEDUP_REMOVED lines=55> */
.L_x_1759:
[----:B------:R-:W-:Y:S02]  /*30f0*/  IADD3 R0, R0, 0x100, RZ ;  /* 0x0000010000007810 */ /* 0x000fe40007ffe0ff */
.L_x_1758:
[----:B------:R-:W-:Y:S05]  /*3100*/  BSYNC B0 ;  /* 0x0000000000007941 */ /* 0x000fea0003800000 */
.L_x_1757:
        /* <DEDUP_REMOVED lines=55> */
.L_x_1762:
[----:B------:R-:W-:Y:S02]  /*3480*/  IADD3 R0, R0, 0x100, RZ ;  /* 0x0000010000007810 */ /* 0x000fe40007ffe0ff */
.L_x_1761:
[----:B------:R-:W-:Y:S05]  /*3490*/  BSYNC B0 ;  /* 0x0000000000007941 */ /* 0x000fea0003800000 */
.L_x_1760:
        /* <DEDUP_REMOVED lines=27> */
[----:B------:R-:W-:Y:S01]  /*3650*/  ISETP.NE.U32.AND P0, PT, RZ, c[0x0][0x250], PT ;  /* 0x00009400ff007a0c */ /* 0x000fe20003f05070 */
[----:B------:R-:W-:Y:S01]  /*3660*/  @P1 IMAD.WIDE.U32 R144, R0, R145, c[0x0][0x258] ;  /* 0x0000960000901625 */ /* 0x000fe200078e0091 */
[----:B------:R-:W1:Y:S01]  /*3670*/  F2F.F16.F32 R2, R142 ;  /* 0x0000008e00027304 */ /* 0x000e620000200800 */
[----:B------:R-:W-:-:S02]  /*3680*/  SEL R138, R143, R138, P1 ;  /* 0x0000008a8f8a7207 */ /* 0x000fc40000800000 */
[----:B------:R-:W-:Y:S02]  /*3690*/  SEL R136, R147, R136, P1 ;  /* 0x0000008893887207 */ /* 0x000fe40000800000 */
[----:B------:R-:W-:-:S03]  /*36a0*/  ISETP.NE.AND.EX P0, PT, RZ, c[0x0][0x254], PT, P0 ;  /* 0x00009500ff007a0c */ /* 0x000fc60003f05300 */
[----:B------:R1:W2:Y:S01]  /*36b0*/  F2F.F16.F32 R146, R143 ;  /* 0x0000008f00927304 */ /* 0x0002a20000200800 */
[----:B0-----:R-:W-:Y:S01]  /*36c0*/  IMAD.WIDE.U32 R140, R148, 0x10000, RZ ;  /* 0x00010000948c7825 */ /* 0x001fe200078e00ff */
[----:B------:R0:W-:Y:S06]  /*36d0*/  @P1 STG.E.128 [R144.64], R136 ;  /* 0x0000008890001986 */ /* 0x0001ec000c101d04 */
[----:B------:R-:W3:Y:S01]  /*36e0*/  F2F.F16.F32 R149, R147 ;  /* 0x0000009300957304 */ /* 0x000ee20000200800 */
        /* <DEDUP_REMOVED lines=18> */
.L_x_1764:
[----:B------:R-:W-:Y:S05]  /*3810*/  BSYNC B0 ;  /* 0x0000000000007941 */ /* 0x000fea0003800000 */
.L_x_1763:
[----:B------:R-:W-:Y:S02]  /*3820*/  IADD3 R165, R165, c[0x0][0x160], RZ ;  /* 0x00005800a5a57a10 */ /* 0x000fe40007ffe0ff */
[----:B------:R-:W-:Y:S02]  /*3830*/  LOP3.LUT P1, RZ, R3, 0xff, RZ, 0xc0, !PT ;  /* 0x000000ff03ff7812 */ /* 0x000fe4000782c0ff */
[----:B------:R-:W-:Y:S02]  /*3840*/  ISETP.GE.AND P0, PT, R165, c[0x0][0x164], PT ;  /* 0x00005900a5007a0c */ /* 0x000fe40003f06270 */
[----:B------:R-:W-:-:S11]  /*3850*/  SEL R3, RZ, 0x1, P1 ;  /* 0x00000001ff037807 */ /* 0x000fd60000800000 */
[----:B0-----:R-:W-:Y:S01]  /*3860*/  @P0 CALL.REL.NOINC `(.L_x_1738) ;  /* 0x0000001000000944 */ /* 0x001fe20003c00000 */
[----:B------:R-:W-:Y:S05]  /*3870*/  BRA `(.L_x_1765) ;  /* 0xffffd23000007947 */ /* 0x000fea000383ffff */
.L_x_1738:
        /* <DEDUP_REMOVED lines=18> */
.L_x_1767:
[----:B------:R-:W-:Y:S05]  /*39a0*/  BSYNC B0 ;  /* 0x0000000000007941 */ /* 0x000fea0003800000 */
.L_x_1766:
        /* <DEDUP_REMOVED lines=12> */
.L_x_1769:
[----:B------:R-:W-:Y:S05]  /*3a70*/  BSYNC B0 ;  /* 0x0000000000007941 */ /* 0x000fea0003800000 */
.L_x_1768:
        /* <DEDUP_REMOVED lines=12> */
.L_x_1771:
[----:B------:R-:W-:Y:S05]  /*3b40*/  BSYNC B0 ;  /* 0x0000000000007941 */ /* 0x000fea0003800000 */
.L_x_1770:
        /* <DEDUP_REMOVED lines=12> */
.L_x_1773:
[----:B------:R-:W-:Y:S05]  /*3c10*/  BSYNC B0 ;  /* 0x0000000000007941 */ /* 0x000fea0003800000 */
.L_x_1772:
        /* <DEDUP_REMOVED lines=11> */
.L_x_1749:
[----:B-----5:R-:W-:Y:S01]  /*3cd0*/  HFMA2.MMA R150, -RZ, RZ, 0, 9.5367431640625e-07 ;  /* 0x00000010ff967435 */ /* 0x020fe200000001ff */
[----:B------:R-:W-:-:S02]  /*3ce0*/  MOV R145, R151 ;  /* 0x0000009700917202 */ /* 0x000fc40000000f00 */
[----:B------:R-:W-:Y:S02]  /*3cf0*/  MOV R195, 0x1f ;  /* 0x0000001f00c37802 */ /* 0x000fe40000000f00 */
[----:B------:R-:W-:Y:S02]  /*3d00*/  MOV R154, 0xffffffff ;  /* 0xffffffff009a7802 */ /* 0x000fe40000000f00 */
[----:B------:R-:W-:Y:S02]  /*3d10*/  MOV R140, 0x3d30 ;  /* 0x00003d30008c7802 */ /* 0x000fe40000000f00 */
[----:B------:R-:W-:Y:S05]  /*3d20*/  CALL.REL.NOINC `($__internal_72_$__cuda_sm70_shflsync_down_p) ;  /* 0x0000045000007944 */ /* 0x000fea0003c00000 */
[----:B-1----:R-:W-:Y:S01]  /*3d30*/  MOV R144, R195 ;  /* 0x000000c300907202 */ /* 0x002fe20000000f00 */
[----:B0-----:R-:W-:Y:S05]  /*3d40*/  BRA `(.L_x_1774) ;  /* 0xffffe60000007947 */ /* 0x001fea000383ffff */
.L_x_1750:
[----:B-----5:R-:W-:Y:S01]  /*3d50*/  HFMA2.MMA R150, -RZ, RZ, 0, 9.5367431640625e-07 ;  /* 0x00000010ff967435 */ /* 0x020fe200000001ff */
[----:B------:R-:W-:Y:S02]  /*3d60*/  MOV R145, R152 ;  /* 0x0000009800917202 */ /* 0x000fe40000000f00 */
[----:B------:R-:W-:Y:S02]  /*3d70*/  MOV R195, 0x1f ;  /* 0x0000001f00c37802 */ /* 0x000fe40000000f00 */
[----:B------:R-:W-:-:S02]  /*3d80*/  MOV R154, 0xffffffff ;  /* 0xffffffff009a7802 */ /* 0x000fc40000000f00 */
[----:B------:R-:W-:Y:S02]  /*3d90*/  MOV R140, 0x3db0 ;  /* 0x00003db0008c7802 */ /* 0x000fe40000000f00 */
[----:B01----:R-:W-:Y:S05]  /*3da0*/  CALL.REL.NOINC `($__internal_72_$__cuda_sm70_shflsync_down_p) ;  /* 0x000003d000007944 */ /* 0x003fea0003c00000 */
[----:B------:R-:W-:Y:S01]  /*3db0*/  FADD.FTZ R144, R144, R151 ;  /* 0x0000009790907221 */ /* 0x000fe20000010000 */
[----:B0-----:R-:W-:Y:S01]  /*3dc0*/  HFMA2.MMA R150, -RZ, RZ, 0, 4.76837158203125e-07 ;  /* 0x00000008ff967435 */ /* 0x001fe200000001ff */
[----:B-1----:R-:W-:Y:S01]  /*3dd0*/  FADD.FTZ R152, R152, R195 ;  /* 0x000000c398987221 */ /* 0x002fe20000010000 */
[----:B------:R-:W-:Y:S02]  /*3de0*/  MOV R195, 0x1f ;  /* 0x0000001f00c37802 */ /* 0x000fe40000000f00 */
[----:B------:R-:W-:Y:S02]  /*3df0*/  MOV R154, 0xffffffff ;  /* 0xffffffff009a7802 */ /* 0x000fe40000000f00 */
[----:B------:R-:W-:Y:S02]  /*3e00*/  MOV R145, R144 ;  /* 0x0000009000917202 */ /* 0x000fe40000000f00 */
[----:B------:R-:W-:Y:S02]  /*3e10*/  MOV R140, 0x3e30 ;  /* 0x00003e30008c7802 */ /* 0x000fe40000000f00 */
[----:B------:R-:W-:Y:S05]  /*3e20*/  CALL.REL.NOINC `($__internal_72_$__cuda_sm70_shflsync_down_p) ;  /* 0x0000035000007944 */ /* 0x000fea0003c00000 */
[----:B0-----:R-:W-:Y:S01]  /*3e30*/  HFMA2.MMA R150, -RZ, RZ, 0, 4.76837158203125e-07 ;  /* 0x00000008ff967435 */ /* 0x001fe200000001ff */
[----:B-1----:R-:W-:-:S02]  /*3e40*/  MOV R143, R195 ;  /* 0x000000c3008f7202 */ /* 0x002fc40000000f00 */
[----:B------:R-:W-:Y:S02]  /*3e50*/  MOV R145, R152 ;  /* 0x0000009800917202 */ /* 0x000fe40000000f00 */
[----:B------:R-:W-:Y:S02]  /*3e60*/  MOV R195, 0x1f ;  /* 0x0000001f00c37802 */ /* 0x000fe40000000f00 */
[----:B------:R-:W-:Y:S02]  /*3e70*/  MOV R154, 0xffffffff ;  /* 0xffffffff009a7802 */ /* 0x000fe40000000f00 */
[----:B------:R-:W-:Y:S02]  /*3e80*/  MOV R140, 0x3ea0 ;  /* 0x00003ea0008c7802 */ /* 0x000fe40000000f00 */
[----:B------:R-:W-:Y:S05]  /*3e90*/  CALL.REL.NOINC `($__internal_72_$__cuda_sm70_shflsync_down_p) ;  /* 0x000002e000007944 */ /* 0x000fea0003c00000 */
[----:B------:R-:W-:Y:S01]  /*3ea0*/  FADD.FTZ R144, R143, R144 ;  /* 0x000000908f907221 */ /* 0x000fe20000010000 */
[----:B0-----:R-:W-:Y:S01]  /*3eb0*/  HFMA2.MMA R150, -RZ, RZ, 0, 2.384185791015625e-07 ;  /* 0x00000004ff967435 */ /* 0x001fe200000001ff */
[----:B-1----:R-:W-:Y:S01]  /*3ec0*/  FADD.FTZ R152, R152, R195 ;  /* 0x000000c398987221 */ /* 0x002fe20000010000 */
[----:B------:R-:W-:Y:S02]  /*3ed0*/  MOV R195, 0x1f ;  /* 0x0000001f00c37802 */ /* 0x000fe40000000f00 */
[----:B------:R-:W-:-:S02]  /*3ee0*/  MOV R154, 0xffffffff ;  /* 0xffffffff009a7802 */ /* 0x000fc40000000f00 */
[----:B------:R-:W-:Y:S02]  /*3ef0*/  MOV R145, R144 ;  /* 0x0000009000917202 */ /* 0x000fe40000000f00 */
[----:B------:R-:W-:Y:S02]  /*3f00*/  MOV R140, 0x3f20 ;  /* 0x00003f20008c7802 */ /* 0x000fe40000000f00 */
[----:B------:R-:W-:Y:S05]  /*3f10*/  CALL.REL.NOINC `($__internal_72_$__cuda_sm70_shflsync_down_p) ;  /* 0x0000026000007944 */ /* 0x000fea0003c00000 */
[----:B0-----:R-:W-:Y:S01]  /*3f20*/  HFMA2.MMA R150, -RZ, RZ, 0, 2.384185791015625e-07 ;  /* 0x00000004ff967435 */ /* 0x001fe200000001ff */
[----:B-1----:R-:W-:Y:S02]  /*3f30*/  MOV R143, R195 ;  /* 0x000000c3008f7202 */ /* 0x002fe40000000f00 */
[----:B------:R-:W-:Y:S02]  /*3f40*/  MOV R145, R152 ;  /* 0x0000009800917202 */ /* 0x000fe40000000f00 */
[----:B------:R-:W-:Y:S02]  /*3f50*/  MOV R195, 0x1f ;  /* 0x0000001f00c37802 */ /* 0x000fe40000000f00 */
[----:B------:R-:W-:Y:S02]  /*3f60*/  MOV R154, 0xffffffff ;  /* 0xffffffff009a7802 */ /* 0x000fe40000000f00 */
[----:B------:R-:W-:-:S02]  /*3f70*/  MOV R140, 0x3f90 ;  /* 0x00003f90008c7802 */ /* 0x000fc40000000f00 */
[----:B------:R-:W-:Y:S05]  /*3f80*/  CALL.REL.NOINC `($__internal_72_$__cuda_sm70_shflsync_down_p) ;  /* 0x000001f000007944 */ /* 0x000fea0003c00000 */
[----:B------:R-:W-:Y:S01]  /*3f90*/  FADD.FTZ R144, R143, R144 ;  /* 0x000000908f907221 */ /* 0x000fe20000010000 */
[----:B0-----:R-:W-:Y:S01]  /*3fa0*/  HFMA2.MMA R150, -RZ, RZ, 0, 1.1920928955078125e-07 ;  /* 0x00000002ff967435 */ /* 0x001fe200000001ff */
[----:B-1----:R-:W-:Y:S01]  /*3fb0*/  FADD.FTZ R148, R152, R195 ;  /* 0x000000c398947221 */ /* 0x002fe20000010000 */
[----:B------:R-:W-:-:S02]  /*3fc0*/  MOV R195, 0x1f ;  /* 0x0000001f00c37802 */ /* 0x000fc40000000f00 */
[----:B------:R-:W-:Y:S02]  /*3fd0*/  MOV R154, 0xffffffff ;  /* 0xffffffff009a7802 */ /* 0x000fe40000000f00 */
[----:B------:R-:W-:Y:S02]  /*3fe0*/  MOV R145, R144 ;  /* 0x0000009000917202 */ /* 0x000fe40000000f00 */
[----:B------:R-:W-:Y:S02]  /*3ff0*/  MOV R140, 0x4010 ;  /* 0x00004010008c7802 */ /* 0x000fe40000000f00 */
[----:B------:R-:W-:Y:S05]  /*4000*/  CALL.REL.NOINC `($__internal_72_$__cuda_sm70_shflsync_down_p) ;  /* 0x0000017000007944 */ /* 0x000fea0003c00000 */
[----:B0-----:R-:W-:Y:S01]  /*4010*/  HFMA2.MMA R150, -RZ, RZ, 0, 1.1920928955078125e-07 ;  /* 0x00000002ff967435 */ /* 0x001fe200000001ff */
[----:B-1----:R-:W-:Y:S02]  /*4020*/  MOV R143, R195 ;  /* 0x000000c3008f7202 */ /* 0x002fe40000000f00 */
[----:B------:R-:W-:Y:S02]  /*4030*/  MOV R145, R148 ;  /* 0x0000009400917202 */ /* 0x000fe40000000f00 */
[----:B------:R-:W-:Y:S02]  /*4040*/  MOV R195, 0x1f ;  /* 0x0000001f00c37802 */ /* 0x000fe40000000f00 */
[----:B------:R-:W-:-:S02]  /*4050*/  MOV R154, 0xffffffff ;  /* 0xffffffff009a7802 */ /* 0x000fc40000000f00 */
[----:B------:R-:W-:Y:S02]  /*4060*/  MOV R140, 0x4080 ;  /* 0x00004080008c7802 */ /* 0x000fe40000000f00 */
[----:B------:R-:W-:Y:S05]  /*4070*/  CALL.REL.NOINC `($__internal_72_$__cuda_sm70_shflsync_down_p) ;  /* 0x0000010000007944 */ /* 0x000fea0003c00000 */
[----:B------:R-:W-:Y:S01]  /*4080*/  FADD.FTZ R146, R143, R144 ;  /* 0x000000908f927221 */ /* 0x000fe20000010000 */
[----:B0-----:R-:W-:Y:S01]  /*4090*/  HFMA2.MMA R150, -RZ, RZ, 0, 5.9604644775390625e-08 ;  /* 0x00000001ff967435 */ /* 0x001fe200000001ff */
[----:B-1----:R-:W-:Y:S01]  /*40a0*/  FADD.FTZ R148, R148, R195 ;  /* 0x000000c394947221 */ /* 0x002fe20000010000 */
[----:B------:R-:W-:Y:S02]  /*40b0*/  MOV R195, 0x1f ;  /* 0x0000001f00c37802 */ /* 0x000fe40000000f00 */
[----:B------:R-:W-:Y:S02]  /*40c0*/  MOV R154, 0xffffffff ;  /* 0xffffffff009a7802 */ /* 0x000fe40000000f00 */
[----:B------:R-:W-:Y:S02]  /*40d0*/  MOV R145, R146 ;  /* 0x0000009200917202 */ /* 0x000fe40000000f00 */
[----:B------:R-:W-:Y:S02]  /*40e0*/  MOV R140, 0x4100 ;  /* 0x00004100008c7802 */ /* 0x000fe40000000f00 */
[----:B------:R-:W-:Y:S05]  /*40f0*/  CALL.REL.NOINC `($__internal_72_$__cuda_sm70_shflsync_down_p) ;  /* 0x0000008000007944 */ /* 0x000fea0003c00000 */
[----:B0-----:R-:W-:Y:S01]  /*4100*/  HFMA2.MMA R150, -RZ, RZ, 0, 5.9604644775390625e-08 ;  /* 0x00000001ff967435 */ /* 0x001fe200000001ff */
[----:B-1----:R-:W-:-:S02]  /*4110*/  MOV R147, R195 ;  /* 0x000000c300937202 */ /* 0x002fc40000000f00 */
[----:B------:R-:W-:Y:S02]  /*4120*/  MOV R145, R148 ;  /* 0x0000009400917202 */ /* 0x000fe40000000f00 */
[----:B------:R-:W-:Y:S02]  /*4130*/  MOV R195, 0x1f ;  /* 0x0000001f00c37802 */ /* 0x000fe40000000f00 */
[----:B------:R-:W-:Y:S02]  /*4140*/  MOV R154, 0xffffffff ;  /* 0xffffffff009a7802 */ /* 0x000fe40000000f00 */
[----:B------:R-:W-:Y:S02]  /*4150*/  MOV R140, 0x4170 ;  /* 0x00004170008c7802 */ /* 0x000fe40000000f00 */
[----:B------:R-:W-:Y:S05]  /*4160*/  CALL.REL.NOINC `($__internal_72_$__cuda_sm70_shflsync_down_p) ;  /* 0x0000001000007944 */ /* 0x000fea0003c00000 */
[----:B01----:R-:W-:Y:S05]  /*4170*/  BRA `(.L_x_1775) ;  /* 0xffffe2f000007947 */ /* 0x003fea000383ffff */
        .weak           $__internal_72_$__cuda_sm70_shflsync_down_p
        .type           $__internal_72_$__cuda_sm70_shflsync_down_p,@function
        .size           $__internal_72_$__cuda_sm70_shflsync_down_p,(.L_x_2819 - $__internal_72_$__cuda_sm70_shflsync_down_p)
$__internal_72_$__cuda_sm70_shflsync_down_p:
[----:B------:R-:W-:Y:S01]  /*4180*/  HFMA2.MMA R141, -RZ, RZ, 0, 0 ;  /* 0x00000000ff8d7435 */ /* 0x000fe200000001ff */
[----:B------:R-:W-:Y:S04]  /*4190*/  WARPSYNC R154 ;  /* 0x0000009a00007348 */ /* 0x000fe80003800000 */
[----:B------:R0:W1:Y:S01]  /*41a0*/  SHFL.DOWN PT, R195, R145, R150, R195 ;  /* 0x0800009691c37389 */ /* 0x00006200000e00c3 */
[----:B------:R-:W-:Y:S05]  /*41b0*/  RET.REL.NODEC R140 `(_ZN10layer_norm31ln_parallel_residual_bwd_kernelINS_13Kernel_traitsI6__halfS2_fS2_fjLj5120ELj1ELj1ELj8ELj8ENS_18Kernel_traits_baseILj5120ES2_S2_fS2_fjLj256EEEEELb0ELb0ELb0EEEvNS_9BwdParamsE) ;  /* 0xffffbe408c007950 */ /* 0x000fea0003c3ffff */
.L_x_1776:
        /* <DEDUP_REMOVED lines=12> */
.L_x_2819:


//--------------------- .text._ZN10layer_norm31ln_parallel_residual_bwd_kernelINS_13Kernel_traitsI6__halfS2_fS2_fjLj5120ELj1ELj1ELj8ELj8ENS_18Kernel_traits_baseILj5120ES2_S2_fS2_fjLj256EEEEELb0ELb0ELb1EEEvNS_9BwdParamsE --------------------------
	.section	.text._ZN10layer_norm31ln_parallel_residual_bwd_kernelINS_13Kernel_traitsI6__halfS2_fS2_fjLj5120ELj1ELj1ELj8ELj8ENS_18Kernel_traits_baseILj5120ES2_S2_fS2_fjLj256EEEEELb0ELb0ELb1EEEvNS_9BwdParamsE,"ax",@progbits
	.sectioninfo	@"SHI_REGISTERS=229"
	.align	128
        .global         _ZN10layer_norm31ln_parallel_residual_bwd_kernelINS_13Kernel_traitsI6__halfS2_fS2_fjLj5120ELj1ELj1ELj8ELj8ENS_18Kernel_traits_baseILj5120ES2_S2_fS2_fjLj256EEEEELb0ELb0ELb1EEEvNS_9BwdParamsE
        .type           _ZN10layer_norm31ln_parallel_residual_bwd_kernelINS_13Kernel_traitsI6__halfS2_fS2_fjLj5120ELj1ELj1ELj8ELj8ENS_18Kernel_traits_baseILj5120ES2_S2_fS2_fjLj256EEEEELb0ELb0ELb1EEEvNS_9BwdParamsE,@function
        .size           _ZN10layer_norm31ln_parallel_residual_bwd_kernelINS_13Kernel_traitsI6__halfS2_fS2_fjLj5120ELj1ELj1ELj8ELj8ENS_18Kernel_traits_baseILj5120ES2_S2_fS2_fjLj256EEEEELb0ELb0ELb1EEEvNS_9BwdParamsE,(.L_x_2820 - _ZN10layer_norm31ln_parallel_residual_bwd_kernelINS_13Kernel_traitsI6__halfS2_fS2_fjLj5120ELj1ELj1ELj8ELj8ENS_18Kernel_traits_baseILj5120ES2_S2_fS2_fjLj256EEEEELb0ELb0ELb1EEEvNS_9BwdParamsE)
        .other          _ZN10layer_norm31ln_parallel_residual_bwd_kernelINS_13Kernel_traitsI6__halfS2_fS2_fjLj5120ELj1ELj1ELj8ELj8ENS_18Kernel_traits_baseILj5120ES2_S2_fS2_fjLj256EEEEELb0ELb0ELb1EEEvNS_9BwdParamsE,@"STO_CUDA_ENTRY STV_DEFAULT"
_ZN10layer_norm31ln_parallel_residual_bwd_kernelINS_13Kernel_traitsI6__halfS2_fS2_fjLj5120ELj1ELj1ELj8ELj8ENS_18Kernel_traits_baseILj5120ES2_S2_fS2_fjLj256EEEEELb0ELb0ELb1EEEvNS_9BwdParamsE:
.text._ZN10layer_norm31ln_parallel_residual_bwd_kernelINS_13Kernel_traitsI6__halfS2_fS2_fjLj5120ELj1ELj1ELj8ELj8ENS_18Kernel_traits_baseILj5120ES2_S2_fS2_fjLj256EEEEELb0ELb0ELb1EEEvNS_9BwdParamsE:
        /* <DEDUP_REMOVED lines=48> */
.L_x_1777:
        /* <DEDUP_REMOVED lines=49> */
[----:B------:R-:W-:-:S02]  /*0610*/  MOV R180, UR6 ;  /* 0x0000000600b47c02 */ /* 0x000fc40008000f00 */
        /* <DEDUP_REMOVED lines=70> */
.L_x_1787:
[----:B------:R-:W-:Y:S01]  /*0a80*/  IMAD R76, R202, c[0x0][0x168], RZ ;  /* 0x00005a00ca4c7a24 */ /* 0x000fe200078e02ff */
[----:B------:R-:W-:Y:S02]  /*0a90*/  MOV R87, 0x4 ;  /* 0x0000000400577802 */ /* 0x000fe40000000f00 */
        /* <DEDUP_REMOVED lines=9> */
[CC--:B------:R-:W-:Y:S01]  /*0b30*/  IMAD.WIDE.U32 R136, R129.reuse, R152.reuse, c[0x0][0x210] ;  /* 0x0000840081887625 */ /* 0x0c0fe200078e0098 */
[C---:B------:R-:W-:Y:S01]  /*0b40*/  IADD3 R206, R129.reuse, 0x100, RZ ;  /* 0x0000010081ce7810 */ /* 0x040fe20007ffe0ff */
[----:B------:R-:W3:Y:S02]  /*0b50*/  LDG.E.128 R76, [R76.64] ;  /* 0x000000044c4c7981 */ /* 0x000ee4000c1e1d00 */
[-C--:B------:R-:W-:Y:S02]  /*0b60*/  IMAD.WIDE.U32 R134, R129, R152.reuse, c[0x0][0x208] ;  /* 0x0000820081867625 */ /* 0x080fe400078e0098 */
[----:B------:R-:W4:Y:S02]  /*0b70*/  LDG.E.64 R136, [R136.64] ;  /* 0x0000000488887981 */ /* 0x000f24000c1e1b00 */
[----:B------:R-:W-:Y:S02]  /*0b80*/  IMAD.WIDE R86, R202, R87, c[0x0][0x1a8] ;  /* 0x00006a00ca567625 */ /* 0x000fe400078e0257 */
[----:B------:R-:W4:Y:S02]  /*0b90*/  LDG.E.64 R134, [R134.64] ;  /* 0x0000000486867981 */ /* 0x000f24000c1e1b00 */
[----:B------:R-:W-:-:S02]  /*0ba0*/  IMAD.WIDE.U32 R140, R206, R152, c[0x0][0x210] ;  /* 0x00008400ce8c7625 */ /* 0x000fc400078e0098 */
[----:B------:R1:W4:Y:S02]  /*0bb0*/  LDG.E R207, [R86.64] ;  /* 0x0000000456cf7981 */ /* 0x000324000c1e1900 */
[C---:B0-----:R-:W-:Y:S01]  /*0bc0*/  IMAD.WIDE.U32 R80, R206.reuse, R162, c[0x0][0x188] ;  /* 0x00006200ce507625 */ /* 0x041fe200078e00a2 */
[----:B------:R-:W-:Y:S01]  /*0bd0*/  IADD3 R204, R129, 0x200, RZ ;  /* 0x0000020081cc7810 */ /* 0x000fe20007ffe0ff */
[----:B------:R-:W4:Y:S02]  /*0be0*/  LDG.E.64 R140, [R140.64] ;  /* 0x000000048c8c7981 */ /* 0x000f24000c1e1b00 */
[-C--:B------:R-:W-:Y:S02]  /*0bf0*/  IMAD.WIDE.U32 R138, R206, R152.reuse, c[0x0][0x208] ;  /* 0x00008200ce8a7625 */ /* 0x080fe400078e0098 */
[----:B------:R-:W4:Y:S02]  /*0c00*/  LDG.E.128 R80, [R80.64] ;  /* 0x0000000450507981 */ /* 0x000f24000c1e1d00 */
[----:B------:R-:W-:-:S02]  /*0c10*/  IMAD.WIDE.U32 R144, R204, R152, c[0x0][0x210] ;  /* 0x00008400cc907625 */ /* 0x000fc400078e0098 */
[----:B------:R-:W4:Y:S02]  /*0c20*/  LDG.E.64 R138, [R138.64] ;  /* 0x000000048a8a7981 */ /* 0x000f24000c1e1b00 */
        /* <DEDUP_REMOVED lines=10> */
[----:B------:R-:W4:Y:S01]  /*0cd0*/  LDG.E.64 R146, [R146.64] ;  /* 0x0000000492927981 */ /* 0x000f22000c1e1b00 */
[----:B------:R-:W-:-:S03]  /*0ce0*/  IADD3 R205, R129, 0x400, RZ ;  /* 0x0000040081cd7810 */ /* 0x000fc60007ffe0ff */
[----:B------:R-:W4:Y:S02]  /*0cf0*/  LDG.E.128 R88, [R88.64] ;  /* 0x0000000458587981 */ /* 0x000f24000c1e1d00 */
        /* <DEDUP_REMOVED lines=18> */
[----:B------:R-:W-:-:S02]  /*0e20*/  ISETP.NE.AND P0, PT, R180, RZ, PT ;  /* 0x000000ffb400720c */ /* 0x000fc40003f05270 */
[----:B------:R-:W-:Y:S02]  /*0e30*/  IADD3 R202, R202, c[0x0][0x160], RZ ;  /* 0x00005800caca7a10 */ /* 0x000fe40007ffe0ff */
[----:B------:R-:W-:Y:S02]  /*0e40*/  LOP3.LUT P1, RZ, R0, 0x1f, RZ, 0xc0, !PT ;  /* 0x0000001f00ff7812 */ /* 0x000fe4000782c0ff */
[----:B------:R-:W-:Y:S02]  /*0e50*/  ISETP.GE.AND P3, PT, R202, c[0x0][0x164], PT ;  /* 0x00005900ca007a0c */ /* 0x000fe40003f66270 */
[----:B--2---:R-:W-:-:S05]  /*0e60*/  FSEL R180, R209, RZ, !P0 ;  /* 0x000000ffd1b47208 */ /* 0x004fca0004000000 */
[C---:B---3--:R-:W-:Y:S02]  /*0e70*/  FADD.FTZ R214, -R180.reuse, R78 ;  /* 0x0000004eb4d67221 */ /* 0x048fe40000010100 */
[C---:B------:R-:W-:Y:S01]  /*0e80*/  FADD.FTZ R210, -R180.reuse, R76 ;  /* 0x0000004cb4d27221 */ /* 0x040fe20000010100 */
[----:B----4-:R-:W-:Y:S01]  /*0e90*/  MOV R78, R136 ;  /* 0x00000088004e7202 */ /* 0x010fe20000000f00 */
[----:B------:R-:W-:Y:S01]  /*0ea0*/  FADD.FTZ R216, -R180, R79 ;  /* 0x0000004fb4d87221 */ /* 0x000fe20000010100 */
[----:B------:R-:W-:Y:S02]  /*0eb0*/  MOV R76, R134 ;  /* 0x00000086004c7202 */ /* 0x000fe40000000f00 */
[----:B0-----:R-:W-:Y:S02]  /*0ec0*/  SHF.R.U64 R154, R134, 0x10, R135 ;  /* 0x00000010869a7819 */ /* 0x001fe40000001287 */
[----:B------:R-:W-:Y:S01]  /*0ed0*/  SHF.R.U64 R134, R136, 0x10, R137 ;  /* 0x0000001088867819 */ /* 0x000fe20000001289 */
[----:B------:R-:W-:Y:S01]  /*0ee0*/  FADD.FTZ R212, -R180, R77 ;  /* 0x0000004db4d47221 */ /* 0x000fe20000010100 */
[----:B------:R-:W-:Y:S01]  /*0ef0*/  MOV R79, R137 ;  /* 0x00000089004f7202 */ /* 0x000fe20000000f00 */
[----:B------:R-:W-:Y:S01]  /*0f00*/  HADD2.F32 R78, -RZ, R78.H0_H0 ;  /* 0x2000004eff4e7230 */ /* 0x000fe20000004100 */
[C---:B------:R-:W-:Y:S01]  /*0f10*/  FMUL.FTZ R158, R207.reuse, R210 ;  /* 0x000000d2cf9e7220 */ /* 0x040fe20000410000 */
[----:B------:R-:W-:Y:S01]  /*0f20*/  HADD2.F32 R134, -RZ, R134.H0_H0 ;  /* 0x20000086ff867230 */ /* 0x000fe20000004100 */
[----:B------:R-:W-:Y:S01]  /*0f30*/  MOV R77, R135 ;  /* 0x00000087004d7202 */ /* 0x000fe20000000f00 */
[----:B-1----:R-:W-:Y:S01]  /*0f40*/  FMUL.FTZ R156, R207, R212 ;  /* 0x000000d4cf9c7220 */ /* 0x002fe20000410000 */
[----:B------:R-:W-:Y:S01]  /*0f50*/  SHF.R.U32.HI R159, RZ, 0x10, R137 ;  /* 0x00000010ff9f7819 */ /* 0x000fe20000011689 */
[----:B------:R-:W-:Y:S01]  /*0f60*/  HADD2.F32 R76, -RZ, R76.H0_H0 ;  /* 0x2000004cff4c7230 */ /* 0x000fe20000004100 */
[-C--:B------:R-:W-:Y:S01]  /*0f70*/  FFMA.FTZ R123, R158, R78.reuse, R123 ;  /* 0x0000004e9e7b7223 */ /* 0x080fe2000001007b */
[----:B------:R-:W-:Y:S01]  /*0f80*/  HADD2.F32 R79, -RZ, R79.H0_H0 ;  /* 0x2000004fff4f7230 */ /* 0x000fe20000004100 */
[----:B------:R-:W-:Y:S01]  /*0f90*/  FADD.FTZ R122, R78, R122 ;  /* 0x0000007a4e7a7221 */ /* 0x000fe20000010000 */
[----:B------:R-:W-:Y:S01]  /*0fa0*/  HADD2.F32 R137, -RZ, R154.H0_H0 ;  /* 0x2000009aff897230 */ /* 0x000fe20000004100 */
[----:B------:R-:W-:Y:S01]  /*0fb0*/  FMUL.FTZ R155, R191, R78 ;  /* 0x0000004ebf9b7220 */ /* 0x000fe20000410000 */
[----:B------:R-:W-:Y:S01]  /*0fc0*/  MOV R78, R140 ;  /* 0x0000008c004e7202 */ /* 0x000fe20000000f00 */
[-C--:B------:R-:W-:Y:S01]  /*0fd0*/  FFMA.FTZ R119, R156, R134.reuse, R119 ;  /* 0x000000869c777223 */ /* 0x080fe20000010077 */
[----:B------:R-:W-:Y:S01]  /*0fe0*/  SHF.R.U32.HI R157, RZ, 0x10, R135 ;  /* 0x00000010ff9d7819 */ /* 0x000fe20000011687 */
[----:B------:R-:W-:Y:S01]  /*0ff0*/  FADD.FTZ R118, R134, R118 ;  /* 0x0000007686767221 */ /* 0x000fe20000010000 */
[----:B------:R-:W-:Y:S01]  /*1000*/  HADD2.F32 R77, -RZ, R77.H0_H0 ;  /* 0x2000004dff4d7230 */ /* 0x000fe20000004100 */
[----:B------:R-:W-:Y:S01]  /*1010*/  FMUL.FTZ R134, R169, R134 ;  /* 0x00000086a9867220 */ /* 0x000fe20000410000 */
[----:B------:R-:W-:Y:S01]  /*1020*/  HADD2.F32 R159, -RZ, R159.H0_H0 ;  /* 0x2000009fff9f7230 */ /* 0x000fe20000004100 */
[----:B------:R-:W-:-:S02]  /*1030*/  FADD.FTZ R80, -R180, R80 ;  /* 0x00000050b4507221 */ /* 0x000fc40000010100 */
[-C--:B------:R-:W-:Y:S02]  /*1040*/  FFMA.FTZ R181, R158, R76.reuse, R181 ;  /* 0x0000004c9eb57223 */ /* 0x080fe400000100b5 */
[----:B------:R-:W-:Y:S02]  /*1050*/  FADD.FTZ R124, R76, R124 ;  /* 0x0000007c4c7c7221 */ /* 0x000fe40000010000 */
[----:B------:R-:W-:Y:S01]  /*1060*/  FFMA.FTZ R155, R201, R76, R155 ;  /* 0x0000004cc99b7223 */ /* 0x000fe2000001009b */
[----:B------:R-:W-:Y:S01]  /*1070*/  MOV R76, R138 ;  /* 0x0000008a004c7202 */ /* 0x000fe20000000f00 */
[C---:B------:R-:W-:Y:S02]  /*1080*/  FMUL.FTZ R154, R207.reuse, R214 ;  /* 0x000000d6cf9a7220 */ /* 0x040fe40000410000 */
[----:B------:R-:W-:Y:S02]  /*1090*/  FMUL.FTZ R136, R207, R216 ;  /* 0x000000d8cf887220 */ /* 0x000fe40000410000 */
[----:B------:R-:W-:Y:S01]  /*10a0*/  FMUL.FTZ R135, R190, R79 ;  /* 0x0000004fbe877220 */ /* 0x000fe20000410000 */
[----:B------:R-:W-:Y:S01]  /*10b0*/  HADD2.F32 R78, -RZ, R78.H0_H0 ;  /* 0x2000004eff4e7230 */ /* 0x000fe20000004100 */
[----:B------:R-:W-:Y:S01]  /*10c0*/  FADD.FTZ R212, -R180, R81 ;  /* 0x00000051b4d47221 */ /* 0x000fe20000010100 */
[----:B------:R-:W-:Y:S01]  /*10d0*/  SHF.R.U32.HI R81, RZ, 0x10, R141 ;  /* 0x00000010ff517819 */ /* 0x000fe2000001168d */
[----:B------:R-:W-:-:S02]  /*10e0*/  FFMA.FTZ R121, R156, R137, R121 ;  /* 0x000000899c797223 */ /* 0x000fc40000010079 */
[----:B------:R-:W-:Y:S02]  /*10f0*/  FADD.FTZ R120, R137, R120 ;  /* 0x0000007889787221 */ /* 0x000fe40000010000 */
[----:B------:R-:W-:Y:S02]  /*1100*/  FFMA.FTZ R137, R179, R137, R134 ;  /* 0x00000089b3897223 */ /* 0x000fe40000010086 */
[----:B------:R-:W-:Y:S02]  /*1110*/  FMUL.FTZ R224, R207, R80 ;  /* 0x00000050cfe07220 */ /* 0x000fe40000410000 */
[----:B------:R-:W-:Y:S02]  /*1120*/  FFMA.FTZ R117, R154, R77, R117 ;  /* 0x0000004d9a757223 */ /* 0x000fe40000010075 */
[----:B------:R-:W-:Y:S02]  /*1130*/  FADD.FTZ R116, R77, R116 ;  /* 0x000000744d747221 */ /* 0x000fe40000010000 */
[----:B------:R-:W-:-:S02]  /*1140*/  FFMA.FTZ R111, R136, R159, R111 ;  /* 0x0000009f886f7223 */ /* 0x000fc4000001006f */
[----:B------:R-:W-:Y:S02]  /*1150*/  FADD.FTZ R110, R159, R110 ;  /* 0x0000006e9f6e7221 */ /* 0x000fe40000010000 */
[----:B------:R-:W-:Y:S01]  /*1160*/  FMUL.FTZ R134, R168, R159 ;  /* 0x0000009fa8867220 */ /* 0x000fe20000410000 */
[----:B------:R-:W-:Y:S01]  /*1170*/  SHF.R.U64 R159, R138, 0x10, R139 ;  /* 0x000000108a9f7819 */ /* 0x000fe2000000128b */
[----:B------:R-:W-:Y:S01]  /*1180*/  FFMA.FTZ R135, R200, R77, R135 ;  /* 0x0000004dc8877223 */ /* 0x000fe20000010087 */
[----:B------:R-:W-:Y:S01]  /*1190*/  MOV R77, R139 ;  /* 0x0000008b004d7202 */ /* 0x000fe20000000f00 */
[----:B------:R-:W-:Y:S01]  /*11a0*/  FADD.FTZ R160, -R180, R83 ;  /* 0x00000053b4a07221 */ /* 0x000fe20000010100 */
[----:B------:R-:W-:Y:S01]  /*11b0*/  SHF.R.U32.HI R139, RZ, 0x10, R139 ;  /* 0x00000010ff8b7819 */ /* 0x000fe2000001168b */
[----:B------:R-:W-:Y:S01]  /*11c0*/  FFMA.FTZ R115, R154, R79, R115 ;  /* 0x0000004f9a737223 */ /* 0x000fe20000010073 */
[----:B------:R-:W-:Y:S01]  /*11d0*/  HADD2.F32 R76, -RZ, R76.H0_H0 ;  /* 0x2000004cff4c7230 */ /* 0x000fe20000004100 */
[----:B------:R-:W-:Y:S01]  /*11e0*/  FADD.FTZ R114, R79, R114 ;  /* 0x000000724f727221 */ /* 0x000fe20000010000 */
[----:B------:R-:W-:Y:S01]  /*11f0*/  MOV R79, R141 ;  /* 0x0000008d004f7202 */ /* 0x000fe20000000f00 */
[-C--:B------:R-:W-:Y:S01]  /*1200*/  FFMA.FTZ R107, R224, R78.reuse, R107 ;  /* 0x0000004ee06b7223 */ /* 0x080fe2000001006b */
[----:B------:R-:W-:Y:S01]  /*1210*/  HADD2.F32 R81, -RZ, R81.H0_H0 ;  /* 0x20000051ff517230 */ /* 0x000fe20000004100 */
[----:B------:R-:W-:Y:S01]  /*1220*/  FADD.FTZ R106, R78, R106 ;  /* 0x0000006a4e6a7221 */ /* 0x000fe20000010000 */
[----:B------:R-:W-:Y:S01]  /*1230*/  SHF.R.U64 R83, R140, 0x10, R141 ;  /* 0x000000108c537819 */ /* 0x000fe2000000128d */
[----:B------:R-:W-:Y:S01]  /*1240*/  FMUL.FTZ R161, R189, R78 ;  /* 0x0000004ebda17220 */ /* 0x000fe20000410000 */
[----:B------:R-:W-:Y:S01]  /*1250*/  MOV R78, R144 ;  /* 0x00000090004e7202 */ /* 0x000fe20000000f00 */
[----:B------:R-:W-:-:S02]  /*1260*/  FADD.FTZ R82, -R180, R82 ;  /* 0x00000052b4527221 */ /* 0x000fc40000010100 */
[----:B------:R-:W-:Y:S01]  /*1270*/  FMUL.FTZ R160, R207, R160 ;  /* 0x000000a0cfa07220 */ /* 0x000fe20000410000 */
[----:B------:R-:W-:Y:S01]  /*1280*/  HADD2.F32 R157, -RZ, R157.H0_H0 ;  /* 0x2000009dff9d7230 */ /* 0x000fe20000004100 */
[-C--:B------:R-:W-:Y:S01]  /*1290*/  FFMA.FTZ R109, R224, R76.reuse, R109 ;  /* 0x0000004ce06d7223 */ /* 0x080fe2000001006d */
[----:B------:R-:W-:Y:S01]  /*12a0*/  HADD2.F32 R79, -RZ, R79.H0_H0 ;  /* 0x2000004fff4f7230 */ /* 0x000fe20000004100 */
[----:B------:R-:W-:Y:S01]  /*12b0*/  FADD.FTZ R108, R76, R108 ;  /* 0x0000006c4c6c7221 */ /* 0x000fe20000010000 */
[----:B------:R-:W-:Y:S01]  /*12c0*/  HADD2.F32 R139, -RZ, R139.H0_H0 ;  /* 0x2000008bff8b7230 */ /* 0x000fe20000004100 */
[----:B------:R-:W-:Y:S01]  /*12d0*/  FFMA.FTZ R161, R199, R76, R161 ;  /* 0x0000004cc7a17223 */ /* 0x000fe200000100a1 */
[----:B------:R-:W-:Y:S01]  /*12e0*/  MOV R76, R142 ;  /* 0x0000008e004c7202 */ /* 0x000fe20000000f00 */
[----:B------:R-:W-:Y:S01]  /*12f0*/  FMUL.FTZ R162, R207, R82 ;  /* 0x00000052cfa27220 */ /* 0x000fe20000410000 */
[----:B------:R-:W-:Y:S01]  /*1300*/  HADD2.F32 R80, -RZ, R83.H0_H0 ;  /* 0x20000053ff507230 */ /* 0x000fe20000004100 */
[----:B------:R-:W-:Y:S01]  /*1310*/  FFMA.FTZ R51, R160, R81, R51 ;  /* 0x00000051a0337223 */ /* 0x000fe20000010033 */
[----:B------:R-:W-:Y:S01]  /*1320*/  HADD2.F32 R78, -RZ, R78.H0_H0 ;  /* 0x2000004eff4e7230 */ /* 0x000fe20000004100 */
[----:B------:R-:W-:-:S02]  /*1330*/  FADD.FTZ R50, R81, R50 ;  /* 0x0000003251327221 */ /* 0x000fc40000010000 */
[----:B------:R-:W-:Y:S02]  /*1340*/  FMUL.FTZ R81, R166, R81 ;  /* 0x00000051a6517220 */ /* 0x000fe40000410000 */
[----:B------:R-:W-:Y:S02]  /*1350*/  FMUL.FTZ R212, R207, R212 ;  /* 0x000000d4cfd47220 */ /* 0x000fe40000410000 */
[----:B------:R-:W-:Y:S02]  /*1360*/  FADD.FTZ R84, -R180, R84 ;  /* 0x00000054b4547221 */ /* 0x000fe40000010100 */
[-C--:B------:R-:W-:Y:S02]  /*1370*/  FFMA.FTZ R113, R136, R157.reuse, R113 ;  /* 0x0000009d88717223 */ /* 0x080fe40000010071 */
[----:B------:R-:W-:Y:S02]  /*1380*/  FADD.FTZ R112, R157, R112 ;  /* 0x000000709d707221 */ /* 0x000fe40000010000 */
[----:B------:R-:W-:Y:S01]  /*1390*/  FFMA.FTZ R134, R178, R157, R134 ;  /* 0x0000009db2867223 */ /* 0x000fe20000010086 */
[----:B------:R-:W-:Y:S01]  /*13a0*/  HADD2.F32 R159, -RZ, R159.H0_H0 ;  /* 0x2000009fff9f7230 */ /* 0x000fe20000004100 */
[----:B------:R-:W-:Y:S01]  /*13b0*/  FFMA.FTZ R99, R162, R79, R99 ;  /* 0x0000004fa2637223 */ /* 0x000fe20000010063 */
[----:B------:R-:W-:Y:S01]  /*13c0*/  HADD2.F32 R76, -RZ, R76.H0_H0 ;  /* 0x2000004cff4c7230 */ /* 0x000fe20000004100 */
[----:B------:R-:W-:-:S02]  /*13d0*/  FADD.FTZ R98, R79, R98 ;  /* 0x000000624f627221 */ /* 0x000fc40000010000 */
[----:B------:R-:W-:Y:S01]  /*13e0*/  FMUL.FTZ R157, R188, R79 ;  /* 0x0000004fbc9d7220 */ /* 0x000fe20000410000 */
[----:B------:R-:W-:Y:S01]  /*13f0*/  MOV R79, R145 ;  /* 0x00000091004f7202 */ /* 0x000fe20000000f00 */
[-C--:B------:R-:W-:Y:S02]  /*1400*/  FFMA.FTZ R97, R160, R139.reuse, R97 ;  /* 0x0000008ba0617223 */ /* 0x080fe40000010061 */
[----:B------:R-:W-:Y:S02]  /*1410*/  FADD.FTZ R96, R139, R96 ;  /* 0x000000608b607221 */ /* 0x000fe40000010000 */
[----:B------:R-:W-:Y:S01]  /*1420*/  FFMA.FTZ R139, R176, R139, R81 ;  /* 0x0000008bb08b7223 */ /* 0x000fe20000010051 */
[----:B------:R-:W-:Y:S01]  /*1430*/  SHF.R.U32.HI R81, RZ, 0x10, R145 ;  /* 0x00000010ff517819 */ /* 0x000fe20000011691 */
[----:B------:R-:W-:Y:S02]  /*1440*/  FFMA.FTZ R103, R212, R80, R103 ;  /* 0x00000050d4677223 */ /* 0x000fe40000010067 */
[----:B------:R-:W-:-:S02]  /*1450*/  FADD.FTZ R102, R80, R102 ;  /* 0x0000006650667221 */ /* 0x000fc40000010000 */
[----:B------:R-:W-:Y:S02]  /*1460*/  FMUL.FTZ R219, R207, R84 ;  /* 0x00000054cfdb7220 */ /* 0x000fe40000410000 */
[----:B------:R-:W-:Y:S01]  /*1470*/  FMUL.FTZ R215, R187, R78 ;  /* 0x0000004ebbd77220 */ /* 0x000fe20000410000 */
[----:B------:R-:W-:Y:S01]  /*1480*/  HADD2.F32 R77, -RZ, R77.H0_H0 ;  /* 0x2000004dff4d7230 */ /* 0x000fe20000004100 */
[----:B------:R-:W-:Y:S02]  /*1490*/  FMUL.FTZ R80, R167, R80 ;  /* 0x00000050a7507220 */ /* 0x000fe40000410000 */
[----:B------:R-:W-:Y:S01]  /*14a0*/  FADD.FTZ R86, -R180, R86 ;  /* 0x00000056b4567221 */ /* 0x000fe20000010100 */
[----:B------:R-:W-:Y:S01]  /*14b0*/  SHF.R.U32.HI R138, RZ, 0x10, R143 ;  /* 0x00000010ff8a7819 */ /* 0x000fe2000001168f */
[----:B------:R-:W-:Y:S01]  /*14c0*/  FFMA.FTZ R105, R212, R159, R105 ;  /* 0x0000009fd4697223 */ /* 0x000fe20000010069 */
[----:B------:R-:W-:Y:S01]  /*14d0*/  HADD2.F32 R79, -RZ, R79.H0_H0 ;  /* 0x2000004fff4f7230 */ /* 0x000fe20000004100 */
[----:B------:R-:W-:-:S02]  /*14e0*/  FADD.FTZ R104, R159, R104 ;  /* 0x000000689f687221 */ /* 0x000fc40000010000 */
[-C--:B------:R-:W-:Y:S02]  /*14f0*/  FFMA.FTZ R14, R219, R76.reuse, R14 ;  /* 0x0000004cdb0e7223 */ /* 0x080fe4000001000e */
[----:B------:R-:W-:Y:S02]  /*1500*/  FADD.FTZ R42, R76, R42 ;  /* 0x0000002a4c2a7221 */ /* 0x000fe40000010000 */
[----:B------:R-:W-:Y:S01]  /*1510*/  FFMA.FTZ R215, R197, R76, R215 ;  /* 0x0000004cc5d77223 */ /* 0x000fe200000100d7 */
[----:B------:R-:W-:Y:S01]  /*1520*/  HADD2.F32 R76, -RZ, R81.H0_H0 ;  /* 0x20000051ff4c7230 */ /* 0x000fe20000004100 */
[----:B------:R-:W-:Y:S01]  /*1530*/  FFMA.FTZ R159, R177, R159, R80 ;  /* 0x0000009fb19f7223 */ /* 0x000fe20000010050 */
[----:B------:R-:W-:Y:S01]  /*1540*/  SHF.R.U64 R80, R144, 0x10, R145 ;  /* 0x0000001090507819 */ /* 0x000fe20000001291 */
[----:B------:R-:W-:Y:S02]  /*1550*/  FADD.FTZ R82, -R180, R87 ;  /* 0x00000057b4527221 */ /* 0x000fe40000010100 */
[----:B------:R-:W-:Y:S01]  /*1560*/  FMUL.FTZ R210, R207, R86 ;  /* 0x00000056cfd27220 */ /* 0x000fe20000410000 */
[----:B------:R-:W-:Y:S01]  /*1570*/  SHF.R.U64 R83, R142, 0x10, R143 ;  /* 0x000000108e537819 */ /* 0x000fe2000000128f */
[----:B------:R-:W-:Y:S01]  /*1580*/  FFMA.FTZ R101, R162, R77, R101 ;  /* 0x0000004da2657223 */ /* 0x000fe20000010065 */
[----:B------:R-:W-:Y:S01]  /*1590*/  HADD2.F32 R138, -RZ, R138.H0_H0 ;  /* 0x2000008aff8a7230 */ /* 0x000fe20000004100 */
[----:B------:R-:W-:-:S02]  /*15a0*/  FADD.FTZ R100, R77, R100 ;  /* 0x000000644d647221 */ /* 0x000fc40000010000 */
[----:B------:R-:W-:Y:S01]  /*15b0*/  FFMA.FTZ R157, R198, R77, R157 ;  /* 0x0000004dc69d7223 */ /* 0x000fe2000001009d */
[----:B------:R-:W-:Y:S01]  /*15c0*/  MOV R77, R143 ;  /* 0x0000008f004d7202 */ /* 0x000fe20000000f00 */
[----:B------:R-:W-:Y:S02]  /*15d0*/  FADD.FTZ R216, -R180, R85 ;  /* 0x00000055b4d87221 */ /* 0x000fe40000010100 */
[----:B------:R-:W-:Y:S02]  /*15e0*/  FMUL.FTZ R143, R207, R82 ;  /* 0x00000052cf8f7220 */ /* 0x000fe40000410000 */
[-C--:B------:R-:W-:Y:S02]  /*15f0*/  FFMA.FTZ R32, R210, R79.reuse, R32 ;  /* 0x0000004fd2207223 */ /* 0x080fe40000010020 */
[----:B------:R-:W-:Y:S02]  /*1600*/  FADD.FTZ R3, R79, R3 ;  /* 0x000000034f037221 */ /* 0x000fe40000010000 */
[----:B------:R-:W-:Y:S01]  /*1610*/  FMUL.FTZ R141, R186, R79 ;  /* 0x0000004fba8d7220 */ /* 0x000fe20000410000 */
[----:B------:R-:W-:Y:S01]  /*1620*/  HADD2.F32 R80, -RZ, R80.H0_H0 ;  /* 0x20000050ff507230 */ /* 0x000fe20000004100 */
[----:B------:R-:W-:Y:S01]  /*1630*/  FMUL.FTZ R79, R164, R76 ;  /* 0x0000004ca44f7220 */ /* 0x000fe20000410000 */
[----:B------:R-:W-:Y:S01]  /*1640*/  HADD2.F32 R77, -RZ, R77.H0_H0 ;  /* 0x2000004dff4d7230 */ /* 0x000fe20000004100 */
[----:B------:R-:W-:-:S02]  /*1650*/  FMUL.FTZ R216, R207, R216 ;  /* 0x000000d8cfd87220 */ /* 0x000fc40000410000 */
[----:B------:R-:W-:Y:S02]  /*1660*/  FFMA.FTZ R34, R219, R78, R34 ;  /* 0x0000004edb227223 */ /* 0x000fe40000010022 */
[----:B------:R-:W-:Y:S01]  /*1670*/  FADD.FTZ R22, R78, R22 ;  /* 0x000000164e167221 */ /* 0x000fe20000010000 */
[----:B------:R-:W-:Y:S01]  /*1680*/  MOV R78, R148 ;  /* 0x00000094004e7202 */ /* 0x000fe20000000f00 */
[-C--:B------:R-:W-:Y:S02]  /*1690*/  FFMA.FTZ R48, R143, R138.reuse, R48 ;  /* 0x0000008a8f307223 */ /* 0x080fe40000010030 */
[----:B------:R-:W-:Y:S01]  /*16a0*/  FADD.FTZ R41, R138, R41 ;  /* 0x000000298a297221 */ /* 0x000fe20000010000 */
[----:B------:R-:W-:Y:S01]  /*16b0*/  HADD2.F32 R145, -RZ, R83.H0_H0 ;  /* 0x20000053ff917230 */ /* 0x000fe20000004100 */
[----:B------:R-:W-:Y:S01]  /*16c0*/  FFMA.FTZ R138, R174, R138, R79 ;  /* 0x0000008aae8a7223 */ /* 0x000fe2000001004f */
[----:B------:R-:W-:Y:S01]  /*16d0*/  MOV R79, R149 ;  /* 0x00000095004f7202 */ /* 0x000fe20000000f00 */
[----:B------:R-:W-:-:S02]  /*16e0*/  FFMA.FTZ R35, R216, R80, R35 ;  /* 0x00000050d8237223 */ /* 0x000fc40000010023 */
[----:B------:R-:W-:Y:S02]  /*16f0*/  FADD.FTZ R23, R80, R23 ;  /* 0x0000001750177221 */ /* 0x000fe40000010000 */
[----:B------:R-:W-:Y:S02]  /*1700*/  FFMA.FTZ R33, R143, R76, R33 ;  /* 0x0000004c8f217223 */ /* 0x000fe40000010021 */
[----:B------:R-:W-:Y:S01]  /*1710*/  FADD.FTZ R2, R76, R2 ;  /* 0x000000024c027221 */ /* 0x000fe20000010000 */
[----:B------:R-:W-:Y:S01]  /*1720*/  MOV R76, R146 ;  /* 0x00000092004c7202 */ /* 0x000fe20000000f00 */
[----:B------:R-:W-:Y:S01]  /*1730*/  FMUL.FTZ R80, R165, R80 ;  /* 0x00000050a5507220 */ /* 0x000fe20000410000 */
[----:B------:R-:W-:Y:S01]  /*1740*/  HADD2.F32 R78, -RZ, R78.H0_H0 ;  /* 0x2000004eff4e7230 */ /* 0x000fe20000004100 */
[----:B------:R-:W-:Y:S02]  /*1750*/  FFMA.FTZ R15, R210, R77, R15 ;  /* 0x0000004dd20f7223 */ /* 0x000fe4000001000f */
[----:B------:R-:W-:-:S02]  /*1760*/  FADD.FTZ R40, R77, R40 ;  /* 0x000000284d287221 */ /* 0x000fc40000010000 */
[----:B------:R-:W-:Y:S01]  /*1770*/  FFMA.FTZ R141, R196, R77, R141 ;  /* 0x0000004dc48d7223 */ /* 0x000fe2000001008d */
[----:B------:R-:W-:Y:S01]  /*1780*/  MOV R77, R147 ;  /* 0x00000093004d7202 */ /* 0x000fe20000000f00 */
[----:B------:R-:W-:Y:S01]  /*1790*/  FADD.FTZ R88, -R180, R88 ;  /* 0x00000058b4587221 */ /* 0x000fe20000010100 */
[----:B------:R-:W-:Y:S01]  /*17a0*/  SHF.R.U32.HI R81, RZ, 0x10, R149 ;  /* 0x00000010ff517819 */ /* 0x000fe20000011695 */
[-C--:B------:R-:W-:Y:S01]  /*17b0*/  FFMA.FTZ R46, R216, R145.reuse, R46 ;  /* 0x00000091d82e7223 */ /* 0x080fe2000001002e */
[----:B------:R-:W-:Y:S01]  /*17c0*/  HADD2.F32 R79, -RZ, R79.H0_H0 ;  /* 0x2000004fff4f7230 */ /* 0x000fe20000004100 */
[----:B------:R-:W-:Y:S01]  /*17d0*/  FADD.FTZ R43, R145, R43 ;  /* 0x0000002b912b7221 */ /* 0x000fe20000010000 */
[----:B------:R-:W-:Y:S01]  /*17e0*/  HADD2.F32 R76, -RZ, R76.H0_H0 ;  /* 0x2000004cff4c7230 */ /* 0x000fe20000004100 */
[----:B------:R-:W-:Y:S01]  /*17f0*/  FFMA.FTZ R145, R175, R145, R80 ;  /* 0x00000091af917223 */ /* 0x000fe20000010050 */
[----:B------:R-:W-:Y:S01]  /*1800*/  SHF.R.U64 R80, R148, 0x10, R149 ;  /* 0x0000001094507819 */ /* 0x000fe20000001295 */
[----:B------:R-:W-:-:S02]  /*1810*/  FADD.FTZ R90, -R180, R90 ;  /* 0x0000005ab45a7221 */ /* 0x000fc40000010100 */
[----:B------:R-:W-:Y:S01]  /*1820*/  FADD.FTZ R144, -R180, R91 ;  /* 0x0000005bb4907221 */ /* 0x000fe20000010100 */
[----:B------:R-:W-:Y:S01]  /*1830*/  SHF.R.U32.HI R140, RZ, 0x10, R147 ;  /* 0x00000010ff8c7819 */ /* 0x000fe20000011693 */
[----:B------:R-:W-:Y:S01]  /*1840*/  FMUL.FTZ R149, R207, R88 ;  /* 0x00000058cf957220 */ /* 0x000fe20000410000 */
[----:B------:R-:W-:Y:S01]  /*1850*/  HADD2.F32 R77, -RZ, R77.H0_H0 ;  /* 0x2000004dff4d7230 */ /* 0x000fe20000004100 */
[----:B------:R-:W-:Y:S01]  /*1860*/  FMUL.FTZ R148, R185, R78 ;  /* 0x0000004eb9947220 */ /* 0x000fe20000410000 */
[----:B------:R-:W-:Y:S01]  /*1870*/  HADD2.F32 R81, -RZ, R81.H0_H0 ;  /* 0x20000051ff517230 */ /* 0x000fe20000004100 */
[C---:B------:R-:W-:Y:S02]  /*1880*/  FMUL.FTZ R209, R207.reuse, R90 ;  /* 0x0000005acfd17220 */ /* 0x040fe40000410000 */
[----:B------:R-:W-:Y:S02]  /*1890*/  FMUL.FTZ R142, R184, R79 ;  /* 0x0000004fb88e7220 */ /* 0x000fe40000410000 */
[----:B------:R-:W-:-:S02]  /*18a0*/  FMUL.FTZ R144, R207, R144 ;  /* 0x00000090cf907220 */ /* 0x000fc40000410000 */
[-C--:B------:R-:W-:Y:S02]  /*18b0*/  FFMA.FTZ R16, R149, R76.reuse, R16 ;  /* 0x0000004c95107223 */ /* 0x080fe40000010010 */
[----:B------:R-:W-:Y:S02]  /*18c0*/  FADD.FTZ R38, R76, R38 ;  /* 0x000000264c267221 */ /* 0x000fe40000010000 */
[----:B------:R-:W-:Y:S01]  /*18d0*/  FFMA.FTZ R148, R195, R76, R148 ;  /* 0x0000004cc3947223 */ /* 0x000fe20000010094 */
[----:B------:R-:W-:Y:S01]  /*18e0*/  HADD2.F32 R140, -RZ, R140.H0_H0 ;  /* 0x2000008cff8c7230 */ /* 0x000fe20000004100 */
[----:B------:R-:W-:Y:S02]  /*18f0*/  FFMA.FTZ R76, R158, R155, RZ ;  /* 0x0000009b9e4c7223 */ /* 0x000fe400000100ff */
[----:B------:R-:W-:Y:S02]  /*1900*/  FADD.FTZ R84, RZ, R155 ;  /* 0x0000009bff547221 */ /* 0x000fe40000010000 */
[----:B------:R-:W-:-:S02]  /*1910*/  FFMA.FTZ R18, R209, R77, R18 ;  /* 0x0000004dd1127223 */ /* 0x000fc40000010012 */
[----:B------:R-:W-:Y:S02]  /*1920*/  FADD.FTZ R36, R77, R36 ;  /* 0x000000244d247221 */ /* 0x000fe40000010000 */
[----:B------:R-:W-:Y:S01]  /*1930*/  FFMA.FTZ R142, R194, R77, R142 ;  /* 0x0000004dc28e7223 */ /* 0x000fe2000001008e */
[----:B------:R-:W-:Y:S01]  /*1940*/  MOV R77, R150 ;  /* 0x00000096004d7202 */ /* 0x000fe20000000f00 */
[-C--:B------:R-:W-:Y:S02]  /*1950*/  FFMA.FTZ R29, R144, R81.reuse, R29 ;  /* 0x00000051901d7223 */ /* 0x080fe4000001001d */
[----:B------:R-:W-:Y:S02]  /*1960*/  FADD.FTZ R6, R81, R6 ;  /* 0x0000000651067221 */ /* 0x000fe40000010000 */
[----:B------:R-:W-:Y:S02]  /*1970*/  FMUL.FTZ R81, R132, R81 ;  /* 0x0000005184517220 */ /* 0x000fe40000410000 */
[----:B------:R-:W-:-:S02]  /*1980*/  FFMA.FTZ R76, R156, R137, R76 ;  /* 0x000000899c4c7223 */ /* 0x000fc4000001004c */
[----:B------:R-:W-:Y:S01]  /*1990*/  FADD.FTZ R84, R137, R84 ;  /* 0x0000005489547221 */ /* 0x000fe20000010000 */
[----:B------:R-:W-:Y:S01]  /*19a0*/  HADD2.F32 R82, -RZ, R77.H0_H0 ;  /* 0x2000004dff527230 */ /* 0x000fe20000004100 */
[-C--:B------:R-:W-:Y:S02]  /*19b0*/  FFMA.FTZ R47, R144, R140.reuse, R47 ;  /* 0x0000008c902f7223 */ /* 0x080fe4000001002f */
        /* <DEDUP_REMOVED lines=19> */
[C---:B------:R-:W-:Y:S02]  /*1af0*/  FADD.FTZ R218, -R180.reuse, R89 ;  /* 0x00000059b4da7221 */ /* 0x040fe40000010100 */
[----:B------:R-:W-:Y:S01]  /*1b00*/  FADD.FTZ R92, -R180, R92 ;  /* 0x0000005cb45c7221 */ /* 0x000fe20000010100 */
[----:B------:R-:W-:Y:S01]  /*1b10*/  SHF.R.U64 R146, R146, 0x10, R147 ;  /* 0x0000001092927819 */ /* 0x000fe20000001293 */
[----:B------:R-:W-:Y:S02]  /*1b20*/  FFMA.FTZ R76, R216, R145, R76 ;  /* 0x00000091d84c7223 */ /* 0x000fe4000001004c */
[----:B------:R-:W-:Y:S01]  /*1b30*/  FADD.FTZ R84, R145, R84 ;  /* 0x0000005491547221 */ /* 0x000fe20000010000 */
[----:B------:R-:W-:Y:S01]  /*1b40*/  HADD2.F32 R80, -RZ, R80.H0_H0 ;  /* 0x20000050ff507230 */ /* 0x000fe20000004100 */
[C---:B------:R-:W-:Y:S01]  /*1b50*/  FMUL.FTZ R218, R207.reuse, R218 ;  /* 0x000000dacfda7220 */ /* 0x040fe20000410000 */
[----:B------:R-:W-:Y:S01]  /*1b60*/  HADD2.F32 R79, -RZ, R79.H0_H0 ;  /* 0x2000004fff4f7230 */ /* 0x000fe20000004100 */
[----:B------:R-:W-:-:S02]  /*1b70*/  FMUL.FTZ R226, R207, R92 ;  /* 0x0000005ccfe27220 */ /* 0x000fc40000410000 */
[----:B------:R-:W-:Y:S02]  /*1b80*/  FFMA.FTZ R76, R210, R141, R76 ;  /* 0x0000008dd24c7223 */ /* 0x000fe4000001004c */
[----:B------:R-:W-:Y:S01]  /*1b90*/  FADD.FTZ R77, R141, R84 ;  /* 0x000000548d4d7221 */ /* 0x000fe20000010000 */
[----:B------:R-:W-:Y:S01]  /*1ba0*/  HADD2.F32 R146, -RZ, R146.H0_H0 ;  /* 0x20000092ff927230 */ /* 0x000fe20000004100 */
[----:B------:R-:W-:Y:S02]  /*1bb0*/  FFMA.FTZ R31, R218, R80, R31 ;  /* 0x00000050da1f7223 */ /* 0x000fe4000001001f */
[----:B------:R-:W-:Y:S02]  /*1bc0*/  FADD.FTZ R4, R80, R4 ;  /* 0x0000000450047221 */ /* 0x000fe40000010000 */
[----:B------:R-:W-:Y:S02]  /*1bd0*/  FFMA.FTZ R26, R226, R79, R26 ;  /* 0x0000004fe21a7223 */ /* 0x000fe4000001001a */
[----:B------:R-:W-:-:S02]  /*1be0*/  FADD.FTZ R9, R79, R9 ;  /* 0x000000094f097221 */ /* 0x000fc40000010000 */
[----:B------:R-:W-:Y:S02]  /*1bf0*/  FMUL.FTZ R217, R183, R79 ;  /* 0x0000004fb7d97220 */ /* 0x000fe40000410000 */
[----:B------:R-:W-:Y:S02]  /*1c00*/  FMUL.FTZ R80, R133, R80 ;  /* 0x0000005085507220 */ /* 0x000fe40000410000 */
[----:B------:R-:W-:Y:S02]  /*1c10*/  FFMA.FTZ R76, R143, R138, R76 ;  /* 0x0000008a8f4c7223 */ /* 0x000fe4000001004c */
[----:B------:R-:W-:Y:S02]  /*1c20*/  FADD.FTZ R79, R138, R77 ;  /* 0x0000004d8a4f7221 */ /* 0x000fe40000010000 */
[----:B------:R-:W-:Y:S02]  /*1c30*/  FFMA.FTZ R49, R218, R146, R49 ;  /* 0x00000092da317223 */ /* 0x000fe40000010031 */
[----:B------:R-:W-:-:S02]  /*1c40*/  FADD.FTZ R39, R146, R39 ;  /* 0x0000002792277221 */ /* 0x000fc40000010000 */
[----:B------:R-:W-:Y:S02]  /*1c50*/  FFMA.FTZ R146, R173, R146, R80 ;  /* 0x00000092ad927223 */ /* 0x000fe40000010050 */
[C---:B------:R-:W-:Y:S02]  /*1c60*/  FFMA.FTZ R77, R149.reuse, R148, R76 ;  /* 0x00000094954d7223 */ /* 0x040fe4000001004c */
[----:B------:R-:W-:Y:S01]  /*1c70*/  FADD.FTZ R79, R148, R79 ;  /* 0x0000004f944f7221 */ /* 0x000fe20000010000 */
[----:B------:R-:W-:Y:S01]  /*1c80*/  SHF.R.U64 R83, R152, 0x10, R153 ;  /* 0x0000001098537819 */ /* 0x000fe20000001299 */
[----:B------:R-:W-:Y:S01]  /*1c90*/  FFMA.FTZ R77, R218, R146, R77 ;  /* 0x00000092da4d7223 */ /* 0x000fe2000001004d */
[----:B------:R-:W-:Y:S01]  /*1ca0*/  SHF.R.U64 R213, R150, 0x10, R151 ;  /* 0x0000001096d57819 */ /* 0x000fe20000001297 */
[----:B------:R-:W-:Y:S01]  /*1cb0*/  FADD.FTZ R79, R146, R79 ;  /* 0x0000004f924f7221 */ /* 0x000fe20000010000 */
[----:B------:R-:W-:Y:S01]  /*1cc0*/  MOV R80, R153 ;  /* 0x0000009900507202 */ /* 0x000fe20000000f00 */
[----:B------:R-:W-:Y:S01]  /*1cd0*/  FADD.FTZ R220, -R180, R93 ;  /* 0x0000005db4dc7221 */ /* 0x000fe20000010100 */
[----:B------:R-:W-:Y:S01]  /*1ce0*/  HADD2.F32 R83, -RZ, R83.H0_H0 ;  /* 0x20000053ff537230 */ /* 0x000fe20000004100 */
[----:B------:R-:W-:-:S02]  /*1cf0*/  FFMA.FTZ R30, R149, R78, R30 ;  /* 0x0000004e951e7223 */ /* 0x000fc4000001001e */
[----:B------:R-:W-:Y:S01]  /*1d00*/  FADD.FTZ R5, R78, R5 ;  /* 0x000000054e057221 */ /* 0x000fe20000010000 */
[----:B------:R-:W-:Y:S01]  /*1d10*/  MOV R78, R151 ;  /* 0x00000097004e7202 */ /* 0x000fe20000000f00 */
[----:B------:R-:W-:Y:S02]  /*1d20*/  FFMA.FTZ R77, R209, R142, R77 ;  /* 0x0000008ed14d7223 */ /* 0x000fe4000001004d */
[----:B------:R-:W-:Y:S01]  /*1d30*/  FADD.FTZ R79, R142, R79 ;  /* 0x0000004f8e4f7221 */ /* 0x000fe20000010000 */
[----:B------:R-:W-:Y:S01]  /*1d40*/  SHF.R.U32.HI R85, RZ, 0x10, R153 ;  /* 0x00000010ff557819 */ /* 0x000fe20000011699 */
[----:B------:R-:W-:Y:S01]  /*1d50*/  FMUL.FTZ R220, R207, R220 ;  /* 0x000000dccfdc7220 */ /* 0x000fe20000410000 */
[----:B------:R-:W-:Y:S01]  /*1d60*/  HADD2.F32 R213, -RZ, R213.H0_H0 ;  /* 0x200000d5ffd57230 */ /* 0x000fe20000004100 */
[----:B------:R-:W-:Y:S01]  /*1d70*/  FADD.FTZ R94, -R180, R94 ;  /* 0x0000005eb45e7221 */ /* 0x000fe20000010100 */
[----:B------:R-:W-:Y:S01]  /*1d80*/  HADD2.F32 R81, -RZ, R80.H0_H0 ;  /* 0x20000050ff517230 */ /* 0x000fe20000004100 */
[----:B------:R-:W-:-:S02]  /*1d90*/  FFMA.FTZ R45, R226, R82, R45 ;  /* 0x00000052e22d7223 */ /* 0x000fc4000001002d */
[----:B------:R-:W-:Y:S02]  /*1da0*/  FADD.FTZ R19, R82, R19 ;  /* 0x0000001352137221 */ /* 0x000fe40000010000 */
[----:B------:R-:W-:Y:S01]  /*1db0*/  FFMA.FTZ R217, R193, R82, R217 ;  /* 0x00000052c1d97223 */ /* 0x000fe200000100d9 */
[----:B------:R-:W-:Y:S01]  /*1dc0*/  SHF.R.U32.HI R147, RZ, 0x10, R151 ;  /* 0x00000010ff937819 */ /* 0x000fe20000011697 */
[-C--:B------:R-:W-:Y:S02]  /*1dd0*/  FMUL.FTZ R82, R131, R83.reuse ;  /* 0x0000005383527220 */ /* 0x080fe40000410000 */
[----:B------:R-:W-:Y:S02]  /*1de0*/  FFMA.FTZ R77, R144, R140, R77 ;  /* 0x0000008c904d7223 */ /* 0x000fe4000001004d */
[----:B------:R-:W-:Y:S01]  /*1df0*/  FADD.FTZ R76, R140, R79 ;  /* 0x0000004f8c4c7221 */ /* 0x000fe20000010000 */
[----:B------:R-:W-:Y:S01]  /*1e00*/  HADD2.F32 R78, -RZ, R78.H0_H0 ;  /* 0x2000004eff4e7230 */ /* 0x000fe20000004100 */
[----:B------:R-:W-:-:S02]  /*1e10*/  FFMA.FTZ R27, R220, R83, R27 ;  /* 0x00000053dc1b7223 */ /* 0x000fc4000001001b */
[----:B------:R-:W-:Y:S01]  /*1e20*/  FADD.FTZ R8, R83, R8 ;  /* 0x0000000853087221 */ /* 0x000fe20000010000 */
[----:B------:R-:W-:Y:S01]  /*1e30*/  HADD2.F32 R83, -RZ, R85.H0_H0 ;  /* 0x20000055ff537230 */ /* 0x000fe20000004100 */
[----:B------:R-:W-:Y:S02]  /*1e40*/  FADD.FTZ R214, -R180, R95 ;  /* 0x0000005fb4d67221 */ /* 0x000fe40000010100 */
[----:B------:R-:W-:Y:S02]  /*1e50*/  FFMA.FTZ R44, R220, R213, R44 ;  /* 0x000000d5dc2c7223 */ /* 0x000fe4000001002c */
[----:B------:R-:W-:Y:S02]  /*1e60*/  FADD.FTZ R20, R213, R20 ;  /* 0x00000014d5147221 */ /* 0x000fe40000010000 */
[----:B------:R-:W-:Y:S02]  /*1e70*/  FMUL.FTZ R222, R207, R94 ;  /* 0x0000005ecfde7220 */ /* 0x000fe40000410000 */
[----:B------:R-:W-:-:S02]  /*1e80*/  FMUL.FTZ R211, R182, R81 ;  /* 0x00000051b6d37220 */ /* 0x000fc40000410000 */
[----:B------:R-:W-:Y:S02]  /*1e90*/  FFMA.FTZ R213, R171, R213, R82 ;  /* 0x000000d5abd57223 */ /* 0x000fe40000010052 */
[----:B------:R-:W-:Y:S02]  /*1ea0*/  FFMA.FTZ R77, R226, R217, R77 ;  /* 0x000000d9e24d7223 */ /* 0x000fe4000001004d */
[----:B------:R-:W-:Y:S01]  /*1eb0*/  FADD.FTZ R76, R217, R76 ;  /* 0x0000004cd94c7221 */ /* 0x000fe20000010000 */
[----:B------:R-:W-:Y:S01]  /*1ec0*/  HADD2.F32 R147, -RZ, R147.H0_H0 ;  /* 0x20000093ff937230 */ /* 0x000fe20000004100 */
[----:B------:R-:W-:Y:S02]  /*1ed0*/  FMUL.FTZ R214, R207, R214 ;  /* 0x000000d6cfd67220 */ /* 0x000fe40000410000 */
[----:B------:R-:W-:Y:S02]  /*1ee0*/  FFMA.FTZ R17, R222, R78, R17 ;  /* 0x0000004ede117223 */ /* 0x000fe40000010011 */
[----:B------:R-:W-:-:S02]  /*1ef0*/  FADD.FTZ R25, R78, R25 ;  /* 0x000000194e197221 */ /* 0x000fc40000010000 */
[----:B------:R-:W-:Y:S02]  /*1f00*/  FFMA.FTZ R211, R192, R78, R211 ;  /* 0x0000004ec0d37223 */ /* 0x000fe400000100d3 */
[----:B------:R-:W-:Y:S02]  /*1f10*/  FMUL.FTZ R78, R130, R83 ;  /* 0x00000053824e7220 */ /* 0x000fe40000410000 */
        /* <DEDUP_REMOVED lines=12> */
[----:B------:R-:W-:Y:S01]  /*1fe0*/  FADD.FTZ R81, R76, R147 ;  /* 0x000000934c517221 */ /* 0x000fe20000010000 */
[----:B------:R-:W-:Y:S05]  /*1ff0*/  BRA.DIV ~URZ, `(.L_x_1779) ;  /* 0x000019b27f007947 */ /* 0x000fea000b800000 */
[----:B------:R0:W1:Y:S02]  /*2000*/  SHFL.DOWN PT, R78, R81, 0x10, 0x1f ;  /* 0x0a001f00514e7f89 */ /* 0x00006400000e0000 */
.L_x_1788:
        /* <DEDUP_REMOVED lines=18> */
.L_x_1789:
        /* <DEDUP_REMOVED lines=62> */
[----:B------:R-:W0:Y:S01]  /*2510*/  F2F.F16.F32 R80, R78 ;  /* 0x0000004e00507304 */ /* 0x000e220000200800 */
[----:B------:R-:W-:Y:S02]  /*2520*/  @P2 FADD.FTZ R86, R55, R86 ;  /* 0x0000005637562221 */ /* 0x000fe40000010000 */
[-CC-:B------:R-:W-:Y:S02]  /*2530*/  FFMA.FTZ R83, R218, R76.reuse, R77.reuse ;  /* 0x0000004cda537223 */ /* 0x180fe4000001004d */
[-CC-:B------:R-:W-:Y:S02]  /*2540*/  FFMA.FTZ R212, R212, R76.reuse, R77.reuse ;  /* 0x0000004cd4d47223 */ /* 0x180fe4000001004d */
[----:B------:R-:W-:Y:S01]  /*2550*/  FFMA.FTZ R216, R216, R76, R77 ;  /* 0x0000004cd8d87223 */ /* 0x000fe2000001004d */
[----:B------:R-:W1:Y:S01]  /*2560*/  F2F.F16.F32 R84, R86 ;  /* 0x0000005600547304 */ /* 0x000e620000200800 */
[----:B------:R-:W-:-:S02]  /*2570*/  @P2 FADD.FTZ R79, R52, R79 ;  /* 0x0000004f344f2221 */ /* 0x000fc40000010000 */
[----:B------:R-:W-:Y:S02]  /*2580*/  @P2 FADD.FTZ R81, R54, R81 ;  /* 0x0000005136512221 */ /* 0x000fe40000010000 */
[-CC-:B------:R-:W-:Y:S02]  /*2590*/  FFMA.FTZ R160, R160, R76.reuse, R77.reuse ;  /* 0x0000004ca0a07223 */ /* 0x180fe4000001004d */
[-CC-:B------:R-:W-:Y:S01]  /*25a0*/  FFMA.FTZ R82, R219, R76.reuse, R77.reuse ;  /* 0x0000004cdb527223 */ /* 0x180fe2000001004d */
[----:B------:R-:W2:Y:S01]  /*25b0*/  F2F.F16.F32 R85, R79 ;  /* 0x0000004f00557304 */ /* 0x000ea20000200800 */
[-CC-:B------:R-:W-:Y:S01]  /*25c0*/  FFMA.FTZ R143, R143, R76.reuse, R77.reuse ;  /* 0x0000004c8f8f7223 */ /* 0x180fe2000001004d */
[----:B0-----:R-:W-:Y:S01]  /*25d0*/  @P5 PRMT R128, R80, 0x7610, R128 ;  /* 0x0000761050805816 */ /* 0x001fe20000000080 */
[----:B------:R-:W-:Y:S02]  /*25e0*/  FFMA.FTZ R149, R149, R76, R77 ;  /* 0x0000004c95957223 */ /* 0x000fe4000001004d */
[----:B------:R-:W-:-:S02]  /*25f0*/  FADD.FTZ R146, R146, -R83 ;  /* 0x8000005392927221 */ /* 0x000fc40000010000 */
[-C--:B------:R-:W-:Y:S01]  /*2600*/  FFMA.FTZ R224, R224, R76.reuse, R77 ;  /* 0x0000004ce0e07223 */ /* 0x080fe2000001004d */
[----:B------:R-:W0:Y:S01]  /*2610*/  F2F.F16.F32 R87, R81 ;  /* 0x0000005100577304 */ /* 0x000e220000200800 */
[----:B------:R-:W-:Y:S01]  /*2620*/  FADD.FTZ R212, R159, -R212 ;  /* 0x800000d49fd47221 */ /* 0x000fe20000010000 */
[----:B-1----:R-:W-:Y:S01]  /*2630*/  @P5 PRMT R127, R84, 0x7610, R127 ;  /* 0x00007610547f5816 */ /* 0x002fe2000000007f */
[-CC-:B------:R-:W-:Y:S02]  /*2640*/  FFMA.FTZ R162, R162, R76.reuse, R77.reuse ;  /* 0x0000004ca2a27223 */ /* 0x180fe4000001004d */
[----:B------:R-:W-:Y:S02]  /*2650*/  FADD.FTZ R216, R145, -R216 ;  /* 0x800000d891d87221 */ /* 0x000fe40000010000 */
[-C--:B------:R-:W-:Y:S01]  /*2660*/  FFMA.FTZ R210, R210, R76.reuse, R77 ;  /* 0x0000004cd2d27223 */ /* 0x080fe2000001004d */
[----:B--2---:R-:W-:Y:S01]  /*2670*/  @P5 PRMT R125, R85, 0x7610, R125 ;  /* 0x00007610557d5816 */ /* 0x004fe2000000007d */
[----:B------:R-:W-:-:S02]  /*2680*/  FFMA.FTZ R209, R209, R76, R77 ;  /* 0x0000004cd1d17223 */ /* 0x000fc4000001004d */
[-CC-:B------:R-:W-:Y:S02]  /*2690*/  FFMA.FTZ R83, R144, R76.reuse, R77.reuse ;  /* 0x0000004c90537223 */ /* 0x180fe4000001004d */
[-CC-:B------:R-:W-:Y:S02]  /*26a0*/  FFMA.FTZ R226, R226, R76.reuse, R77.reuse ;  /* 0x0000004ce2e27223 */ /* 0x180fe4000001004d */
[-CC-:B------:R-:W-:Y:S01]  /*26b0*/  FFMA.FTZ R220, R220, R76.reuse, R77.reuse ;  /* 0x0000004cdcdc7223 */ /* 0x180fe2000001004d */
[----:B0-----:R-:W-:Y:S01]  /*26c0*/  @P5 PRMT R126, R87, 0x7610, R126 ;  /* 0x00007610577e5816 */ /* 0x001fe2000000007e */
[----:B------:R-:W-:Y:S02]  /*26d0*/  FFMA.FTZ R222, R222, R76, R77 ;  /* 0x0000004cdede7223 */ /* 0x000fe4000001004d */
[----:B------:R-:W-:Y:S02]  /*26e0*/  FADD.FTZ R160, R139, -R160 ;  /* 0x800000a08ba07221 */ /* 0x000fe40000010000 */
[----:B------:R-:W-:-:S02]  /*26f0*/  FADD.FTZ R82, R215, -R82 ;  /* 0x80000052d7527221 */ /* 0x000fc40000010000 */
[----:B------:R-:W-:Y:S02]  /*2700*/  FADD.FTZ R138, R138, -R143 ;  /* 0x8000008f8a8a7221 */ /* 0x000fe40000010000 */
[----:B------:R-:W-:Y:S01]  /*2710*/  FFMA.FTZ R76, R214, R76, R77 ;  /* 0x0000004cd64c7223 */ /* 0x000fe2000001004d */
[----:B------:R-:W-:Y:S01]  /*2720*/  SEL R77, R78, R73, P0 ;  /* 0x000000494e4d7207 */ /* 0x000fe20000000000 */
[----:B------:R-:W-:Y:S01]  /*2730*/  FADD.FTZ R148, R148, -R149 ;  /* 0x8000009594947221 */ /* 0x000fe20000010000 */
[----:B------:R-:W-:Y:S01]  /*2740*/  SEL R78, R81, R74, P0 ;  /* 0x0000004a514e7207 */ /* 0x000fe20000000000 */
[----:B------:R-:W-:Y:S02]  /*2750*/  FMUL.FTZ R158, R207, R212 ;  /* 0x000000d4cf9e7220 */ /* 0x000fe40000410000 */
[----:B------:R-:W-:Y:S02]  /*2760*/  FADD.FTZ R162, R157, -R162 ;  /* 0x800000a29da27221 */ /* 0x000fe40000010000 */
[----:B------:R-:W-:-:S02]  /*2770*/  FMUL.FTZ R154, R207, R216 ;  /* 0x000000d8cf9a7220 */ /* 0x000fc40000410000 */
[----:B------:R-:W-:Y:S02]  /*2780*/  FADD.FTZ R140, R140, -R83 ;  /* 0x800000538c8c7221 */ /* 0x000fe40000010000 */
[C---:B------:R-:W-:Y:S02]  /*2790*/  FMUL.FTZ R160, R207.reuse, R160 ;  /* 0x000000a0cfa07220 */ /* 0x040fe40000410000 */
[----:B------:R-:W-:Y:S01]  /*27a0*/  FMUL.FTZ R157, R207, R82 ;  /* 0x00000052cf9d7220 */ /* 0x000fe20000410000 */
[----:B------:R-:W-:Y:S01]  /*27b0*/  @P1 MOV R82, 0x10 ;  /* 0x0000001000521802 */ /* 0x000fe20000000f00 */
[----:B------:R-:W-:Y:S02]  /*27c0*/  FADD.FTZ R210, R141, -R210 ;  /* 0x800000d28dd27221 */ /* 0x000fe40000010000 */
[----:B------:R-:W-:Y:S01]  /*27d0*/  FMUL.FTZ R156, R207, R138 ;  /* 0x0000008acf9c7220 */ /* 0x000fe20000410000 */
[----:B------:R-:W-:Y:S01]  /*27e0*/  HFMA2.MMA R138, -RZ, RZ, 0, 4.76837158203125e-07 ;  /* 0x00000008ff8a7435 */ /* 0x000fe200000001ff */
[----:B------:R-:W-:-:S02]  /*27f0*/  FADD.FTZ R76, R147, -R76 ;  /* 0x8000004c934c7221 */ /* 0x000fc40000010000 */
[----:B------:R-:W-:Y:S02]  /*2800*/  FADD.FTZ R224, R161, -R224 ;  /* 0x800000e0a1e07221 */ /* 0x000fe40000010000 */
[----:B------:R-:W-:Y:S02]  /*2810*/  FMUL.FTZ R149, R207, R148 ;  /* 0x00000094cf957220 */ /* 0x000fe40000410000 */
[----:B------:R-:W-:Y:S02]  /*2820*/  FADD.FTZ R220, R213, -R220 ;  /* 0x800000dcd5dc7221 */ /* 0x000fe40000010000 */
[----:B------:R-:W-:Y:S02]  /*2830*/  @P2 FADD.FTZ R158, R57, R158 ;  /* 0x0000009e399e2221 */ /* 0x000fe40000010000 */
[----:B------:R-:W-:Y:S02]  /*2840*/  @P2 FADD.FTZ R154, R61, R154 ;  /* 0x0000009a3d9a2221 */ /* 0x000fe40000010000 */
[C---:B------:R-:W-:Y:S01]  /*2850*/  FMUL.FTZ R148, R207.reuse, R140 ;  /* 0x0000008ccf947220 */ /* 0x040fe20000410000 */
[----:B------:R-:W-:Y:S01]  /*2860*/  F2F.F16.F32 R92, R158 ;  /* 0x0000009e005c7304 */ /* 0x000fe20000200800 */
[----:B------:R-:W-:-:S02]  /*2870*/  FMUL.FTZ R163, R207, R162 ;  /* 0x000000a2cfa37220 */ /* 0x000fc40000410000 */
[----:B------:R-:W-:Y:S02]  /*2880*/  @P2 FADD.FTZ R160, R59, R160 ;  /* 0x000000a03ba02221 */ /* 0x000fe40000010000 */
[----:B------:R-:W-:Y:S02]  /*2890*/  FMUL.FTZ R159, R207, R210 ;  /* 0x000000d2cf9f7220 */ /* 0x000fe40000410000 */
[----:B------:R-:W-:Y:S01]  /*28a0*/  @P2 FADD.FTZ R156, R63, R156 ;  /* 0x0000009c3f9c2221 */ /* 0x000fe20000010000 */
[----:B------:R-:W-:Y:S01]  /*28b0*/  F2F.F16.F32 R150, R154 ;  /* 0x0000009a00967304 */ /* 0x000fe20000200800 */
[----:B------:R-:W-:Y:S01]  /*28c0*/  FMUL.FTZ R140, R207, R76 ;  /* 0x0000004ccf8c7220 */ /* 0x000fe20000410000 */
[----:B------:R-:W-:Y:S01]  /*28d0*/  SEL R76, R79, R72, P0 ;  /* 0x000000484f4c7207 */ /* 0x000fe20000000000 */
[C---:B------:R-:W-:Y:S01]  /*28e0*/  FMUL.FTZ R161, R207.reuse, R224 ;  /* 0x000000e0cfa17220 */ /* 0x040fe20000410000 */
[----:B------:R-:W-:Y:S01]  /*28f0*/  SEL R79, R86, R75, P0 ;  /* 0x0000004b564f7207 */ /* 0x000fe20000000000 */
[C---:B------:R-:W-:Y:S01]  /*2900*/  FMUL.FTZ R146, R207.reuse, R146 ;  /* 0x00000092cf927220 */ /* 0x040fe20000410000 */
[----:B------:R-:W-:Y:S01]  /*2910*/  SHF.L.U32 R86, R84, 0x10, RZ ;  /* 0x0000001054567819 */ /* 0x000fe200000006ff */
[----:B------:R-:W-:Y:S01]  /*2920*/  FMUL.FTZ R144, R207, R220 ;  /* 0x000000dccf907220 */ /* 0x000fe20000410000 */
[----:B------:R-:W0:Y:S01]  /*2930*/  F2F.F16.F32 R94, R160 ;  /* 0x000000a0005e7304 */ /* 0x000e220000200800 */
[----:B------:R-:W-:-:S04]  /*2940*/  @P1 IMAD.WIDE.U32 R82, R129, R82, c[0x0][0x258] ;  /* 0x0000960081521625 */ /* 0x000fc800078e0052 */
[----:B------:R-:W-:Y:S01]  /*2950*/  FADD.FTZ R142, R142, -R209 ;  /* 0x800000d18e8e7221 */ /* 0x000fe20000010000 */
[----:B------:R1:W-:Y:S01]  /*2960*/  @P1 STG.E.128 [R82.64], R76 ;  /* 0x0000004c52001986 */ /* 0x0003e2000c101d04 */
[----:B------:R-:W-:Y:S01]  /*2970*/  FADD.FTZ R222, R211, -R222 ;  /* 0x800000ded3de7221 */ /* 0x000fe20000010000 */
[----:B------:R-:W2:Y:S01]  /*2980*/  F2F.F16.F32 R152, R156 ;  /* 0x0000009c00987304 */ /* 0x000ea20000200800 */
[----:B------:R-:W-:-:S04]  /*2990*/  IMAD.WIDE.U32 R80, R80, 0x10000, RZ ;  /* 0x0001000050507825 */ /* 0x000fc800078e00ff */
[----:B------:R-:W-:Y:S01]  /*29a0*/  @P2 FADD.FTZ R163, R58, R163 ;  /* 0x000000a33aa32221 */ /* 0x000fe20000010000 */
[----:B------:R-:W-:Y:S01]  /*29b0*/  LOP3.LUT R81, R81, R86, R87, 0xfe, !PT ;  /* 0x0000005651517212 */ /* 0x000fe200078efe57 */
[----:B------:R-:W-:Y:S01]  /*29c0*/  @P2 FADD.FTZ R159, R62, R159 ;  /* 0x0000009f3e9f2221 */ /* 0x000fe20000010000 */
[----:B------:R-:W-:Y:S01]  /*29d0*/  LOP3.LUT R80, R80, R85, RZ, 0xfc, !PT ;  /* 0x0000005550507212 */ /* 0x000fe200078efcff */
[----:B------:R-:W-:Y:S01]  /*29e0*/  FADD.FTZ R226, R217, -R226 ;  /* 0x800000e2d9e27221 */ /* 0x000fe20000010000 */
[----:B------:R-:W3:Y:S01]  /*29f0*/  F2F.F16.F32 R95, R163 ;  /* 0x000000a3005f7304 */ /* 0x000ee20000200800 */
[----:B------:R-:W-:Y:S01]  /*2a00*/  @P2 FADD.FTZ R161, R56, R161 ;  /* 0x000000a138a12221 */ /* 0x000fe20000010000 */
[----:B0-----:R-:W-:Y:S01]  /*2a10*/  SHF.L.U32 R90, R94, 0x10, RZ ;  /* 0x000000105e5a7819 */ /* 0x001fe200000006ff */
[----:B------:R-:W-:Y:S02]  /*2a20*/  @P2 FADD.FTZ R157, R60, R157 ;  /* 0x0000009d3c9d2221 */ /* 0x000fe40000010000 */
[----:B------:R-:W-:Y:S01]  /*2a30*/  @P2 FADD.FTZ R146, R65, R146 ;  /* 0x0000009241922221 */ /* 0x000fe20000010000 */
[----:B--2---:R-:W-:Y:S01]  /*2a40*/  SHF.L.U32 R88, R152, 0x10, RZ ;  /* 0x0000001098587819 */ /* 0x004fe200000006ff */
[----:B------:R-:W-:Y:S01]  /*2a50*/  @P2 FADD.FTZ R144, R69, R144 ;  /* 0x0000009045902221 */ /* 0x000fe20000010000 */
[----:B------:R-:W-:Y:S01]  /*2a60*/  F2F.F16.F32 R155, R159 ;  /* 0x0000009f009b7304 */ /* 0x000fe20000200800 */
[----:B------:R-:W-:-:S02]  /*2a70*/  FMUL.FTZ R153, R207, R142 ;  /* 0x0000008ecf997220 */ /* 0x000fc40000410000 */
[----:B------:R-:W-:Y:S02]  /*2a80*/  @P2 FADD.FTZ R148, R67, R148 ;  /* 0x0000009443942221 */ /* 0x000fe40000010000 */
[----:B------:R-:W-:Y:S02]  /*2a90*/  @P2 FADD.FTZ R140, R71, R140 ;  /* 0x0000008c478c2221 */ /* 0x000fe40000010000 */
[C---:B------:R-:W-:Y:S01]  /*2aa0*/  FMUL.FTZ R147, R207.reuse, R222 ;  /* 0x000000decf937220 */ /* 0x040fe20000410000 */
[----:B------:R-:W0:Y:S01]  /*2ab0*/  F2F.F16.F32 R93, R161 ;  /* 0x000000a1005d7304 */ /* 0x000e220000200800 */
[----:B------:R-:W-:Y:S01]  /*2ac0*/  FMUL.FTZ R145, R207, R226 ;  /* 0x000000e2cf917220 */ /* 0x000fe20000410000 */
[----:B------:R-:W-:Y:S01]  /*2ad0*/  @P1 MOV R207, 0x10 ;  /* 0x0000001000cf1802 */ /* 0x000fe20000000f00 */
[----:B-1----:R-:W-:-:S04]  /*2ae0*/  IMAD.WIDE.U32 R82, R129, R138, c[0x0][0x248] ;  /* 0x0000920081527625 */ /* 0x002fc800078e008a */
[----:B------:R-:W-:Y:S01]  /*2af0*/  @P2 FADD.FTZ R153, R66, R153 ;  /* 0x0000009942992221 */ /* 0x000fe20000010000 */
[----:B------:R-:W1:Y:S01]  /*2b00*/  F2F.F16.F32 R151, R157 ;  /* 0x0000009d00977304 */ /* 0x000e620000200800 */
[----:B------:R-:W-:Y:S01]  /*2b10*/  @P2 FADD.FTZ R147, R70, R147 ;  /* 0x0000009346932221 */ /* 0x000fe20000010000 */
[----:B------:R2:W-:Y:S01]  /*2b20*/  STG.E.64 [R82.64], R80 ;  /* 0x0000005052007986 */ /* 0x0005e2000c101b04 */
[----:B------:R-:W-:Y:S02]  /*2b30*/  @P2 FADD.FTZ R149, R64, R149 ;  /* 0x0000009540952221 */ /* 0x000fe40000010000 */
[----:B------:R-:W-:Y:S02]  /*2b40*/  @P2 FADD.FTZ R145, R68, R145 ;  /* 0x0000009144912221 */ /* 0x000fe40000010000 */
[----:B------:R-:W-:Y:S01]  /*2b50*/  IMAD.WIDE.U32 R78, R92, 0x10000, RZ ;  /* 0x000100005c4e7825 */ /* 0x000fe200078e00ff */
[----:B------:R-:W4:Y:S03]  /*2b60*/  F2F.F16.F32 R141, R146 ;  /* 0x00000092008d7304 */ /* 0x000f260000200800 */
[----:B------:R-:W-:Y:S01]  /*2b70*/  IMAD.WIDE.U32 R76, R150, 0x10000, RZ ;  /* 0x00010000964c7825 */ /* 0x000fe200078e00ff */
[----:B---3--:R-:W-:-:S02]  /*2b80*/  LOP3.LUT R91, R79, R90, R95, 0xfe, !PT ;  /* 0x0000005a4f5b7212 */ /* 0x008fc400078efe5f */
[----:B0-----:R-:W-:Y:S01]  /*2b90*/  LOP3.LUT R90, R78, R93, RZ, 0xfc, !PT ;  /* 0x0000005d4e5a7212 */ /* 0x001fe200078efcff */
[----:B------:R-:W-:Y:S01]  /*2ba0*/  @P1 IMAD.WIDE.U32 R206, R206, R207, c[0x0][0x258] ;  /* 0x00009600cece1625 */ /* 0x000fe200078e00cf */
[----:B------:R-:W0:Y:S01]  /*2bb0*/  F2F.F16.F32 R134, R144 ;  /* 0x0000009000867304 */ /* 0x000e220000200800 */
[----:B------:R-:W-:Y:S02]  /*2bc0*/  LOP3.LUT R89, R77, R88, R155, 0xfe, !PT ;  /* 0x000000584d597212 */ /* 0x000fe400078efe9b */
[----:B-1----:R-:W-:-:S05]  /*2bd0*/  LOP3.LUT R88, R76, R151, RZ, 0xfc, !PT ;  /* 0x000000974c587212 */ /* 0x002fca00078efcff */
[----:B------:R-:W1:Y:S01]  /*2be0*/  F2F.F16.F32 R142, R148 ;  /* 0x00000094008e7304 */ /* 0x000e620000200800 */
[----:B----4-:R-:W-:-:S07]  /*2bf0*/  IMAD.WIDE.U32 R78, R141, 0x10000, RZ ;  /* 0x000100008d4e7825 */ /* 0x010fce00078e00ff */
[----:B------:R-:W3:Y:S01]  /*2c00*/  F2F.F16.F32 R136, R140 ;  /* 0x0000008c00887304 */ /* 0x000ee20000200800 */
[----:B0-----:R-:W-:-:S07]  /*2c10*/  IMAD.WIDE.U32 R76, R134, 0x10000, RZ ;  /* 0x00010000864c7825 */ /* 0x001fce00078e00ff */
[----:B------:R-:W0:Y:S01]  /*2c20*/  F2F.F16.F32 R143, R153 ;  /* 0x00000099008f7304 */ /* 0x000e220000200800 */
[----:B-1----:R-:W-:-:S07]  /*2c30*/  SHF.L.U32 R86, R142, 0x10, RZ ;  /* 0x000000108e567819 */ /* 0x002fce00000006ff */
[----:B------:R-:W1:Y:S01]  /*2c40*/  F2F.F16.F32 R137, R147 ;  /* 0x0000009300897304 */ /* 0x000e620000200800 */
[----:B---3--:R-:W-:-:S07]  /*2c50*/  SHF.L.U32 R84, R136, 0x10, RZ ;  /* 0x0000001088547819 */ /* 0x008fce00000006ff */
[----:B------:R-:W3:Y:S01]  /*2c60*/  F2F.F16.F32 R139, R149 ;  /* 0x00000095008b7304 */ /* 0x000ee20000200800 */
[----:B0-----:R-:W-:Y:S02]  /*2c70*/  LOP3.LUT R87, R79, R86, R143, 0xfe, !PT ;  /* 0x000000564f577212 */ /* 0x001fe400078efe8f */
[----:B------:R-:W-:-:S05]  /*2c80*/  SEL R79, R160, R75, P0 ;  /* 0x0000004ba04f7207 */ /* 0x000fca0000000000 */
[----:B------:R-:W0:Y:S01]  /*2c90*/  F2F.F16.F32 R135, R145 ;  /* 0x0000009100877304 */ /* 0x000e220000200800 */
[----:B-1----:R-:W-:Y:S02]  /*2ca0*/  LOP3.LUT R85, R77, R84, R137, 0xfe, !PT ;  /* 0x000000544d557212 */ /* 0x002fe400078efe89 */
[----:B------:R-:W-:Y:S02]  /*2cb0*/  SEL R77, R158, R73, P0 ;  /* 0x000000499e4d7207 */ /* 0x000fe40000000000 */
[----:B---3--:R-:W-:Y:S02]  /*2cc0*/  LOP3.LUT R86, R78, R139, RZ, 0xfc, !PT ;  /* 0x0000008b4e567212 */ /* 0x008fe400078efcff */
[----:B------:R-:W-:Y:S02]  /*2cd0*/  SEL R78, R163, R74, P0 ;  /* 0x0000004aa34e7207 */ /* 0x000fe40000000000 */
[----:B0-----:R-:W-:Y:S02]  /*2ce0*/  LOP3.LUT R84, R76, R135, RZ, 0xfc, !PT ;  /* 0x000000874c547212 */ /* 0x001fe400078efcff */
        /* <DEDUP_REMOVED lines=9> */
.L_x_1781:
[----:B--2---:R-:W-:Y:S01]  /*2d80*/  IADD3 R161, R129, 0x100, RZ ;  /* 0x0000010081a17810 */ /* 0x004fe20007ffe0ff */
        /* <DEDUP_REMOVED lines=21> */
.L_x_1782:
        /* <DEDUP_REMOVED lines=22> */
.L_x_1783:
        /* <DEDUP_REMOVED lines=24> */
.L_x_1784:
        /* <DEDUP_REMOVED lines=14> */
.L_x_1785:
[----:B------:R-:W-:Y:S01]  /*32a0*/  SEL R208, RZ, 0x1, P4 ;  /* 0x00000001ffd07807 */ /* 0x000fe20002000000 */
[----:B01----:R-:W-:Y:S01]  /*32b0*/  @P3 CALL.REL.NOINC `(.L_x_1786) ;  /* 0x0000001000003944 */ /* 0x003fe20003c00000 */
[----:B------:R-:W-:Y:S05]  /*32c0*/  BRA `(.L_x_1787) ;  /* 0xffffd7b000007947 */ /* 0x000fea000383ffff */
.L_x_1786:
        /* <DEDUP_REMOVED lines=79> */
.L_x_1778:
        /* <DEDUP_REMOVED lines=31> */
.L_x_1779:
[----:B------:R-:W-:Y:S01]  /*39b0*/  HFMA2.MMA R80, -RZ, RZ, 0, 9.5367431640625e-07 ;  /* 0x00000010ff507435 */ /* 0x000fe200000001ff */
[----:B------:R-:W-:-:S02]  /*39c0*/  MOV R79, R81 ;  /* 0x00000051004f7202 */ /* 0x000fc40000000f00 */
[----:B------:R-:W-:Y:S02]  /*39d0*/  MOV R82, 0x1f ;  /* 0x0000001f00527802 */ /* 0x000fe40000000f00 */
[----:B------:R-:W-:Y:S02]  /*39e0*/  MOV R85, 0xffffffff ;  /* 0xffffffff00557802 */ /* 0x000fe40000000f00 */
[----:B------:R-:W-:Y:S02]  /*39f0*/  MOV R76, 0x3a10 ;  /* 0x00003a10004c7802 */ /* 0x000fe40000000f00 */
[----:B-----5:R-:W-:Y:S05]  /*3a00*/  CALL.REL.NOINC `($__internal_73_$__cuda_sm70_shflsync_down_p) ;  /* 0x0000046000007944 */ /* 0x020fea0003c00000 */
[----:B-1----:R-:W-:Y:S01]  /*3a10*/  MOV R78, R79 ;  /* 0x0000004f004e7202 */ /* 0x002fe20000000f00 */
[----:B0-----:R-:W-:Y:S05]  /*3a20*/  BRA `(.L_x_1788) ;  /* 0xffffe5e000007947 */ /* 0x001fea000383ffff */
.L_x_1780:
[----:B------:R-:W-:Y:S01]  /*3a30*/  HFMA2.MMA R80, -RZ, RZ, 0, 9.5367431640625e-07 ;  /* 0x00000010ff507435 */ /* 0x000fe200000001ff */
[----:B------:R-:W-:Y:S02]  /*3a40*/  MOV R79, R83 ;  /* 0x00000053004f7202 */ /* 0x000fe40000000f00 */
[----:B------:R-:W-:Y:S02]  /*3a50*/  MOV R82, 0x1f ;  /* 0x0000001f00527802 */ /* 0x000fe40000000f00 */
[----:B------:R-:W-:-:S02]  /*3a60*/  MOV R85, 0xffffffff ;  /* 0xffffffff00557802 */ /* 0x000fc40000000f00 */
[----:B------:R-:W-:Y:S02]  /*3a70*/  MOV R76, 0x3a90 ;  /* 0x00003a90004c7802 */ /* 0x000fe40000000f00 */
[----:B01---5:R-:W-:Y:S05]  /*3a80*/  CALL.REL.NOINC `($__internal_73_$__cuda_sm70_shflsync_down_p) ;  /* 0x000003e000007944 */ /* 0x023fea0003c00000 */
[----:B------:R-:W-:Y:S01]  /*3a90*/  FADD.FTZ R81, R81, R78 ;  /* 0x0000004e51517221 */ /* 0x000fe20000010000 */
[----:B0-----:R-:W-:Y:S01]  /*3aa0*/  HFMA2.MMA R80, -RZ, RZ, 0, 4.76837158203125e-07 ;  /* 0x00000008ff507435 */ /* 0x001fe200000001ff */
[----:B-1----:R-:W-:Y:S01]  /*3ab0*/  FADD.FTZ R84, R83, R79 ;  /* 0x0000004f53547221 */ /* 0x002fe20000010000 */
[----:B------:R-:W-:Y:S02]  /*3ac0*/  MOV R82, 0x1f ;  /* 0x0000001f00527802 */ /* 0x000fe40000000f00 */
[----:B------:R-:W-:Y:S02]  /*3ad0*/  MOV R85, 0xffffffff ;  /* 0xffffffff00557802 */ /* 0x000fe40000000f00 */
[----:B------:R-:W-:Y:S02]  /*3ae0*/  MOV R79, R81 ;  /* 0x00000051004f7202 */ /* 0x000fe40000000f00 */
[----:B------:R-:W-:Y:S02]  /*3af0*/  MOV R76, 0x3b10 ;  /* 0x00003b10004c7802 */ /* 0x000fe40000000f00 */
[----:B------:R-:W-:Y:S05]  /*3b00*/  CALL.REL.NOINC `($__internal_73_$__cuda_sm70_shflsync_down_p) ;  /* 0x0000036000007944 */ /* 0x000fea0003c00000 */
[----:B0-----:R-:W-:Y:S01]  /*3b10*/  HFMA2.MMA R80, -RZ, RZ, 0, 4.76837158203125e-07 ;  /* 0x00000008ff507435 */ /* 0x001fe200000001ff */
[----:B-1----:R-:W-:-:S02]  /*3b20*/  MOV R78, R79 ;  /* 0x0000004f004e7202 */ /* 0x002fc40000000f00 */
[----:B------:R-:W-:Y:S02]  /*3b30*/  MOV R79, R84 ;  /* 0x00000054004f7202 */ /* 0x000fe40000000f00 */
[----:B------:R-:W-:Y:S02]  /*3b40*/  MOV R82, 0x1f ;  /* 0x0000001f00527802 */ /* 0x000fe40000000f00 */
[----:B------:R-:W-:Y:S02]  /*3b50*/  MOV R85, 0xffffffff ;  /* 0xffffffff00557802 */ /* 0x000fe40000000f00 */
[----:B------:R-:W-:Y:S02]  /*3b60*/  MOV R76, 0x3b80 ;  /* 0x00003b80004c7802 */ /* 0x000fe40000000f00 */
[----:B------:R-:W-:Y:S05]  /*3b70*/  CALL.REL.NOINC `($__internal_73_$__cuda_sm70_shflsync_down_p) ;  /* 0x000002f000007944 */ /* 0x000fea0003c00000 */
[----:B------:R-:W-:Y:S01]  /*3b80*/  FADD.FTZ R81, R78, R81 ;  /* 0x000000514e517221 */ /* 0x000fe20000010000 */
[----:B0-----:R-:W-:Y:S01]  /*3b90*/  HFMA2.MMA R80, -RZ, RZ, 0, 2.384185791015625e-07 ;  /* 0x00000004ff507435 */ /* 0x001fe200000001ff */
[----:B-1----:R-:W-:Y:S01]  /*3ba0*/  FADD.FTZ R84, R84, R79 ;  /* 0x0000004f54547221 */ /* 0x002fe20000010000 */
[----:B------:R-:W-:Y:S02]  /*3bb0*/  MOV R82, 0x1f ;  /* 0x0000001f00527802 */ /* 0x000fe40000000f00 */
[----:B------:R-:W-:-:S02]  /*3bc0*/  MOV R85, 0xffffffff ;  /* 0xffffffff00557802 */ /* 0x000fc40000000f00 */
[----:B------:R-:W-:Y:S02]  /*3bd0*/  MOV R79, R81 ;  /* 0x00000051004f7202 */ /* 0x000fe40000000f00 */
[----:B------:R-:W-:Y:S02]  /*3be0*/  MOV R76, 0x3c00 ;  /* 0x00003c00004c7802 */ /* 0x000fe40000000f00 */
[----:B------:R-:W-:Y:S05]  /*3bf0*/  CALL.REL.NOINC `($__internal_73_$__cuda_sm70_shflsync_down_p) ;  /* 0x0000027000007944 */ /* 0x000fea0003c00000 */
[----:B0-----:R-:W-:Y:S01]  /*3c00*/  HFMA2.MMA R80, -RZ, RZ, 0, 2.384185791015625e-07 ;  /* 0x00000004ff507435 */ /* 0x001fe200000001ff */
[----:B-1----:R-:W-:Y:S02]  /*3c10*/  MOV R78, R79 ;  /* 0x0000004f004e7202 */ /* 0x002fe40000000f00 */
[----:B------:R-:W-:Y:S02]  /*3c20*/  MOV R79, R84 ;  /* 0x00000054004f7202 */ /* 0x000fe40000000f00 */
[----:B------:R-:W-:Y:S02]  /*3c30*/  MOV R82, 0x1f ;  /* 0x0000001f00527802 */ /* 0x000fe40000000f00 */
[----:B------:R-:W-:Y:S02]  /*3c40*/  MOV R85, 0xffffffff ;  /* 0xffffffff00557802 */ /* 0x000fe40000000f00 */
[----:B------:R-:W-:-:S02]  /*3c50*/  MOV R76, 0x3c70 ;  /* 0x00003c70004c7802 */ /* 0x000fc40000000f00 */
[----:B------:R-:W-:Y:S05]  /*3c60*/  CALL.REL.NOINC `($__internal_73_$__cuda_sm70_shflsync_down_p) ;  /* 0x0000020000007944 */ /* 0x000fea0003c00000 */
[----:B------:R-:W-:Y:S01]  /*3c70*/  FADD.FTZ R81, R78, R81 ;  /* 0x000000514e517221 */ /* 0x000fe20000010000 */
[----:B0-----:R-:W-:Y:S01]  /*3c80*/  HFMA2.MMA R80, -RZ, RZ, 0, 1.1920928955078125e-07 ;  /* 0x00000002ff507435 */ /* 0x001fe200000001ff */
[----:B-1----:R-:W-:Y:S01]  /*3c90*/  FADD.FTZ R84, R84, R79 ;  /* 0x0000004f54547221 */ /* 0x002fe20000010000 */
[----:B------:R-:W-:-:S02]  /*3ca0*/  MOV R82, 0x1f ;  /* 0x0000001f00527802 */ /* 0x000fc40000000f00 */
[----:B------:R-:W-:Y:S02]  /*3cb0*/  MOV R85, 0xffffffff ;  /* 0xffffffff00557802 */ /* 0x000fe40000000f00 */
[----:B------:R-:W-:Y:S02]  /*3cc0*/  MOV R79, R81 ;  /* 0x00000051004f7202 */ /* 0x000fe40000000f00 */
[----:B------:R-:W-:Y:S02]  /*3cd0*/  MOV R76, 0x3cf0 ;  /* 0x00003cf0004c7802 */ /* 0x000fe40000000f00 */
[----:B------:R-:W-:Y:S05]  /*3ce0*/  CALL.REL.NOINC `($__internal_73_$__cuda_sm70_shflsync_down_p) ;  /* 0x0000018000007944 */ /* 0x000fea0003c00000 */
[----:B0-----:R-:W-:Y:S01]  /*3cf0*/  HFMA2.MMA R80, -RZ, RZ, 0, 1.1920928955078125e-07 ;  /* 0x00000002ff507435 */ /* 0x001fe200000001ff */
[----:B-1----:R-:W-:Y:S02]  /*3d00*/  MOV R78, R79 ;  /* 0x0000004f004e7202 */ /* 0x002fe40000000f00 */
[----:B------:R-:W-:Y:S02]  /*3d10*/  MOV R79, R84 ;  /* 0x00000054004f7202 */ /* 0x000fe40000000f00 */
[----:B------:R-:W-:Y:S02]  /*3d20*/  MOV R82, 0x1f ;  /* 0x0000001f00527802 */ /* 0x000fe40000000f00 */
[----:B------:R-:W-:-:S02]  /*3d30*/  MOV R85, 0xffffffff ;  /* 0xffffffff00557802 */ /* 0x000fc40000000f00 */
[----:B------:R-:W-:Y:S02]  /*3d40*/  MOV R76, 0x3d60 ;  /* 0x00003d60004c7802 */ /* 0x000fe40000000f00 */
[----:B------:R-:W-:Y:S05]  /*3d50*/  CALL.REL.NOINC `($__internal_73_$__cuda_sm70_shflsync_down_p) ;  /* 0x0000011000007944 */ /* 0x000fea0003c00000 */
[----:B------:R-:W-:Y:S01]  /*3d60*/  FADD.FTZ R81, R78, R81 ;  /* 0x000000514e517221 */ /* 0x000fe20000010000 */
[----:B0-----:R-:W-:Y:S01]  /*3d70*/  HFMA2.MMA R80, -RZ, RZ, 0, 5.9604644775390625e-08 ;  /* 0x00000001ff507435 */ /* 0x001fe200000001ff */
[----:B-1----:R-:W-:Y:S01]  /*3d80*/  FADD.FTZ R83, R84, R79 ;  /* 0x0000004f54537221 */ /* 0x002fe20000010000 */
[----:B------:R-:W-:Y:S02]  /*3d90*/  MOV R82, 0x1f ;  /* 0x0000001f00527802 */ /* 0x000fe40000000f00 */
[----:B------:R-:W-:Y:S02]  /*3da0*/  MOV R85, 0xffffffff ;  /* 0xffffffff00557802 */ /* 0x000fe40000000f00 */
[----:B------:R-:W-:Y:S02]  /*3db0*/  MOV R79, R81 ;  /* 0x00000051004f7202 */ /* 0x000fe40000000f00 */
[----:B------:R-:W-:Y:S02]  /*3dc0*/  MOV R76, 0x3de0 ;  /* 0x00003de0004c7802 */ /* 0x000fe40000000f00 */
[----:B------:R-:W-:Y:S05]  /*3dd0*/  CALL.REL.NOINC `($__internal_73_$__cuda_sm70_shflsync_down_p) ;  /* 0x0000009000007944 */ /* 0x000fea0003c00000 */
[----:B0-----:R-:W-:Y:S01]  /*3de0*/  HFMA2.MMA R80, -RZ, RZ, 0, 5.9604644775390625e-08 ;  /* 0x00000001ff507435 */ /* 0x001fe200000001ff */
[----:B-1----:R-:W-:-:S02]  /*3df0*/  MOV R92, R79 ;  /* 0x0000004f005c7202 */ /* 0x002fc40000000f00 */
[----:B------:R-:W-:Y:S02]  /*3e00*/  MOV R79, R83 ;  /* 0x00000053004f7202 */ /* 0x000fe40000000f00 */
[----:B------:R-:W-:Y:S02]  /*3e10*/  MOV R82, 0x1f ;  /* 0x0000001f00527802 */ /* 0x000fe40000000f00 */
[----:B------:R-:W-:Y:S02]  /*3e20*/  MOV R85, 0xffffffff ;  /* 0xffffffff00557802 */ /* 0x000fe40000000f00 */
[----:B------:R-:W-:Y:S02]  /*3e30*/  MOV R76, 0x3e50 ;  /* 0x00003e50004c7802 */ /* 0x000fe40000000f00 */
[----:B------:R-:W-:Y:S05]  /*3e40*/  CALL.REL.NOINC `($__internal_73_$__cuda_sm70_shflsync_down_p) ;  /* 0x0000002000007944 */ /* 0x000fea0003c00000 */
[----:B-1----:R-:W-:Y:S01]  /*3e50*/  MOV R76, R79 ;  /* 0x0000004f004c7202 */ /* 0x002fe20000000f00 */
[----:B0-----:R-:W-:Y:S05]  /*3e60*/  BRA `(.L_x_1789) ;  /* 0xffffe2c000007947 */ /* 0x001fea000383ffff */
        .weak           $__internal_73_$__cuda_sm70_shflsync_down_p
        .type           $__internal_73_$__cuda_sm70_shflsync_down_p,@function
        .size           $__internal_73_$__cuda_sm70_shflsync_down_p,(.L_x_2820 - $__internal_73_$__cuda_sm70_shflsync_down_p)
$__internal_73_$__cuda_sm70_shflsync_down_p:
[----:B------:R-:W-:Y:S01]  /*3e70*/  HFMA2.MMA R77, -RZ, RZ, 0, 0 ;  /* 0x00000000ff4d7435 */ /* 0x000fe200000001ff */
[----:B------:R-:W-:Y:S04]  /*3e80*/  WARPSYNC R85 ;  /* 0x0000005500007348 */ /* 0x000fe80003800000 */
[----:B------:R0:W1:Y:S01]  /*3e90*/  SHFL.DOWN PT, R79, R79, R80, R82 ;  /* 0x080000504f4f7389 */ /* 0x00006200000e0052 */
[----:B------:R-:W-:Y:S05]  /*3ea0*/  RET.REL.NODEC R76 `(_ZN10layer_norm31ln_parallel_residual_bwd_kernelINS_13Kernel_traitsI6__halfS2_fS2_fjLj5120ELj1ELj1ELj8ELj8ENS_18Kernel_traits_baseILj5120ES2_S2_fS2_fjLj256EEEEELb0ELb0ELb1EEEvNS_9BwdParamsE) ;  /* 0xffffc1504c007950 */ /* 0x000fea0003c3ffff */
.L_x_1790:
        /* <DEDUP_REMOVED lines=13> */
.L_x_2820:


//--------------------- .text._ZN10layer_norm31ln_parallel_residual_bwd_kernelINS_13Kernel_traitsI6__halfS2_fS2_fjLj5120ELj1ELj1ELj8ELj8ENS_18Kernel_traits_baseILj5120ES2_S2_fS2_fjLj256EEEEELb0ELb1ELb0EEEvNS_9BwdParamsE --------------------------
	.section	.text._ZN10layer_norm31ln_parallel_residual_bwd_kernelINS_13Kernel_traitsI6__halfS2_fS2_fjLj5120ELj1ELj1ELj8ELj8ENS_18Kernel_traits_baseILj5120ES2_S2_fS2_fjLj256EEEEELb0ELb1ELb0EEEvNS_9BwdParamsE,"ax",@progbits
	.sectioninfo	@"SHI_REGISTERS=158"
	.align	128
        .global         _ZN10layer_norm31ln_parallel_residual_bwd_kernelINS_13Kernel_traitsI6__halfS2_fS2_fjLj5120ELj1ELj1ELj8ELj8ENS_18Kernel_traits_baseILj5120ES2_S2_fS2_fjLj256EEEEELb0ELb1ELb0EEEvNS_9BwdParamsE
        .type           _ZN10layer_norm31ln_parallel_residual_bwd_kernelINS_13Kernel_traitsI6__halfS2_fS2_fjLj5120ELj1ELj1ELj8ELj8ENS_18Kernel_traits_baseILj5120ES2_S2_fS2_fjLj256EEEEELb0ELb1ELb0EEEvNS_9BwdParamsE,@function
        .size           _ZN10layer_norm31ln_parallel_residual_bwd_kernelINS_13Kernel_traitsI6__halfS2_fS2_fjLj5120ELj1ELj1ELj8ELj8ENS_18Kernel_traits_baseILj5120ES2_S2_fS2_fjLj256EEEEELb0ELb1ELb0EEEvNS_9BwdParamsE,(.L_x_2821 - _ZN10layer_norm31ln_parallel_residual_bwd_kernelINS_13Kernel_traitsI6__halfS2_fS2_fjLj5120ELj1ELj1ELj8ELj8ENS_18Kernel_traits_baseILj5120ES2_S2_fS2_fjLj256EEEEELb0ELb1ELb0EEEvNS_9BwdParamsE)
        .other          _ZN10layer_norm31ln_parallel_residual_bwd_kernelINS_13Kernel_traitsI6__halfS2_fS2_fjLj5120ELj1ELj1ELj8ELj8ENS_18Kernel_traits_baseILj5120ES2_S2_fS2_fjLj256EEEEELb0ELb1ELb0EEEvNS_9BwdParamsE,@"STO_CUDA_ENTRY STV_DEFAULT"
_ZN10layer_norm31ln_parallel_residual_bwd_kernelINS_13Kernel_traitsI6__halfS2_fS2_fjLj5120ELj1ELj1ELj8ELj8ENS_18Kernel_traits_baseILj5120ES2_S2_fS2_fjLj256EEEEELb0ELb1ELb0EEEvNS_9BwdParamsE:
.text._ZN10layer_norm31ln_parallel_residual_bwd_kernelINS_13Kernel_traitsI6__halfS2_fS2_fjLj5120ELj1ELj1ELj8ELj8ENS_18Kernel_traits_baseILj5120ES2_S2_fS2_fjLj256EEEEELb0ELb1ELb0EEEvNS_9BwdParamsE:
        /* <DEDUP_REMOVED lines=57> */
[----:B-----5:R-:W-:Y:S01]  /*0390*/  IMAD.MOV.U32 R3, RZ, RZ, R4 ;  /* 0x000000ffff037224 */ /* 0x020fe200078e0004 */
[--C-:B------:R-:W-:Y:S01]  /*03a0*/  SHF.R.U64 R84, R4, 0x10, R5.reuse ;  /* 0x0000001004547819 */ /* 0x100fe20000001205 */
[----:B------:R-:W-:Y:S01]  /*03b0*/  IMAD.MOV.U32 R99, RZ, RZ, R52 ;  /* 0x000000ffff637224 */ /* 0x000fe200078e0034 */
[----:B------:R-:W-:Y:S01]  /*03c0*/  MOV R85, R5 ;  /* 0x0000000500557202 */ /* 0x000fe20000000f00 */
[----:B------:R-:W-:Y:S01]  /*03d0*/  HFMA2.MMA R103, -RZ, RZ, 0, 5.9604644775390625e-08 ;  /* 0x00000001ff677435 */ /* 0x000fe200000001ff */
        /* <DEDUP_REMOVED lines=32> */
[----:B------:R-:W-:Y:S01]  /*05e0*/  MOV R49, RZ ;  /* 0x000000ff00317202 */ /* 0x000fe20000000f00 */
[----:B------:R-:W-:-:S02]  /*05f0*/  HADD2.F32 R99, -RZ, R99.H0_H0 ;  /* 0x20000063ff637230 */ /* 0x000fc40000004100 */
[----:B------:R-:W-:Y:S02]  /*0600*/  HADD2.F32 R100, -RZ, R100.H0_H0 ;  /* 0x20000064ff647230 */ /* 0x000fe40000004100 */
[----:B------:R-:W-:Y:S02]  /*0610*/  HADD2.F32 R101, -RZ, R101.H0_H0 ;  /* 0x20000065ff657230 */ /* 0x000fe40000004100 */
[----:B------:R-:W-:Y:S02]  /*0620*/  HADD2.F32 R102, -RZ, R102.H0_H0 ;  /* 0x20000066ff667230 */ /* 0x000fe40000004100 */
.L_x_1818:
        /* <DEDUP_REMOVED lines=18> */
[----:B0-----:R-:W-:Y:S01]  /*0750*/  IMAD.MOV.U32 R74, RZ, RZ, 0x8 ;  /* 0x00000008ff4a7424 */ /* 0x001fe200078e00ff */
        /* <DEDUP_REMOVED lines=10> */
[----:B--2---:R-:W-:Y:S02]  /*0800*/  MOV R73, R74 ;  /* 0x0000004a00497202 */ /* 0x004fe40000000f00 */
[----:B------:R-:W-:Y:S01]  /*0810*/  SHF.R.U64 R111, R74, 0x10, R75 ;  /* 0x000000104a6f7819 */ /* 0x000fe2000000124b */
[C---:B---3--:R-:W-:Y:S02]  /*0820*/  FADD.FTZ R69, -R72.reuse, R69 ;  /* 0x0000004548457221 */ /* 0x048fe40000010100 */
[----:B------:R-:W-:Y:S01]  /*0830*/  HADD2.F32 R73, -RZ, R73.H0_H0 ;  /* 0x20000049ff497230 */ /* 0x000fe20000004100 */
[----:B------:R-:W-:Y:S01]  /*0840*/  FADD.FTZ R109, -R72, R68 ;  /* 0x00000044486d7221 */ /* 0x000fe20000010100 */
[----:B------:R-:W-:Y:S01]  /*0850*/  MOV R78, R75 ;  /* 0x0000004b004e7202 */ /* 0x000fe20000000f00 */
[----:B------:R-:W-:Y:S01]  /*0860*/  HADD2.F32 R111, -RZ, R111.H0_H0 ;  /* 0x2000006fff6f7230 */ /* 0x000fe20000004100 */
[C---:B-----5:R-:W-:Y:S01]  /*0870*/  FMUL.FTZ R108, R148.reuse, R69 ;  /* 0x00000045946c7220 */ /* 0x060fe20000410000 */
[----:B------:R-:W-:Y:S01]  /*0880*/  SHF.R.U32.HI R79, RZ, 0x10, R75 ;  /* 0x00000010ff4f7819 */ /* 0x000fe2000001164b */
[----:B------:R-:W-:Y:S01]  /*0890*/  FMUL.FTZ R109, R148, R109 ;  /* 0x0000006d946d7220 */ /* 0x000fe20000410000 */
[----:B------:R-:W-:Y:S01]  /*08a0*/  HADD2.F32 R78, -RZ, R78.H0_H0 ;  /* 0x2000004eff4e7230 */ /* 0x000fe20000004100 */
[----:B------:R-:W-:Y:S01]  /*08b0*/  FMUL.FTZ R110, R3, R73 ;  /* 0x00000049036e7220 */ /* 0x000fe20000410000 */
[----:B------:R-:W-:Y:S01]  /*08c0*/  IADD3 R75, R107, 0x100, RZ ;  /* 0x000001006b4b7810 */ /* 0x000fe20007ffe0ff */
[----:B------:R-:W-:-:S02]  /*08d0*/  FADD.FTZ R29, R29, R111 ;  /* 0x0000006f1d1d7221 */ /* 0x000fc40000010000 */
[-C--:B------:R-:W-:Y:S02]  /*08e0*/  FFMA.FTZ R49, R108, R111.reuse, R49 ;  /* 0x0000006f6c317223 */ /* 0x080fe40000010031 */
[----:B------:R-:W-:Y:S01]  /*08f0*/  FADD.FTZ R113, -R72, R70 ;  /* 0x0000004648717221 */ /* 0x000fe20000010100 */
[----:B------:R-:W-:Y:S01]  /*0900*/  HADD2.F32 R70, -RZ, R79.H0_H0 ;  /* 0x2000004fff467230 */ /* 0x000fe20000004100 */
[----:B------:R-:W-:Y:S02]  /*0910*/  FMUL.FTZ R111, R84, R111 ;  /* 0x0000006f546f7220 */ /* 0x000fe40000410000 */
[----:B------:R-:W-:Y:S02]  /*0920*/  FADD.FTZ R68, RZ, R110 ;  /* 0x0000006eff447221 */ /* 0x000fe40000010000 */
[----:B------:R-:W-:Y:S02]  /*0930*/  FFMA.FTZ R69, R109, R110, RZ ;  /* 0x0000006e6d457223 */ /* 0x000fe400000100ff */
        /* <DEDUP_REMOVED lines=17> */
.L_x_1793:
[----:B0-----:R-:W-:Y:S05]  /*0a50*/  BSYNC B0 ;  /* 0x0000000000007941 */ /* 0x001fea0003800000 */
.L_x_1792:
        /* <DEDUP_REMOVED lines=13> */
[----:B------:R-:W-:Y:S02]  /*0b30*/  IADD3 R75, R75, 0x100, RZ ;  /* 0x000001004b4b7810 */ /* 0x000fe40007ffe0ff */
[----:B---3--:R-:W-:Y:S02]  /*0b40*/  MOV R80, R76 ;  /* 0x0000004c00507202 */ /* 0x008fe40000000f00 */
[----:B------:R-:W-:Y:S01]  /*0b50*/  SHF.R.U64 R119, R76, 0x10, R77 ;  /* 0x000000104c777819 */ /* 0x000fe2000000124d */
[C---:B--2---:R-:W-:Y:S02]  /*0b60*/  FADD.FTZ R69, -R72.reuse, R69 ;  /* 0x0000004548457221 */ /* 0x044fe40000010100 */
[----:B------:R-:W-:Y:S01]  /*0b70*/  HADD2.F32 R80, -RZ, R80.H0_H0 ;  /* 0x20000050ff507230 */ /* 0x000fe20000004100 */
[----:B------:R-:W-:Y:S01]  /*0b80*/  FADD.FTZ R117, -R72, R68 ;  /* 0x0000004448757221 */ /* 0x000fe20000010100 */
[----:B------:R-:W-:Y:S01]  /*0b90*/  MOV R81, R77 ;  /* 0x0000004d00517202 */ /* 0x000fe20000000f00 */
[----:B------:R-:W-:Y:S01]  /*0ba0*/  HADD2.F32 R119, -RZ, R119.H0_H0 ;  /* 0x20000077ff777230 */ /* 0x000fe20000004100 */
[----:B-----5:R-:W-:-:S02]  /*0bb0*/  FMUL.FTZ R116, R148, R69 ;  /* 0x0000004594747220 */ /* 0x020fc40000410000 */
[----:B------:R-:W-:Y:S02]  /*0bc0*/  FMUL.FTZ R117, R148, R117 ;  /* 0x0000007594757220 */ /* 0x000fe40000410000 */
[----:B------:R-:W-:Y:S01]  /*0bd0*/  FMUL.FTZ R118, R87, R80 ;  /* 0x0000005057767220 */ /* 0x000fe20000410000 */
[----:B------:R-:W-:Y:S01]  /*0be0*/  SHF.R.U32.HI R82, RZ, 0x10, R77 ;  /* 0x00000010ff527819 */ /* 0x000fe2000001164d */
[----:B------:R-:W-:Y:S01]  /*0bf0*/  HADD2.F32 R81, -RZ, R81.H0_H0 ;  /* 0x20000051ff517230 */ /* 0x000fe20000004100 */
[----:B------:R-:W-:Y:S02]  /*0c00*/  FADD.FTZ R25, R25, R119 ;  /* 0x0000007719197221 */ /* 0x000fe40000010000 */
[-C--:B------:R-:W-:Y:S02]  /*0c10*/  FFMA.FTZ R45, R116, R119.reuse, R45 ;  /* 0x00000077742d7223 */ /* 0x080fe4000001002d */
[----:B------:R-:W-:Y:S02]  /*0c20*/  FADD.FTZ R121, -R72, R70 ;  /* 0x0000004648797221 */ /* 0x000fe40000010100 */
[----:B------:R-:W-:-:S02]  /*0c30*/  FMUL.FTZ R119, R88, R119 ;  /* 0x0000007758777220 */ /* 0x000fc40000410000 */
[----:B------:R-:W-:Y:S02]  /*0c40*/  FADD.FTZ R68, R73, R118 ;  /* 0x0000007649447221 */ /* 0x000fe40000010000 */
[----:B------:R-:W-:Y:S01]  /*0c50*/  FFMA.FTZ R74, R117, R118, R74 ;  /* 0x00000076754a7223 */ /* 0x000fe2000001004a */
[----:B------:R-:W-:Y:S01]  /*0c60*/  HADD2.F32 R70, -RZ, R82.H0_H0 ;  /* 0x20000052ff467230 */ /* 0x000fe20000004100 */
[----:B------:R-:W-:Y:S02]  /*0c70*/  FADD.FTZ R71, -R72, R71 ;  /* 0x0000004748477221 */ /* 0x000fe40000010100 */
        /* <DEDUP_REMOVED lines=16> */
.L_x_1795:
[----:B0-----:R-:W-:Y:S05]  /*0d80*/  BSYNC B0 ;  /* 0x0000000000007941 */ /* 0x001fea0003800000 */
.L_x_1794:
        /* <DEDUP_REMOVED lines=19> */
[----:B------:R-:W-:Y:S01]  /*0ec0*/  HADD2.F32 R127, -RZ, R127.H0_H0 ;  /* 0x2000007fff7f7230 */ /* 0x000fe20000004100 */
[----:B------:R-:W-:-:S02]  /*0ed0*/  IMAD.MOV.U32 R81, RZ, RZ, R79 ;  /* 0x000000ffff517224 */ /* 0x000fc400078e004f */
[C---:B-----5:R-:W-:Y:S02]  /*0ee0*/  FMUL.FTZ R124, R148.reuse, R69 ;  /* 0x00000045947c7220 */ /* 0x060fe40000410000 */
[----:B------:R-:W-:Y:S02]  /*0ef0*/  FMUL.FTZ R125, R148, R125 ;  /* 0x0000007d947d7220 */ /* 0x000fe40000410000 */
[----:B------:R-:W-:Y:S01]  /*0f00*/  FMUL.FTZ R126, R91, R80 ;  /* 0x000000505b7e7220 */ /* 0x000fe20000410000 */
[----:B------:R-:W-:Y:S01]  /*0f10*/  SHF.R.U32.HI R82, RZ, 0x10, R79 ;  /* 0x00000010ff527819 */ /* 0x000fe2000001164f */
[----:B------:R-:W-:Y:S01]  /*0f20*/  HADD2.F32 R81, -RZ, R81.H0_H0 ;  /* 0x20000051ff517230 */ /* 0x000fe20000004100 */
[----:B------:R-:W-:Y:S02]  /*0f30*/  FADD.FTZ R21, R21, R127 ;  /* 0x0000007f15157221 */ /* 0x000fe40000010000 */
[----:B------:R-:W-:Y:S02]  /*0f40*/  FFMA.FTZ R41, R124, R127, R41 ;  /* 0x0000007f7c297223 */ /* 0x000fe40000010029 */
[----:B------:R-:W-:-:S02]  /*0f50*/  FADD.FTZ R129, -R72, R70 ;  /* 0x0000004648817221 */ /* 0x000fc40000010100 */
[----:B------:R-:W-:Y:S02]  /*0f60*/  FMUL.FTZ R127, R92, R127 ;  /* 0x0000007f5c7f7220 */ /* 0x000fe40000410000 */
[----:B------:R-:W-:Y:S02]  /*0f70*/  FADD.FTZ R68, R73, R126 ;  /* 0x0000007e49447221 */ /* 0x000fe40000010000 */
[----:B------:R-:W-:Y:S01]  /*0f80*/  FFMA.FTZ R74, R125, R126, R74 ;  /* 0x0000007e7d4a7223 */ /* 0x000fe2000001004a */
[----:B------:R-:W-:Y:S01]  /*0f90*/  HADD2.F32 R70, -RZ, R82.H0_H0 ;  /* 0x20000052ff467230 */ /* 0x000fe20000004100 */
[----:B------:R-:W-:Y:S02]  /*0fa0*/  FADD.FTZ R71, -R72, R71 ;  /* 0x0000004748477221 */ /* 0x000fe40000010100 */
        /* <DEDUP_REMOVED lines=16> */
.L_x_1797:
[----:B0-----:R-:W-:Y:S05]  /*10b0*/  BSYNC B0 ;  /* 0x0000000000007941 */ /* 0x001fea0003800000 */
.L_x_1796:
        /* <DEDUP_REMOVED lines=50> */
.L_x_1799:
[----:B0-----:R-:W-:Y:S05]  /*13e0*/  BSYNC B0 ;  /* 0x0000000000007941 */ /* 0x001fea0003800000 */
.L_x_1798:
        /* <DEDUP_REMOVED lines=49> */
.L_x_1801:
[----:B0-----:R-:W-:Y:S05]  /*1700*/  BSYNC B0 ;  /* 0x0000000000007941 */ /* 0x001fea0003800000 */
.L_x_1800:
[----:B------:R-:W-:Y:S02]  /*1710*/  LOP3.LUT P1, RZ, R103, 0xff, RZ, 0xc0, !PT ;  /* 0x000000ff67ff7812 */ /* 0x000fe4000782c0ff */
[----:B------:R-:W-:Y:S02]  /*1720*/  SHF.R.U32.HI R70, RZ, 0x5, R150 ;  /* 0x00000005ff467819 */ /* 0x000fe40000011696 */
[----:B------:R-:W-:Y:S02]  /*1730*/  LOP3.LUT P0, RZ, R150, 0x1f, RZ, 0xc0, !PT ;  /* 0x0000001f96ff7812 */ /* 0x000fe4000780c0ff */
[----:B------:R-:W-:-:S07]  /*1740*/  LOP3.LUT R149, R70, 0x7fffff8, RZ, 0xc0, !PT ;  /* 0x07fffff846957812 */ /* 0x000fce00078ec0ff */
[----:B------:R-:W-:Y:S01]  /*1750*/  @!P1 IADD3 R149, R149, 0x8, RZ ;  /* 0x0000000895959810 */ /* 0x000fe20007ffe0ff */
[----:B------:R-:W-:Y:S05]  /*1760*/  BRA.DIV ~URZ, `(.L_x_1802) ;  /* 0x000017a27f007947 */ /* 0x000fea000b800000 */
[----:B------:R0:W1:Y:S02]  /*1770*/  SHFL.DOWN PT, R72, R73, 0x10, 0x1f ;  /* 0x0a001f0049487f89 */ /* 0x00006400000e0000 */
.L_x_1819:
        /* <DEDUP_REMOVED lines=18> */
.L_x_1820:
        /* <DEDUP_REMOVED lines=53> */
[----:B------:R0:W1:Y:S01]  /*1bf0*/  F2F.F16.F32 R79, R70 ;  /* 0x00000046004f7304 */ /* 0x0000620000200800 */
[----:B------:R-:W-:Y:S01]  /*1c00*/  @P1 FADD.FTZ R73, R10, R73 ;  /* 0x000000490a491221 */ /* 0x000fe20000010000 */
[----:B------:R-:W-:Y:S01]  /*1c10*/  SEL R65, R70, R65, P0 ;  /* 0x0000004146417207 */ /* 0x000fe20000000000 */
[----:B------:R-:W-:Y:S01]  /*1c20*/  @P1 FADD.FTZ R71, R8, R71 ;  /* 0x0000004708471221 */ /* 0x000fe20000010000 */
[----:B------:R-:W-:Y:S02]  /*1c30*/  SEL R67, R74, R67, P0 ;  /* 0x000000434a437207 */ /* 0x000fe40000000000 */
[----:B------:R-:W-:Y:S02]  /*1c40*/  SEL R66, R73, R66, P0 ;  /* 0x0000004249427207 */ /* 0x000fe40000000000 */
[----:B------:R-:W2:Y:S01]  /*1c50*/  F2F.F16.F32 R78, R74 ;  /* 0x0000004a004e7304 */ /* 0x000ea20000200800 */
[----:B0-----:R-:W-:Y:S01]  /*1c60*/  @P0 IMAD.MOV.U32 R70, RZ, RZ, 0x10 ;  /* 0x00000010ff460424 */ /* 0x001fe200078e00ff */
[----:B------:R-:W-:-:S02]  /*1c70*/  SEL R64, R71, R64, P0 ;  /* 0x0000004047407207 */ /* 0x000fc40000000000 */
[----:B------:R-:W-:-:S04]  /*1c80*/  ISETP.NE.U32.AND P1, PT, RZ, c[0x0][0x250], PT ;  /* 0x00009400ff007a0c */ /* 0x000fc80003f25070 */
[----:B------:R1:W0:Y:S01]  /*1c90*/  F2F.F16.F32 R76, R73 ;  /* 0x00000049004c7304 */ /* 0x0002220000200800 */
[----:B------:R-:W-:-:S07]  /*1ca0*/  ISETP.NE.AND.EX P1, PT, RZ, c[0x0][0x254], PT, P1 ;  /* 0x00009500ff007a0c */ /* 0x000fce0003f25310 */
[----:B------:R3:W4:Y:S01]  /*1cb0*/  F2F.F16.F32 R77, R71 ;  /* 0x00000047004d7304 */ /* 0x0007220000200800 */
        /* <DEDUP_REMOVED lines=21> */
.L_x_1806:
[----:B------:R-:W-:Y:S02]  /*1e10*/  IADD3 R107, R107, 0x100, RZ ;  /* 0x000001006b6b7810 */ /* 0x000fe40007ffe0ff */
.L_x_1805:
[----:B------:R-:W-:Y:S05]  /*1e20*/  BSYNC B0 ;  /* 0x0000000000007941 */ /* 0x000fea0003800000 */
.L_x_1804:
        /* <DEDUP_REMOVED lines=22> */
[----:B------:R-:W0:Y:S01]  /*1f90*/  F2F.F16.F32 R79, R70 ;  /* 0x00000046004f7304 */ /* 0x000e220000200800 */
[----:B------:R-:W-:Y:S01]  /*1fa0*/  @P0 FADD.FTZ R75, R6, R75 ;  /* 0x0000004b064b0221 */ /* 0x000fe20000010000 */
[----:B------:R-:W-:Y:S01]  /*1fb0*/  SEL R65, R70, R65, P1 ;  /* 0x0000004146417207 */ /* 0x000fe20000800000 */
[----:B------:R-:W-:Y:S01]  /*1fc0*/  @P0 FADD.FTZ R73, R4, R73 ;  /* 0x0000004904490221 */ /* 0x000fe20000010000 */
[----:B------:R-:W-:Y:S02]  /*1fd0*/  SEL R67, R72, R67, P1 ;  /* 0x0000004348437207 */ /* 0x000fe40000800000 */
[----:B------:R-:W-:Y:S02]  /*1fe0*/  SEL R66, R75, R66, P1 ;  /* 0x000000424b427207 */ /* 0x000fe40000800000 */
[----:B------:R-:W1:Y:S01]  /*1ff0*/  F2F.F16.F32 R78, R72 ;  /* 0x00000048004e7304 */ /* 0x000e620000200800 */
[----:B------:R-:W-:-:S02]  /*2000*/  SEL R64, R73, R64, P1 ;  /* 0x0000004049407207 */ /* 0x000fc40000800000 */
[----:B------:R-:W-:-:S04]  /*2010*/  ISETP.NE.U32.AND P0, PT, RZ, c[0x0][0x250], PT ;  /* 0x00009400ff007a0c */ /* 0x000fc80003f05070 */
[----:B------:R-:W-:Y:S01]  /*2020*/  ISETP.NE.AND.EX P0, PT, RZ, c[0x0][0x254], PT, P0 ;  /* 0x00009500ff007a0c */ /* 0x000fe20003f05300 */
[----:B------:R1:W2:Y:S01]  /*2030*/  F2F.F16.F32 R76, R75 ;  /* 0x0000004b004c7304 */ /* 0x0002a20000200800 */
[----:B0-----:R-:W-:-:S07]  /*2040*/  IMAD.WIDE.U32 R70, R79, 0x10000, RZ ;  /* 0x000100004f467825 */ /* 0x001fce00078e00ff */
[----:B------:R0:W3:Y:S01]  /*2050*/  F2F.F16.F32 R77, R73 ;  /* 0x00000049004d7304 */ /* 0x0000e20000200800 */
        /* <DEDUP_REMOVED lines=20> */
.L_x_1809:
[----:B------:R-:W-:Y:S02]  /*21a0*/  IADD3 R107, R107, 0x100, RZ ;  /* 0x000001006b6b7810 */ /* 0x000fe40007ffe0ff */
.L_x_1808:
[----:B------:R-:W-:Y:S05]  /*21b0*/  BSYNC B0 ;  /* 0x0000000000007941 */ /* 0x000fea0003800000 */
.L_x_1807:
        /* <DEDUP_REMOVED lines=25> */
[----:B------:R-:W-:Y:S01]  /*2350*/  SEL R67, R72, R67, P1 ;  /* 0x0000004348437207 */ /* 0x000fe20000800000 */
[----:B------:R-:W-:Y:S01]  /*2360*/  IMAD.MOV.U32 R80, RZ, RZ, 0x8 ;  /* 0x00000008ff507424 */ /* 0x000fe200078e00ff */
        /* <DEDUP_REMOVED lines=28> */
.L_x_1812:
[----:B------:R-:W-:Y:S02]  /*2530*/  IADD3 R107, R107, 0x100, RZ ;  /* 0x000001006b6b7810 */ /* 0x000fe40007ffe0ff */
.L_x_1811:
[----:B------:R-:W-:Y:S05]  /*2540*/  BSYNC B0 ;  /* 0x0000000000007941 */ /* 0x000fea0003800000 */
.L_x_1810:
        /* <DEDUP_REMOVED lines=55> */
.L_x_1815:
[----:B------:R-:W-:Y:S02]  /*28c0*/  IADD3 R107, R107, 0x100, RZ ;  /* 0x000001006b6b7810 */ /* 0x000fe40007ffe0ff */
.L_x_1814:
[----:B------:R-:W-:Y:S05]  /*28d0*/  BSYNC B0 ;  /* 0x0000000000007941 */ /* 0x000fea0003800000 */
.L_x_1813:
        /* <DEDUP_REMOVED lines=28> */
[----:B------:R1:W2:Y:S01]  /*2aa0*/  F2F.F16.F32 R76, R68 ;  /* 0x00000044004c7304 */ /* 0x0002a20000200800 */
[----:B------:R-:W-:-:S02]  /*2ab0*/  SEL R66, R73, R66, P1 ;  /* 0x0000004249427207 */ /* 0x000fc40000800000 */
[----:B------:R-:W-:Y:S02]  /*2ac0*/  SEL R64, R75, R64, P1 ;  /* 0x000000404b407207 */ /* 0x000fe40000800000 */
[----:B------:R-:W-:-:S03]  /*2ad0*/  ISETP.NE.AND.EX P0, PT, RZ, c[0x0][0x254], PT, P0 ;  /* 0x00009500ff007a0c */ /* 0x000fc60003f05300 */
[----:B------:R2:W3:Y:S01]  /*2ae0*/  F2F.F16.F32 R74, R73 ;  /* 0x00000049004a7304 */ /* 0x0004e20000200800 */
[----:B0-----:R-:W-:-:S04]  /*2af0*/  IMAD.WIDE.U32 R70, R79, 0x10000, RZ ;  /* 0x000100004f467825 */ /* 0x001fc800078e00ff */
[----:B-1----:R-:W-:-:S03]  /*2b00*/  @P1 IMAD.WIDE.U32 R68, R107, R72, c[0x0][0x258] ;  /* 0x000096006b441625 */ /* 0x002fc600078e0048 */
[----:B------:R-:W0:Y:S01]  /*2b10*/  F2F.F16.F32 R77, R75 ;  /* 0x0000004b004d7304 */ /* 0x000e220000200800 */
        /* <DEDUP_REMOVED lines=19> */
.L_x_1817:
[----:B------:R-:W-:Y:S05]  /*2c50*/  BSYNC B0 ;  /* 0x0000000000007941 */ /* 0x000fea0003800000 */
.L_x_1816:
[----:B------:R-:W-:Y:S02]  /*2c60*/  IADD3 R2, R2, c[0x0][0x160], RZ ;  /* 0x0000580002027a10 */ /* 0x000fe40007ffe0ff */
[----:B------:R-:W-:Y:S02]  /*2c70*/  LOP3.LUT P1, RZ, R103, 0xff, RZ, 0xc0, !PT ;  /* 0x000000ff67ff7812 */ /* 0x000fe4000782c0ff */
[----:B------:R-:W-:Y:S02]  /*2c80*/  ISETP.GE.AND P0, PT, R2, c[0x0][0x164], PT ;  /* 0x0000590002007a0c */ /* 0x000fe40003f06270 */
[----:B------:R-:W-:-:S11]  /*2c90*/  SEL R103, RZ, 0x1, P1 ;  /* 0x00000001ff677807 */ /* 0x000fd60000800000 */
[----:B01---5:R-:W-:Y:S01]  /*2ca0*/  @P0 CALL.REL.NOINC `(.L_x_1791) ;  /* 0x0000001000000944 */ /* 0x023fe20003c00000 */
[----:B------:R-:W-:Y:S05]  /*2cb0*/  BRA `(.L_x_1818) ;  /* 0xffffd97000007947 */ /* 0x000fea000383ffff */
.L_x_1791:
        /* <DEDUP_REMOVED lines=37> */
.L_x_1802:
[----:B------:R-:W-:Y:S01]  /*2f10*/  HFMA2.MMA R78, -RZ, RZ, 0, 9.5367431640625e-07 ;  /* 0x00000010ff4e7435 */ /* 0x000fe200000001ff */
[----:B------:R-:W-:Y:S02]  /*2f20*/  MOV R77, R73 ;  /* 0x00000049004d7202 */ /* 0x000fe40000000f00 */
[----:B------:R-:W-:Y:S02]  /*2f30*/  MOV R79, 0x1f ;  /* 0x0000001f004f7802 */ /* 0x000fe40000000f00 */
[----:B------:R-:W-:-:S02]  /*2f40*/  MOV R80, 0xffffffff ;  /* 0xffffffff00507802 */ /* 0x000fc40000000f00 */
[----:B------:R-:W-:Y:S02]  /*2f50*/  MOV R68, 0x2f70 ;  /* 0x00002f7000447802 */ /* 0x000fe40000000f00 */
[----:B-----5:R-:W-:Y:S05]  /*2f60*/  CALL.REL.NOINC `($__internal_74_$__cuda_sm70_shflsync_down_p) ;  /* 0x0000046000007944 */ /* 0x020fea0003c00000 */
[----:B-1----:R-:W-:Y:S01]  /*2f70*/  IMAD.MOV.U32 R72, RZ, RZ, R77 ;  /* 0x000000ffff487224 */ /* 0x002fe200078e004d */
[----:B0-----:R-:W-:Y:S05]  /*2f80*/  BRA `(.L_x_1819) ;  /* 0xffffe7f000007947 */ /* 0x001fea000383ffff */
.L_x_1803:
[----:B------:R-:W-:Y:S01]  /*2f90*/  HFMA2.MMA R78, -RZ, RZ, 0, 9.5367431640625e-07 ;  /* 0x00000010ff4e7435 */ /* 0x000fe200000001ff */
[----:B------:R-:W-:Y:S02]  /*2fa0*/  MOV R77, R74 ;  /* 0x0000004a004d7202 */ /* 0x000fe40000000f00 */
[----:B------:R-:W-:Y:S02]  /*2fb0*/  MOV R79, 0x1f ;  /* 0x0000001f004f7802 */ /* 0x000fe40000000f00 */
[----:B------:R-:W-:Y:S02]  /*2fc0*/  MOV R80, 0xffffffff ;  /* 0xffffffff00507802 */ /* 0x000fe40000000f00 */
[----:B------:R-:W-:Y:S02]  /*2fd0*/  MOV R68, 0x2ff0 ;  /* 0x00002ff000447802 */ /* 0x000fe40000000f00 */
[----:B01---5:R-:W-:Y:S05]  /*2fe0*/  CALL.REL.NOINC `($__internal_74_$__cuda_sm70_shflsync_down_p) ;  /* 0x000003e000007944 */ /* 0x023fea0003c00000 */
[----:B------:R-:W-:Y:S01]  /*2ff0*/  FADD.FTZ R72, R72, R73 ;  /* 0x0000004948487221 */ /* 0x000fe20000010000 */
[----:B0-----:R-:W-:Y:S01]  /*3000*/  HFMA2.MMA R78, -RZ, RZ, 0, 4.76837158203125e-07 ;  /* 0x00000008ff4e7435 */ /* 0x001fe200000001ff */
[----:B-1----:R-:W-:Y:S01]  /*3010*/  FADD.FTZ R74, R74, R77 ;  /* 0x0000004d4a4a7221 */ /* 0x002fe20000010000 */
[----:B------:R-:W-:Y:S01]  /*3020*/  MOV R79, 0x1f ;  /* 0x0000001f004f7802 */ /* 0x000fe20000000f00 */
[----:B------:R-:W-:Y:S01]  /*3030*/  IMAD.MOV.U32 R77, RZ, RZ, R72 ;  /* 0x000000ffff4d7224 */ /* 0x000fe200078e0048 */
[----:B------:R-:W-:-:S02]  /*3040*/  MOV R80, 0xffffffff ;  /* 0xffffffff00507802 */ /* 0x000fc40000000f00 */
[----:B------:R-:W-:Y:S02]  /*3050*/  MOV R68, 0x3070 ;  /* 0x0000307000447802 */ /* 0x000fe40000000f00 */
[----:B------:R-:W-:Y:S05]  /*3060*/  CALL.REL.NOINC `($__internal_74_$__cuda_sm70_shflsync_down_p) ;  /* 0x0000036000007944 */ /* 0x000fea0003c00000 */
[----:B0-----:R-:W-:Y:S01]  /*3070*/  HFMA2.MMA R78, -RZ, RZ, 0, 4.76837158203125e-07 ;  /* 0x00000008ff4e7435 */ /* 0x001fe200000001ff */
[----:B-1----:R-:W-:Y:S02]  /*3080*/  MOV R71, R77 ;  /* 0x0000004d00477202 */ /* 0x002fe40000000f00 */
[----:B------:R-:W-:Y:S02]  /*3090*/  MOV R77, R74 ;  /* 0x0000004a004d7202 */ /* 0x000fe40000000f00 */
[----:B------:R-:W-:Y:S02]  /*30a0*/  MOV R79, 0x1f ;  /* 0x0000001f004f7802 */ /* 0x000fe40000000f00 */
[----:B------:R-:W-:Y:S02]  /*30b0*/  MOV R80, 0xffffffff ;  /* 0xffffffff00507802 */ /* 0x000fe40000000f00 */
[----:B------:R-:W-:Y:S02]  /*30c0*/  MOV R68, 0x30e0 ;  /* 0x000030e000447802 */ /* 0x000fe40000000f00 */
[----:B------:R-:W-:Y:S05]  /*30d0*/  CALL.REL.NOINC `($__internal_74_$__cuda_sm70_shflsync_down_p) ;  /* 0x000002f000007944 */ /* 0x000fea0003c00000 */
[----:B------:R-:W-:Y:S01]  /*30e0*/  FADD.FTZ R72, R71, R72 ;  /* 0x0000004847487221 */ /* 0x000fe20000010000 */
[----:B0-----:R-:W-:Y:S01]  /*30f0*/  HFMA2.MMA R78, -RZ, RZ, 0, 2.384185791015625e-07 ;  /* 0x00000004ff4e7435 */ /* 0x001fe200000001ff */
[----:B-1----:R-:W-:Y:S01]  /*3100*/  FADD.FTZ R74, R74, R77 ;  /* 0x0000004d4a4a7221 */ /* 0x002fe20000010000 */
[----:B------:R-:W-:Y:S01]  /*3110*/  MOV R79, 0x1f ;  /* 0x0000001f004f7802 */ /* 0x000fe20000000f00 */
[----:B------:R-:W-:Y:S01]  /*3120*/  IMAD.MOV.U32 R80, RZ, RZ, -0x1 ;  /* 0xffffffffff507424 */ /* 0x000fe200078e00ff */
[----:B------:R-:W-:-:S02]  /*3130*/  MOV R77, R72 ;  /* 0x00000048004d7202 */ /* 0x000fc40000000f00 */
[----:B------:R-:W-:Y:S02]  /*3140*/  MOV R68, 0x3160 ;  /* 0x0000316000447802 */ /* 0x000fe40000000f00 */
[----:B------:R-:W-:Y:S05]  /*3150*/  CALL.REL.NOINC `($__internal_74_$__cuda_sm70_shflsync_down_p) ;  /* 0x0000027000007944 */ /* 0x000fea0003c00000 */
[----:B0-----:R-:W-:Y:S01]  /*3160*/  HFMA2.MMA R78, -RZ, RZ, 0, 2.384185791015625e-07 ;  /* 0x00000004ff4e7435 */ /* 0x001fe200000001ff */
[----:B-1----:R-:W-:Y:S02]  /*3170*/  MOV R71, R77 ;  /* 0x0000004d00477202 */ /* 0x002fe40000000f00 */
[----:B------:R-:W-:Y:S02]  /*3180*/  MOV R77, R74 ;  /* 0x0000004a004d7202 */ /* 0x000fe40000000f00 */
[----:B------:R-:W-:Y:S02]  /*3190*/  MOV R79, 0x1f ;  /* 0x0000001f004f7802 */ /* 0x000fe40000000f00 */
[----:B------:R-:W-:Y:S02]  /*31a0*/  MOV R80, 0xffffffff ;  /* 0xffffffff00507802 */ /* 0x000fe40000000f00 */
[----:B------:R-:W-:Y:S02]  /*31b0*/  MOV R68, 0x31d0 ;  /* 0x000031d000447802 */ /* 0x000fe40000000f00 */
[----:B------:R-:W-:Y:S05]  /*31c0*/  CALL.REL.NOINC `($__internal_74_$__cuda_sm70_shflsync_down_p) ;  /* 0x0000020000007944 */ /* 0x000fea0003c00000 */
[----:B------:R-:W-:Y:S01]  /*31d0*/  FADD.FTZ R72, R71, R72 ;  /* 0x0000004847487221 */ /* 0x000fe20000010000 */
[----:B0-----:R-:W-:Y:S01]  /*31e0*/  HFMA2.MMA R78, -RZ, RZ, 0, 1.1920928955078125e-07 ;  /* 0x00000002ff4e7435 */ /* 0x001fe200000001ff */
[----:B-1----:R-:W-:Y:S01]  /*31f0*/  FADD.FTZ R76, R74, R77 ;  /* 0x0000004d4a4c7221 */ /* 0x002fe20000010000 */
[----:B------:R-:W-:Y:S01]  /*3200*/  MOV R79, 0x1f ;  /* 0x0000001f004f7802 */ /* 0x000fe20000000f00 */
[----:B------:R-:W-:Y:S01]  /*3210*/  IMAD.MOV.U32 R80, RZ, RZ, -0x1 ;  /* 0xffffffffff507424 */ /* 0x000fe200078e00ff */
[----:B------:R-:W-:-:S02]  /*3220*/  MOV R77, R72 ;  /* 0x00000048004d7202 */ /* 0x000fc40000000f00 */
[----:B------:R-:W-:Y:S02]  /*3230*/  MOV R68, 0x3250 ;  /* 0x0000325000447802 */ /* 0x000fe40000000f00 */
[----:B------:R-:W-:Y:S05]  /*3240*/  CALL.REL.NOINC `($__internal_74_$__cuda_sm70_shflsync_down_p) ;  /* 0x0000018000007944 */ /* 0x000fea0003c00000 */
[----:B0-----:R-:W-:Y:S01]  /*3250*/  HFMA2.MMA R78, -RZ, RZ, 0, 1.1920928955078125e-07 ;  /* 0x00000002ff4e7435 */ /* 0x001fe200000001ff */
[----:B-1----:R-:W-:Y:S02]  /*3260*/  MOV R71, R77 ;  /* 0x0000004d00477202 */ /* 0x002fe40000000f00 */
[----:B------:R-:W-:Y:S02]  /*3270*/  MOV R77, R76 ;  /* 0x0000004c004d7202 */ /* 0x000fe40000000f00 */
[----:B------:R-:W-:Y:S02]  /*3280*/  MOV R79, 0x1f ;  /* 0x0000001f004f7802 */ /* 0x000fe40000000f00 */
[----:B------:R-:W-:Y:S02]  /*3290*/  MOV R80, 0xffffffff ;  /* 0xffffffff00507802 */ /* 0x000fe40000000f00 */
[----:B------:R-:W-:Y:S02]  /*32a0*/  MOV R68, 0x32c0 ;  /* 0x000032c000447802 */ /* 0x000fe40000000f00 */
[----:B------:R-:W-:Y:S05]  /*32b0*/  CALL.REL.NOINC `($__internal_74_$__cuda_sm70_shflsync_down_p) ;  /* 0x0000011000007944 */ /* 0x000fea0003c00000 */
[----:B------:R-:W-:Y:S01]  /*32c0*/  FADD.FTZ R74, R71, R72 ;  /* 0x00000048474a7221 */ /* 0x000fe20000010000 */
[----:B0-----:R-:W-:Y:S01]  /*32d0*/  HFMA2.MMA R78, -RZ, RZ, 0, 5.9604644775390625e-08 ;  /* 0x00000001ff4e7435 */ /* 0x001fe200000001ff */
[----:B-1----:R-:W-:Y:S01]  /*32e0*/  FADD.FTZ R76, R76, R77 ;  /* 0x0000004d4c4c7221 */ /* 0x002fe20000010000 */
[----:B------:R-:W-:Y:S01]  /*32f0*/  MOV R79, 0x1f ;  /* 0x0000001f004f7802 */ /* 0x000fe20000000f00 */
[----:B------:R-:W-:Y:S01]  /*3300*/  IMAD.MOV.U32 R80, RZ, RZ, -0x1 ;  /* 0xffffffffff507424 */ /* 0x000fe200078e00ff */
[----:B------:R-:W-:-:S02]  /*3310*/  MOV R77, R74 ;  /* 0x0000004a004d7202 */ /* 0x000fc40000000f00 */
[----:B------:R-:W-:Y:S02]  /*3320*/  MOV R68, 0x3340 ;  /* 0x0000334000447802 */ /* 0x000fe40000000f00 */
[----:B------:R-:W-:Y:S05]  /*3330*/  CALL.REL.NOINC `($__internal_74_$__cuda_sm70_shflsync_down_p) ;  /* 0x0000009000007944 */ /* 0x000fea0003c00000 */
[----:B0-----:R-:W-:Y:S01]  /*3340*/  HFMA2.MMA R78, -RZ, RZ, 0, 5.9604644775390625e-08 ;  /* 0x00000001ff4e7435 */ /* 0x001fe200000001ff */
[----:B-1----:R-:W-:Y:S02]  /*3350*/  MOV R75, R77 ;  /* 0x0000004d004b7202 */ /* 0x002fe40000000f00 */
[----:B------:R-:W-:Y:S02]  /*3360*/  MOV R77, R76 ;  /* 0x0000004c004d7202 */ /* 0x000fe40000000f00 */
[----:B------:R-:W-:Y:S02]  /*3370*/  MOV R79, 0x1f ;  /* 0x0000001f004f7802 */ /* 0x000fe40000000f00 */
[----:B------:R-:W-:Y:S02]  /*3380*/  MOV R80, 0xffffffff ;  /* 0xffffffff00507802 */ /* 0x000fe40000000f00 */
[----:B------:R-:W-:Y:S02]  /*3390*/  MOV R68, 0x33b0 ;  /* 0x000033b000447802 */ /* 0x000fe40000000f00 */
[----:B------:R-:W-:Y:S05]  /*33a0*/  CALL.REL.NOINC `($__internal_74_$__cuda_sm70_shflsync_down_p) ;  /* 0x0000002000007944 */ /* 0x000fea0003c00000 */
[----:B-1----:R-:W-:Y:S01]  /*33b0*/  MOV R69, R77 ;  /* 0x0000004d00457202 */ /* 0x002fe20000000f00 */
[----:B0-----:R-:W-:Y:S05]  /*33c0*/  BRA `(.L_x_1820) ;  /* 0xffffe4d000007947 */ /* 0x001fea000383ffff */
        .weak           $__internal_74_$__cuda_sm70_shflsync_down_p
        .type           $__internal_74_$__cuda_sm70_shflsync_down_p,@function
        .size           $__internal_74_$__cuda_sm70_shflsync_down_p,(.L_x_2821 - $__internal_74_$__cuda_sm70_shflsync_down_p)
$__internal_74_$__cuda_sm70_shflsync_down_p:
[----:B------:R-:W-:Y:S01]  /*33d0*/  HFMA2.MMA R69, -RZ, RZ, 0, 0 ;  /* 0x00000000ff457435 */ /* 0x000fe200000001ff */
[----:B------:R-:W-:Y:S04]  /*33e0*/  WARPSYNC R80 ;  /* 0x0000005000007348 */ /* 0x000fe80003800000 */
[----:B------:R0:W1:Y:S01]  /*33f0*/  SHFL.DOWN PT, R77, R77, R78, R79 ;  /* 0x0800004e4d4d7389 */ /* 0x00006200000e004f */
[----:B------:R-:W-:Y:S05]  /*3400*/  RET.REL.NODEC R68 `(_ZN10layer_norm31ln_parallel_residual_bwd_kernelINS_13Kernel_traitsI6__halfS2_fS2_fjLj5120ELj1ELj1ELj8ELj8ENS_18Kernel_traits_baseILj5120ES2_S2_fS2_fjLj256EEEEELb0ELb1ELb0EEEvNS_9BwdParamsE) ;  /* 0xffffcbf044007950 */ /* 0x000fea0003c3ffff */
.L_x_1821:
        /* <DEDUP_REMOVED lines=15> */
.L_x_2821:


//--------------------- .text._ZN10layer_norm31ln_parallel_residual_bwd_kernelINS_13Kernel_traitsI6__halfS2_fS2_fjLj5120ELj1ELj1ELj8ELj8ENS_18Kernel_traits_baseILj5120ES2_S2_fS2_fjLj256EEEEELb0ELb1ELb1EEEvNS_9BwdParamsE --------------------------
	.section	.text._ZN10layer_norm31ln_parallel_residual_bwd_kernelINS_13Kernel_traitsI6__halfS2_fS2_fjLj5120ELj1ELj1ELj8ELj8ENS_18Kernel_traits_baseILj5120ES2_S2_fS2_fjLj256EEEEELb0ELb1ELb1EEEvNS_9BwdParamsE,"ax",@progbits
	.sectioninfo	@"SHI_REGISTERS=164"
	.align	128
        .global         _ZN10layer_norm31ln_parallel_residual_bwd_kernelINS_13Kernel_traitsI6__halfS2_fS2_fjLj5120ELj1ELj1ELj8ELj8ENS_18Kernel_traits_baseILj5120ES2_S2_fS2_fjLj256EEEEELb0ELb1ELb1EEEvNS_9BwdParamsE
        .type           _ZN10layer_norm31ln_parallel_residual_bwd_kernelINS_13Kernel_traitsI6__halfS2_fS2_fjLj5120ELj1ELj1ELj8ELj8ENS_18Kernel_traits_baseILj5120ES2_S2_fS2_fjLj256EEEEELb0ELb1ELb1EEEvNS_9BwdParamsE,@function
        .size           _ZN10layer_norm31ln_parallel_residual_bwd_kernelINS_13Kernel_traitsI6__halfS2_fS2_fjLj5120ELj1ELj1ELj8ELj8ENS_18Kernel_traits_baseILj5120ES2_S2_fS2_fjLj256EEEEELb0ELb1ELb1EEEvNS_9BwdParamsE,(.L_x_2822 - _ZN10layer_norm31ln_parallel_residual_bwd_kernelINS_13Kernel_traitsI6__halfS2_fS2_fjLj5120ELj1ELj1ELj8ELj8ENS_18Kernel_traits_baseILj5120ES2_S2_fS2_fjLj256EEEEELb0ELb1ELb1EEEvNS_9BwdParamsE)
        .other          _ZN10layer_norm31ln_parallel_residual_bwd_kernelINS_13Kernel_traitsI6__halfS2_fS2_fjLj5120ELj1ELj1ELj8ELj8ENS_18Kernel_traits_baseILj5120ES2_S2_fS2_fjLj256EEEEELb0ELb1ELb1EEEvNS_9BwdParamsE,@"STO_CUDA_ENTRY STV_DEFAULT"
_ZN10layer_norm31ln_parallel_residual_bwd_kernelINS_13Kernel_traitsI6__halfS2_fS2_fjLj5120ELj1ELj1ELj8ELj8ENS_18Kernel_traits_baseILj5120ES2_S2_fS2_fjLj256EEEEELb0ELb1ELb1EEEvNS_9BwdParamsE:
.text._ZN10layer_norm31ln_parallel_residual_bwd_kernelINS_13Kernel_traitsI6__halfS2_fS2_fjLj5120ELj1ELj1ELj8ELj8ENS_18Kernel_traits_baseILj5120ES2_S2_fS2_fjLj256EEEEELb0ELb1ELb1EEEvNS_9BwdParamsE:
        /* <DEDUP_REMOVED lines=29> */
.L_x_1822:
        /* <DEDUP_REMOVED lines=63> */
.L_x_1832:
[----:B------:R-:W-:Y:S01]  /*05c0*/  IMAD R2, R48, c[0x0][0x168], RZ ;  /* 0x00005a0030027a24 */ /* 0x000fe200078e02ff */
[----:B------:R-:W-:Y:S02]  /*05d0*/  LOP3.LUT R28, R0, 0xff, RZ, 0xc0, !PT ;  /* 0x000000ff001c7812 */ /* 0x000fe400078ec0ff */
[----:B------:R-:W-:Y:S02]  /*05e0*/  MOV R125, 0x4 ;  /* 0x00000004007d7802 */ /* 0x000fe40000000f00 */
[----:B------:R-:W-:-:S02]  /*05f0*/  SHF.R.S32.HI R3, RZ, 0x1f, R2 ;  /* 0x0000001fff037819 */ /* 0x000fc40000011402 */
[----:B------:R-:W-:Y:S02]  /*0600*/  MOV R122, 0x8 ;  /* 0x00000008007a7802 */ /* 0x000fe40000000f00 */
        /* <DEDUP_REMOVED lines=8> */
[----:B------:R-:W-:Y:S01]  /*0690*/  LEA R32, P0, R115, c[0x0][0x188], 0x4 ;  /* 0x0000620073207a11 */ /* 0x000fe200078020ff */
[----:B------:R1:W3:Y:S01]  /*06a0*/  LDG.E.64 R138, [R36.64] ;  /* 0x00000004248a7981 */ /* 0x0002e2000c1e1b00 */
[----:B------:R-:W-:Y:S02]  /*06b0*/  IADD3 R116, R119, 0x200, RZ ;  /* 0x0000020077747810 */ /* 0x000fe40007ffe0ff */
[----:B------:R-:W-:-:S02]  /*06c0*/  LEA.HI.X R33, R115, c[0x0][0x18c], RZ, 0x4, P0 ;  /* 0x0000630073217a11 */ /* 0x000fc400000f24ff */
[C---:B------:R-:W-:Y:S02]  /*06d0*/  IADD3 R117, R119.reuse, 0x300, RZ ;  /* 0x0000030077757810 */ /* 0x040fe40007ffe0ff */
[----:B------:R-:W-:Y:S01]  /*06e0*/  IADD3 R118, R119, 0x400, RZ ;  /* 0x0000040077767810 */ /* 0x000fe20007ffe0ff */
[----:B------:R-:W-:Y:S01]  /*06f0*/  IMAD.WIDE R124, R48, R125, c[0x0][0x1a8] ;  /* 0x00006a00307c7625 */ /* 0x000fe200078e027d */
[C---:B------:R-:W-:Y:S01]  /*0700*/  LEA R38, P0, R116.reuse, c[0x0][0x188], 0x4 ;  /* 0x0000620074267a11 */ /* 0x040fe200078020ff */
[----:B------:R-:W4:Y:S03]  /*0710*/  LDG.E.128 R28, [R28.64] ;  /* 0x000000041c1c7981 */ /* 0x000f26000c1e1d00 */
[C---:B------:R-:W-:Y:S01]  /*0720*/  LEA.HI.X R39, R116.reuse, c[0x0][0x18c], RZ, 0x4, P0 ;  /* 0x0000630074277a11 */ /* 0x040fe200000f24ff */
[-C--:B------:R-:W-:Y:S01]  /*0730*/  IMAD.WIDE.U32 R44, R116, R122.reuse, c[0x0][0x208] ;  /* 0x00008200742c7625 */ /* 0x080fe200078e007a */
[C---:B------:R-:W-:Y:S01]  /*0740*/  LEA R40, P0, R117.reuse, c[0x0][0x188], 0x4 ;  /* 0x0000620075287a11 */ /* 0x040fe200078020ff */
[----:B------:R3:W4:Y:S03]  /*0750*/  LDG.E R124, [R124.64] ;  /* 0x000000047c7c7981 */ /* 0x000726000c1e1900 */
[----:B------:R-:W-:Y:S01]  /*0760*/  LEA.HI.X R41, R117, c[0x0][0x18c], RZ, 0x4, P0 ;  /* 0x0000630075297a11 */ /* 0x000fe200000f24ff */
[-C--:B------:R-:W-:Y:S01]  /*0770*/  IMAD.WIDE.U32 R126, R115, R122.reuse, c[0x0][0x208] ;  /* 0x00008200737e7625 */ /* 0x080fe200078e007a */
[C---:B------:R-:W-:Y:S01]  /*0780*/  LEA R46, P0, R118.reuse, c[0x0][0x188], 0x4 ;  /* 0x00006200762e7a11 */ /* 0x040fe200078020ff */
[----:B0-----:R0:W4:Y:S03]  /*0790*/  LDG.E.64 R2, [R44.64] ;  /* 0x000000042c027981 */ /* 0x001126000c1e1b00 */
[C---:B------:R-:W-:Y:S01]  /*07a0*/  LEA.HI.X R47, R118.reuse, c[0x0][0x18c], RZ, 0x4, P0 ;  /* 0x00006300762f7a11 */ /* 0x040fe200000f24ff */
[-C--:B------:R-:W-:Y:S01]  /*07b0*/  IMAD.WIDE.U32 R120, R117, R122.reuse, c[0x0][0x208] ;  /* 0x0000820075787625 */ /* 0x080fe200078e007a */
[----:B------:R-:W4:Y:S04]  /*07c0*/  LDG.E.64 R126, [R126.64] ;  /* 0x000000047e7e7981 */ /* 0x000f28000c1e1b00 */
[----:B------:R-:W4:Y:S04]  /*07d0*/  LDG.E.128 R32, [R32.64] ;  /* 0x0000000420207981 */ /* 0x000f28000c1e1d00 */
[----:B0-----:R-:W4:Y:S01]  /*07e0*/  LDG.E.128 R44, [R46.64] ;  /* 0x000000042e2c7981 */ /* 0x001f22000c1e1d00 */
[----:B------:R-:W-:-:S03]  /*07f0*/  IMAD.WIDE.U32 R122, R118, R122, c[0x0][0x208] ;  /* 0x00008200767a7625 */ /* 0x000fc600078e007a */
        /* <DEDUP_REMOVED lines=27> */
[----:B---3--:R-:W-:Y:S02]  /*09b0*/  MOV R125, R138 ;  /* 0x0000008a007d7202 */ /* 0x008fe40000000f00 */
[--C-:B------:R-:W-:Y:S01]  /*09c0*/  SHF.R.U64 R142, R138, 0x10, R139.reuse ;  /* 0x000000108a8e7819 */ /* 0x100fe2000000128b */
[----:B0-----:R-:W-:-:S02]  /*09d0*/  IMAD.MOV.U32 R128, RZ, RZ, R139 ;  /* 0x000000ffff807224 */ /* 0x001fc400078e008b */
[C---:B----4-:R-:W-:Y:S02]  /*09e0*/  FADD.FTZ R129, -R155.reuse, R28 ;  /* 0x0000001c9b817221 */ /* 0x050fe40000010100 */
[C---:B------:R-:W-:Y:S02]  /*09f0*/  FADD.FTZ R29, -R155.reuse, R29 ;  /* 0x0000001d9b1d7221 */ /* 0x040fe40000010100 */
[C---:B-1----:R-:W-:Y:S02]  /*0a00*/  FADD.FTZ R131, -R155.reuse, R30 ;  /* 0x0000001e9b837221 */ /* 0x042fe40000010100 */
[----:B------:R-:W-:Y:S01]  /*0a10*/  FADD.FTZ R31, -R155, R31 ;  /* 0x0000001f9b1f7221 */ /* 0x000fe20000010100 */
[----:B------:R-:W-:Y:S02]  /*0a20*/  SHF.R.U32.HI R138, RZ, 0x10, R139 ;  /* 0x00000010ff8a7819 */ /* 0x000fe4000001168b */
[--C-:B------:R-:W-:Y:S02]  /*0a30*/  SHF.R.U64 R136, R2, 0x10, R3.reuse ;  /* 0x0000001002887819 */ /* 0x100fe40000001203 */
[----:B------:R-:W-:-:S02]  /*0a40*/  SHF.R.U32.HI R140, RZ, 0x10, R3 ;  /* 0x00000010ff8c7819 */ /* 0x000fc40000011603 */
[--C-:B------:R-:W-:Y:S02]  /*0a50*/  SHF.R.U64 R130, R126, 0x10, R127.reuse ;  /* 0x000000107e827819 */ /* 0x100fe4000000127f */
[----:B------:R-:W-:Y:S02]  /*0a60*/  MOV R30, R127 ;  /* 0x0000007f001e7202 */ /* 0x000fe40000000f00 */
[----:B------:R-:W-:Y:S01]  /*0a70*/  SHF.R.U32.HI R132, RZ, 0x10, R127 ;  /* 0x00000010ff847819 */ /* 0x000fe2000001167f */
[C---:B------:R-:W-:Y:S02]  /*0a80*/  FADD.FTZ R133, -R155.reuse, R34 ;  /* 0x000000229b857221 */ /* 0x040fe40000010100 */
[C---:B------:R-:W-:Y:S01]  /*0a90*/  FADD.FTZ R149, -R155.reuse, R44 ;  /* 0x0000002c9b957221 */ /* 0x040fe20000010100 */
[----:B------:R-:W-:Y:S01]  /*0aa0*/  HADD2.F32 R44, -RZ, R125.H0_H0 ;  /* 0x2000007dff2c7230 */ /* 0x000fe20000004100 */
[C---:B------:R-:W-:Y:S02]  /*0ab0*/  FADD.FTZ R151, -R155.reuse, R45 ;  /* 0x0000002d9b977221 */ /* 0x040fe40000010100 */
[----:B------:R-:W-:Y:S01]  /*0ac0*/  FMUL.FTZ R45, R124, R129 ;  /* 0x000000817c2d7220 */ /* 0x000fe20000410000 */
[----:B------:R-:W-:Y:S01]  /*0ad0*/  MOV R34, R3 ;  /* 0x0000000300227202 */ /* 0x000fe20000000f00 */
        /* <DEDUP_REMOVED lines=12> */
[C---:B------:R-:W-:Y:S01]  /*0ba0*/  FADD.FTZ R153, -R155.reuse, R46 ;  /* 0x0000002e9b997221 */ /* 0x040fe20000010100 */
[----:B------:R-:W-:Y:S01]  /*0bb0*/  HADD2.F32 R46, -RZ, R142.H0_H0 ;  /* 0x2000008eff2e7230 */ /* 0x000fe20000004100 */
[----:B------:R-:W-:Y:S01]  /*0bc0*/  IMAD.MOV.U32 R3, RZ, RZ, R121 ;  /* 0x000000ffff037224 */ /* 0x000fe200078e0079 */
[----:B------:R-:W-:Y:S01]  /*0bd0*/  MOV R2, R120 ;  /* 0x0000007800027202 */ /* 0x000fe20000000f00 */
[----:B------:R-:W-:-:S02]  /*0be0*/  FADD.FTZ R155, -R155, R47 ;  /* 0x0000002f9b9b7221 */ /* 0x000fc40000010100 */
[----:B------:R-:W-:Y:S02]  /*0bf0*/  FADD.FTZ R91, R44, R91 ;  /* 0x0000005b2c5b7221 */ /* 0x000fe40000010000 */
[----:B------:R-:W-:Y:S02]  /*0c00*/  FMUL.FTZ R47, R124, R29 ;  /* 0x0000001d7c2f7220 */ /* 0x000fe40000410000 */
[----:B------:R-:W-:Y:S01]  /*0c10*/  FFMA.FTZ R108, R45, R44, R108 ;  /* 0x0000002c2d6c7223 */ /* 0x000fe2000001006c */
[----:B------:R-:W-:Y:S01]  /*0c20*/  MOV R28, R126 ;  /* 0x0000007e001c7202 */ /* 0x000fe20000000f00 */
[----:B------:R-:W-:Y:S01]  /*0c30*/  FMUL.FTZ R44, R49, R44 ;  /* 0x0000002c312c7220 */ /* 0x000fe20000410000 */
[----:B------:R-:W-:Y:S01]  /*0c40*/  HADD2.F32 R128, -RZ, R128.H0_H0 ;  /* 0x20000080ff807230 */ /* 0x000fe20000004100 */
[----:B------:R-:W-:Y:S01]  /*0c50*/  FADD.FTZ R109, R46, R109 ;  /* 0x0000006d2e6d7221 */ /* 0x000fe20000010000 */
[----:B------:R-:W-:Y:S01]  /*0c60*/  HADD2.F32 R29, -RZ, R3.H0_H0 ;  /* 0x20000003ff1d7230 */ /* 0x000fe20000004100 */
[-C--:B------:R-:W-:Y:S01]  /*0c70*/  FFMA.FTZ R110, R47, R46.reuse, R110 ;  /* 0x0000002e2f6e7223 */ /* 0x080fe2000001006e */
[----:B------:R-:W-:Y:S01]  /*0c80*/  HADD2.F32 R142, -RZ, R2.H0_H0 ;  /* 0x20000002ff8e7230 */ /* 0x000fe20000004100 */
[----:B------:R-:W-:Y:S01]  /*0c90*/  FMUL.FTZ R46, R95, R46 ;  /* 0x0000002e5f2e7220 */ /* 0x000fe20000410000 */
[----:B------:R-:W-:Y:S01]  /*0ca0*/  SHF.R.U64 R126, R120, 0x10, R121 ;  /* 0x00000010787e7819 */ /* 0x000fe20000001279 */
[----:B------:R-:W-:Y:S01]  /*0cb0*/  FADD.FTZ R3, RZ, R44 ;  /* 0x0000002cff037221 */ /* 0x000fe20000010000 */
[--C-:B------:R-:W-:Y:S01]  /*0cc0*/  SHF.R.U64 R42, R122, 0x10, R123.reuse ;  /* 0x000000107a2a7819 */ /* 0x100fe2000000127b */
[----:B------:R-:W-:Y:S01]  /*0cd0*/  FFMA.FTZ R2, R45, R44, RZ ;  /* 0x0000002c2d027223 */ /* 0x000fe200000100ff */
[----:B------:R-:W-:Y:S01]  /*0ce0*/  MOV R40, R123 ;  /* 0x0000007b00287202 */ /* 0x000fe20000000f00 */
[----:B------:R-:W-:Y:S01]  /*0cf0*/  HADD2.F32 R28, -RZ, R28.H0_H0 ;  /* 0x2000001cff1c7230 */ /* 0x000fe20000004100 */
[----:B------:R-:W-:Y:S01]  /*0d00*/  SHF.R.U32.HI R157, RZ, 0x10, R123 ;  /* 0x00000010ff9d7819 */ /* 0x000fe2000001167b */
[----:B------:R-:W-:Y:S01]  /*0d10*/  HADD2.F32 R123, -RZ, R138.H0_H0 ;  /* 0x2000008aff7b7230 */ /* 0x000fe20000004100 */
[----:B------:R-:W-:Y:S01]  /*0d20*/  SHF.R.U32.HI R147, RZ, 0x10, R121 ;  /* 0x00000010ff937819 */ /* 0x000fe20000011679 */
[C---:B------:R-:W-:Y:S01]  /*0d30*/  FMUL.FTZ R120, R124.reuse, R31 ;  /* 0x0000001f7c787220 */ /* 0x040fe20000410000 */
[----:B------:R-:W-:Y:S01]  /*0d40*/  MOV R38, R122 ;  /* 0x0000007a00267202 */ /* 0x000fe20000000f00 */
[----:B------:R-:W-:-:S02]  /*0d50*/  FMUL.FTZ R125, R124, R127 ;  /* 0x0000007f7c7d7220 */ /* 0x000fc40000410000 */
[----:B------:R-:W-:Y:S01]  /*0d60*/  FMUL.FTZ R121, R124, R131 ;  /* 0x000000837c797220 */ /* 0x000fe20000410000 */
[----:B------:R-:W-:Y:S01]  /*0d70*/  HADD2.F32 R131, -RZ, R30.H0_H0 ;  /* 0x2000001eff837230 */ /* 0x000fe20000004100 */
[----:B------:R-:W-:Y:S02]  /*0d80*/  FMUL.FTZ R122, R50, R128 ;  /* 0x00000080327a7220 */ /* 0x000fe40000410000 */
[----:B------:R-:W-:Y:S01]  /*0d90*/  FADD.FTZ R3, R3, R46 ;  /* 0x0000002e03037221 */ /* 0x000fe20000010000 */
[----:B------:R-:W-:Y:S01]  /*0da0*/  HADD2.F32 R30, -RZ, R126.H0_H0 ;  /* 0x2000007eff1e7230 */ /* 0x000fe20000004100 */
[----:B------:R-:W-:Y:S02]  /*0db0*/  FFMA.FTZ R2, R47, R46, R2 ;  /* 0x0000002e2f027223 */ /* 0x000fe40000010002 */
[----:B------:R-:W-:Y:S02]  /*0dc0*/  FADD.FTZ R113, R123, R113 ;  /* 0x000000717b717221 */ /* 0x000fe40000010000 */
[----:B------:R-:W-:-:S02]  /*0dd0*/  FFMA.FTZ R75, R120, R123, R75 ;  /* 0x0000007b784b7223 */ /* 0x000fc4000001004b */
[----:B------:R-:W-:Y:S02]  /*0de0*/  FADD.FTZ R85, R28, R85 ;  /* 0x000000551c557221 */ /* 0x000fe40000010000 */
[-C--:B------:R-:W-:Y:S02]  /*0df0*/  FFMA.FTZ R106, R125, R28.reuse, R106 ;  /* 0x0000001c7d6a7223 */ /* 0x080fe4000001006a */
[----:B------:R-:W-:Y:S02]  /*0e00*/  FMUL.FTZ R126, R51, R28 ;  /* 0x0000001c337e7220 */ /* 0x000fe40000410000 */
        /* <DEDUP_REMOVED lines=14> */
[----:B------:R-:W-:Y:S01]  /*0ef0*/  HADD2.F32 R132, -RZ, R132.H0_H0 ;  /* 0x20000084ff847230 */ /* 0x000fe20000004100 */
[----:B------:R-:W-:Y:S02]  /*0f00*/  FFMA.FTZ R2, R125, R126, R2 ;  /* 0x0000007e7d027223 */ /* 0x000fe40000010002 */
[----:B------:R-:W-:-:S02]  /*0f10*/  FADD.FTZ R90, R131, R90 ;  /* 0x0000005a835a7221 */ /* 0x000fc40000010000 */
[----:B------:R-:W-:Y:S02]  /*0f20*/  FMUL.FTZ R129, R124, R35 ;  /* 0x000000237c817220 */ /* 0x000fe40000410000 */
[-C--:B------:R-:W-:Y:S02]  /*0f30*/  FFMA.FTZ R107, R128, R131.reuse, R107 ;  /* 0x00000083806b7223 */ /* 0x080fe4000001006b */
[----:B------:R-:W-:Y:S02]  /*0f40*/  FMUL.FTZ R131, R52, R131 ;  /* 0x0000008334837220 */ /* 0x000fe40000410000 */
[----:B------:R-:W-:Y:S02]  /*0f50*/  FADD.FTZ R28, R3, R130 ;  /* 0x00000082031c7221 */ /* 0x000fe40000010000 */
[----:B------:R-:W-:Y:S01]  /*0f60*/  FFMA.FTZ R2, R127, R130, R2 ;  /* 0x000000827f027223 */ /* 0x000fe20000010002 */
[----:B------:R-:W-:Y:S01]  /*0f70*/  HADD2.F32 R32, -RZ, R32.H0_H0 ;  /* 0x20000020ff207230 */ /* 0x000fe20000004100 */
[----:B------:R-:W-:-:S02]  /*0f80*/  FADD.FTZ R89, R132, R89 ;  /* 0x0000005984597221 */ /* 0x000fc40000010000 */
[-C--:B------:R-:W-:Y:S02]  /*0f90*/  FFMA.FTZ R82, R129, R132.reuse, R82 ;  /* 0x0000008481527223 */ /* 0x080fe40000010052 */
[----:B------:R-:W-:Y:S02]  /*0fa0*/  FMUL.FTZ R132, R98, R132 ;  /* 0x0000008462847220 */ /* 0x000fe40000410000 */
[----:B------:R-:W-:Y:S01]  /*0fb0*/  FADD.FTZ R3, R28, R131 ;  /* 0x000000831c037221 */ /* 0x000fe20000010000 */
[----:B------:R-:W-:Y:S01]  /*0fc0*/  HADD2.F32 R136, -RZ, R136.H0_H0 ;  /* 0x20000088ff887230 */ /* 0x000fe20000004100 */
[----:B------:R-:W-:Y:S02]  /*0fd0*/  FFMA.FTZ R2, R128, R131, R2 ;  /* 0x0000008380027223 */ /* 0x000fe40000010002 */
        /* <DEDUP_REMOVED lines=9> */
[----:B------:R-:W-:Y:S01]  /*1070*/  FADD.FTZ R3, R3, R134 ;  /* 0x0000008603037221 */ /* 0x000fe20000010000 */
[----:B------:R-:W-:Y:S01]  /*1080*/  HADD2.F32 R140, -RZ, R140.H0_H0 ;  /* 0x2000008cff8c7230 */ /* 0x000fe20000004100 */
        /* <DEDUP_REMOVED lines=22> */
[----:B------:R-:W-:Y:S01]  /*11f0*/  HADD2.F32 R147, -RZ, R147.H0_H0 ;  /* 0x20000093ff937230 */ /* 0x000fe20000004100 */
        /* <DEDUP_REMOVED lines=20> */
[----:B------:R-:W-:Y:S02]  /*1340*/  FADD.FTZ R2, R29, R150 ;  /* 0x000000961d027221 */ /* 0x000fe40000010000 */
[----:B------:R-:W-:Y:S01]  /*1350*/  FFMA.FTZ R3, R149, R150, R3 ;  /* 0x0000009695037223 */ /* 0x000fe20000010003 */
[----:B------:R-:W-:Y:S01]  /*1360*/  HADD2.F32 R157, -RZ, R157.H0_H0 ;  /* 0x2000009dff9d7230 */ /* 0x000fe20000004100 */
[----:B------:R-:W-:Y:S01]  /*1370*/  SHF.R.U32.HI R36, RZ, 0x8, R0 ;  /* 0x00000008ff247819 */ /* 0x000fe20000011600 */
[----:B------:R-:W-:-:S02]  /*1380*/  FMUL.FTZ R153, R124, R153 ;  /* 0x000000997c997220 */ /* 0x000fc40000410000 */
[----:B------:R-:W-:Y:S02]  /*1390*/  FMUL.FTZ R154, R58, R40 ;  /* 0x000000283a9a7220 */ /* 0x000fe40000410000 */
[----:B------:R-:W-:Y:S02]  /*13a0*/  FADD.FTZ R29, R2, R151 ;  /* 0x00000097021d7221 */ /* 0x000fe40000010000 */
[----:B------:R-:W-:Y:S01]  /*13b0*/  FFMA.FTZ R3, R152, R151, R3 ;  /* 0x0000009798037223 */ /* 0x000fe20000010003 */
[----:B------:R-:W-:Y:S01]  /*13c0*/  SHF.L.U32 R36, R36, 0x3, RZ ;  /* 0x0000000324247819 */ /* 0x000fe200000006ff */
        /* <DEDUP_REMOVED lines=24> */
.L_x_1833:
        /* <DEDUP_REMOVED lines=18> */
.L_x_1834:
        /* <DEDUP_REMOVED lines=55> */
[----:B------:R0:W1:Y:S01]  /*19e0*/  F2F.F16.F32 R33, R30 ;  /* 0x0000001e00217304 */ /* 0x0000620000200800 */
[----:B------:R-:W-:Y:S01]  /*19f0*/  @P2 FADD.FTZ R32, R7, R32 ;  /* 0x0000002007202221 */ /* 0x000fe20000010000 */
[----:B------:R-:W-:Y:S01]  /*1a00*/  SEL R29, R30, R25, P0 ;  /* 0x000000191e1d7207 */ /* 0x000fe20000000000 */
[----:B------:R-:W-:Y:S02]  /*1a10*/  @P2 FADD.FTZ R45, R4, R45 ;  /* 0x0000002d042d2221 */ /* 0x000fe40000010000 */
[----:B------:R-:W-:Y:S01]  /*1a20*/  @P2 FADD.FTZ R121, R6, R121 ;  /* 0x0000007906792221 */ /* 0x000fe20000010000 */
[----:B------:R-:W-:Y:S01]  /*1a30*/  SEL R31, R32, R27, P0 ;  /* 0x0000001b201f7207 */ /* 0x000fe20000000000 */
[-CC-:B------:R-:W-:Y:S01]  /*1a40*/  FFMA.FTZ R127, R127, R28.reuse, R3.reuse ;  /* 0x0000001c7f7f7223 */ /* 0x180fe20000010003 */
[----:B------:R-:W2:Y:S01]  /*1a50*/  F2F.F16.F32 R36, R32 ;  /* 0x0000002000247304 */ /* 0x000ea20000200800 */
[--C-:B------:R-:W-:Y:S01]  /*1a60*/  FFMA.FTZ R129, R129, R28, R3.reuse ;  /* 0x0000001c81817223 */ /* 0x100fe20000010003 */
[----:B0-----:R-:W-:Y:S01]  /*1a70*/  SEL R30, R121, R26, P0 ;  /* 0x0000001a791e7207 */ /* 0x001fe20000000000 */
[----:B------:R-:W-:-:S02]  /*1a80*/  FFMA.FTZ R135, R135, R28, R3 ;  /* 0x0000001c87877223 */ /* 0x000fc40000010003 */
[-CC-:B------:R-:W-:Y:S02]  /*1a90*/  FFMA.FTZ R125, R125, R28.reuse, R3.reuse ;  /* 0x0000001c7d7d7223 */ /* 0x180fe40000010003 */
[-CC-:B------:R-:W-:Y:S01]  /*1aa0*/  FFMA.FTZ R128, R128, R28.reuse, R3.reuse ;  /* 0x0000001c80807223 */ /* 0x180fe20000010003 */
[----:B------:R-:W0:Y:S01]  /*1ab0*/  F2F.F16.F32 R37, R45 ;  /* 0x0000002d00257304 */ /* 0x000e220000200800 */
[-C--:B------:R-:W-:Y:S01]  /*1ac0*/  FFMA.FTZ R133, R133, R28.reuse, R3 ;  /* 0x0000001c85857223 */ /* 0x080fe20000010003 */
[----:B-1----:R-:W-:Y:S01]  /*1ad0*/  @P3 PRMT R87, R33, 0x7610, R87 ;  /* 0x0000761021573816 */ /* 0x002fe20000000057 */
[-CC-:B------:R-:W-:Y:S02]  /*1ae0*/  FFMA.FTZ R137, R137, R28.reuse, R3.reuse ;  /* 0x0000001c89897223 */ /* 0x180fe40000010003 */
[-CC-:B------:R-:W-:Y:S02]  /*1af0*/  FFMA.FTZ R139, R139, R28.reuse, R3.reuse ;  /* 0x0000001c8b8b7223 */ /* 0x180fe40000010003 */
[-CC-:B------:R-:W-:Y:S01]  /*1b00*/  FFMA.FTZ R141, R141, R28.reuse, R3.reuse ;  /* 0x0000001c8d8d7223 */ /* 0x180fe20000010003 */
[----:B------:R1:W3:Y:S01]  /*1b10*/  F2F.F16.F32 R34, R121 ;  /* 0x0000007900227304 */ /* 0x0002e20000200800 */
        /* <DEDUP_REMOVED lines=52> */
[----:B------:R-:W1:Y:S01]  /*1e60*/  F2F.F16.F32 R123, R44 ;  /* 0x0000002c007b7304 */ /* 0x000e620000200800 */
[----:B------:R-:W-:-:S02]  /*1e70*/  @P2 FADD.FTZ R122, R15, R122 ;  /* 0x0000007a0f7a2221 */ /* 0x000fc40000010000 */
[----:B------:R-:W-:Y:S02]  /*1e80*/  @P2 FADD.FTZ R125, R8, R125 ;  /* 0x0000007d087d2221 */ /* 0x000fe40000010000 */
[----:B------:R-:W-:Y:S02]  /*1e90*/  @P2 FADD.FTZ R131, R10, R131 ;  /* 0x000000830a832221 */ /* 0x000fe40000010000 */
[----:B------:R-:W-:Y:S01]  /*1ea0*/  @P2 FADD.FTZ R133, R12, R133 ;  /* 0x000000850c852221 */ /* 0x000fe20000010000 */
[----:B------:R-:W2:Y:S01]  /*1eb0*/  F2F.F16.F32 R129, R46 ;  /* 0x0000002e00817304 */ /* 0x000ea20000200800 */
[----:B------:R-:W-:Y:S01]  /*1ec0*/  @P2 FADD.FTZ R137, R14, R137 ;  /* 0x000000890e892221 */ /* 0x000fe20000010000 */
[----:B0-----:R-:W-:Y:S01]  /*1ed0*/  SEL R30, R131, R26, P0 ;  /* 0x0000001a831e7207 */ /* 0x001fe20000000000 */
[----:B------:R-:W-:Y:S02]  /*1ee0*/  @P2 FADD.FTZ R141, R16, R141 ;  /* 0x0000008d108d2221 */ /* 0x000fe40000010000 */
[----:B------:R-:W-:-:S02]  /*1ef0*/  @P2 FADD.FTZ R126, R17, R126 ;  /* 0x0000007e117e2221 */ /* 0x000fc40000010000 */
[----:B------:R-:W-:Y:S01]  /*1f00*/  @P2 FADD.FTZ R145, R18, R145 ;  /* 0x0000009112912221 */ /* 0x000fe20000010000 */
[----:B------:R-:W0:Y:S01]  /*1f10*/  F2F.F16.F32 R132, R120 ;  /* 0x0000007800847304 */ /* 0x000e220000200800 */
[----:B------:R-:W-:Y:S02]  /*1f20*/  @P2 FADD.FTZ R128, R19, R128 ;  /* 0x0000008013802221 */ /* 0x000fe40000010000 */
[----:B------:R-:W-:Y:S02]  /*1f30*/  @P2 FADD.FTZ R149, R20, R149 ;  /* 0x0000009514952221 */ /* 0x000fe40000010000 */
[----:B------:R-:W-:Y:S02]  /*1f40*/  @P2 FADD.FTZ R130, R21, R130 ;  /* 0x0000008215822221 */ /* 0x000fe40000010000 */
[----:B------:R-:W-:Y:S01]  /*1f50*/  IMAD.WIDE.U32 R32, R33, 0x10000, RZ ;  /* 0x0001000021207825 */ /* 0x000fe200078e00ff */
[----:B------:R-:W3:Y:S03]  /*1f60*/  F2F.F16.F32 R136, R122 ;  /* 0x0000007a00887304 */ /* 0x000ee60000200800 */
[----:B------:R-:W-:Y:S01]  /*1f70*/  @P2 FADD.FTZ R124, R23, R124 ;  /* 0x0000007c177c2221 */ /* 0x000fe20000010000 */
[----:B------:R-:W-:Y:S01]  /*1f80*/  LOP3.LUT R33, R33, R35, R34, 0xfe, !PT ;  /* 0x0000002321217212 */ /* 0x000fe200078efe22 */
[----:B------:R-:W-:Y:S01]  /*1f90*/  @P2 FADD.FTZ R153, R22, R153 ;  /* 0x0000009916992221 */ /* 0x000fe20000010000 */
[----:B------:R-:W-:Y:S01]  /*1fa0*/  IADD3 R42, P2, R45, c[0x0][0x248], RZ ;  /* 0x000092002d2a7a10 */ /* 0x000fe20007f5e0ff */
[----:B-1----:R-:W-:Y:S01]  /*1fb0*/  IMAD.WIDE.U32 R2, R123, 0x10000, RZ ;  /* 0x000100007b027825 */ /* 0x002fe200078e00ff */
[----:B------:R-:W-:Y:S01]  /*1fc0*/  LOP3.LUT R32, R32, R37, RZ, 0xfc, !PT ;  /* 0x0000002520207212 */ /* 0x000fe200078efcff */
[----:B------:R-:W1:Y:S01]  /*1fd0*/  F2F.F16.F32 R47, R125 ;  /* 0x0000007d002f7304 */ /* 0x000e620000200800 */
[----:B------:R-:W-:Y:S01]  /*1fe0*/  IADD3.X R43, R119, c[0x0][0x24c], RZ, P2, !PT ;  /* 0x00009300772b7a10 */ /* 0x000fe200017fe4ff */
[----:B--2---:R-:W-:Y:S01]  /*1ff0*/  IMAD.U32 R41, R129, 0x10000, RZ ;  /* 0x0001000081297824 */ /* 0x004fe200078e00ff */
[----:B------:R-:W-:Y:S01]  /*2000*/  @P1 LEA R34, P2, R115, c[0x0][0x258], 0x4 ;  /* 0x0000960073221a11 */ /* 0x000fe200078420ff */
[----:B0-----:R-:W-:-:S02]  /*2010*/  IMAD.WIDE.U32 R28, R132, 0x10000, RZ ;  /* 0x00010000841c7825 */ /* 0x001fc400078e00ff */
[----:B------:R0:W-:Y:S01]  /*2020*/  STG.E.64 [R42.64], R32 ;  /* 0x000000202a007986 */ /* 0x0001e2000c101b04 */
[----:B---3--:R-:W-:Y:S01]  /*2030*/  SHF.L.U32 R39, R136, 0x10, RZ ;  /* 0x0000001088277819 */ /* 0x008fe200000006ff */
[----:B------:R-:W2:Y:S01]  /*2040*/  F2F.F16.F32 R127, R131 ;  /* 0x00000083007f7304 */ /* 0x000ea20000200800 */
[----:B------:R-:W-:-:S07]  /*2050*/  @P1 LEA.HI.X R35, R115, c[0x0][0x25c], RZ, 0x4, P2 ;  /* 0x0000970073231a11 */ /* 0x000fce00010f24ff */
[----:B------:R-:W3:Y:S01]  /*2060*/  F2F.F16.F32 R135, R133 ;  /* 0x0000008500877304 */ /* 0x000ee20000200800 */
[----:B-1----:R-:W-:-:S07]  /*2070*/  LOP3.LUT R40, R2, R47, RZ, 0xfc, !PT ;  /* 0x0000002f02287212 */ /* 0x002fce00078efcff */
[----:B------:R-:W1:Y:S01]  /*2080*/  F2F.F16.F32 R134, R137 ;  /* 0x0000008900867304 */ /* 0x000e620000200800 */
[----:B--2---:R-:W-:-:S07]  /*2090*/  LOP3.LUT R41, R3, R41, R127, 0xfe, !PT ;  /* 0x0000002903297212 */ /* 0x004fce00078efe7f */
[----:B------:R-:W2:Y:S01]  /*20a0*/  F2F.F16.F32 R138, R126 ;  /* 0x0000007e008a7304 */ /* 0x000ea20000200800 */
[----:B---3--:R-:W-:-:S07]  /*20b0*/  LOP3.LUT R38, R28, R135, RZ, 0xfc, !PT ;  /* 0x000000871c267212 */ /* 0x008fce00078efcff */
[----:B------:R-:W3:Y:S01]  /*20c0*/  F2F.F16.F32 R144, R130 ;  /* 0x0000008200907304 */ /* 0x000ee20000200800 */
[----:B-1----:R-:W-:-:S07]  /*20d0*/  LOP3.LUT R39, R29, R39, R134, 0xfe, !PT ;  /* 0x000000271d277212 */ /* 0x002fce00078efe86 */
[----:B------:R-:W1:Y:S01]  /*20e0*/  F2F.F16.F32 R142, R128 ;  /* 0x00000080008e7304 */ /* 0x000e620000200800 */
[----:B--2---:R-:W-:-:S07]  /*20f0*/  IMAD.WIDE.U32 R28, R138, 0x10000, RZ ;  /* 0x000100008a1c7825 */ /* 0x004fce00078e00ff */
[----:B------:R-:W2:Y:S01]  /*2100*/  F2F.F16.F32 R147, R124 ;  /* 0x0000007c00937304 */ /* 0x000ea20000200800 */
[----:B---3--:R-:W-:-:S07]  /*2110*/  IMAD.WIDE.U32 R2, R144, 0x10000, RZ ;  /* 0x0001000090027825 */ /* 0x008fce00078e00ff */
[----:B------:R-:W3:Y:S01]  /*2120*/  F2F.F16.F32 R139, R141 ;  /* 0x0000008d008b7304 */ /* 0x000ee20000200800 */
[----:B-1----:R-:W-:-:S07]  /*2130*/  SHF.L.U32 R37, R142, 0x10, RZ ;  /* 0x000000108e257819 */ /* 0x002fce00000006ff */
[----:B------:R-:W1:Y:S01]  /*2140*/  F2F.F16.F32 R140, R145 ;  /* 0x00000091008c7304 */ /* 0x000e620000200800 */
[----:B--2---:R-:W-:-:S07]  /*2150*/  SHF.L.U32 R31, R147, 0x10, RZ ;  /* 0x00000010931f7819 */ /* 0x004fce00000006ff */
[----:B------:R-:W2:Y:S01]  /*2160*/  F2F.F16.F32 R146, R153 ;  /* 0x0000009900927304 */ /* 0x000ea20000200800 */
[----:B---3--:R-:W-:Y:S02]  /*2170*/  LOP3.LUT R36, R28, R139, RZ, 0xfc, !PT ;  /* 0x0000008b1c247212 */ /* 0x008fe400078efcff */
[----:B------:R-:W-:-:S05]  /*2180*/  SEL R28, R125, R24, P0 ;  /* 0x000000187d1c7207 */ /* 0x000fca0000000000 */
[----:B------:R-:W3:Y:S01]  /*2190*/  F2F.F16.F32 R143, R149 ;  /* 0x00000095008f7304 */ /* 0x000ee20000200800 */
        /* <DEDUP_REMOVED lines=14> */
.L_x_1826:
        /* <DEDUP_REMOVED lines=25> */
.L_x_1827:
        /* <DEDUP_REMOVED lines=24> */
.L_x_1828:
        /* <DEDUP_REMOVED lines=29> */
.L_x_1829:
        /* <DEDUP_REMOVED lines=15> */
.L_x_1830:
[----:B------:R-:W-:-:S04]  /*2850*/  LOP3.LUT P0, RZ, R94, 0xff, RZ, 0xc0, !PT ;  /* 0x000000ff5eff7812 */ /* 0x000fc8000780c0ff */
[----:B------:R-:W-:Y:S01]  /*2860*/  SEL R94, RZ, 0x1, P0 ;  /* 0x00000001ff5e7807 */ /* 0x000fe20000000000 */
[----:B0-----:R-:W-:Y:S01]  /*2870*/  @P4 CALL.REL.NOINC `(.L_x_1831) ;  /* 0x0000001000004944 */ /* 0x001fe20003c00000 */
[----:B------:R-:W-:Y:S05]  /*2880*/  BRA `(.L_x_1832) ;  /* 0xffffdd3000007947 */ /* 0x000fea000383ffff */
.L_x_1831:
        /* <DEDUP_REMOVED lines=39> */
.L_x_1823:
        /* <DEDUP_REMOVED lines=19> */
.L_x_1824:
[----:B------:R-:W-:Y:S01]  /*2c30*/  HFMA2.MMA R30, -RZ, RZ, 0, 9.5367431640625e-07 ;  /* 0x00000010ff1e7435 */ /* 0x000fe200000001ff */
[----:B------:R-:W-:-:S02]  /*2c40*/  MOV R29, R31 ;  /* 0x0000001f001d7202 */ /* 0x000fc40000000f00 */
[----:B------:R-:W-:Y:S02]  /*2c50*/  MOV R34, 0x1f ;  /* 0x0000001f00227802 */ /* 0x000fe40000000f00 */
[----:B------:R-:W-:Y:S02]  /*2c60*/  MOV R35, 0xffffffff ;  /* 0xffffffff00237802 */ /* 0x000fe40000000f00 */
[----:B------:R-:W-:Y:S02]  /*2c70*/  MOV R2, 0x2c90 ;  /* 0x00002c9000027802 */ /* 0x000fe40000000f00 */
[----:B-----5:R-:W-:Y:S05]  /*2c80*/  CALL.REL.NOINC `($__internal_75_$__cuda_sm70_shflsync_down_p) ;  /* 0x0000046000007944 */ /* 0x020fea0003c00000 */
[----:B-1----:R-:W-:Y:S01]  /*2c90*/  MOV R28, R29 ;  /* 0x0000001d001c7202 */ /* 0x002fe20000000f00 */
[----:B0-----:R-:W-:Y:S05]  /*2ca0*/  BRA `(.L_x_1833) ;  /* 0xffffe8a000007947 */ /* 0x001fea000383ffff */
.L_x_1825:
[----:B------:R-:W-:Y:S01]  /*2cb0*/  HFMA2.MMA R30, -RZ, RZ, 0, 9.5367431640625e-07 ;  /* 0x00000010ff1e7435 */ /* 0x000fe200000001ff */
[----:B------:R-:W-:Y:S01]  /*2cc0*/  IMAD.MOV.U32 R29, RZ, RZ, R32 ;  /* 0x000000ffff1d7224 */ /* 0x000fe200078e0020 */
[----:B------:R-:W-:Y:S02]  /*2cd0*/  MOV R34, 0x1f ;  /* 0x0000001f00227802 */ /* 0x000fe40000000f00 */
[----:B------:R-:W-:Y:S02]  /*2ce0*/  MOV R35, 0xffffffff ;  /* 0xffffffff00237802 */ /* 0x000fe40000000f00 */
[----:B------:R-:W-:-:S02]  /*2cf0*/  MOV R2, 0x2d10 ;  /* 0x00002d1000027802 */ /* 0x000fc40000000f00 */
[----:B01---5:R-:W-:Y:S05]  /*2d00*/  CALL.REL.NOINC `($__internal_75_$__cuda_sm70_shflsync_down_p) ;  /* 0x000003e000007944 */ /* 0x023fea0003c00000 */
[----:B------:R-:W-:Y:S01]  /*2d10*/  FADD.FTZ R31, R31, R28 ;  /* 0x0000001c1f1f7221 */ /* 0x000fe20000010000 */
[----:B0-----:R-:W-:Y:S01]  /*2d20*/  HFMA2.MMA R30, -RZ, RZ, 0, 4.76837158203125e-07 ;  /* 0x00000008ff1e7435 */ /* 0x001fe200000001ff */
[----:B-1----:R-:W-:Y:S01]  /*2d30*/  FADD.FTZ R32, R32, R29 ;  /* 0x0000001d20207221 */ /* 0x002fe20000010000 */
[----:B------:R-:W-:Y:S01]  /*2d40*/  MOV R34, 0x1f ;  /* 0x0000001f00227802 */ /* 0x000fe20000000f00 */
[----:B------:R-:W-:Y:S01]  /*2d50*/  IMAD.MOV.U32 R35, RZ, RZ, -0x1 ;  /* 0xffffffffff237424 */ /* 0x000fe200078e00ff */
[----:B------:R-:W-:-:S02]  /*2d60*/  MOV R29, R31 ;  /* 0x0000001f001d7202 */ /* 0x000fc40000000f00 */
[----:B------:R-:W-:Y:S02]  /*2d70*/  MOV R2, 0x2d90 ;  /* 0x00002d9000027802 */ /* 0x000fe40000000f00 */
[----:B------:R-:W-:Y:S05]  /*2d80*/  CALL.REL.NOINC `($__internal_75_$__cuda_sm70_shflsync_down_p) ;  /* 0x0000036000007944 */ /* 0x000fea0003c00000 */
[----:B0-----:R-:W-:Y:S01]  /*2d90*/  HFMA2.MMA R30, -RZ, RZ, 0, 4.76837158203125e-07 ;  /* 0x00000008ff1e7435 */ /* 0x001fe200000001ff */
[----:B-1----:R-:W-:Y:S01]  /*2da0*/  MOV R28, R29 ;  /* 0x0000001d001c7202 */ /* 0x002fe20000000f00 */
[----:B------:R-:W-:Y:S01]  /*2db0*/  IMAD.MOV.U32 R35, RZ, RZ, -0x1 ;  /* 0xffffffffff237424 */ /* 0x000fe200078e00ff */
[----:B------:R-:W-:Y:S02]  /*2dc0*/  MOV R29, R32 ;  /* 0x00000020001d7202 */ /* 0x000fe40000000f00 */
[----:B------:R-:W-:Y:S02]  /*2dd0*/  MOV R34, 0x1f ;  /* 0x0000001f00227802 */ /* 0x000fe40000000f00 */
[----:B------:R-:W-:Y:S02]  /*2de0*/  MOV R2, 0x2e00 ;  /* 0x00002e0000027802 */ /* 0x000fe40000000f00 */
[----:B------:R-:W-:Y:S05]  /*2df0*/  CALL.REL.NOINC `($__internal_75_$__cuda_sm70_shflsync_down_p) ;  /* 0x000002f000007944 */ /* 0x000fea0003c00000 */
[----:B------:R-:W-:Y:S01]  /*2e00*/  FADD.FTZ R31, R28, R31 ;  /* 0x0000001f1c1f7221 */ /* 0x000fe20000010000 */
[----:B0-----:R-:W-:Y:S01]  /*2e10*/  HFMA2.MMA R30, -RZ, RZ, 0, 2.384185791015625e-07 ;  /* 0x00000004ff1e7435 */ /* 0x001fe200000001ff */
[----:B-1----:R-:W-:Y:S01]  /*2e20*/  FADD.FTZ R32, R32, R29 ;  /* 0x0000001d20207221 */ /* 0x002fe20000010000 */
[----:B------:R-:W-:-:S02]  /*2e30*/  MOV R34, 0x1f ;  /* 0x0000001f00227802 */ /* 0x000fc40000000f00 */
[----:B------:R-:W-:Y:S02]  /*2e40*/  MOV R35, 0xffffffff ;  /* 0xffffffff00237802 */ /* 0x000fe40000000f00 */
[----:B------:R-:W-:Y:S02]  /*2e50*/  MOV R29, R31 ;  /* 0x0000001f001d7202 */ /* 0x000fe40000000f00 */
[----:B------:R-:W-:Y:S02]  /*2e60*/  MOV R2, 0x2e80 ;  /* 0x00002e8000027802 */ /* 0x000fe40000000f00 */
[----:B------:R-:W-:Y:S05]  /*2e70*/  CALL.REL.NOINC `($__internal_75_$__cuda_sm70_shflsync_down_p) ;  /* 0x0000027000007944 */ /* 0x000fea0003c00000 */
[----:B0-----:R-:W-:Y:S01]  /*2e80*/  HFMA2.MMA R30, -RZ, RZ, 0, 2.384185791015625e-07 ;  /* 0x00000004ff1e7435 */ /* 0x001fe200000001ff */
[----:B-1----:R-:W-:Y:S01]  /*2e90*/  MOV R28, R29 ;  /* 0x0000001d001c7202 */ /* 0x002fe20000000f00 */
[----:B------:R-:W-:Y:S01]  /*2ea0*/  IMAD.MOV.U32 R29, RZ, RZ, R32 ;  /* 0x000000ffff1d7224 */ /* 0x000fe200078e0020 */
[----:B------:R-:W-:Y:S02]  /*2eb0*/  MOV R34, 0x1f ;  /* 0x0000001f00227802 */ /* 0x000fe40000000f00 */
[----:B------:R-:W-:Y:S02]  /*2ec0*/  MOV R35, 0xffffffff ;  /* 0xffffffff00237802 */ /* 0x000fe40000000f00 */
[----:B------:R-:W-:-:S02]  /*2ed0*/  MOV R2, 0x2ef0 ;  /* 0x00002ef000027802 */ /* 0x000fc40000000f00 */
[----:B------:R-:W-:Y:S05]  /*2ee0*/  CALL.REL.NOINC `($__internal_75_$__cuda_sm70_shflsync_down_p) ;  /* 0x0000020000007944 */ /* 0x000fea0003c00000 */
[----:B------:R-:W-:Y:S01]  /*2ef0*/  FADD.FTZ R31, R28, R31 ;  /* 0x0000001f1c1f7221 */ /* 0x000fe20000010000 */
[----:B0-----:R-:W-:Y:S01]  /*2f00*/  HFMA2.MMA R30, -RZ, RZ, 0, 1.1920928955078125e-07 ;  /* 0x00000002ff1e7435 */ /* 0x001fe200000001ff */
[----:B-1----:R-:W-:Y:S01]  /*2f10*/  FADD.FTZ R32, R32, R29 ;  /* 0x0000001d20207221 */ /* 0x002fe20000010000 */
[----:B------:R-:W-:Y:S01]  /*2f20*/  MOV R34, 0x1f ;  /* 0x0000001f00227802 */ /* 0x000fe20000000f00 */
[----:B------:R-:W-:Y:S01]  /*2f30*/  IMAD.MOV.U32 R35, RZ, RZ, -0x1 ;  /* 0xffffffffff237424 */ /* 0x000fe200078e00ff */
[----:B------:R-:W-:-:S02]  /*2f40*/  MOV R29, R31 ;  /* 0x0000001f001d7202 */ /* 0x000fc40000000f00 */
[----:B------:R-:W-:Y:S02]  /*2f50*/  MOV R2, 0x2f70 ;  /* 0x00002f7000027802 */ /* 0x000fe40000000f00 */
[----:B------:R-:W-:Y:S05]  /*2f60*/  CALL.REL.NOINC `($__internal_75_$__cuda_sm70_shflsync_down_p) ;  /* 0x0000018000007944 */ /* 0x000fea0003c00000 */
[----:B0-----:R-:W-:Y:S01]  /*2f70*/  HFMA2.MMA R30, -RZ, RZ, 0, 1.1920928955078125e-07 ;  /* 0x00000002ff1e7435 */ /* 0x001fe200000001ff */
[----:B-1----:R-:W-:Y:S01]  /*2f80*/  MOV R28, R29 ;  /* 0x0000001d001c7202 */ /* 0x002fe20000000f00 */
[----:B------:R-:W-:Y:S01]  /*2f90*/  IMAD.MOV.U32 R35, RZ, RZ, -0x1 ;  /* 0xffffffffff237424 */ /* 0x000fe200078e00ff */
[----:B------:R-:W-:Y:S02]  /*2fa0*/  MOV R29, R32 ;  /* 0x00000020001d7202 */ /* 0x000fe40000000f00 */
[----:B------:R-:W-:Y:S02]  /*2fb0*/  MOV R34, 0x1f ;  /* 0x0000001f00227802 */ /* 0x000fe40000000f00 */
[----:B------:R-:W-:Y:S02]  /*2fc0*/  MOV R2, 0x2fe0 ;  /* 0x00002fe000027802 */ /* 0x000fe40000000f00 */
[----:B------:R-:W-:Y:S05]  /*2fd0*/  CALL.REL.NOINC `($__internal_75_$__cuda_sm70_shflsync_down_p) ;  /* 0x0000011000007944 */ /* 0x000fea0003c00000 */
[----:B------:R-:W-:Y:S01]  /*2fe0*/  FADD.FTZ R31, R28, R31 ;  /* 0x0000001f1c1f7221 */ /* 0x000fe20000010000 */
[----:B0-----:R-:W-:Y:S01]  /*2ff0*/  HFMA2.MMA R30, -RZ, RZ, 0, 5.9604644775390625e-08 ;  /* 0x00000001ff1e7435 */ /* 0x001fe200000001ff */
[----:B-1----:R-:W-:Y:S01]  /*3000*/  FADD.FTZ R33, R32, R29 ;  /* 0x0000001d20217221 */ /* 0x002fe20000010000 */
[----:B------:R-:W-:-:S02]  /*3010*/  MOV R34, 0x1f ;  /* 0x0000001f00227802 */ /* 0x000fc40000000f00 */
[----:B------:R-:W-:Y:S02]  /*3020*/  MOV R35, 0xffffffff ;  /* 0xffffffff00237802 */ /* 0x000fe40000000f00 */
[----:B------:R-:W-:Y:S02]  /*3030*/  MOV R29, R31 ;  /* 0x0000001f001d7202 */ /* 0x000fe40000000f00 */
[----:B------:R-:W-:Y:S02]  /*3040*/  MOV R2, 0x3060 ;  /* 0x0000306000027802 */ /* 0x000fe40000000f00 */
[----:B------:R-:W-:Y:S05]  /*3050*/  CALL.REL.NOINC `($__internal_75_$__cuda_sm70_shflsync_down_p) ;  /* 0x0000009000007944 */ /* 0x000fea0003c00000 */
[----:B0-----:R-:W-:Y:S01]  /*3060*/  HFMA2.MMA R30, -RZ, RZ, 0, 5.9604644775390625e-08 ;  /* 0x00000001ff1e7435 */ /* 0x001fe200000001ff */
[----:B-1----:R-:W-:Y:S01]  /*3070*/  MOV R32, R29 ;  /* 0x0000001d00207202 */ /* 0x002fe20000000f00 */
[----:B------:R-:W-:Y:S01]  /*3080*/  IMAD.MOV.U32 R29, RZ, RZ, R33 ;  /* 0x000000ffff1d7224 */ /* 0x000fe200078e0021 */
[----:B------:R-:W-:Y:S02]  /*3090*/  MOV R34, 0x1f ;  /* 0x0000001f00227802 */ /* 0x000fe40000000f00 */
[----:B------:R-:W-:Y:S02]  /*30a0*/  MOV R35, 0xffffffff ;  /* 0xffffffff00237802 */ /* 0x000fe40000000f00 */
[----:B------:R-:W-:-:S02]  /*30b0*/  MOV R2, 0x30d0 ;  /* 0x000030d000027802 */ /* 0x000fc40000000f00 */
[----:B------:R-:W-:Y:S05]  /*30c0*/  CALL.REL.NOINC `($__internal_75_$__cuda_sm70_shflsync_down_p) ;  /* 0x0000002000007944 */ /* 0x000fea0003c00000 */
[----:B-1----:R-:W-:Y:S01]  /*30d0*/  MOV R2, R29 ;  /* 0x0000001d00027202 */ /* 0x002fe20000000f00 */
[----:B0-----:R-:W-:Y:S05]  /*30e0*/  BRA `(.L_x_1834) ;  /* 0xffffe58000007947 */ /* 0x001fea000383ffff */
        .weak           $__internal_75_$__cuda_sm70_shflsync_down_p
        .type           $__internal_75_$__cuda_sm70_shflsync_down_p,@function
        .size           $__internal_75_$__cuda_sm70_shflsync_down_p,(.L_x_2822 - $__internal_75_$__cuda_sm70_shflsync_down_p)
$__internal_75_$__cuda_sm70_shflsync_down_p:
[----:B------:R-:W-:Y:S01]  /*30f0*/  HFMA2.MMA R3, -RZ, RZ, 0, 0 ;  /* 0x00000000ff037435 */ /* 0x000fe200000001ff */
[----:B------:R-:W-:Y:S04]  /*3100*/  WARPSYNC R35 ;  /* 0x0000002300007348 */ /* 0x000fe80003800000 */
[----:B------:R0:W1:Y:S01]  /*3110*/  SHFL.DOWN PT, R29, R29, R30, R34 ;  /* 0x0800001e1d1d7389 */ /* 0x00006200000e0022 */
[----:B------:R-:W-:Y:S05]  /*3120*/  RET.REL.NODEC R2 `(_ZN10layer_norm31ln_parallel_residual_bwd_kernelINS_13Kernel_traitsI6__halfS2_fS2_fjLj5120ELj1ELj1ELj8ELj8ENS_18Kernel_traits_baseILj5120ES2_S2_fS2_fjLj256EEEEELb0ELb1ELb1EEEvNS_9BwdParamsE) ;  /* 0xffffced002007950 */ /* 0x000fea0003c3ffff */
.L_x_1835:
        /* <DEDUP_REMOVED lines=13> */
.L_x_2822:


//--------------------- .text._ZN10layer_norm31ln_parallel_residual_bwd_kernelINS_13Kernel_traitsI6__halfS2_fS2_fjLj5120ELj1ELj1ELj8ELj8ENS_18Kernel_traits_baseILj5120ES2_S2_fS2_fjLj256EEEEELb1ELb0ELb0EEEvNS_9BwdParamsE --------------------------
	.section	.text._ZN10layer_norm31ln_parallel_residual_bwd_kernelINS_13Kernel_traitsI6__halfS2_fS2_fjLj5120ELj1ELj1ELj8ELj8ENS_18Kernel_traits_baseILj5120ES2_S2_fS2_fjLj256EEEEELb1ELb0ELb0EEEvNS_9BwdParamsE,"ax",@progbits
	.sectioninfo	@"SHI_REGISTERS=230"
	.align	128
        .global         _ZN10layer_norm31ln_parallel_residual_bwd_kernelINS_13Kernel_traitsI6__halfS2_fS2_fjLj5120ELj1ELj1ELj8ELj8ENS_18Kernel_traits_baseILj5120ES2_S2_fS2_fjLj256EEEEELb1ELb0ELb0EEEvNS_9BwdParamsE
        .type           _ZN10layer_norm31ln_parallel_residual_bwd_kernelINS_13Kernel_traitsI6__halfS2_fS2_fjLj5120ELj1ELj1ELj8ELj8ENS_18Kernel_traits_baseILj5120ES2_S2_fS2_fjLj256EEEEELb1ELb0ELb0EEEvNS_9BwdParamsE,@function
        .size           _ZN10layer_norm31ln_parallel_residual_bwd_kernelINS_13Kernel_traitsI6__halfS2_fS2_fjLj5120ELj1ELj1ELj8ELj8ENS_18Kernel_traits_baseILj5120ES2_S2_fS2_fjLj256EEEEELb1ELb0ELb0EEEvNS_9BwdParamsE,(.L_x_2823 - _ZN10layer_norm31ln_parallel_residual_bwd_kernelINS_13Kernel_traitsI6__halfS2_fS2_fjLj5120ELj1ELj1ELj8ELj8ENS_18Kernel_traits_baseILj5120ES2_S2_fS2_fjLj256EEEEELb1ELb0ELb0EEEvNS_9BwdParamsE)
        .other          _ZN10layer_norm31ln_parallel_residual_bwd_kernelINS_13Kernel_traitsI6__halfS2_fS2_fjLj5120ELj1ELj1ELj8ELj8ENS_18Kernel_traits_baseILj5120ES2_S2_fS2_fjLj256EEEEELb1ELb0ELb0EEEvNS_9BwdParamsE,@"STO_CUDA_ENTRY STV_DEFAULT"
_ZN10layer_norm31ln_parallel_residual_bwd_kernelINS_13Kernel_traitsI6__halfS2_fS2_fjLj5120ELj1ELj1ELj8ELj8ENS_18Kernel_traits_baseILj5120ES2_S2_fS2_fjLj256EEEEELb1ELb0ELb0EEEvNS_9BwdParamsE:
.text._ZN10layer_norm31ln_parallel_residual_bwd_kernelINS_13Kernel_traitsI6__halfS2_fS2_fjLj5120ELj1ELj1ELj8ELj8ENS_18Kernel_traits_baseILj5120ES2_S2_fS2_fjLj256EEEEELb1ELb0ELb0EEEvNS_9BwdParamsE:
        /* <DEDUP_REMOVED lines=33> */
[----:B------:R2:W5:Y:S01]  /*0210*/  @P4 LDG.E.64 R16, [R36.64] ;  /* 0x0000000424104981 */ /* 0x000562000c1e1b00 */
[----:B------:R-:W-:-:S03]  /*0220*/  @P0 MOV R29, 0x8 ;  /* 0x00000008001d0802 */ /* 0x000fc60000000f00 */
[CC--:B------:R-:W-:Y:S01]  /*0230*/  @P5 IMAD.WIDE.U32 R40, R28.reuse, R43.reuse, c[0x0][0x1b0] ;  /* 0x00006c001c285625 */ /* 0x0c0fe200078e002b */
[----:B0-----:R-:W-:Y:S01]  /*0240*/  LEA.HI R176, R177, UR6, RZ, 0x18 ;  /* 0x00000006b1b07c11 */ /* 0x001fe2000f8fc0ff */
        /* <DEDUP_REMOVED lines=71> */
[----:B------:R-:W-:Y:S01]  /*06c0*/  HFMA2.MMA R113, -RZ, RZ, 0, 0 ;  /* 0x00000000ff717435 */ /* 0x000fe200000001ff */
[----:B------:R-:W-:Y:S01]  /*06d0*/  MOV R28, R21 ;  /* 0x00000015001c7202 */ /* 0x000fe20000000f00 */
[----:B------:R-:W-:Y:S01]  /*06e0*/  IMAD.MOV.U32 R14, RZ, RZ, 0x1 ;  /* 0x00000001ff0e7424 */ /* 0x000fe200078e00ff */
[----:B------:R-:W-:Y:S01]  /*06f0*/  SHF.R.U32.HI R4, RZ, 0x10, R21 ;  /* 0x00000010ff047819 */ /* 0x000fe20000011615 */
[----:B------:R-:W-:Y:S01]  /*0700*/  HADD2.F32 R174, -RZ, R174.H0_H0 ;  /* 0x200000aeffae7230 */ /* 0x000fe20000004100 */
[----:B------:R-:W-:Y:S01]  /*0710*/  SHF.R.U64 R25, R22, 0x10, R23 ;  /* 0x0000001016197819 */ /* 0x000fe20000001217 */
[----:B------:R-:W-:Y:S01]  /*0720*/  IMAD.MOV.U32 R22, RZ, RZ, R26 ;  /* 0x000000ffff167224 */ /* 0x000fe200078e001a */
        /* <DEDUP_REMOVED lines=55> */
[----:B0-----:R-:W-:Y:S02]  /*0aa0*/  HADD2.F32 R15, -RZ, R15.H0_H0 ;  /* 0x2000000fff0f7230 */ /* 0x001fe40000004100 */
.L_x_1863:
        /* <DEDUP_REMOVED lines=11> */
[----:B------:R-:W-:-:S04]  /*0b60*/  LEA.HI.SX32 R12, R12, R145, 0x1e ;  /* 0x000000910c0c7211 */ /* 0x000fc800078ff2ff */
[----:B------:R-:W-:Y:S01]  /*0b70*/  MOV R195, R12 ;  /* 0x0000000c00c37202 */ /* 0x000fe20000000f00 */
        /* <DEDUP_REMOVED lines=29> */
[----:B------:R-:W-:Y:S01]  /*0d50*/  FADD.FTZ R186, R141, -R154 ;  /* 0x8000009a8dba7221 */ /* 0x000fe20000010000 */
[--C-:B---3--:R-:W-:Y:S01]  /*0d60*/  SHF.R.U64 R152, R146, 0x10, R147.reuse ;  /* 0x0000001092987819 */ /* 0x108fe20000001293 */
[----:B----4-:R-:W-:Y:S01]  /*0d70*/  IMAD.MOV.U32 R142, RZ, RZ, R144 ;  /* 0x000000ffff8e7224 */ /* 0x010fe200078e0090 */
[----:B------:R-:W-:Y:S01]  /*0d80*/  MOV R141, R147 ;  /* 0x00000093008d7202 */ /* 0x000fe20000000f00 */
[----:B------:R-:W-:Y:S01]  /*0d90*/  IMAD.MOV.U32 R140, RZ, RZ, R146 ;  /* 0x000000ffff8c7224 */ /* 0x000fe200078e0092 */
[----:B-1----:R-:W-:Y:S02]  /*0da0*/  SHF.R.U32.HI R148, RZ, 0x10, R147 ;  /* 0x00000010ff947819 */ /* 0x002fe40000011693 */
[----:B------:R-:W-:Y:S01]  /*0db0*/  SHF.R.U64 R146, R144, 0x10, R145 ;  /* 0x0000001090927819 */ /* 0x000fe20000001291 */
[----:B------:R-:W-:Y:S01]  /*0dc0*/  HADD2.F32 R147, -RZ, R142.H0_H0 ;  /* 0x2000008eff937230 */ /* 0x000fe20000004100 */
[----:B------:R-:W-:Y:S01]  /*0dd0*/  FADD.FTZ R154, R143, -R154 ;  /* 0x8000009a8f9a7221 */ /* 0x000fe20000010000 */
[----:B------:R-:W-:-:S02]  /*0de0*/  MOV R143, R145 ;  /* 0x00000091008f7202 */ /* 0x000fc40000000f00 */
[----:B------:R-:W-:Y:S01]  /*0df0*/  SHF.R.U32.HI R144, RZ, 0x10, R145 ;  /* 0x00000010ff907819 */ /* 0x000fe20000011691 */
[----:B------:R-:W-:Y:S01]  /*0e00*/  HADD2.F32 R145, -RZ, R140.H0_H0 ;  /* 0x2000008cff917230 */ /* 0x000fe20000004100 */
[C---:B------:R-:W-:Y:S01]  /*0e10*/  FMUL.FTZ R183, R13.reuse, R182 ;  /* 0x000000b60db77220 */ /* 0x040fe20000410000 */
[----:B------:R-:W-:Y:S01]  /*0e20*/  HADD2.F32 R142, -RZ, R146.H0_H0 ;  /* 0x20000092ff8e7230 */ /* 0x000fe20000004100 */
[----:B------:R-:W-:Y:S01]  /*0e30*/  FMUL.FTZ R184, R170, R147 ;  /* 0x00000093aab87220 */ /* 0x000fe20000410000 */
[----:B------:R-:W-:Y:S01]  /*0e40*/  HADD2.F32 R140, -RZ, R152.H0_H0 ;  /* 0x20000098ff8c7230 */ /* 0x000fe20000004100 */
[----:B------:R-:W-:Y:S01]  /*0e50*/  FMUL.FTZ R182, R13, R186 ;  /* 0x000000ba0db67220 */ /* 0x000fe20000410000 */
[----:B------:R-:W-:Y:S01]  /*0e60*/  HADD2.F32 R144, -RZ, R144.H0_H0 ;  /* 0x20000090ff907230 */ /* 0x000fe20000004100 */
[----:B------:R-:W-:Y:S02]  /*0e70*/  FMUL.FTZ R185, R169, R142 ;  /* 0x0000008ea9b97220 */ /* 0x000fe40000410000 */
[----:B------:R-:W-:-:S02]  /*0e80*/  FADD.FTZ R92, R92, R145 ;  /* 0x000000915c5c7221 */ /* 0x000fc40000010000 */
[-C--:B------:R-:W-:Y:S02]  /*0e90*/  FFMA.FTZ R184, R174, R145.reuse, R184 ;  /* 0x00000091aeb87223 */ /* 0x080fe400000100b8 */
[----:B------:R-:W-:Y:S01]  /*0ea0*/  FFMA.FTZ R112, R183, R145, R112 ;  /* 0x00000091b7707223 */ /* 0x000fe20000010070 */
        /* <DEDUP_REMOVED lines=32> */
.L_x_1838:
[----:B0-----:R-:W-:Y:S05]  /*10b0*/  BSYNC B0 ;  /* 0x0000000000007941 */ /* 0x001fea0003800000 */
.L_x_1837:
        /* <DEDUP_REMOVED lines=29> */
[----:B------:R-:W-:Y:S02]  /*1290*/  FADD.FTZ R198, -R224, R142 ;  /* 0x0000008ee0c67221 */ /* 0x000fe40000010100 */
[----:B---3--:R-:W-:Y:S01]  /*12a0*/  IMAD.MOV.U32 R140, RZ, RZ, R146 ;  /* 0x000000ffff8c7224 */ /* 0x008fe200078e0092 */
[----:B-1----:R-:W-:Y:S01]  /*12b0*/  SHF.R.U64 R152, R146, 0x10, R147 ;  /* 0x0000001092987819 */ /* 0x002fe20000001293 */
[----:B----4-:R-:W-:Y:S01]  /*12c0*/  IMAD.MOV.U32 R142, RZ, RZ, R144 ;  /* 0x000000ffff8e7224 */ /* 0x010fe200078e0090 */
[----:B------:R-:W-:Y:S01]  /*12d0*/  SHF.R.U64 R146, R144, 0x10, R145 ;  /* 0x0000001090927819 */ /* 0x000fe20000001291 */
[C---:B------:R-:W-:Y:S01]  /*12e0*/  FADD.FTZ R196, -R224.reuse, R141 ;  /* 0x0000008de0c47221 */ /* 0x040fe20000010100 */
[----:B------:R-:W-:Y:S02]  /*12f0*/  MOV R141, R147 ;  /* 0x00000093008d7202 */ /* 0x000fe40000000f00 */
[----:B0-----:R-:W-:Y:S01]  /*1300*/  SHF.R.U32.HI R148, RZ, 0x10, R147 ;  /* 0x00000010ff947819 */ /* 0x001fe20000011693 */
[----:B------:R-:W-:Y:S01]  /*1310*/  HADD2.F32 R147, -RZ, R142.H0_H0 ;  /* 0x2000008eff937230 */ /* 0x000fe20000004100 */
[----:B------:R-:W-:Y:S01]  /*1320*/  FADD.FTZ R224, -R224, R143 ;  /* 0x0000008fe0e07221 */ /* 0x000fe20000010100 */
[----:B------:R-:W-:Y:S01]  /*1330*/  HADD2.F32 R142, -RZ, R146.H0_H0 ;  /* 0x20000092ff8e7230 */ /* 0x000fe20000004100 */
[----:B------:R-:W-:-:S02]  /*1340*/  SHF.R.U32.HI R144, RZ, 0x10, R145 ;  /* 0x00000010ff907819 */ /* 0x000fc40000011691 */
[----:B------:R-:W-:Y:S01]  /*1350*/  MOV R143, R145 ;  /* 0x00000091008f7202 */ /* 0x000fe20000000f00 */
[----:B------:R-:W-:Y:S01]  /*1360*/  HADD2.F32 R145, -RZ, R140.H0_H0 ;  /* 0x2000008cff917230 */ /* 0x000fe20000004100 */
[C---:B------:R-:W-:Y:S01]  /*1370*/  FMUL.FTZ R191, R13.reuse, R190 ;  /* 0x000000be0dbf7220 */ /* 0x040fe20000410000 */
[----:B------:R-:W-:Y:S01]  /*1380*/  HADD2.F32 R140, -RZ, R152.H0_H0 ;  /* 0x20000098ff8c7230 */ /* 0x000fe20000004100 */
[----:B------:R-:W-:Y:S01]  /*1390*/  FMUL.FTZ R190, R13, R196 ;  /* 0x000000c40dbe7220 */ /* 0x000fe20000410000 */
[----:B------:R-:W-:Y:S01]  /*13a0*/  HADD2.F32 R144, -RZ, R144.H0_H0 ;  /* 0x20000090ff907230 */ /* 0x000fe20000004100 */
[----:B------:R-:W-:Y:S02]  /*13b0*/  FMUL.FTZ R193, R161, R142 ;  /* 0x0000008ea1c17220 */ /* 0x000fe40000410000 */
[----:B------:R-:W-:Y:S01]  /*13c0*/  FMUL.FTZ R192, R162, R147 ;  /* 0x00000093a2c07220 */ /* 0x000fe20000410000 */
[----:B------:R-:W-:Y:S01]  /*13d0*/  HADD2.F32 R143, -RZ, R143.H0_H0 ;  /* 0x2000008fff8f7230 */ /* 0x000fe20000004100 */
[----:B------:R-:W-:-:S02]  /*13e0*/  FADD.FTZ R89, R89, R140 ;  /* 0x0000008c59597221 */ /* 0x000fc40000010000 */
[-C--:B------:R-:W-:Y:S02]  /*13f0*/  FFMA.FTZ R193, R165, R140.reuse, R193 ;  /* 0x0000008ca5c17223 */ /* 0x080fe400000100c1 */
[----:B------:R-:W-:Y:S01]  /*1400*/  FFMA.FTZ R109, R190, R140, R109 ;  /* 0x0000008cbe6d7223 */ /* 0x000fe2000001006d */
[----:B------:R-:W-:Y:S01]  /*1410*/  HADD2.F32 R140, -RZ, R148.H0_H0 ;  /* 0x20000094ff8c7230 */ /* 0x000fe20000004100 */
[----:B------:R-:W-:Y:S02]  /*1420*/  FMUL.FTZ R196, R13, R224 ;  /* 0x000000e00dc47220 */ /* 0x000fe40000410000 */
[----:B------:R-:W-:Y:S02]  /*1430*/  FMUL.FTZ R199, R159, R144 ;  /* 0x000000909fc77220 */ /* 0x000fe40000410000 */
        /* <DEDUP_REMOVED lines=28> */
.L_x_1840:
[----:B------:R-:W-:Y:S05]  /*1600*/  BSYNC B0 ;  /* 0x0000000000007941 */ /* 0x000fea0003800000 */
.L_x_1839:
        /* <DEDUP_REMOVED lines=84> */
.L_x_1842:
[----:B------:R-:W-:Y:S05]  /*1b50*/  BSYNC B0 ;  /* 0x0000000000007941 */ /* 0x000fea0003800000 */
.L_x_1841:
        /* <DEDUP_REMOVED lines=84> */
.L_x_1844:
[----:B------:R-:W-:Y:S05]  /*20a0*/  BSYNC B0 ;  /* 0x0000000000007941 */ /* 0x000fea0003800000 */
.L_x_1843:
        /* <DEDUP_REMOVED lines=29> */
[----:B------:R-:W-:Y:S02]  /*2280*/  FADD.FTZ R220, -R224, R142 ;  /* 0x0000008ee0dc7221 */ /* 0x000fe40000010100 */
[----:B---3--:R-:W-:Y:S01]  /*2290*/  IMAD.MOV.U32 R140, RZ, RZ, R146 ;  /* 0x000000ffff8c7224 */ /* 0x008fe200078e0092 */
[----:B------:R-:W-:Y:S01]  /*22a0*/  SHF.R.U64 R195, R146, 0x10, R147 ;  /* 0x0000001092c37819 */ /* 0x000fe20000001293 */
[----:B----4-:R-:W-:Y:S01]  /*22b0*/  IMAD.MOV.U32 R142, RZ, RZ, R144 ;  /* 0x000000ffff8e7224 */ /* 0x010fe200078e0090 */
[----:B------:R-:W-:Y:S01]  /*22c0*/  SHF.R.U64 R146, R144, 0x10, R145 ;  /* 0x0000001090927819 */ /* 0x000fe20000001291 */
[C---:B------:R-:W-:Y:S01]  /*22d0*/  FADD.FTZ R216, -R224.reuse, R141 ;  /* 0x0000008de0d87221 */ /* 0x040fe20000010100 */
[----:B------:R-:W-:Y:S02]  /*22e0*/  MOV R141, R147 ;  /* 0x00000093008d7202 */ /* 0x000fe40000000f00 */
[----:B-1----:R-:W-:Y:S01]  /*22f0*/  SHF.R.U32.HI R148, RZ, 0x10, R147 ;  /* 0x00000010ff947819 */ /* 0x002fe20000011693 */
[----:B------:R-:W-:Y:S01]  /*2300*/  HADD2.F32 R147, -RZ, R142.H0_H0 ;  /* 0x2000008eff937230 */ /* 0x000fe20000004100 */
[----:B------:R-:W-:Y:S01]  /*2310*/  FADD.FTZ R224, -R224, R143 ;  /* 0x0000008fe0e07221 */ /* 0x000fe20000010100 */
[----:B------:R-:W-:Y:S01]  /*2320*/  HADD2.F32 R142, -RZ, R146.H0_H0 ;  /* 0x20000092ff8e7230 */ /* 0x000fe20000004100 */
[----:B------:R-:W-:-:S02]  /*2330*/  SHF.R.U32.HI R144, RZ, 0x10, R145 ;  /* 0x00000010ff907819 */ /* 0x000fc40000011691 */
[----:B------:R-:W-:Y:S01]  /*2340*/  MOV R143, R145 ;  /* 0x00000091008f7202 */ /* 0x000fe20000000f00 */
[----:B------:R-:W-:Y:S01]  /*2350*/  HADD2.F32 R145, -RZ, R140.H0_H0 ;  /* 0x2000008cff917230 */ /* 0x000fe20000004100 */
[----:B------:R-:W-:Y:S01]  /*2360*/  FMUL.FTZ R216, R13, R216 ;  /* 0x000000d80dd87220 */ /* 0x000fe20000410000 */
[----:B------:R-:W-:Y:S01]  /*2370*/  HADD2.F32 R140, -RZ, R195.H0_H0 ;  /* 0x200000c3ff8c7230 */ /* 0x000fe20000004100 */
[----:B------:R-:W-:Y:S01]  /*2380*/  FMUL.FTZ R219, R17, R142 ;  /* 0x0000008e11db7220 */ /* 0x000fe20000410000 */
[----:B------:R-:W-:Y:S01]  /*2390*/  HADD2.F32 R144, -RZ, R144.H0_H0 ;  /* 0x20000090ff907230 */ /* 0x000fe20000004100 */
[----:B------:R-:W-:Y:S01]  /*23a0*/  FMUL.FTZ R218, R18, R147 ;  /* 0x0000009312da7220 */ /* 0x000fe20000410000 */
[----:B------:R-:W-:Y:S01]  /*23b0*/  HADD2.F32 R143, -RZ, R143.H0_H0 ;  /* 0x2000008fff8f7230 */ /* 0x000fe20000004100 */
[----:B------:R-:W-:Y:S02]  /*23c0*/  FADD.FTZ R77, R77, R140 ;  /* 0x0000008c4d4d7221 */ /* 0x000fe40000010000 */
[----:B------:R-:W-:-:S02]  /*23d0*/  FFMA.FTZ R219, R21, R140, R219 ;  /* 0x0000008c15db7223 */ /* 0x000fc400000100db */
[----:B------:R-:W-:Y:S01]  /*23e0*/  FFMA.FTZ R97, R216, R140, R97 ;  /* 0x0000008cd8617223 */ /* 0x000fe20000010061 */
[----:B------:R-:W-:Y:S01]  /*23f0*/  HADD2.F32 R140, -RZ, R148.H0_H0 ;  /* 0x20000094ff8c7230 */ /* 0x000fe20000004100 */
[C---:B------:R-:W-:Y:S02]  /*2400*/  FMUL.FTZ R221, R13.reuse, R220 ;  /* 0x000000dc0ddd7220 */ /* 0x040fe40000410000 */
[----:B------:R-:W-:Y:S02]  /*2410*/  FMUL.FTZ R220, R13, R224 ;  /* 0x000000e00ddc7220 */ /* 0x000fe40000410000 */
[----:B------:R-:W-:Y:S02]  /*2420*/  FMUL.FTZ R223, R15, R144 ;  /* 0x000000900fdf7220 */ /* 0x000fe40000410000 */
[----:B------:R-:W-:Y:S02]  /*2430*/  FMUL.FTZ R217, R13, R194 ;  /* 0x000000c20dd97220 */ /* 0x000fe40000410000 */
[----:B------:R-:W-:Y:S01]  /*2440*/  FFMA.FTZ R218, R22, R145, R218 ;  /* 0x0000009116da7223 */ /* 0x000fe200000100da */
        /* <DEDUP_REMOVED lines=26> */
.L_x_1846:
[----:B0-----:R-:W-:Y:S05]  /*25f0*/  BSYNC B0 ;  /* 0x0000000000007941 */ /* 0x001fea0003800000 */
.L_x_1845:
[----:B------:R-:W-:Y:S02]  /*2600*/  LOP3.LUT P1, RZ, R14, 0xff, RZ, 0xc0, !PT ;  /* 0x000000ff0eff7812 */ /* 0x000fe4000782c0ff */
[----:B------:R-:W-:-:S02]  /*2610*/  SHF.R.U32.HI R142, RZ, 0x5, R177 ;  /* 0x00000005ff8e7819 */ /* 0x000fc400000116b1 */
[----:B------:R-:W-:Y:S02]  /*2620*/  LOP3.LUT P0, RZ, R177, 0x1f, RZ, 0xc0, !PT ;  /* 0x0000001fb1ff7812 */ /* 0x000fe4000780c0ff */
[----:B------:R-:W-:-:S07]  /*2630*/  LOP3.LUT R224, R142, 0x7fffff8, RZ, 0xc0, !PT ;  /* 0x07fffff88ee07812 */ /* 0x000fce00078ec0ff */
[----:B------:R-:W-:Y:S01]  /*2640*/  @!P1 IADD3 R224, R224, 0x8, RZ ;  /* 0x00000008e0e09810 */ /* 0x000fe20007ffe0ff */
[----:B------:R-:W-:Y:S05]  /*2650*/  BRA.DIV ~URZ, `(.L_x_1847) ;  /* 0x000021327f007947 */ /* 0x000fea000b800000 */
[----:B------:R0:W1:Y:S02]  /*2660*/  SHFL.DOWN PT, R144, R155, 0x10, 0x1f ;  /* 0x0a001f009b907f89 */ /* 0x00006400000e0000 */
.L_x_1872:
        /* <DEDUP_REMOVED lines=18> */
.L_x_1873:
        /* <DEDUP_REMOVED lines=54> */
[----:B------:R-:W-:Y:S01]  /*2af0*/  F2F.F16.F32 R153, R142 ;  /* 0x0000008e00997304 */ /* 0x000fe20000200800 */
        /* <DEDUP_REMOVED lines=16> */
[----:B------:R-:W-:Y:S02]  /*2c00*/  LOP3.LUT P6, RZ, R10, 0xff0000, RZ, 0xc0, !PT ;  /* 0x00ff00000aff7812 */ /* 0x000fe400078cc0ff */
[----:B------:R-:W-:Y:S02]  /*2c10*/  @P0 F2FP.PACK_AB R148, RZ, R148 ;  /* 0x00000094ff94023e */ /* 0x000fe400000000ff */
[----:B------:R-:W-:-:S02]  /*2c20*/  FSEL R144, R151, RZ, P6 ;  /* 0x000000ff97907208 */ /* 0x000fc40003000000 */
[----:B------:R-:W-:Y:S02]  /*2c30*/  FSEL R151, R155, RZ, P1 ;  /* 0x000000ff9b977208 */ /* 0x000fe40000800000 */
[----:B------:R-:W-:Y:S01]  /*2c40*/  ISETP.NE.U32.AND P1, PT, RZ, c[0x0][0x258], PT ;  /* 0x00009600ff007a0c */ /* 0x000fe20003f25070 */
[----:B------:R1:W-:Y:S01]  /*2c50*/  F2F.F16.F32 R154, R144 ;  /* 0x00000090009a7304 */ /* 0x0003e20000200800 */
[----:B------:R-:W-:Y:S02]  /*2c60*/  @P0 F2FP.PACK_AB R149, RZ, R149 ;  /* 0x00000095ff95023e */ /* 0x000fe400000000ff */
[----:B------:R-:W-:Y:S02]  /*2c70*/  ISETP.NE.AND.EX P1, PT, RZ, c[0x0][0x25c], PT, P1 ;  /* 0x00009700ff007a0c */ /* 0x000fe40003f25310 */
[----:B------:R-:W-:Y:S02]  /*2c80*/  @P0 F2FP.PACK_AB R150, RZ, R150 ;  /* 0x00000096ff96023e */ /* 0x000fe400000000ff */
[----:B------:R-:W-:Y:S01]  /*2c90*/  SEL R136, R141, R136, P1 ;  /* 0x000000888d887207 */ /* 0x000fe20000800000 */
[----:B------:R-:W2:Y:S01]  /*2ca0*/  F2F.F16.F32 R151, R151 ;  /* 0x0000009700977304 */ /* 0x000ea20000200800 */
        /* <DEDUP_REMOVED lines=17> */
[----:B------:R-:W-:-:S04]  /*2dc0*/  @P0 F2FP.PACK_AB R151, RZ, R151 ;  /* 0x00000097ff97023e */ /* 0x000fc800000000ff */
        /* <DEDUP_REMOVED lines=10> */
.L_x_1851:
[----:B------:R-:W-:Y:S02]  /*2e70*/  IADD3 R12, R12, 0x100, RZ ;  /* 0x000001000c0c7810 */ /* 0x000fe40007ffe0ff */
.L_x_1850:
[----:B------:R-:W-:Y:S05]  /*2e80*/  BSYNC B0 ;  /* 0x0000000000007941 */ /* 0x000fea0003800000 */
.L_x_1849:
        /* <DEDUP_REMOVED lines=22> */
[----:B------:R-:W-:Y:S01]  /*2ff0*/  F2F.F16.F32 R155, R148 ;  /* 0x00000094009b7304 */ /* 0x000fe20000200800 */
        /* <DEDUP_REMOVED lines=11> */
[----:B------:R-:W-:Y:S02]  /*30b0*/  @P0 F2FP.PACK_AB R149, RZ, R149 ;  /* 0x00000095ff95023e */ /* 0x000fe400000000ff */
[----:B------:R-:W-:-:S02]  /*30c0*/  FSEL R142, R150, RZ, P6 ;  /* 0x000000ff968e7208 */ /* 0x000fc40003000000 */
[----:B------:R-:W-:Y:S02]  /*30d0*/  @P0 LOP3.LUT P6, RZ, R9, 0xff00, RZ, 0xc0, !PT ;  /* 0x0000ff0009ff0812 */ /* 0x000fe400078cc0ff */
[----:B------:R-:W-:Y:S02]  /*30e0*/  @P0 PRMT R178, R149, 0x7610, R178 ;  /* 0x0000761095b20816 */ /* 0x000fe400000000b2 */
[----:B------:R-:W-:Y:S01]  /*30f0*/  @P0 FSEL R150, R150, RZ, P6 ;  /* 0x000000ff96960208 */ /* 0x000fe20003000000 */
[----:B------:R-:W0:Y:S01]  /*3100*/  F2F.F16.F32 R142, R142 ;  /* 0x0000008e008e7304 */ /* 0x000e220000200800 */
[----:B------:R-:W-:Y:S02]  /*3110*/  LOP3.LUT P6, RZ, R8, 0xff0000, RZ, 0xc0, !PT ;  /* 0x00ff000008ff7812 */ /* 0x000fe400078cc0ff */
[----:B------:R-:W-:Y:S02]  /*3120*/  @P0 F2FP.PACK_AB R150, RZ, R150 ;  /* 0x00000096ff96023e */ /* 0x000fe400000000ff */
[----:B------:R-:W-:-:S02]  /*3130*/  FSEL R144, R151, RZ, P6 ;  /* 0x000000ff97907208 */ /* 0x000fc40003000000 */
[----:B------:R-:W-:Y:S02]  /*3140*/  @P0 FSEL R151, R151, RZ, P1 ;  /* 0x000000ff97970208 */ /* 0x000fe40000800000 */
[----:B------:R-:W-:Y:S02]  /*3150*/  LOP3.LUT P1, RZ, R8, 0xff000000, RZ, 0xc0, !PT ;  /* 0xff00000008ff7812 */ /* 0x000fe4000782c0ff */
[----:B------:R-:W-:Y:S01]  /*3160*/  F2F.F16.F32 R144, R144 ;  /* 0x0000009000907304 */ /* 0x000fe20000200800 */
[----:B------:R-:W-:Y:S02]  /*3170*/  @P0 F2FP.PACK_AB R151, RZ, R151 ;  /* 0x00000097ff97023e */ /* 0x000fe400000000ff */
[----:B------:R-:W-:Y:S02]  /*3180*/  FSEL R145, R154, RZ, P1 ;  /* 0x000000ff9a917208 */ /* 0x000fe40000800000 */
[----:B------:R-:W-:Y:S02]  /*3190*/  ISETP.NE.U32.AND P1, PT, RZ, c[0x0][0x258], PT ;  /* 0x00009600ff007a0c */ /* 0x000fe40003f25070 */
[----:B------:R-:W-:-:S02]  /*31a0*/  @P0 PRMT R179, R150, 0x7610, R179 ;  /* 0x0000761096b30816 */ /* 0x000fc400000000b3 */
[----:B------:R-:W1:Y:S01]  /*31b0*/  F2F.F16.F32 R145, R145 ;  /* 0x0000009100917304 */ /* 0x000e620000200800 */
[----:B------:R-:W-:Y:S02]  /*31c0*/  ISETP.NE.AND.EX P1, PT, RZ, c[0x0][0x25c], PT, P1 ;  /* 0x00009700ff007a0c */ /* 0x000fe40003f25310 */
[----:B------:R-:W-:Y:S02]  /*31d0*/  @P0 PRMT R180, R151, 0x7610, R180 ;  /* 0x0000761097b40816 */ /* 0x000fe400000000b4 */
[----:B------:R-:W-:Y:S02]  /*31e0*/  SEL R136, R141, R136, P1 ;  /* 0x000000888d887207 */ /* 0x000fe40000800000 */
[----:B------:R-:W-:Y:S01]  /*31f0*/  SEL R137, R140, R137, P1 ;  /* 0x000000898c897207 */ /* 0x000fe20000800000 */
[----:B0-----:R-:W-:Y:S01]  /*3200*/  IMAD.WIDE.U32 R140, R142, 0x10000, RZ ;  /* 0x000100008e8c7825 */ /* 0x001fe200078e00ff */
[----:B------:R-:W-:Y:S02]  /*3210*/  SEL R138, R143, R138, P1 ;  /* 0x0000008a8f8a7207 */ /* 0x000fe40000800000 */
[----:B------:R-:W-:-:S03]  /*3220*/  SEL R139, R152, R139, P1 ;  /* 0x0000008b988b7207 */ /* 0x000fc60000800000 */
[----:B------:R-:W-:Y:S01]  /*3230*/  @P1 IMAD.MOV.U32 R143, RZ, RZ, 0x10 ;  /* 0x00000010ff8f1424 */ /* 0x000fe200078e00ff */
[----:B-1----:R-:W-:-:S03]  /*3240*/  SHF.L.U32 R153, R145, 0x10, RZ ;  /* 0x0000001091997819 */ /* 0x002fc600000006ff */
        /* <DEDUP_REMOVED lines=19> */
.L_x_1854:
[----:B------:R-:W-:Y:S02]  /*3380*/  IADD3 R12, R12, 0x100, RZ ;  /* 0x000001000c0c7810 */ /* 0x000fe40007ffe0ff */
.L_x_1853:
[----:B------:R-:W-:Y:S05]  /*3390*/  BSYNC B0 ;  /* 0x0000000000007941 */ /* 0x000fea0003800000 */
.L_x_1852:
        /* <DEDUP_REMOVED lines=45> */
[----:B------:R-:W-:Y:S01]  /*3670*/  F2F.F16.F32 R154, R145 ;  /* 0x00000091009a7304 */ /* 0x000fe20000200800 */
[----:B------:R-:W-:Y:S02]  /*3680*/  @P0 F2FP.PACK_AB R149, RZ, R149 ;  /* 0x00000095ff95023e */ /* 0x000fe400000000ff */
[----:B------:R-:W-:Y:S02]  /*3690*/  ISETP.NE.AND.EX P1, PT, RZ, c[0x0][0x25c], PT, P1 ;  /* 0x00009700ff007a0c */ /* 0x000fe40003f25310 */
[----:B------:R-:W-:Y:S02]  /*36a0*/  @P0 F2FP.PACK_AB R150, RZ, R150 ;  /* 0x00000096ff96023e */ /* 0x000fe400000000ff */
[----:B------:R-:W-:Y:S01]  /*36b0*/  SEL R136, R141, R136, P1 ;  /* 0x000000888d887207 */ /* 0x000fe20000800000 */
[----:B------:R-:W1:Y:S01]  /*36c0*/  F2F.F16.F32 R151, R151 ;  /* 0x0000009700977304 */ /* 0x000e620000200800 */
        /* <DEDUP_REMOVED lines=28> */
.L_x_1857:
[----:B------:R-:W-:Y:S02]  /*3890*/  IADD3 R12, R12, 0x100, RZ ;  /* 0x000001000c0c7810 */ /* 0x000fe40007ffe0ff */
.L_x_1856:
[----:B------:R-:W-:Y:S05]  /*38a0*/  BSYNC B0 ;  /* 0x0000000000007941 */ /* 0x000fea0003800000 */
.L_x_1855:
        /* <DEDUP_REMOVED lines=79> */
.L_x_1860:
[----:B------:R-:W-:Y:S02]  /*3da0*/  IADD3 R12, R12, 0x100, RZ ;  /* 0x000001000c0c7810 */ /* 0x000fe40007ffe0ff */
.L_x_1859:
[----:B------:R-:W-:Y:S05]  /*3db0*/  BSYNC B0 ;  /* 0x0000000000007941 */ /* 0x000fea0003800000 */
.L_x_1858:
        /* <DEDUP_REMOVED lines=22> */
[----:B------:R0:W-:Y:S01]  /*3f20*/  F2F.F16.F32 R151, R142 ;  /* 0x0000008e00977304 */ /* 0x0001e20000200800 */
        /* <DEDUP_REMOVED lines=12> */
[----:B------:R-:W1:Y:S01]  /*3ff0*/  F2F.F16.F32 R150, R150 ;  /* 0x0000009600967304 */ /* 0x000e620000200800 */
[----:B------:R-:W-:-:S02]  /*4000*/  @P0 FSEL R148, R148, RZ, P6 ;  /* 0x000000ff94940208 */ /* 0x000fc40003000000 */
[----:B------:R-:W-:Y:S02]  /*4010*/  LOP3.LUT P6, RZ, R2, 0xff00, RZ, 0xc0, !PT ;  /* 0x0000ff0002ff7812 */ /* 0x000fe400078cc0ff */
[----:B------:R-:W-:Y:S02]  /*4020*/  ISETP.NE.U32.AND P1, PT, RZ, c[0x0][0x258], PT ;  /* 0x00009600ff007a0c */ /* 0x000fe40003f25070 */
[----:B------:R-:W-:Y:S01]  /*4030*/  FSEL R145, R149, RZ, P6 ;  /* 0x000000ff95917208 */ /* 0x000fe20003000000 */
[----:B------:R-:W-:Y:S01]  /*4040*/  F2F.F16.F32 R13, R13 ;  /* 0x0000000d000d7304 */ /* 0x000fe20000200800 */
[----:B------:R-:W-:Y:S02]  /*4050*/  ISETP.NE.AND.EX P1, PT, RZ, c[0x0][0x25c], PT, P1 ;  /* 0x00009700ff007a0c */ /* 0x000fe40003f25310 */
[----:B------:R-:W-:Y:S02]  /*4060*/  @P0 LOP3.LUT P6, RZ, R0, 0xff00, RZ, 0xc0, !PT ;  /* 0x0000ff0000ff0812 */ /* 0x000fe400078cc0ff */
[----:B------:R-:W-:-:S02]  /*4070*/  SEL R136, R143, R136, P1 ;  /* 0x000000888f887207 */ /* 0x000fc40000800000 */
[----:B------:R-:W-:Y:S01]  /*4080*/  MOV R143, 0x8 ;  /* 0x00000008008f7802 */ /* 0x000fe20000000f00 */
[----:B------:R1:W2:Y:S01]  /*4090*/  F2F.F16.F32 R140, R145 ;  /* 0x00000091008c7304 */ /* 0x0002a20000200800 */
[----:B------:R-:W-:Y:S02]  /*40a0*/  SEL R137, R144, R137, P1 ;  /* 0x0000008990897207 */ /* 0x000fe40000800000 */
[----:B------:R-:W-:Y:S01]  /*40b0*/  SEL R138, R147, R138, P1 ;  /* 0x0000008a938a7207 */ /* 0x000fe20000800000 */
[----:B0-----:R-:W-:Y:S01]  /*40c0*/  IMAD.WIDE.U32 R142, R12, R143, c[0x0][0x248] ;  /* 0x000092000c8e7625 */ /* 0x001fe200078e008f */
[----:B------:R-:W-:Y:S02]  /*40d0*/  SEL R139, R146, R139, P1 ;  /* 0x0000008b928b7207 */ /* 0x000fe40000800000 */
[----:B------:R-:W-:Y:S02]  /*40e0*/  @P0 FSEL R149, R149, RZ, P6 ;  /* 0x000000ff95950208 */ /* 0x000fe40003000000 */
[----:B-1----:R-:W-:-:S02]  /*40f0*/  SHF.L.U32 R145, R150, 0x10, RZ ;  /* 0x0000001096917819 */ /* 0x002fc400000006ff */
[----:B------:R-:W-:Y:S02]  /*4100*/  @P0 F2FP.PACK_AB R148, RZ, R148 ;  /* 0x00000094ff94023e */ /* 0x000fe400000000ff */
[----:B------:R-:W-:Y:S02]  /*4110*/  @P0 F2FP.PACK_AB R149, RZ, R149 ;  /* 0x00000095ff95023e */ /* 0x000fe400000000ff */
[----:B------:R-:W-:Y:S01]  /*4120*/  @P0 PRMT R178, R148, 0x7610, R178 ;  /* 0x0000761094b20816 */ /* 0x000fe200000000b2 */
[----:B--2---:R-:W-:Y:S01]  /*4130*/  IMAD.WIDE.U32 R140, R140, 0x10000, RZ ;  /* 0x000100008c8c7825 */ /* 0x004fe200078e00ff */
[----:B------:R-:W-:-:S04]  /*4140*/  @P0 PRMT R179, R149, 0x7610, R179 ;  /* 0x0000761095b30816 */ /* 0x000fc800000000b3 */
        /* <DEDUP_REMOVED lines=9> */
[----:B------:R-:W-:Y:S02]  /*41e0*/  @P0 F2FP.PACK_AB R13, RZ, R13 ;  /* 0x0000000dff0d023e */ /* 0x000fe400000000ff */
[----:B------:R-:W-:Y:S02]  /*41f0*/  @P0 FSEL R146, R153, RZ, P1 ;  /* 0x000000ff99920208 */ /* 0x000fe40000800000 */
[----:B------:R-:W-:Y:S02]  /*4200*/  @P0 PRMT R180, R13, 0x7610, R180 ;  /* 0x000076100db40816 */ /* 0x000fe400000000b4 */
        /* <DEDUP_REMOVED lines=11> */
.L_x_1862:
[----:B0-----:R-:W-:Y:S05]  /*42c0*/  BSYNC B0 ;  /* 0x0000000000007941 */ /* 0x001fea0003800000 */
.L_x_1861:
[----:B------:R-:W-:Y:S02]  /*42d0*/  IADD3 R176, R176, c[0x0][0x160], RZ ;  /* 0x00005800b0b07a10 */ /* 0x000fe40007ffe0ff */
[----:B------:R-:W-:Y:S02]  /*42e0*/  LOP3.LUT P1, RZ, R14, 0xff, RZ, 0xc0, !PT ;  /* 0x000000ff0eff7812 */ /* 0x000fe4000782c0ff */
[----:B------:R-:W-:Y:S02]  /*42f0*/  ISETP.GE.AND P0, PT, R176, c[0x0][0x164], PT ;  /* 0x00005900b0007a0c */ /* 0x000fe40003f06270 */
[----:B------:R-:W-:-:S11]  /*4300*/  SEL R14, RZ, 0x1, P1 ;  /* 0x00000001ff0e7807 */ /* 0x000fd60000800000 */
[----:B------:R-:W-:Y:S01]  /*4310*/  @P0 CALL.REL.NOINC `(.L_x_1836) ;  /* 0x0000001000000944 */ /* 0x000fe20003c00000 */
[----:B------:R-:W-:Y:S05]  /*4320*/  BRA `(.L_x_1863) ;  /* 0xffffc78000007947 */ /* 0x000fea000383ffff */
.L_x_1836:
        /* <DEDUP_REMOVED lines=18> */
.L_x_1865:
[----:B------:R-:W-:Y:S05]  /*4450*/  BSYNC B0 ;  /* 0x0000000000007941 */ /* 0x000fea0003800000 */
.L_x_1864:
        /* <DEDUP_REMOVED lines=12> */
.L_x_1867:
[----:B------:R-:W-:Y:S05]  /*4520*/  BSYNC B0 ;  /* 0x0000000000007941 */ /* 0x000fea0003800000 */
.L_x_1866:
        /* <DEDUP_REMOVED lines=12> */
.L_x_1869:
[----:B------:R-:W-:Y:S05]  /*45f0*/  BSYNC B0 ;  /* 0x0000000000007941 */ /* 0x000fea0003800000 */
.L_x_1868:
        /* <DEDUP_REMOVED lines=12> */
.L_x_1871:
[----:B------:R-:W-:Y:S05]  /*46c0*/  BSYNC B0 ;  /* 0x0000000000007941 */ /* 0x000fea0003800000 */
.L_x_1870:
        /* <DEDUP_REMOVED lines=12> */
.L_x_1847:
[----:B------:R-:W-:Y:S01]  /*4790*/  HFMA2.MMA R195, -RZ, RZ, 0, 1.847743988037109375e-06 ;  /* 0x0000001fffc37435 */ /* 0x000fe200000001ff */
[----:B------:R-:W-:Y:S01]  /*47a0*/  MOV R145, R155 ;  /* 0x0000009b00917202 */ /* 0x000fe20000000f00 */
[----:B------:R-:W-:Y:S01]  /*47b0*/  IMAD.MOV.U32 R150, RZ, RZ, 0x10 ;  /* 0x00000010ff967424 */ /* 0x000fe200078e00ff */
[----:B------:R-:W-:Y:S01]  /*47c0*/  MOV R140, 0x47f0 ;  /* 0x000047f0008c7802 */ /* 0x000fe20000000f00 */
[----:B------:R-:W-:-:S02]  /*47d0*/  IMAD.MOV.U32 R152, RZ, RZ, -0x1 ;  /* 0xffffffffff987424 */ /* 0x000fc400078e00ff */
[----:B-----5:R-:W-:Y:S05]  /*47e0*/  CALL.REL.NOINC `($__internal_76_$__cuda_sm70_shflsync_down_p) ;  /* 0x0000045000007944 */ /* 0x020fea0003c00000 */
[----:B-1----:R-:W-:Y:S01]  /*47f0*/  MOV R144, R195 ;  /* 0x000000c300907202 */ /* 0x002fe20000000f00 */
[----:B0-----:R-:W-:Y:S05]  /*4800*/  BRA `(.L_x_1872) ;  /* 0xffffde6000007947 */ /* 0x001fea000383ffff */
.L_x_1848:
[----:B------:R-:W-:Y:S01]  /*4810*/  HFMA2.MMA R150, -RZ, RZ, 0, 9.5367431640625e-07 ;  /* 0x00000010ff967435 */ /* 0x000fe200000001ff */
[----:B------:R-:W-:Y:S01]  /*4820*/  IMAD.MOV.U32 R145, RZ, RZ, R154 ;  /* 0x000000ffff917224 */ /* 0x000fe200078e009a */
[----:B------:R-:W-:Y:S01]  /*4830*/  MOV R152, 0xffffffff ;  /* 0xffffffff00987802 */ /* 0x000fe20000000f00 */
[----:B------:R-:W-:Y:S01]  /*4840*/  IMAD.MOV.U32 R195, RZ, RZ, 0x1f ;  /* 0x0000001fffc37424 */ /* 0x000fe200078e00ff */
[----:B------:R-:W-:-:S02]  /*4850*/  MOV R140, 0x4870 ;  /* 0x00004870008c7802 */ /* 0x000fc40000000f00 */
[----:B01---5:R-:W-:Y:S05]  /*4860*/  CALL.REL.NOINC `($__internal_76_$__cuda_sm70_shflsync_down_p) ;  /* 0x000003d000007944 */ /* 0x023fea0003c00000 */
[----:B------:R-:W-:Y:S01]  /*4870*/  FADD.FTZ R144, R144, R155 ;  /* 0x0000009b90907221 */ /* 0x000fe20000010000 */
[----:B0-----:R-:W-:Y:S01]  /*4880*/  HFMA2.MMA R150, -RZ, RZ, 0, 4.76837158203125e-07 ;  /* 0x00000008ff967435 */ /* 0x001fe200000001ff */
[----:B-1----:R-:W-:Y:S01]  /*4890*/  FADD.FTZ R154, R154, R195 ;  /* 0x000000c39a9a7221 */ /* 0x002fe20000010000 */
[----:B------:R-:W-:Y:S01]  /*48a0*/  MOV R152, 0xffffffff ;  /* 0xffffffff00987802 */ /* 0x000fe20000000f00 */
[----:B------:R-:W-:Y:S01]  /*48b0*/  IMAD.MOV.U32 R195, RZ, RZ, 0x1f ;  /* 0x0000001fffc37424 */ /* 0x000fe200078e00ff */
[----:B------:R-:W-:-:S02]  /*48c0*/  MOV R145, R144 ;  /* 0x0000009000917202 */ /* 0x000fc40000000f00 */
[----:B------:R-:W-:Y:S02]  /*48d0*/  MOV R140, 0x48f0 ;  /* 0x000048f0008c7802 */ /* 0x000fe40000000f00 */
[----:B------:R-:W-:Y:S05]  /*48e0*/  CALL.REL.NOINC `($__internal_76_$__cuda_sm70_shflsync_down_p) ;  /* 0x0000035000007944 */ /* 0x000fea0003c00000 */
[----:B0-----:R-:W-:Y:S01]  /*48f0*/  HFMA2.MMA R150, -RZ, RZ, 0, 4.76837158203125e-07 ;  /* 0x00000008ff967435 */ /* 0x001fe200000001ff */
[----:B-1----:R-:W-:Y:S01]  /*4900*/  IMAD.MOV.U32 R143, RZ, RZ, R195 ;  /* 0x000000ffff8f7224 */ /* 0x002fe200078e00c3 */
[----:B------:R-:W-:Y:S01]  /*4910*/  MOV R145, R154 ;  /* 0x0000009a00917202 */ /* 0x000fe20000000f00 */
[----:B------:R-:W-:Y:S01]  /*4920*/  IMAD.MOV.U32 R195, RZ, RZ, 0x1f ;  /* 0x0000001fffc37424 */ /* 0x000fe200078e00ff */
[----:B------:R-:W-:Y:S02]  /*4930*/  MOV R152, 0xffffffff ;  /* 0xffffffff00987802 */ /* 0x000fe40000000f00 */
[----:B------:R-:W-:Y:S02]  /*4940*/  MOV R140, 0x4960 ;  /* 0x00004960008c7802 */ /* 0x000fe40000000f00 */
[----:B------:R-:W-:Y:S05]  /*4950*/  CALL.REL.NOINC `($__internal_76_$__cuda_sm70_shflsync_down_p) ;  /* 0x000002e000007944 */ /* 0x000fea0003c00000 */
[----:B------:R-:W-:Y:S01]  /*4960*/  FADD.FTZ R144, R143, R144 ;  /* 0x000000908f907221 */ /* 0x000fe20000010000 */
[----:B0-----:R-:W-:Y:S01]  /*4970*/  HFMA2.MMA R150, -RZ, RZ, 0, 2.384185791015625e-07 ;  /* 0x00000004ff967435 */ /* 0x001fe200000001ff */
[----:B-1----:R-:W-:Y:S01]  /*4980*/  FADD.FTZ R154, R154, R195 ;  /* 0x000000c39a9a7221 */ /* 0x002fe20000010000 */
[----:B------:R-:W-:Y:S01]  /*4990*/  MOV R152, 0xffffffff ;  /* 0xffffffff00987802 */ /* 0x000fe20000000f00 */
[----:B------:R-:W-:Y:S01]  /*49a0*/  IMAD.MOV.U32 R195, RZ, RZ, 0x1f ;  /* 0x0000001fffc37424 */ /* 0x000fe200078e00ff */
[----:B------:R-:W-:-:S02]  /*49b0*/  MOV R145, R144 ;  /* 0x0000009000917202 */ /* 0x000fc40000000f00 */
[----:B------:R-:W-:Y:S02]  /*49c0*/  MOV R140, 0x49e0 ;  /* 0x000049e0008c7802 */ /* 0x000fe40000000f00 */
[----:B------:R-:W-:Y:S05]  /*49d0*/  CALL.REL.NOINC `($__internal_76_$__cuda_sm70_shflsync_down_p) ;  /* 0x0000026000007944 */ /* 0x000fea0003c00000 */
[----:B0-----:R-:W-:Y:S01]  /*49e0*/  HFMA2.MMA R150, -RZ, RZ, 0, 2.384185791015625e-07 ;  /* 0x00000004ff967435 */ /* 0x001fe200000001ff */
[----:B-1----:R-:W-:Y:S01]  /*49f0*/  IMAD.MOV.U32 R143, RZ, RZ, R195 ;  /* 0x000000ffff8f7224 */ /* 0x002fe200078e00c3 */
[----:B------:R-:W-:Y:S01]  /*4a00*/  MOV R145, R154 ;  /* 0x0000009a00917202 */ /* 0x000fe20000000f00 */
[----:B------:R-:W-:Y:S01]  /*4a10*/  IMAD.MOV.U32 R195, RZ, RZ, 0x1f ;  /* 0x0000001fffc37424 */ /* 0x000fe200078e00ff */
[----:B------:R-:W-:Y:S02]  /*4a20*/  MOV R152, 0xffffffff ;  /* 0xffffffff00987802 */ /* 0x000fe40000000f00 */
[----:B------:R-:W-:Y:S02]  /*4a30*/  MOV R140, 0x4a50 ;  /* 0x00004a50008c7802 */ /* 0x000fe40000000f00 */
[----:B------:R-:W-:Y:S05]  /*4a40*/  CALL.REL.NOINC `($__internal_76_$__cuda_sm70_shflsync_down_p) ;  /* 0x000001f000007944 */ /* 0x000fea0003c00000 */
[----:B------:R-:W-:Y:S01]  /*4a50*/  FADD.FTZ R144, R143, R144 ;  /* 0x000000908f907221 */ /* 0x000fe20000010000 */
[----:B0-----:R-:W-:Y:S01]  /*4a60*/  HFMA2.MMA R150, -RZ, RZ, 0, 1.1920928955078125e-07 ;  /* 0x00000002ff967435 */ /* 0x001fe200000001ff */
[----:B-1----:R-:W-:Y:S01]  /*4a70*/  FADD.FTZ R148, R154, R195 ;  /* 0x000000c39a947221 */ /* 0x002fe20000010000 */
[----:B------:R-:W-:Y:S01]  /*4a80*/  MOV R152, 0xffffffff ;  /* 0xffffffff00987802 */ /* 0x000fe20000000f00 */
[----:B------:R-:W-:Y:S01]  /*4a90*/  IMAD.MOV.U32 R195, RZ, RZ, 0x1f ;  /* 0x0000001fffc37424 */ /* 0x000fe200078e00ff */
[----:B------:R-:W-:-:S02]  /*4aa0*/  MOV R145, R144 ;  /* 0x0000009000917202 */ /* 0x000fc40000000f00 */
[----:B------:R-:W-:Y:S02]  /*4ab0*/  MOV R140, 0x4ad0 ;  /* 0x00004ad0008c7802 */ /* 0x000fe40000000f00 */
[----:B------:R-:W-:Y:S05]  /*4ac0*/  CALL.REL.NOINC `($__internal_76_$__cuda_sm70_shflsync_down_p) ;  /* 0x0000017000007944 */ /* 0x000fea0003c00000 */
[----:B0-----:R-:W-:Y:S01]  /*4ad0*/  HFMA2.MMA R150, -RZ, RZ, 0, 1.1920928955078125e-07 ;  /* 0x00000002ff967435 */ /* 0x001fe200000001ff */
[----:B-1----:R-:W-:Y:S01]  /*4ae0*/  IMAD.MOV.U32 R143, RZ, RZ, R195 ;  /* 0x000000ffff8f7224 */ /* 0x002fe200078e00c3 */
[----:B------:R-:W-:Y:S01]  /*4af0*/  MOV R145, R148 ;  /* 0x0000009400917202 */ /* 0x000fe20000000f00 */
[----:B------:R-:W-:Y:S01]  /*4b00*/  IMAD.MOV.U32 R195, RZ, RZ, 0x1f ;  /* 0x0000001fffc37424 */ /* 0x000fe200078e00ff */
[----:B------:R-:W-:Y:S02]  /*4b10*/  MOV R152, 0xffffffff ;  /* 0xffffffff00987802 */ /* 0x000fe40000000f00 */
[----:B------:R-:W-:Y:S02]  /*4b20*/  MOV R140, 0x4b40 ;  /* 0x00004b40008c7802 */ /* 0x000fe40000000f00 */
[----:B------:R-:W-:Y:S05]  /*4b30*/  CALL.REL.NOINC `($__internal_76_$__cuda_sm70_shflsync_down_p) ;  /* 0x0000010000007944 */ /* 0x000fea0003c00000 */
[----:B------:R-:W-:Y:S01]  /*4b40*/  FADD.FTZ R146, R143, R144 ;  /* 0x000000908f927221 */ /* 0x000fe20000010000 */
[----:B0-----:R-:W-:Y:S01]  /*4b50*/  HFMA2.MMA R150, -RZ, RZ, 0, 5.9604644775390625e-08 ;  /* 0x00000001ff967435 */ /* 0x001fe200000001ff */
[----:B-1----:R-:W-:Y:S01]  /*4b60*/  FADD.FTZ R148, R148, R195 ;  /* 0x000000c394947221 */ /* 0x002fe20000010000 */
[----:B------:R-:W-:Y:S01]  /*4b70*/  MOV R152, 0xffffffff ;  /* 0xffffffff00987802 */ /* 0x000fe20000000f00 */
[----:B------:R-:W-:Y:S01]  /*4b80*/  IMAD.MOV.U32 R195, RZ, RZ, 0x1f ;  /* 0x0000001fffc37424 */ /* 0x000fe200078e00ff */
[----:B------:R-:W-:-:S02]  /*4b90*/  MOV R145, R146 ;  /* 0x0000009200917202 */ /* 0x000fc40000000f00 */
[----:B------:R-:W-:Y:S02]  /*4ba0*/  MOV R140, 0x4bc0 ;  /* 0x00004bc0008c7802 */ /* 0x000fe40000000f00 */
[----:B------:R-:W-:Y:S05]  /*4bb0*/  CALL.REL.NOINC `($__internal_76_$__cuda_sm70_shflsync_down_p) ;  /* 0x0000008000007944 */ /* 0x000fea0003c00000 */
[----:B0-----:R-:W-:Y:S01]  /*4bc0*/  HFMA2.MMA R150, -RZ, RZ, 0, 5.9604644775390625e-08 ;  /* 0x00000001ff967435 */ /* 0x001fe200000001ff */
[----:B-1----:R-:W-:Y:S01]  /*4bd0*/  IMAD.MOV.U32 R147, RZ, RZ, R195 ;  /* 0x000000ffff937224 */ /* 0x002fe200078e00c3 */
[----:B------:R-:W-:Y:S01]  /*4be0*/  MOV R145, R148 ;  /* 0x0000009400917202 */ /* 0x000fe20000000f00 */
[----:B------:R-:W-:Y:S01]  /*4bf0*/  IMAD.MOV.U32 R195, RZ, RZ, 0x1f ;  /* 0x0000001fffc37424 */ /* 0x000fe200078e00ff */
[----:B------:R-:W-:Y:S02]  /*4c00*/  MOV R152, 0xffffffff ;  /* 0xffffffff00987802 */ /* 0x000fe40000000f00 */
[----:B------:R-:W-:Y:S02]  /*4c10*/  MOV R140, 0x4c30 ;  /* 0x00004c30008c7802 */ /* 0x000fe40000000f00 */
[----:B------:R-:W-:Y:S05]  /*4c20*/  CALL.REL.NOINC `($__internal_76_$__cuda_sm70_shflsync_down_p) ;  /* 0x0000001000007944 */ /* 0x000fea0003c00000 */
[----:B01----:R-:W-:Y:S05]  /*4c30*/  BRA `(.L_x_1873) ;  /* 0xffffdb5000007947 */ /* 0x003fea000383ffff */
        .weak           $__internal_76_$__cuda_sm70_shflsync_down_p
        .type           $__internal_76_$__cuda_sm70_shflsync_down_p,@function
        .size           $__internal_76_$__cuda_sm70_shflsync_down_p,(.L_x_2823 - $__internal_76_$__cuda_sm70_shflsync_down_p)
$__internal_76_$__cuda_sm70_shflsync_down_p:
[----:B------:R-:W-:Y:S01]  /*4c40*/  HFMA2.MMA R141, -RZ, RZ, 0, 0 ;  /* 0x00000000ff8d7435 */ /* 0x000fe200000001ff */
[----:B------:R-:W-:Y:S04]  /*4c50*/  WARPSYNC R152 ;  /* 0x0000009800007348 */ /* 0x000fe80003800000 */
[----:B------:R0:W1:Y:S01]  /*4c60*/  SHFL.DOWN PT, R195, R145, R150, R195 ;  /* 0x0800009691c37389 */ /* 0x00006200000e00c3 */
[----:B------:R-:W-:Y:S05]  /*4c70*/  RET.REL.NODEC R140 `(_ZN10layer_norm31ln_parallel_residual_bwd_kernelINS_13Kernel_traitsI6__halfS2_fS2_fjLj5120ELj1ELj1ELj8ELj8ENS_18Kernel_traits_baseILj5120ES2_S2_fS2_fjLj256EEEEELb1ELb0ELb0EEEvNS_9BwdParamsE) ;  /* 0xffffb3808c007950 */ /* 0x000fea0003c3ffff */
.L_x_1874:
        /* <DEDUP_REMOVED lines=16> */
.L_x_2823:


//--------------------- .text._ZN10layer_norm31ln_parallel_residual_bwd_kernelINS_13Kernel_traitsI6__halfS2_fS2_fjLj5120ELj1ELj1ELj8ELj8ENS_18Kernel_traits_baseILj5120ES2_S2_fS2_fjLj256EEEEELb1ELb0ELb1EEEvNS_9BwdParamsE --------------------------
	.section	.text._ZN10layer_norm31ln_parallel_residual_bwd_kernelINS_13Kernel_traitsI6__halfS2_fS2_fjLj5120ELj1ELj1ELj8ELj8ENS_18Kernel_traits_baseILj5120ES2_S2_fS2_fjLj256EEEEELb1ELb0ELb1EEEvNS_9BwdParamsE,"ax",@progbits
	.sectioninfo	@"SHI_REGISTERS=235"
	.align	128
        .global         _ZN10layer_norm31ln_parallel_residual_bwd_kernelINS_13Kernel_traitsI6__halfS2_fS2_fjLj5120ELj1ELj1ELj8ELj8ENS_18Kernel_traits_baseILj5120ES2_S2_fS2_fjLj256EEEEELb1ELb0ELb1EEEvNS_9BwdParamsE
        .type           _ZN10layer_norm31ln_parallel_residual_bwd_kernelINS_13Kernel_traitsI6__halfS2_fS2_fjLj5120ELj1ELj1ELj8ELj8ENS_18Kernel_traits_baseILj5120ES2_S2_fS2_fjLj256EEEEELb1ELb0ELb1EEEvNS_9BwdParamsE,@function
        .size           _ZN10layer_norm31ln_parallel_residual_bwd_kernelINS_13Kernel_traitsI6__halfS2_fS2_fjLj5120ELj1ELj1ELj8ELj8ENS_18Kernel_traits_baseILj5120ES2_S2_fS2_fjLj256EEEEELb1ELb0ELb1EEEvNS_9BwdParamsE,(.L_x_2824 - _ZN10layer_norm31ln_parallel_residual_bwd_kernelINS_13Kernel_traitsI6__halfS2_fS2_fjLj5120ELj1ELj1ELj8ELj8ENS_18Kernel_traits_baseILj5120ES2_S2_fS2_fjLj256EEEEELb1ELb0ELb1EEEvNS_9BwdParamsE)
        .other          _ZN10layer_norm31ln_parallel_residual_bwd_kernelINS_13Kernel_traitsI6__halfS2_fS2_fjLj5120ELj1ELj1ELj8ELj8ENS_18Kernel_traits_baseILj5120ES2_S2_fS2_fjLj256EEEEELb1ELb0ELb1EEEvNS_9BwdParamsE,@"STO_CUDA_ENTRY STV_DEFAULT"
_ZN10layer_norm31ln_parallel_residual_bwd_kernelINS_13Kernel_traitsI6__halfS2_fS2_fjLj5120ELj1ELj1ELj8ELj8ENS_18Kernel_traits_baseILj5120ES2_S2_fS2_fjLj256EEEEELb1ELb0ELb1EEEvNS_9BwdParamsE:
.text._ZN10layer_norm31ln_parallel_residual_bwd_kernelINS_13Kernel_traitsI6__halfS2_fS2_fjLj5120ELj1ELj1ELj8ELj8ENS_18Kernel_traits_baseILj5120ES2_S2_fS2_fjLj256EEEEELb1ELb0ELb1EEEvNS_9BwdParamsE:
        /* <DEDUP_REMOVED lines=48> */
.L_x_1875:
        /* <DEDUP_REMOVED lines=118> */
.L_x_1885:
[C---:B------:R-:W-:Y:S01]  /*0a60*/  IMAD R76, R181.reuse, c[0x0][0x168], RZ ;  /* 0x00005a00b54c7a24 */ /* 0x040fe200078e02ff */
[----:B------:R-:W-:Y:S01]  /*0a70*/  LOP3.LUT R78, R0, 0xff, RZ, 0xc0, !PT ;  /* 0x000000ff004e7812 */ /* 0x000fe200078ec0ff */
[----:B------:R-:W-:Y:S01]  /*0a80*/  IMAD.MOV.U32 R86, RZ, RZ, 0x4 ;  /* 0x00000004ff567424 */ /* 0x000fe200078e00ff */
[----:B------:R-:W-:Y:S02]  /*0a90*/  MOV R136, 0x8 ;  /* 0x0000000800887802 */ /* 0x000fe40000000f00 */
        /* <DEDUP_REMOVED lines=10> */
[----:B------:R-:W4:Y:S04]  /*0b40*/  LDG.E.128 R76, [R76.64] ;  /* 0x000000044c4c7981 */ /* 0x000f28000c1e1d00 */
[----:B------:R-:W3:Y:S01]  /*0b50*/  LDG.E.64 R152, [R152.64] ;  /* 0x0000000498987981 */ /* 0x000ee2000c1e1b00 */
[----:B------:R-:W-:Y:S01]  /*0b60*/  IMAD.WIDE R86, R181, R86, c[0x0][0x1a8] ;  /* 0x00006a00b5567625 */ /* 0x000fe200078e0256 */
[----:B------:R-:W-:-:S04]  /*0b70*/  IADD3 R214, R215, 0x100, RZ ;  /* 0x00000100d7d67810 */ /* 0x000fc80007ffe0ff */
[----:B------:R1:W3:Y:S01]  /*0b80*/  LDG.E R216, [R86.64] ;  /* 0x0000000456d87981 */ /* 0x0002e2000c1e1900 */
[C---:B------:R-:W-:Y:S01]  /*0b90*/  IMAD.WIDE.U32 R146, R214.reuse, R136, c[0x0][0x210] ;  /* 0x00008400d6927625 */ /* 0x040fe200078e0088 */
[----:B------:R-:W-:-:S03]  /*0ba0*/  LEA R80, P0, R214, c[0x0][0x188], 0x4 ;  /* 0x00006200d6507a11 */ /* 0x000fc600078020ff */
[C---:B------:R-:W-:Y:S01]  /*0bb0*/  IMAD.WIDE.U32 R148, R214.reuse, R136, c[0x0][0x208] ;  /* 0x00008200d6947625 */ /* 0x040fe200078e0088 */
[----:B------:R-:W-:Y:S01]  /*0bc0*/  LEA.HI.X R81, R214, c[0x0][0x18c], RZ, 0x4, P0 ;  /* 0x00006300d6517a11 */ /* 0x000fe200000f24ff */
[----:B------:R-:W3:Y:S01]  /*0bd0*/  LDG.E.64 R146, [R146.64] ;  /* 0x0000000492927981 */ /* 0x000ee2000c1e1b00 */
[----:B------:R-:W-:-:S03]  /*0be0*/  IADD3 R213, R215, 0x200, RZ ;  /* 0x00000200d7d57810 */ /* 0x000fc60007ffe0ff */
[----:B------:R-:W3:Y:S04]  /*0bf0*/  LDG.E.64 R148, [R148.64] ;  /* 0x0000000494947981 */ /* 0x000ee8000c1e1b00 */
[----:B0-----:R-:W3:Y:S01]  /*0c00*/  LDG.E.128 R80, [R80.64] ;  /* 0x0000000450507981 */ /* 0x001ee2000c1e1d00 */
[C---:B------:R-:W-:Y:S01]  /*0c10*/  IMAD.WIDE.U32 R142, R213.reuse, R136, c[0x0][0x210] ;  /* 0x00008400d58e7625 */ /* 0x040fe200078e0088 */
[----:B------:R-:W-:-:S03]  /*0c20*/  LEA R84, P0, R213, c[0x0][0x188], 0x4 ;  /* 0x00006200d5547a11 */ /* 0x000fc600078020ff */
[C---:B------:R-:W-:Y:S01]  /*0c30*/  IMAD.WIDE.U32 R144, R213.reuse, R136, c[0x0][0x208] ;  /* 0x00008200d5907625 */ /* 0x040fe200078e0088 */
[----:B------:R-:W-:Y:S01]  /*0c40*/  LEA.HI.X R85, R213, c[0x0][0x18c], RZ, 0x4, P0 ;  /* 0x00006300d5557a11 */ /* 0x000fe200000f24ff */
[----:B------:R-:W3:Y:S04]  /*0c50*/  LDG.E.64 R142, [R142.64] ;  /* 0x000000048e8e7981 */ /* 0x000ee8000c1e1b00 */
[----:B------:R-:W3:Y:S04]  /*0c60*/  LDG.E.64 R144, [R144.64] ;  /* 0x0000000490907981 */ /* 0x000ee8000c1e1b00 */
[----:B-1----:R-:W3:Y:S01]  /*0c70*/  LDG.E.128 R84, [R84.64] ;  /* 0x0000000454547981 */ /* 0x002ee2000c1e1d00 */
[----:B------:R-:W-:-:S05]  /*0c80*/  IADD3 R204, R215, 0x300, RZ ;  /* 0x00000300d7cc7810 */ /* 0x000fca0007ffe0ff */
[C---:B------:R-:W-:Y:S01]  /*0c90*/  IMAD.WIDE.U32 R138, R204.reuse, R136, c[0x0][0x210] ;  /* 0x00008400cc8a7625 */ /* 0x040fe200078e0088 */
[----:B------:R-:W-:-:S03]  /*0ca0*/  LEA R88, P0, R204, c[0x0][0x188], 0x4 ;  /* 0x00006200cc587a11 */ /* 0x000fc600078020ff */
[C---:B------:R-:W-:Y:S01]  /*0cb0*/  IMAD.WIDE.U32 R140, R204.reuse, R136, c[0x0][0x208] ;  /* 0x00008200cc8c7625 */ /* 0x040fe200078e0088 */
[----:B------:R-:W-:Y:S01]  /*0cc0*/  LEA.HI.X R89, R204, c[0x0][0x18c], RZ, 0x4, P0 ;  /* 0x00006300cc597a11 */ /* 0x000fe200000f24ff */
[----:B------:R-:W3:Y:S04]  /*0cd0*/  LDG.E.64 R138, [R138.64] ;  /* 0x000000048a8a7981 */ /* 0x000ee8000c1e1b00 */
[----:B------:R-:W3:Y:S04]  /*0ce0*/  LDG.E.64 R140, [R140.64] ;  /* 0x000000048c8c7981 */ /* 0x000ee8000c1e1b00 */
[----:B------:R-:W3:Y:S01]  /*0cf0*/  LDG.E.128 R88, [R88.64] ;  /* 0x0000000458587981 */ /* 0x000ee2000c1e1d00 */
[----:B------:R-:W-:-:S05]  /*0d00*/  IADD3 R205, R215, 0x400, RZ ;  /* 0x00000400d7cd7810 */ /* 0x000fca0007ffe0ff */
[----:B------:R-:W-:-:S04]  /*0d10*/  IMAD.WIDE.U32 R154, R205, R136, c[0x0][0x208] ;  /* 0x00008200cd9a7625 */ /* 0x000fc800078e0088 */
[C---:B------:R-:W-:Y:S01]  /*0d20*/  IMAD.WIDE.U32 R136, R205.reuse, R136, c[0x0][0x210] ;  /* 0x00008400cd887625 */ /* 0x040fe200078e0088 */
[C---:B------:R-:W-:Y:S01]  /*0d30*/  LEA R92, P0, R205.reuse, c[0x0][0x188], 0x4 ;  /* 0x00006200cd5c7a11 */ /* 0x040fe200078020ff */
[----:B------:R-:W3:Y:S04]  /*0d40*/  LDG.E.64 R154, [R154.64] ;  /* 0x000000049a9a7981 */ /* 0x000ee8000c1e1b00 */
[----:B------:R-:W3:Y:S01]  /*0d50*/  LDG.E.64 R136, [R136.64] ;  /* 0x0000000488887981 */ /* 0x000ee2000c1e1b00 */
[----:B------:R-:W-:-:S06]  /*0d60*/  LEA.HI.X R93, R205, c[0x0][0x18c], RZ, 0x4, P0 ;  /* 0x00006300cd5d7a11 */ /* 0x000fcc00000f24ff */
        /* <DEDUP_REMOVED lines=12> */
[----:B------:R0:W5:Y:S01]  /*0e30*/  @P1 LDG.E R206, [R156.64] ;  /* 0x000000049cce1981 */ /* 0x000162000c1e1900 */
        /* <DEDUP_REMOVED lines=18> */
[----:B------:R-:W-:Y:S01]  /*0f60*/  ULDC.U8 UR6, c[0x0][0x1f0] ;  /* 0x00007c0000067ab9 */ /* 0x000fe20000000000 */
[----:B------:R-:W-:Y:S01]  /*0f70*/  IADD3.X R169, R165, c[0x0][0x194], RZ, P2, !PT ;  /* 0x00006500a5a97a10 */ /* 0x000fe200017fe4ff */
[----:B------:R1:W5:Y:S01]  /*0f80*/  @P1 LDG.E R125, [R158.64] ;  /* 0x000000049e7d1981 */ /* 0x000362000c1e1900 */
[----:B0-----:R-:W-:-:S02]  /*0f90*/  IADD3 R160, P2, R167, c[0x0][0x190], RZ ;  /* 0x00006400a7a07a10 */ /* 0x001fc40007f5e0ff */
[----:B------:R-:W-:Y:S01]  /*0fa0*/  @P1 IADD3.X R163, R222, c[0x0][0x19c], RZ, P3, !PT ;  /* 0x00006700dea31a10 */ /* 0x000fe20001ffe4ff */
[----:B------:R0:W5:Y:S01]  /*0fb0*/  LDG.E R220, [R168.64] ;  /* 0x00000004a8dc7981 */ /* 0x000162000c1e1900 */
[----:B------:R-:W-:Y:S02]  /*0fc0*/  IADD3.X R161, R219, c[0x0][0x194], RZ, P2, !PT ;  /* 0x00006500dba17a10 */ /* 0x000fe400017fe4ff */
[C---:B------:R-:W-:Y:S01]  /*0fd0*/  @P0 LEA R156, P2, R215.reuse, c[0x0][0x218], 0x4 ;  /* 0x00008600d79c0a11 */ /* 0x040fe200078420ff */
[----:B------:R0:W5:Y:S03]  /*0fe0*/  @P1 LDG.E R209, [R162.64] ;  /* 0x00000004a2d11981 */ /* 0x000166000c1e1900 */
[----:B------:R-:W-:Y:S01]  /*0ff0*/  @P0 LEA.HI.X R157, R215, c[0x0][0x21c], RZ, 0x4, P2 ;  /* 0x00008700d79d0a11 */ /* 0x000fe200010f24ff */
[----:B------:R1:W5:Y:S01]  /*1000*/  LDG.E R160, [R160.64] ;  /* 0x00000004a0a07981 */ /* 0x000362000c1e1900 */
[----:B------:R-:W-:-:S03]  /*1010*/  IADD3 R164, P3, R164, c[0x0][0x190], RZ ;  /* 0x00006400a4a47a10 */ /* 0x000fc60007f7e0ff */
[----:B------:R1:W5:Y:S01]  /*1020*/  @P0 LDG.E.128 R52, [R156.64] ;  /* 0x000000049c340981 */ /* 0x000362000c1e1d00 */
[----:B0-----:R-:W-:-:S04]  /*1030*/  @P0 LEA R162, P2, R214, c[0x0][0x218], 0x4 ;  /* 0x00008600d6a20a11 */ /* 0x001fc800078420ff */
[----:B------:R-:W-:Y:S02]  /*1040*/  @P0 LEA.HI.X R163, R214, c[0x0][0x21c], RZ, 0x4, P2 ;  /* 0x00008700d6a30a11 */ /* 0x000fe400010f24ff */
[----:B------:R-:W-:Y:S02]  /*1050*/  @P0 LEA R168, P2, R204, c[0x0][0x218], 0x4 ;  /* 0x00008600cca80a11 */ /* 0x000fe400078420ff */
[----:B------:R-:W-:Y:S01]  /*1060*/  IADD3.X R165, R166, c[0x0][0x194], RZ, P3, !PT ;  /* 0x00006500a6a57a10 */ /* 0x000fe20001ffe4ff */
[----:B------:R4:W5:Y:S01]  /*1070*/  @P0 LDG.E.128 R56, [R162.64] ;  /* 0x00000004a2380981 */ /* 0x000962000c1e1d00 */
[----:B------:R-:W-:Y:S02]  /*1080*/  @P0 LEA.HI.X R169, R204, c[0x0][0x21c], RZ, 0x4, P2 ;  /* 0x00008700cca90a11 */ /* 0x000fe400010f24ff */
[----:B------:R-:W-:Y:S01]  /*1090*/  ISETP.NE.AND P2, PT, RZ, UR6, PT ;  /* 0x00000006ff007c0c */ /* 0x000fe2000bf45270 */
[----:B------:R0:W5:Y:S01]  /*10a0*/  LDG.E R219, [R164.64] ;  /* 0x00000004a4db7981 */ /* 0x000162000c1e1900 */
[----:B-1----:R-:W-:-:S03]  /*10b0*/  IADD3 R158, P3, R221, c[0x0][0x190], RZ ;  /* 0x00006400dd9e7a10 */ /* 0x002fc60007f7e0ff */
[----:B------:R1:W5:Y:S01]  /*10c0*/  @P0 LDG.E.128 R64, [R168.64] ;  /* 0x00000004a8400981 */ /* 0x000362000c1e1d00 */
[----:B------:R-:W-:Y:S02]  /*10d0*/  IADD3.X R159, R222, c[0x0][0x194], RZ, P3, !PT ;  /* 0x00006500de9f7a10 */ /* 0x000fe40001ffe4ff */
        /* <DEDUP_REMOVED lines=9> */
[----:B---3--:R-:W-:Y:S02]  /*1170*/  IMAD.MOV.U32 R78, RZ, RZ, R150 ;  /* 0x000000ffff4e7224 */ /* 0x008fe400078e0096 */
[----:B------:R-:W-:Y:S01]  /*1180*/  FADD.FTZ R157, R76, -R223 ;  /* 0x800000df4c9d7221 */ /* 0x000fe20000010000 */
[----:B------:R-:W-:Y:S02]  /*1190*/  MOV R76, R152 ;  /* 0x00000098004c7202 */ /* 0x000fe40000000f00 */
[----:B------:R-:W-:Y:S01]  /*11a0*/  SHF.R.U64 R161, R150, 0x10, R151 ;  /* 0x0000001096a17819 */ /* 0x000fe20000001297 */
[----:B------:R-:W-:Y:S01]  /*11b0*/  HADD2.F32 R78, -RZ, R78.H0_H0 ;  /* 0x2000004eff4e7230 */ /* 0x000fe20000004100 */
[----:B------:R-:W-:Y:S01]  /*11c0*/  FADD.FTZ R217, R79, -R223 ;  /* 0x800000df4fd97221 */ /* 0x000fe20000010000 */
[----:B------:R-:W-:Y:S01]  /*11d0*/  SHF.R.U64 R156, R152, 0x10, R153 ;  /* 0x00000010989c7819 */ /* 0x000fe20000001299 */
[--C-:B------:R-:W-:Y:S01]  /*11e0*/  IMAD.MOV.U32 R79, RZ, RZ, R151.reuse ;  /* 0x000000ffff4f7224 */ /* 0x100fe200078e0097 */
[----:B------:R-:W-:Y:S01]  /*11f0*/  SHF.R.U32.HI R150, RZ, 0x10, R151 ;  /* 0x00000010ff967819 */ /* 0x000fe20000011697 */
[----:B------:R-:W-:Y:S01]  /*1200*/  HADD2.F32 R151, -RZ, R76.H0_H0 ;  /* 0x2000004cff977230 */ /* 0x000fe20000004100 */
[----:B-1----:R-:W-:Y:S01]  /*1210*/  FADD.FTZ R159, R77, -R223 ;  /* 0x800000df4d9f7221 */ /* 0x002fe20000010000 */
[----:B------:R-:W-:Y:S01]  /*1220*/  HADD2.F32 R161, -RZ, R161.H0_H0 ;  /* 0x200000a1ffa17230 */ /* 0x000fe20000004100 */
[----:B------:R-:W-:Y:S01]  /*1230*/  FMUL.FTZ R76, R171, R78 ;  /* 0x0000004eab4c7220 */ /* 0x000fe20000410000 */
[----:B------:R-:W-:Y:S01]  /*1240*/  MOV R77, R153 ;  /* 0x00000099004d7202 */ /* 0x000fe20000000f00 */
[----:B0-----:R-:W-:Y:S01]  /*1250*/  FMUL.FTZ R164, R216, R157 ;  /* 0x0000009dd8a47220 */ /* 0x001fe20000410000 */
[----:B------:R-:W-:Y:S01]  /*1260*/  SHF.R.U32.HI R152, RZ, 0x10, R153 ;  /* 0x00000010ff987819 */ /* 0x000fe20000011699 */
[----:B------:R-:W-:Y:S01]  /*1270*/  HADD2.F32 R153, -RZ, R156.H0_H0 ;  /* 0x2000009cff997230 */ /* 0x000fe20000004100 */
[----:B------:R-:W-:-:S02]  /*1280*/  FFMA.FTZ R157, R127, R151, R76 ;  /* 0x000000977f9d7223 */ /* 0x000fc4000001004c */
[----:B------:R-:W-:Y:S02]  /*1290*/  FMUL.FTZ R162, R216, R159 ;  /* 0x0000009fd8a27220 */ /* 0x000fe40000410000 */
[----:B------:R-:W-:Y:S02]  /*12a0*/  FMUL.FTZ R76, R194, R161 ;  /* 0x000000a1c24c7220 */ /* 0x000fe40000410000 */
[----:B------:R-:W-:Y:S02]  /*12b0*/  FADD.FTZ R120, R153, R120 ;  /* 0x0000007899787221 */ /* 0x000fe40000010000 */
[-C--:B------:R-:W-:Y:S02]  /*12c0*/  FFMA.FTZ R121, R162, R153.reuse, R121 ;  /* 0x00000099a2797223 */ /* 0x080fe40000010079 */
[----:B------:R-:W-:Y:S01]  /*12d0*/  FFMA.FTZ R153, R184, R153, R76 ;  /* 0x00000099b8997223 */ /* 0x000fe2000001004c */
[----:B------:R-:W-:Y:S01]  /*12e0*/  HADD2.F32 R76, -RZ, R150.H0_H0 ;  /* 0x20000096ff4c7230 */ /* 0x000fe20000004100 */
[----:B------:R-:W-:Y:S01]  /*12f0*/  FADD.FTZ R122, R78, R122 ;  /* 0x0000007a4e7a7221 */ /* 0x000fe20000010000 */
[----:B------:R-:W-:Y:S01]  /*1300*/  HADD2.F32 R150, -RZ, R152.H0_H0 ;  /* 0x20000098ff967230 */ /* 0x000fe20000004100 */
[----:B------:R-:W-:Y:S01]  /*1310*/  FMUL.FTZ R152, R216, R217 ;  /* 0x000000d9d8987220 */ /* 0x000fe20000410000 */
[----:B------:R-:W-:Y:S01]  /*1320*/  HADD2.F32 R79, -RZ, R79.H0_H0 ;  /* 0x2000004fff4f7230 */ /* 0x000fe20000004100 */
[----:B------:R-:W-:-:S02]  /*1330*/  FFMA.FTZ R123, R164, R78, R123 ;  /* 0x0000004ea47b7223 */ /* 0x000fc4000001007b */
[----:B------:R-:W-:Y:S02]  /*1340*/  IMAD.MOV.U32 R78, RZ, RZ, R146 ;  /* 0x000000ffff4e7224 */ /* 0x000fe400078e0092 */
[-C--:B------:R-:W-:Y:S01]  /*1350*/  FMUL.FTZ R159, R195, R76.reuse ;  /* 0x0000004cc39f7220 */ /* 0x080fe20000410000 */
[----:B------:R-:W-:Y:S01]  /*1360*/  HADD2.F32 R77, -RZ, R77.H0_H0 ;  /* 0x2000004dff4d7230 */ /* 0x000fe20000004100 */
[----:B------:R-:W-:Y:S02]  /*1370*/  FADD.FTZ R124, R151, R124 ;  /* 0x0000007c977c7221 */ /* 0x000fe40000010000 */
[----:B------:R-:W-:Y:S02]  /*1380*/  FFMA.FTZ R182, R164, R151, R182 ;  /* 0x00000097a4b67223 */ /* 0x000fe400000100b6 */
[----:B------:R-:W-:Y:S02]  /*1390*/  FADD.FTZ R110, R76, R110 ;  /* 0x0000006e4c6e7221 */ /* 0x000fe40000010000 */
[----:B------:R-:W-:Y:S01]  /*13a0*/  FFMA.FTZ R111, R152, R76, R111 ;  /* 0x0000004c986f7223 */ /* 0x000fe2000001006f */
[----:B------:R-:W-:Y:S01]  /*13b0*/  MOV R76, R148 ;  /* 0x00000094004c7202 */ /* 0x000fe20000000f00 */
[----:B------:R-:W-:Y:S01]  /*13c0*/  FMUL.FTZ R156, R216, R163 ;  /* 0x000000a3d89c7220 */ /* 0x000fe20000410000 */
[----:B------:R-:W-:Y:S01]  /*13d0*/  HADD2.F32 R78, -RZ, R78.H0_H0 ;  /* 0x2000004eff4e7230 */ /* 0x000fe20000004100 */
[----:B------:R-:W-:-:S02]  /*13e0*/  FMUL.FTZ R151, R172, R79 ;  /* 0x0000004fac977220 */ /* 0x000fc40000410000 */
[----:B------:R-:W-:Y:S02]  /*13f0*/  FADD.FTZ R112, R150, R112 ;  /* 0x0000007096707221 */ /* 0x000fe40000010000 */
[-C--:B------:R-:W-:Y:S02]  /*1400*/  FFMA.FTZ R113, R152, R150.reuse, R113 ;  /* 0x0000009698717223 */ /* 0x080fe40000010071 */
[----:B------:R-:W-:Y:S02]  /*1410*/  FFMA.FTZ R150, R185, R150, R159 ;  /* 0x00000096b9967223 */ /* 0x000fe4000001009f */
[----:B------:R-:W-:Y:S01]  /*1420*/  FADD.FTZ R159, -R223, R80 ;  /* 0x00000050df9f7221 */ /* 0x000fe20000010100 */
[----:B------:R-:W-:Y:S01]  /*1430*/  HADD2.F32 R76, -RZ, R76.H0_H0 ;  /* 0x2000004cff4c7230 */ /* 0x000fe20000004100 */
[----:B------:R-:W-:Y:S02]  /*1440*/  FADD.FTZ R116, R77, R116 ;  /* 0x000000744d747221 */ /* 0x000fe40000010000 */
[----:B------:R-:W-:-:S02]  /*1450*/  FFMA.FTZ R117, R156, R77, R117 ;  /* 0x0000004d9c757223 */ /* 0x000fc40000010075 */
[----:B------:R-:W-:Y:S01]  /*1460*/  FFMA.FTZ R151, R128, R77, R151 ;  /* 0x0000004d80977223 */ /* 0x000fe20000010097 */
[----:B------:R-:W-:Y:S01]  /*1470*/  MOV R77, R149 ;  /* 0x00000095004d7202 */ /* 0x000fe20000000f00 */
[C---:B------:R-:W-:Y:S01]  /*1480*/  FADD.FTZ R163, -R223.reuse, R82 ;  /* 0x00000052dfa37221 */ /* 0x040fe20000010100 */
[----:B------:R-:W-:Y:S01]  /*1490*/  SHF.R.U32.HI R82, RZ, 0x10, R149 ;  /* 0x00000010ff527819 */ /* 0x000fe20000011695 */
[----:B------:R-:W-:Y:S01]  /*14a0*/  FADD.FTZ R165, -R223, R83 ;  /* 0x00000053dfa57221 */ /* 0x000fe20000010100 */
[----:B------:R-:W-:Y:S01]  /*14b0*/  SHF.R.U64 R83, R148, 0x10, R149 ;  /* 0x0000001094537819 */ /* 0x000fe20000001295 */
[----:B------:R-:W-:Y:S01]  /*14c0*/  FADD.FTZ R114, R79, R114 ;  /* 0x000000724f727221 */ /* 0x000fe20000010000 */
[----:B------:R-:W-:Y:S01]  /*14d0*/  SHF.R.U32.HI R80, RZ, 0x10, R147 ;  /* 0x00000010ff507819 */ /* 0x000fe20000011693 */
[----:B------:R-:W-:Y:S02]  /*14e0*/  FFMA.FTZ R115, R156, R79, R115 ;  /* 0x0000004f9c737223 */ /* 0x000fe40000010073 */
[----:B------:R-:W-:-:S02]  /*14f0*/  FMUL.FTZ R168, R216, R159 ;  /* 0x0000009fd8a87220 */ /* 0x000fc40000410000 */
[----:B------:R-:W-:Y:S02]  /*1500*/  FMUL.FTZ R149, R173, R78 ;  /* 0x0000004ead957220 */ /* 0x000fe40000410000 */
[----:B------:R-:W-:Y:S02]  /*1510*/  IMAD.MOV.U32 R79, RZ, RZ, R147 ;  /* 0x000000ffff4f7224 */ /* 0x000fe400078e0093 */
[----:B------:R-:W-:Y:S02]  /*1520*/  FADD.FTZ R108, R76, R108 ;  /* 0x0000006c4c6c7221 */ /* 0x000fe40000010000 */
[-C--:B------:R-:W-:Y:S02]  /*1530*/  FFMA.FTZ R109, R168, R76.reuse, R109 ;  /* 0x0000004ca86d7223 */ /* 0x080fe4000001006d */
[----:B------:R-:W-:Y:S01]  /*1540*/  FFMA.FTZ R149, R129, R76, R149 ;  /* 0x0000004c81957223 */ /* 0x000fe20000010095 */
[----:B------:R-:W-:Y:S01]  /*1550*/  HADD2.F32 R76, -RZ, R80.H0_H0 ;  /* 0x20000050ff4c7230 */ /* 0x000fe20000004100 */
[----:B------:R-:W-:Y:S01]  /*1560*/  FMUL.FTZ R148, R216, R165 ;  /* 0x000000a5d8947220 */ /* 0x000fe20000410000 */
[----:B------:R-:W-:Y:S01]  /*1570*/  HADD2.F32 R79, -RZ, R79.H0_H0 ;  /* 0x2000004fff4f7230 */ /* 0x000fe20000004100 */
[----:B------:R-:W-:-:S02]  /*1580*/  FADD.FTZ R106, R78, R106 ;  /* 0x0000006a4e6a7221 */ /* 0x000fc40000010000 */
[----:B------:R-:W-:Y:S02]  /*1590*/  FFMA.FTZ R107, R168, R78, R107 ;  /* 0x0000004ea86b7223 */ /* 0x000fe4000001006b */
[----:B------:R-:W-:Y:S02]  /*15a0*/  FADD.FTZ R81, -R223, R81 ;  /* 0x00000051df517221 */ /* 0x000fe40000010100 */
[----:B------:R-:W-:Y:S01]  /*15b0*/  IMAD.MOV.U32 R78, RZ, RZ, R142 ;  /* 0x000000ffff4e7224 */ /* 0x000fe200078e008e */
[----:B------:R-:W-:Y:S01]  /*15c0*/  HADD2.F32 R77, -RZ, R77.H0_H0 ;  /* 0x2000004dff4d7230 */ /* 0x000fe20000004100 */
[----:B------:R-:W-:Y:S02]  /*15d0*/  FADD.FTZ R118, R161, R118 ;  /* 0x00000076a1767221 */ /* 0x000fe40000010000 */
[----:B------:R-:W-:Y:S01]  /*15e0*/  FFMA.FTZ R119, R162, R161, R119 ;  /* 0x000000a1a2777223 */ /* 0x000fe20000010077 */
[----:B------:R-:W-:Y:S01]  /*15f0*/  SHF.R.U64 R161, R146, 0x10, R147 ;  /* 0x0000001092a17819 */ /* 0x000fe20000001293 */
[----:B------:R-:W-:Y:S01]  /*1600*/  FMUL.FTZ R80, R197, R76 ;  /* 0x0000004cc5507220 */ /* 0x000fe20000410000 */
[----:B------:R-:W-:Y:S01]  /*1610*/  HADD2.F32 R146, -RZ, R82.H0_H0 ;  /* 0x20000052ff927230 */ /* 0x000fe20000004100 */
[----:B------:R-:W-:-:S02]  /*1620*/  FADD.FTZ R50, R76, R50 ;  /* 0x000000324c327221 */ /* 0x000fc40000010000 */
[----:B------:R-:W-:Y:S01]  /*1630*/  FFMA.FTZ R51, R148, R76, R51 ;  /* 0x0000004c94337223 */ /* 0x000fe20000010033 */
[----:B------:R-:W-:Y:S01]  /*1640*/  MOV R76, R144 ;  /* 0x00000090004c7202 */ /* 0x000fe20000000f00 */
[----:B------:R-:W-:Y:S01]  /*1650*/  FMUL.FTZ R222, R216, R81 ;  /* 0x00000051d8de7220 */ /* 0x000fe20000410000 */
[----:B------:R-:W-:Y:S01]  /*1660*/  SHF.R.U64 R82, R142, 0x10, R143 ;  /* 0x000000108e527819 */ /* 0x000fe2000000128f */
[----:B------:R-:W-:Y:S01]  /*1670*/  FMUL.FTZ R166, R216, R163 ;  /* 0x000000a3d8a67220 */ /* 0x000fe20000410000 */
[----:B------:R-:W-:Y:S01]  /*1680*/  HADD2.F32 R78, -RZ, R78.H0_H0 ;  /* 0x2000004eff4e7230 */ /* 0x000fe20000004100 */
[----:B------:R-:W-:Y:S02]  /*1690*/  FMUL.FTZ R147, R174, R79 ;  /* 0x0000004fae937220 */ /* 0x000fe40000410000 */
[----:B------:R-:W-:Y:S01]  /*16a0*/  FADD.FTZ R81, -R223, R84 ;  /* 0x00000054df517221 */ /* 0x000fe20000010100 */
[--C-:B------:R-:W-:Y:S01]  /*16b0*/  SHF.R.U64 R163, R144, 0x10, R145.reuse ;  /* 0x0000001090a37819 */ /* 0x100fe20000001291 */
[----:B------:R-:W-:Y:S01]  /*16c0*/  FADD.FTZ R100, R77, R100 ;  /* 0x000000644d647221 */ /* 0x000fe20000010000 */
[----:B------:R-:W-:Y:S01]  /*16d0*/  SHF.R.U32.HI R230, RZ, 0x10, R145 ;  /* 0x00000010ffe67819 */ /* 0x000fe20000011691 */
[-C--:B------:R-:W-:Y:S01]  /*16e0*/  FFMA.FTZ R101, R166, R77.reuse, R101 ;  /* 0x0000004da6657223 */ /* 0x080fe20000010065 */
[----:B------:R-:W-:Y:S01]  /*16f0*/  HADD2.F32 R76, -RZ, R76.H0_H0 ;  /* 0x2000004cff4c7230 */ /* 0x000fe20000004100 */
[----:B------:R-:W-:Y:S01]  /*1700*/  FFMA.FTZ R147, R130, R77, R147 ;  /* 0x0000004d82937223 */ /* 0x000fe20000010093 */
[----:B------:R-:W-:Y:S01]  /*1710*/  MOV R77, R145 ;  /* 0x00000091004d7202 */ /* 0x000fe20000000f00 */
[----:B------:R-:W-:Y:S01]  /*1720*/  FMUL.FTZ R224, R216, R81 ;  /* 0x00000051d8e07220 */ /* 0x000fe20000410000 */
[----:B------:R-:W-:Y:S01]  /*1730*/  HADD2.F32 R161, -RZ, R161.H0_H0 ;  /* 0x200000a1ffa17230 */ /* 0x000fe20000004100 */
[----:B------:R-:W-:Y:S01]  /*1740*/  FADD.FTZ R85, -R223, R85 ;  /* 0x00000055df557221 */ /* 0x000fe20000010100 */
[----:B------:R-:W-:Y:S01]  /*1750*/  HADD2.F32 R81, -RZ, R82.H0_H0 ;  /* 0x20000052ff517230 */ /* 0x000fe20000004100 */
[----:B------:R-:W-:Y:S01]  /*1760*/  FMUL.FTZ R145, R175, R78 ;  /* 0x0000004eaf917220 */ /* 0x000fe20000410000 */
[----:B------:R-:W-:Y:S01]  /*1770*/  HADD2.F32 R163, -RZ, R163.H0_H0 ;  /* 0x200000a3ffa37230 */ /* 0x000fe20000004100 */
[----:B------:R-:W-:Y:S01]  /*1780*/  FADD.FTZ R96, R146, R96 ;  /* 0x0000006092607221 */ /* 0x000fe20000010000 */
[----:B------:R-:W-:Y:S01]  /*1790*/  HADD2.F32 R83, -RZ, R83.H0_H0 ;  /* 0x20000053ff537230 */ /* 0x000fe20000004100 */
[----:B------:R-:W-:-:S02]  /*17a0*/  FFMA.FTZ R97, R148, R146, R97 ;  /* 0x0000009294617223 */ /* 0x000fc40000010061 */
[----:B------:R-:W-:Y:S01]  /*17b0*/  FFMA.FTZ R146, R187, R146, R80 ;  /* 0x00000092bb927223 */ /* 0x000fe20000010050 */
[----:B------:R-:W-:Y:S01]  /*17c0*/  SHF.R.U32.HI R80, RZ, 0x10, R143 ;  /* 0x00000010ff507819 */ /* 0x000fe2000001168f */
[----:B------:R-:W-:Y:S02]  /*17d0*/  FADD.FTZ R15, R76, R15 ;  /* 0x0000000f4c0f7221 */ /* 0x000fe40000010000 */
[-C--:B------:R-:W-:Y:S02]  /*17e0*/  FFMA.FTZ R3, R224, R76.reuse, R3 ;  /* 0x0000004ce0037223 */ /* 0x080fe40000010003 */
[----:B------:R-:W-:Y:S02]  /*17f0*/  FFMA.FTZ R145, R131, R76, R145 ;  /* 0x0000004c83917223 */ /* 0x000fe40000010091 */
[----:B------:R-:W-:Y:S02]  /*1800*/  FMUL.FTZ R169, R216, R85 ;  /* 0x00000055d8a97220 */ /* 0x000fe40000410000 */
[----:B------:R-:W-:-:S02]  /*1810*/  FMUL.FTZ R159, R196, R161 ;  /* 0x000000a1c49f7220 */ /* 0x000fc40000410000 */
[----:B------:R-:W-:Y:S02]  /*1820*/  FMUL.FTZ R76, R198, R81 ;  /* 0x00000051c64c7220 */ /* 0x000fe40000410000 */
[----:B------:R-:W-:Y:S02]  /*1830*/  FADD.FTZ R98, R79, R98 ;  /* 0x000000624f627221 */ /* 0x000fe40000010000 */
[----:B------:R-:W-:Y:S02]  /*1840*/  FFMA.FTZ R99, R166, R79, R99 ;  /* 0x0000004fa6637223 */ /* 0x000fe40000010063 */
[----:B------:R-:W-:Y:S02]  /*1850*/  FADD.FTZ R87, -R223, R87 ;  /* 0x00000057df577221 */ /* 0x000fe40000010100 */
[----:B------:R-:W-:Y:S02]  /*1860*/  IMAD.MOV.U32 R79, RZ, RZ, R143 ;  /* 0x000000ffff4f7224 */ /* 0x000fe400078e008f */
[----:B------:R-:W-:-:S02]  /*1870*/  FADD.FTZ R14, R163, R14 ;  /* 0x0000000ea30e7221 */ /* 0x000fc40000010000 */
[----:B------:R-:W-:Y:S02]  /*1880*/  FFMA.FTZ R2, R169, R163, R2 ;  /* 0x000000a3a9027223 */ /* 0x000fe40000010002 */
[----:B------:R-:W-:Y:S02]  /*1890*/  FADD.FTZ R104, R83, R104 ;  /* 0x0000006853687221 */ /* 0x000fe40000010000 */
[-C--:B------:R-:W-:Y:S02]  /*18a0*/  FFMA.FTZ R105, R222, R83.reuse, R105 ;  /* 0x00000053de697223 */ /* 0x080fe40000010069 */
[----:B------:R-:W-:Y:S02]  /*18b0*/  FFMA.FTZ R159, R186, R83, R159 ;  /* 0x00000053ba9f7223 */ /* 0x000fe4000001009f */
[----:B------:R-:W-:Y:S01]  /*18c0*/  FFMA.FTZ R163, R188, R163, R76 ;  /* 0x000000a3bca37223 */ /* 0x000fe2000001004c */
[----:B------:R-:W-:Y:S01]  /*18d0*/  HADD2.F32 R76, -RZ, R80.H0_H0 ;  /* 0x20000050ff4c7230 */ /* 0x000fe20000004100 */
[----:B------:R-:W-:-:S02]  /*18e0*/  FADD.FTZ R102, R161, R102 ;  /* 0x00000066a1667221 */ /* 0x000fc40000010000 */
[----:B------:R-:W-:Y:S02]  /*18f0*/  FFMA.FTZ R103, R222, R161, R103 ;  /* 0x000000a1de677223 */ /* 0x000fe40000010067 */
[----:B------:R-:W-:Y:S02]  /*1900*/  FADD.FTZ R83, -R223, R86 ;  /* 0x00000056df537221 */ /* 0x000fe40000010100 */
[----:B------:R-:W-:Y:S02]  /*1910*/  FMUL.FTZ R161, R216, R87 ;  /* 0x00000057d8a17220 */ /* 0x000fe40000410000 */
[----:B------:R-:W-:Y:S02]  /*1920*/  FADD.FTZ R43, R78, R43 ;  /* 0x0000002b4e2b7221 */ /* 0x000fe40000010000 */
[----:B------:R-:W-:Y:S01]  /*1930*/  FFMA.FTZ R27, R224, R78, R27 ;  /* 0x0000004ee01b7223 */ /* 0x000fe2000001001b */
[----:B------:R-:W-:Y:S01]  /*1940*/  HADD2.F32 R79, -RZ, R79.H0_H0 ;  /* 0x2000004fff4f7230 */ /* 0x000fe20000004100 */
[----:B------:R-:W-:Y:S01]  /*1950*/  IMAD.MOV.U32 R78, RZ, RZ, R138 ;  /* 0x000000ffff4e7224 */ /* 0x000fe200078e008a */
[----:B------:R-:W-:Y:S01]  /*1960*/  HADD2.F32 R230, -RZ, R230.H0_H0 ;  /* 0x200000e6ffe67230 */ /* 0x000fe20000004100 */
[----:B------:R-:W-:-:S02]  /*1970*/  FMUL.FTZ R226, R216, R83 ;  /* 0x00000053d8e27220 */ /* 0x000fc40000410000 */
[-C--:B------:R-:W-:Y:S02]  /*1980*/  FMUL.FTZ R80, R199, R76.reuse ;  /* 0x0000004cc7507220 */ /* 0x080fe40000410000 */
[----:B------:R-:W-:Y:S02]  /*1990*/  FADD.FTZ R42, R76, R42 ;  /* 0x0000002a4c2a7221 */ /* 0x000fe40000010000 */
[----:B------:R-:W-:Y:S01]  /*19a0*/  FFMA.FTZ R28, R161, R76, R28 ;  /* 0x0000004ca11c7223 */ /* 0x000fe2000001001c */
[----:B------:R-:W-:Y:S01]  /*19b0*/  MOV R76, R140 ;  /* 0x0000008c004c7202 */ /* 0x000fe20000000f00 */
[----:B------:R-:W-:Y:S01]  /*19c0*/  HADD2.F32 R77, -RZ, R77.H0_H0 ;  /* 0x2000004dff4d7230 */ /* 0x000fe20000004100 */
[----:B------:R-:W-:Y:S01]  /*19d0*/  FADD.FTZ R44, R81, R44 ;  /* 0x0000002c512c7221 */ /* 0x000fe20000010000 */
[----:B------:R-:W-:Y:S01]  /*19e0*/  HADD2.F32 R78, -RZ, R78.H0_H0 ;  /* 0x2000004eff4e7230 */ /* 0x000fe20000004100 */
[----:B------:R-:W-:Y:S02]  /*19f0*/  FFMA.FTZ R26, R169, R81, R26 ;  /* 0x00000051a91a7223 */ /* 0x000fe4000001001a */
[----:B------:R-:W-:-:S02]  /*1a00*/  FMUL.FTZ R217, R176, R79 ;  /* 0x0000004fb0d97220 */ /* 0x000fc40000410000 */
[----:B------:R-:W-:Y:S02]  /*1a10*/  FADD.FTZ R41, R79, R41 ;  /* 0x000000294f297221 */ /* 0x000fe40000010000 */
[----:B------:R-:W-:Y:S02]  /*1a20*/  FFMA.FTZ R29, R226, R79, R29 ;  /* 0x0000004fe21d7223 */ /* 0x000fe4000001001d */
[----:B------:R-:W-:Y:S02]  /*1a30*/  FADD.FTZ R81, -R223, R88 ;  /* 0x00000058df517221 */ /* 0x000fe40000010100 */
[----:B------:R-:W-:Y:S02]  /*1a40*/  FADD.FTZ R16, R230, R16 ;  /* 0x00000010e6107221 */ /* 0x000fe40000010000 */
[-C--:B------:R-:W-:Y:S02]  /*1a50*/  FFMA.FTZ R4, R161, R230.reuse, R4 ;  /* 0x000000e6a1047223 */ /* 0x080fe40000010004 */
[----:B------:R-:W-:Y:S01]  /*1a60*/  IMAD.MOV.U32 R79, RZ, RZ, R139 ;  /* 0x000000ffff4f7224 */ /* 0x000fe200078e008b */
[----:B------:R-:W-:Y:S01]  /*1a70*/  SHF.R.U64 R83, R140, 0x10, R141 ;  /* 0x000000108c537819 */ /* 0x000fe2000000128d */
[----:B------:R-:W-:Y:S01]  /*1a80*/  FFMA.FTZ R230, R189, R230, R80 ;  /* 0x000000e6bde67223 */ /* 0x000fe20000010050 */
[--C-:B------:R-:W-:Y:S01]  /*1a90*/  SHF.R.U64 R82, R138, 0x10, R139.reuse ;  /* 0x000000108a527819 */ /* 0x100fe2000000128b */
[----:B------:R-:W-:Y:S01]  /*1aa0*/  HADD2.F32 R76, -RZ, R76.H0_H0 ;  /* 0x2000004cff4c7230 */ /* 0x000fe20000004100 */
[----:B------:R-:W-:Y:S01]  /*1ab0*/  SHF.R.U32.HI R80, RZ, 0x10, R139 ;  /* 0x00000010ff507819 */ /* 0x000fe2000001168b */
[----:B------:R-:W-:-:S02]  /*1ac0*/  FADD.FTZ R17, R77, R17 ;  /* 0x000000114d117221 */ /* 0x000fc40000010000 */
[-C--:B------:R-:W-:Y:S02]  /*1ad0*/  FFMA.FTZ R5, R226, R77.reuse, R5 ;  /* 0x0000004de2057223 */ /* 0x080fe40000010005 */
[----:B------:R-:W-:Y:S01]  /*1ae0*/  FFMA.FTZ R217, R132, R77, R217 ;  /* 0x0000004d84d97223 */ /* 0x000fe200000100d9 */
[----:B------:R-:W-:Y:S01]  /*1af0*/  MOV R77, R141 ;  /* 0x0000008d004d7202 */ /* 0x000fe20000000f00 */
[----:B------:R-:W-:Y:S02]  /*1b00*/  FMUL.FTZ R140, R216, R81 ;  /* 0x00000051d88c7220 */ /* 0x000fe40000410000 */
[----:B------:R-:W-:Y:S01]  /*1b10*/  FMUL.FTZ R139, R177, R78 ;  /* 0x0000004eb18b7220 */ /* 0x000fe20000410000 */
[----:B------:R-:W-:Y:S01]  /*1b20*/  HADD2.F32 R79, -RZ, R79.H0_H0 ;  /* 0x2000004fff4f7230 */ /* 0x000fe20000004100 */
[C---:B------:R-:W-:Y:S01]  /*1b30*/  FADD.FTZ R91, -R223.reuse, R91 ;  /* 0x0000005bdf5b7221 */ /* 0x040fe20000010100 */
[----:B------:R-:W-:Y:S01]  /*1b40*/  SHF.R.U32.HI R144, RZ, 0x10, R141 ;  /* 0x00000010ff907819 */ /* 0x000fe2000001168d */
[----:B------:R-:W-:-:S02]  /*1b50*/  FADD.FTZ R85, -R223, R90 ;  /* 0x0000005adf557221 */ /* 0x000fc40000010100 */
[----:B------:R-:W-:Y:S02]  /*1b60*/  FADD.FTZ R19, R76, R19 ;  /* 0x000000134c137221 */ /* 0x000fe40000010000 */
[-C--:B------:R-:W-:Y:S02]  /*1b70*/  FFMA.FTZ R7, R140, R76.reuse, R7 ;  /* 0x0000004c8c077223 */ /* 0x080fe40000010007 */
[----:B------:R-:W-:Y:S01]  /*1b80*/  FFMA.FTZ R139, R133, R76, R139 ;  /* 0x0000004c858b7223 */ /* 0x000fe2000001008b */
[----:B------:R-:W-:Y:S01]  /*1b90*/  HADD2.F32 R76, -RZ, R80.H0_H0 ;  /* 0x20000050ff4c7230 */ /* 0x000fe20000004100 */
[C---:B------:R-:W-:Y:S01]  /*1ba0*/  FMUL.FTZ R141, R216.reuse, R91 ;  /* 0x0000005bd88d7220 */ /* 0x040fe20000410000 */
[----:B------:R-:W-:Y:S01]  /*1bb0*/  HADD2.F32 R77, -RZ, R77.H0_H0 ;  /* 0x2000004dff4d7230 */ /* 0x000fe20000004100 */
[----:B------:R-:W-:Y:S01]  /*1bc0*/  FMUL.FTZ R142, R216, R85 ;  /* 0x00000055d88e7220 */ /* 0x000fe20000410000 */
[----:B------:R-:W-:Y:S01]  /*1bd0*/  HADD2.F32 R81, -RZ, R82.H0_H0 ;  /* 0x20000052ff517230 */ /* 0x000fe20000004100 */
[----:B------:R-:W-:Y:S01]  /*1be0*/  FMUL.FTZ R143, R178, R79 ;  /* 0x0000004fb28f7220 */ /* 0x000fe20000410000 */
[----:B------:R-:W-:Y:S01]  /*1bf0*/  HADD2.F32 R144, -RZ, R144.H0_H0 ;  /* 0x20000090ff907230 */ /* 0x000fe20000004100 */
[----:B------:R-:W-:Y:S01]  /*1c00*/  FADD.FTZ R89, -R223, R89 ;  /* 0x00000059df597221 */ /* 0x000fe20000010100 */
[----:B------:R-:W-:Y:S01]  /*1c10*/  HADD2.F32 R83, -RZ, R83.H0_H0 ;  /* 0x20000053ff537230 */ /* 0x000fe20000004100 */
[----:B------:R-:W-:-:S02]  /*1c20*/  FMUL.FTZ R80, R201, R76 ;  /* 0x0000004cc9507220 */ /* 0x000fc40000410000 */
[----:B------:R-:W-:Y:S02]  /*1c30*/  FADD.FTZ R38, R76, R38 ;  /* 0x000000264c267221 */ /* 0x000fe40000010000 */
[----:B------:R-:W-:Y:S01]  /*1c40*/  FFMA.FTZ R32, R141, R76, R32 ;  /* 0x0000004c8d207223 */ /* 0x000fe20000010020 */
[----:B------:R-:W-:Y:S01]  /*1c50*/  MOV R76, R154 ;  /* 0x0000009a004c7202 */ /* 0x000fe20000000f00 */
[----:B------:R-:W-:Y:S02]  /*1c60*/  FADD.FTZ R21, R77, R21 ;  /* 0x000000154d157221 */ /* 0x000fe40000010000 */
[-C--:B------:R-:W-:Y:S02]  /*1c70*/  FFMA.FTZ R9, R142, R77.reuse, R9 ;  /* 0x0000004d8e097223 */ /* 0x080fe40000010009 */
[----:B------:R-:W-:Y:S01]  /*1c80*/  FFMA.FTZ R143, R134, R77, R143 ;  /* 0x0000004d868f7223 */ /* 0x000fe2000001008f */
[----:B------:R-:W-:Y:S01]  /*1c90*/  MOV R77, R136 ;  /* 0x00000088004d7202 */ /* 0x000fe20000000f00 */
[----:B------:R-:W-:Y:S01]  /*1ca0*/  FMUL.FTZ R221, R216, R89 ;  /* 0x00000059d8dd7220 */ /* 0x000fe20000410000 */
[----:B------:R-:W-:Y:S01]  /*1cb0*/  SHF.R.U64 R82, R154, 0x10, R155 ;  /* 0x000000109a527819 */ /* 0x000fe2000000129b */
[----:B------:R-:W-:-:S02]  /*1cc0*/  FMUL.FTZ R138, R200, R81 ;  /* 0x00000051c88a7220 */ /* 0x000fc40000410000 */
[----:B------:R-:W-:Y:S02]  /*1cd0*/  FADD.FTZ R20, R144, R20 ;  /* 0x0000001490147221 */ /* 0x000fe40000010000 */
[-C--:B------:R-:W-:Y:S02]  /*1ce0*/  FFMA.FTZ R8, R141, R144.reuse, R8 ;  /* 0x000000908d087223 */ /* 0x080fe40000010008 */
[----:B------:R-:W-:Y:S01]  /*1cf0*/  FFMA.FTZ R144, R191, R144, R80 ;  /* 0x00000090bf907223 */ /* 0x000fe20000010050 */
[----:B------:R-:W-:Y:S01]  /*1d00*/  HADD2.F32 R80, -RZ, R76.H0_H0 ;  /* 0x2000004cff507230 */ /* 0x000fe20000004100 */
[----:B------:R-:W-:Y:S01]  /*1d10*/  FADD.FTZ R18, R83, R18 ;  /* 0x0000001253127221 */ /* 0x000fe20000010000 */
[--C-:B------:R-:W-:Y:S01]  /*1d20*/  SHF.R.U32.HI R84, RZ, 0x10, R137.reuse ;  /* 0x00000010ff547819 */ /* 0x100fe20000011689 */
[-C--:B------:R-:W-:Y:S01]  /*1d30*/  FFMA.FTZ R6, R221, R83.reuse, R6 ;  /* 0x00000053dd067223 */ /* 0x080fe20000010006 */
[----:B------:R-:W-:Y:S01]  /*1d40*/  HADD2.F32 R76, -RZ, R77.H0_H0 ;  /* 0x2000004dff4c7230 */ /* 0x000fe20000004100 */
[----:B------:R-:W-:Y:S01]  /*1d50*/  FFMA.FTZ R138, R190, R83, R138 ;  /* 0x00000053be8a7223 */ /* 0x000fe2000001008a */
[----:B------:R-:W-:Y:S01]  /*1d60*/  SHF.R.U64 R83, R136, 0x10, R137 ;  /* 0x0000001088537819 */ /* 0x000fe20000001289 */
[----:B------:R-:W-:-:S02]  /*1d70*/  FADD.FTZ R37, R79, R37 ;  /* 0x000000254f257221 */ /* 0x000fc40000010000 */
[----:B------:R-:W-:Y:S02]  /*1d80*/  FFMA.FTZ R49, R142, R79, R49 ;  /* 0x0000004f8e317223 */ /* 0x000fe40000010031 */
[----:B------:R-:W-:Y:S01]  /*1d90*/  IMAD.MOV.U32 R79, RZ, RZ, R137 ;  /* 0x000000ffff4f7224 */ /* 0x000fe200078e0089 */
[----:B------:R-:W-:Y:S01]  /*1da0*/  HADD2.F32 R137, -RZ, R82.H0_H0 ;  /* 0x20000052ff897230 */ /* 0x000fe20000004100 */
[----:B------:R-:W-:Y:S02]  /*1db0*/  FFMA.FTZ R77, R164, R157, RZ ;  /* 0x0000009da44d7223 */ /* 0x000fe400000100ff */
[----:B------:R-:W-:Y:S02]  /*1dc0*/  FADD.FTZ R82, RZ, R157 ;  /* 0x0000009dff527221 */ /* 0x000fe40000010000 */
[----:B------:R-:W-:Y:S02]  /*1dd0*/  FADD.FTZ R40, R81, R40 ;  /* 0x0000002851287221 */ /* 0x000fe40000010000 */
[----:B------:R-:W-:-:S02]  /*1de0*/  FFMA.FTZ R30, R221, R81, R30 ;  /* 0x00000051dd1e7223 */ /* 0x000fc4000001001e */
[----:B------:R-:W-:Y:S02]  /*1df0*/  FADD.FTZ R81, -R223, R92 ;  /* 0x0000005cdf517221 */ /* 0x000fe40000010100 */
[----:B------:R-:W-:Y:S02]  /*1e00*/  FFMA.FTZ R77, R162, R153, R77 ;  /* 0x00000099a24d7223 */ /* 0x000fe4000001004d */
[----:B------:R-:W-:Y:S02]  /*1e10*/  FADD.FTZ R82, R153, R82 ;  /* 0x0000005299527221 */ /* 0x000fe40000010000 */
[----:B------:R-:W-:Y:S02]  /*1e20*/  FADD.FTZ R165, -R223, R95 ;  /* 0x0000005fdfa57221 */ /* 0x000fe40000010100 */
[----:B------:R-:W-:Y:S02]  /*1e30*/  FMUL.FTZ R228, R216, R81 ;  /* 0x00000051d8e47220 */ /* 0x000fe40000410000 */
[----:B------:R-:W-:-:S02]  /*1e40*/  FMUL.FTZ R95, R179, R76 ;  /* 0x0000004cb35f7220 */ /* 0x000fc40000410000 */
[----:B------:R-:W-:Y:S02]  /*1e50*/  FFMA.FTZ R77, R156, R151, R77 ;  /* 0x000000979c4d7223 */ /* 0x000fe4000001004d */
[----:B------:R-:W-:Y:S02]  /*1e60*/  FADD.FTZ R81, R151, R82 ;  /* 0x0000005297517221 */ /* 0x000fe40000010000 */
[----:B------:R-:W-:Y:S02]  /*1e70*/  FADD.FTZ R23, R80, R23 ;  /* 0x0000001750177221 */ /* 0x000fe40000010000 */
[-C--:B------:R-:W-:Y:S02]  /*1e80*/  FFMA.FTZ R11, R228, R80.reuse, R11 ;  /* 0x00000050e40b7223 */ /* 0x080fe4000001000b */
[----:B------:R-:W-:Y:S02]  /*1e90*/  FFMA.FTZ R95, R135, R80, R95 ;  /* 0x00000050875f7223 */ /* 0x000fe4000001005f */
[----:B------:R-:W-:Y:S01]  /*1ea0*/  FFMA.FTZ R77, R152, R150, R77 ;  /* 0x00000096984d7223 */ /* 0x000fe2000001004d */
[----:B------:R-:W-:Y:S01]  /*1eb0*/  HADD2.F32 R83, -RZ, R83.H0_H0 ;  /* 0x20000053ff537230 */ /* 0x000fe20000004100 */
[----:B------:R-:W-:-:S02]  /*1ec0*/  FADD.FTZ R80, R150, R81 ;  /* 0x0000005196507221 */ /* 0x000fc40000010000 */
[----:B------:R-:W-:Y:S02]  /*1ed0*/  FADD.FTZ R93, -R223, R93 ;  /* 0x0000005ddf5d7221 */ /* 0x000fe40000010100 */
[----:B------:R-:W-:Y:S02]  /*1ee0*/  FFMA.FTZ R77, R168, R149, R77 ;  /* 0x00000095a84d7223 */ /* 0x000fe4000001004d */
[----:B------:R-:W-:Y:S02]  /*1ef0*/  FADD.FTZ R80, R149, R80 ;  /* 0x0000005095507221 */ /* 0x000fe40000010000 */
[----:B------:R-:W-:Y:S02]  /*1f00*/  FMUL.FTZ R167, R216, R93 ;  /* 0x0000005dd8a77220 */ /* 0x000fe40000410000 */
[----:B------:R-:W-:Y:S02]  /*1f10*/  FMUL.FTZ R81, R202, R83 ;  /* 0x00000053ca517220 */ /* 0x000fe40000410000 */
[----:B------:R-:W-:-:S02]  /*1f20*/  FFMA.FTZ R77, R222, R159, R77 ;  /* 0x0000009fde4d7223 */ /* 0x000fc4000001004d */
[----:B------:R-:W-:Y:S02]  /*1f30*/  FADD.FTZ R39, R78, R39 ;  /* 0x000000274e277221 */ /* 0x000fe40000010000 */
[----:B------:R-:W-:Y:S02]  /*1f40*/  FFMA.FTZ R31, R140, R78, R31 ;  /* 0x0000004e8c1f7223 */ /* 0x000fe4000001001f */
[----:B------:R-:W-:Y:S02]  /*1f50*/  FADD.FTZ R80, R159, R80 ;  /* 0x000000509f507221 */ /* 0x000fe40000010000 */
[----:B------:R-:W-:Y:S02]  /*1f60*/  IMAD.MOV.U32 R78, RZ, RZ, R155 ;  /* 0x000000ffff4e7224 */ /* 0x000fe400078e009b */
[----:B------:R-:W-:Y:S02]  /*1f70*/  FADD.FTZ R22, R137, R22 ;  /* 0x0000001689167221 */ /* 0x000fe40000010000 */
[----:B------:R-:W-:-:S02]  /*1f80*/  FFMA.FTZ R10, R167, R137, R10 ;  /* 0x00000089a70a7223 */ /* 0x000fc4000001000a */
[----:B------:R-:W-:Y:S01]  /*1f90*/  FFMA.FTZ R137, R192, R137, R81 ;  /* 0x00000089c0897223 */ /* 0x000fe20000010051 */
[----:B------:R-:W-:Y:S01]  /*1fa0*/  HADD2.F32 R81, -RZ, R79.H0_H0 ;  /* 0x2000004fff517230 */ /* 0x000fe20000004100 */
[----:B------:R-:W-:Y:S02]  /*1fb0*/  FFMA.FTZ R77, R166, R147, R77 ;  /* 0x00000093a64d7223 */ /* 0x000fe4000001004d */
[----:B------:R-:W-:Y:S01]  /*1fc0*/  FADD.FTZ R79, R147, R80 ;  /* 0x00000050934f7221 */ /* 0x000fe20000010000 */
[----:B------:R-:W-:Y:S01]  /*1fd0*/  HADD2.F32 R136, -RZ, R78.H0_H0 ;  /* 0x2000004eff887230 */ /* 0x000fe20000004100 */
[----:B------:R-:W-:Y:S02]  /*1fe0*/  FFMA.FTZ R78, R148, R146, R77 ;  /* 0x00000092944e7223 */ /* 0x000fe4000001004d */
[----:B------:R-:W-:Y:S02]  /*1ff0*/  FADD.FTZ R80, R146, R79 ;  /* 0x0000004f92507221 */ /* 0x000fe40000010000 */
[----:B------:R-:W-:-:S02]  /*2000*/  FADD.FTZ R85, -R223, R94 ;  /* 0x0000005edf557221 */ /* 0x000fc40000010100 */
[----:B------:R-:W-:Y:S02]  /*2010*/  FFMA.FTZ R78, R224, R145, R78 ;  /* 0x00000091e04e7223 */ /* 0x000fe4000001004e */
[----:B------:R-:W-:Y:S02]  /*2020*/  FADD.FTZ R80, R145, R80 ;  /* 0x0000005091507221 */ /* 0x000fe40000010000 */
[----:B------:R-:W-:Y:S01]  /*2030*/  FMUL.FTZ R232, R216, R85 ;  /* 0x00000055d8e87220 */ /* 0x000fe20000410000 */
[----:B------:R-:W-:Y:S01]  /*2040*/  SHF.R.U32.HI R94, RZ, 0x10, R155 ;  /* 0x00000010ff5e7819 */ /* 0x000fe2000001169b */
[----:B------:R-:W-:Y:S02]  /*2050*/  FMUL.FTZ R77, R180, R81 ;  /* 0x00000051b44d7220 */ /* 0x000fe40000410000 */
[----:B------:R-:W-:Y:S02]  /*2060*/  FFMA.FTZ R78, R169, R163, R78 ;  /* 0x000000a3a94e7223 */ /* 0x000fe4000001004e */
[----:B------:R-:W-:Y:S01]  /*2070*/  FADD.FTZ R80, R163, R80 ;  /* 0x00000050a3507221 */ /* 0x000fe20000010000 */
[----:B------:R-:W-:Y:S01]  /*2080*/  HADD2.F32 R82, -RZ, R84.H0_H0 ;  /* 0x20000054ff527230 */ /* 0x000fe20000004100 */
[----:B------:R-:W-:-:S02]  /*2090*/  FADD.FTZ R25, R136, R25 ;  /* 0x0000001988197221 */ /* 0x000fc40000010000 */
[-C--:B------:R-:W-:Y:S02]  /*20a0*/  FFMA.FTZ R13, R232, R136.reuse, R13 ;  /* 0x00000088e80d7223 */ /* 0x080fe4000001000d */
[----:B------:R-:W-:Y:S02]  /*20b0*/  FFMA.FTZ R136, R170, R136, R77 ;  /* 0x00000088aa887223 */ /* 0x000fe4000001004d */
[----:B------:R-:W-:Y:S01]  /*20c0*/  FFMA.FTZ R78, R226, R217, R78 ;  /* 0x000000d9e24e7223 */ /* 0x000fe2000001004e */
[----:B------:R-:W-:Y:S01]  /*20d0*/  HADD2.F32 R94, -RZ, R94.H0_H0 ;  /* 0x2000005eff5e7230 */ /* 0x000fe20000004100 */
[----:B------:R-:W-:Y:S02]  /*20e0*/  FADD.FTZ R77, R217, R80 ;  /* 0x00000050d94d7221 */ /* 0x000fe40000010000 */
        /* <DEDUP_REMOVED lines=9> */
[----:B------:R-:W-:Y:S02]  /*2180*/  FADD.FTZ R35, R76, R35 ;  /* 0x000000234c237221 */ /* 0x000fe40000010000 */
[----:B------:R-:W-:Y:S02]  /*2190*/  FFMA.FTZ R47, R228, R76, R47 ;  /* 0x0000004ce42f7223 */ /* 0x000fe4000001002f */
[----:B------:R-:W-:Y:S02]  /*21a0*/  FFMA.FTZ R77, R221, R138, R77 ;  /* 0x0000008add4d7223 */ /* 0x000fe4000001004d */
[----:B------:R-:W-:Y:S02]  /*21b0*/  FADD.FTZ R76, R138, R79 ;  /* 0x0000004f8a4c7221 */ /* 0x000fe40000010000 */
[----:B------:R-:W-:-:S02]  /*21c0*/  FFMA.FTZ R77, R142, R143, R77 ;  /* 0x0000008f8e4d7223 */ /* 0x000fc4000001004d */
[----:B------:R-:W-:Y:S02]  /*21d0*/  FADD.FTZ R79, R143, R76 ;  /* 0x0000004c8f4f7221 */ /* 0x000fe40000010000 */
[----:B------:R-:W-:Y:S02]  /*21e0*/  FFMA.FTZ R77, R141, R144, R77 ;  /* 0x000000908d4d7223 */ /* 0x000fe4000001004d */
[----:B------:R-:W-:Y:S01]  /*21f0*/  FADD.FTZ R76, R144, R79 ;  /* 0x0000004f904c7221 */ /* 0x000fe20000010000 */
[----:B------:R-:W-:Y:S01]  /*2200*/  LOP3.LUT P2, RZ, R183, 0xff, RZ, 0xc0, !PT ;  /* 0x000000ffb7ff7812 */ /* 0x000fe2000784c0ff */
[----:B------:R-:W-:Y:S02]  /*2210*/  FFMA.FTZ R80, R228, R95, R77 ;  /* 0x0000005fe4507223 */ /* 0x000fe4000001004d */
[----:B------:R-:W-:Y:S01]  /*2220*/  FADD.FTZ R76, R95, R76 ;  /* 0x0000004c5f4c7221 */ /* 0x000fe20000010000 */
[----:B------:R-:W-:Y:S01]  /*2230*/  SHF.R.U32.HI R78, RZ, 0x5, R0 ;  /* 0x00000005ff4e7819 */ /* 0x000fe20000011600 */
[----:B------:R-:W-:-:S02]  /*2240*/  FFMA.FTZ R79, R167, R137, R80 ;  /* 0x00000089a74f7223 */ /* 0x000fc40000010050 */
        /* <DEDUP_REMOVED lines=14> */
[----:B------:R-:W-:Y:S02]  /*2330*/  FFMA.FTZ R81, R165, R94, R79 ;  /* 0x0000005ea5517223 */ /* 0x000fe4000001004f */
[----:B------:R-:W-:Y:S01]  /*2340*/  FADD.FTZ R84, R77, R94 ;  /* 0x0000005e4d547221 */ /* 0x000fe20000010000 */
[----:B------:R-:W-:Y:S05]  /*2350*/  BRA.DIV ~URZ, `(.L_x_1877) ;  /* 0x000021927f007947 */ /* 0x000fea000b800000 */
[----:B------:R0:W1:Y:S02]  /*2360*/  SHFL.DOWN PT, R79, R84, 0x10, 0x1f ;  /* 0x0a001f00544f7f89 */ /* 0x00006400000e0000 */
.L_x_1886:
        /* <DEDUP_REMOVED lines=18> */
.L_x_1887:
        /* <DEDUP_REMOVED lines=39> */
[----:B------:R-:W-:Y:S02]  /*2700*/  FFMA.FTZ R164, R164, R76, R93 ;  /* 0x0000004ca4a47223 */ /* 0x000fe4000001005d */
[----:B------:R-:W-:Y:S02]  /*2710*/  FADD.FTZ R153, R153, -R162 ;  /* 0x800000a299997221 */ /* 0x000fe40000010000 */
[----:B------:R-:W-:Y:S02]  /*2720*/  FADD.FTZ R77, R157, -R164 ;  /* 0x800000a49d4d7221 */ /* 0x000fe40000010000 */
[C---:B------:R-:W-:Y:S02]  /*2730*/  FMUL.FTZ R78, R216.reuse, R153 ;  /* 0x00000099d84e7220 */ /* 0x040fe40000410000 */
[----:B------:R-:W-:-:S02]  /*2740*/  FMUL.FTZ R77, R216, R77 ;  /* 0x0000004dd84d7220 */ /* 0x000fc40000410000 */
[----:B------:R-:W-:Y:S02]  /*2750*/  @P2 FADD.FTZ R78, R53, R78 ;  /* 0x0000004e354e2221 */ /* 0x000fe40000010000 */
[-C--:B------:R-:W-:Y:S02]  /*2760*/  FFMA.FTZ R156, R156, R76.reuse, R93 ;  /* 0x0000004c9c9c7223 */ /* 0x080fe4000001005d */
[----:B------:R-:W-:Y:S02]  /*2770*/  FMUL.FTZ R86, R78, c[0x0][0x1e8] ;  /* 0x00007a004e567a20 */ /* 0x000fe40000410000 */
[----:B------:R-:W-:Y:S02]  /*2780*/  @P2 FADD.FTZ R77, R52, R77 ;  /* 0x0000004d344d2221 */ /* 0x000fe40000010000 */
[----:B------:R-:W-:Y:S01]  /*2790*/  FFMA.FTZ R81, R152, R76, R93 ;  /* 0x0000004c98517223 */ /* 0x000fe2000001005d */
[----:B------:R-:W-:Y:S01]  /*27a0*/  FSEL R87, R86, RZ, P0 ;  /* 0x000000ff56577208 */ /* 0x000fe20000000000 */
[----:B------:R-:W-:Y:S01]  /*27b0*/  FADD.FTZ R79, R151, -R156 ;  /* 0x8000009c974f7221 */ /* 0x000fe20000010000 */
[----:B------:R-:W-:Y:S01]  /*27c0*/  ISETP.NE.U32.AND P0, PT, RZ, c[0x0][0x258], PT ;  /* 0x00009600ff007a0c */ /* 0x000fe20003f05070 */
[----:B------:R-:W-:-:S02]  /*27d0*/  FMUL.FTZ R82, R77, c[0x0][0x1e8] ;  /* 0x00007a004d527a20 */ /* 0x000fc40000410000 */
[----:B------:R-:W-:Y:S01]  /*27e0*/  FADD.FTZ R81, R150, -R81 ;  /* 0x8000005196517221 */ /* 0x000fe20000010000 */
[----:B------:R-:W-:Y:S01]  /*27f0*/  ISETP.NE.AND.EX P0, PT, RZ, c[0x0][0x25c], PT, P0 ;  /* 0x00009700ff007a0c */ /* 0x000fe20003f05300 */
[----:B------:R-:W-:Y:S01]  /*2800*/  FMUL.FTZ R79, R216, R79 ;  /* 0x0000004fd84f7220 */ /* 0x000fe20000410000 */
[----:B------:R-:W-:Y:S01]  /*2810*/  FSEL R83, R82, RZ, P3 ;  /* 0x000000ff52537208 */ /* 0x000fe20001800000 */
[----:B------:R-:W-:Y:S01]  /*2820*/  FMUL.FTZ R88, R216, R81 ;  /* 0x00000051d8587220 */ /* 0x000fe20000410000 */
[----:B------:R-:W-:Y:S01]  /*2830*/  @P1 LOP3.LUT P3, RZ, R206, 0xff, RZ, 0xc0, !PT ;  /* 0x000000ffceff1812 */ /* 0x000fe2000786c0ff */
[-CC-:B------:R-:W-:Y:S01]  /*2840*/  FFMA.FTZ R222, R222, R76.reuse, R93.reuse ;  /* 0x0000004cdede7223 */ /* 0x180fe2000001005d */
[----:B------:R-:W-:Y:S01]  /*2850*/  F2F.F16.F32 R87, R87 ;  /* 0x0000005700577304 */ /* 0x000fe20000200800 */
[-CC-:B------:R-:W-:Y:S01]  /*2860*/  FFMA.FTZ R166, R166, R76.reuse, R93.reuse ;  /* 0x0000004ca6a67223 */ /* 0x180fe2000001005d */
[----:B------:R-:W-:Y:S01]  /*2870*/  @P1 FSEL R82, R82, RZ, P3 ;  /* 0x000000ff52521208 */ /* 0x000fe20001800000 */
[----:B------:R-:W-:Y:S01]  /*2880*/  FFMA.FTZ R89, R148, R76, R93 ;  /* 0x0000004c94597223 */ /* 0x000fe2000001005d */
[----:B------:R-:W-:Y:S01]  /*2890*/  @P1 LOP3.LUT P3, RZ, R206, 0xff00, RZ, 0xc0, !PT ;  /* 0x0000ff00ceff1812 */ /* 0x000fe2000786c0ff */
[----:B------:R-:W-:Y:S01]  /*28a0*/  @P2 FADD.FTZ R79, R54, R79 ;  /* 0x0000004f364f2221 */ /* 0x000fe20000010000 */
[----:B------:R-:W-:Y:S01]  /*28b0*/  @P1 F2FP.PACK_AB R82, RZ, R82 ;  /* 0x00000052ff52123e */ /* 0x000fe200000000ff */
[----:B------:R-:W-:Y:S01]  /*28c0*/  FFMA.FTZ R168, R168, R76, R93 ;  /* 0x0000004ca8a87223 */ /* 0x000fe2000001005d */
[----:B------:R-:W-:Y:S01]  /*28d0*/  @P1 FSEL R86, R86, RZ, P3 ;  /* 0x000000ff56561208 */ /* 0x000fe20001800000 */
[----:B------:R-:W-:Y:S01]  /*28e0*/  @P2 FADD.FTZ R88, R55, R88 ;  /* 0x0000005837582221 */ /* 0x000fe20000010000 */
[----:B------:R-:W-:Y:S01]  /*28f0*/  @P1 LOP3.LUT P3, RZ, R206, 0xff0000, RZ, 0xc0, !PT ;  /* 0x00ff0000ceff1812 */ /* 0x000fe2000786c0ff */
[----:B------:R-:W-:Y:S01]  /*2900*/  FADD.FTZ R159, R159, -R222 ;  /* 0x800000de9f9f7221 */ /* 0x000fe20000010000 */
[----:B------:R-:W-:Y:S01]  /*2910*/  F2F.F16.F32 R83, R83 ;  /* 0x0000005300537304 */ /* 0x000fe20000200800 */
[----:B------:R-:W-:Y:S01]  /*2920*/  FADD.FTZ R147, R147, -R166 ;  /* 0x800000a693937221 */ /* 0x000fe20000010000 */
[----:B------:R-:W-:Y:S01]  /*2930*/  @P1 F2FP.PACK_AB R86, RZ, R86 ;  /* 0x00000056ff56123e */ /* 0x000fe200000000ff */
[----:B------:R-:W-:Y:S01]  /*2940*/  FADD.FTZ R89, R146, -R89 ;  /* 0x8000005992597221 */ /* 0x000fe20000010000 */
[----:B------:R-:W-:Y:S01]  /*2950*/  @P1 PRMT R212, R82, 0x7610, R212 ;  /* 0x0000761052d41816 */ /* 0x000fe200000000d4 */
[-CC-:B------:R-:W-:Y:S01]  /*2960*/  FFMA.FTZ R146, R169, R76.reuse, R93.reuse ;  /* 0x0000004ca9927223 */ /* 0x180fe2000001005d */
[----:B------:R-:W-:Y:S01]  /*2970*/  @P1 PRMT R126, R86, 0x7610, R126 ;  /* 0x00007610567e1816 */ /* 0x000fe2000000007e */
[----:B------:R-:W-:-:S02]  /*2980*/  FFMA.FTZ R226, R226, R76, R93 ;  /* 0x0000004ce2e27223 */ /* 0x000fc4000001005d */
[----:B------:R-:W-:Y:S02]  /*2990*/  FMUL.FTZ R85, R79, c[0x0][0x1e8] ;  /* 0x00007a004f557a20 */ /* 0x000fe40000410000 */
[----:B------:R-:W-:Y:S02]  /*29a0*/  FADD.FTZ R149, R149, -R168 ;  /* 0x800000a895957221 */ /* 0x000fe40000010000 */
[----:B------:R-:W-:Y:S01]  /*29b0*/  FMUL.FTZ R84, R88, c[0x0][0x1e8] ;  /* 0x00007a0058547a20 */ /* 0x000fe20000410000 */
[----:B------:R-:W-:Y:S01]  /*29c0*/  FSEL R91, R85, RZ, P5 ;  /* 0x000000ff555b7208 */ /* 0x000fe20002800000 */
[----:B------:R-:W-:Y:S01]  /*29d0*/  FMUL.FTZ R156, R216, R159 ;  /* 0x0000009fd89c7220 */ /* 0x000fe20000410000 */
[----:B------:R-:W-:Y:S01]  /*29e0*/  @P1 LOP3.LUT P5, RZ, R206, 0xff000000, RZ, 0xc0, !PT ;  /* 0xff000000ceff1812 */ /* 0x000fe200078ac0ff */
[----:B------:R-:W-:Y:S01]  /*29f0*/  FMUL.FTZ R169, R216, R147 ;  /* 0x00000093d8a97220 */ /* 0x000fe20000410000 */
[----:B------:R-:W-:Y:S01]  /*2a00*/  FSEL R90, R84, RZ, P6 ;  /* 0x000000ff545a7208 */ /* 0x000fe20003000000 */
[----:B------:R-:W-:Y:S01]  /*2a10*/  FADD.FTZ R151, R163, -R146 ;  /* 0x80000092a3977221 */ /* 0x000fe20000010000 */
[----:B------:R-:W-:Y:S01]  /*2a20*/  @P0 LEA R80, P6, R215, c[0x0][0x258], 0x4 ;  /* 0x00009600d7500a11 */ /* 0x000fe200078c20ff */
[----:B------:R-:W-:Y:S01]  /*2a30*/  FADD.FTZ R157, R217, -R226 ;  /* 0x800000e2d99d7221 */ /* 0x000fe20000010000 */
[----:B------:R-:W-:Y:S01]  /*2a40*/  @P1 FSEL R85, R85, RZ, P3 ;  /* 0x000000ff55551208 */ /* 0x000fe20001800000 */
[----:B------:R-:W-:Y:S01]  /*2a50*/  FMUL.FTZ R217, R216, R149 ;  /* 0x00000095d8d97220 */ /* 0x000fe20000410000 */
[----:B------:R-:W-:Y:S01]  /*2a60*/  @P1 FSEL R84, R84, RZ, P5 ;  /* 0x000000ff54541208 */ /* 0x000fe20002800000 */
[-CC-:B------:R-:W-:Y:S01]  /*2a70*/  FFMA.FTZ R161, R161, R76.reuse, R93.reuse ;  /* 0x0000004ca1a17223 */ /* 0x180fe2000001005d */
[C---:B------:R-:W-:Y:S01]  /*2a80*/  LOP3.LUT P3, RZ, R220.reuse, 0xff00, RZ, 0xc0, !PT ;  /* 0x0000ff00dcff7812 */ /* 0x040fe2000786c0ff */
[----:B------:R-:W-:Y:S01]  /*2a90*/  @P2 FADD.FTZ R156, R57, R156 ;  /* 0x0000009c399c2221 */ /* 0x000fe20000010000 */
[----:B------:R-:W-:Y:S01]  /*2aa0*/  LOP3.LUT P5, RZ, R220, 0xff0000, RZ, 0xc0, !PT ;  /* 0x00ff0000dcff7812 */ /* 0x000fe200078ac0ff */
[-C--:B------:R-:W-:Y:S01]  /*2ab0*/  FFMA.FTZ R224, R224, R76.reuse, R93 ;  /* 0x0000004ce0e07223 */ /* 0x080fe2000001005d */
[----:B------:R-:W-:Y:S01]  /*2ac0*/  @P0 LEA.HI.X R81, R215, c[0x0][0x25c], RZ, 0x4, P6 ;  /* 0x00009700d7510a11 */ /* 0x000fe200030f24ff */
[----:B------:R-:W-:Y:S01]  /*2ad0*/  @P2 FADD.FTZ R169, R58, R169 ;  /* 0x000000a93aa92221 */ /* 0x000fe20000010000 */
[----:B------:R-:W-:Y:S01]  /*2ae0*/  LOP3.LUT P6, RZ, R220, 0xff, RZ, 0xc0, !PT ;  /* 0x000000ffdcff7812 */ /* 0x000fe200078cc0ff */
[----:B------:R-:W-:Y:S01]  /*2af0*/  FFMA.FTZ R221, R221, R76, R93 ;  /* 0x0000004cdddd7223 */ /* 0x000fe2000001005d */
[----:B------:R-:W-:Y:S01]  /*2b00*/  F2F.F16.F32 R90, R90 ;  /* 0x0000005a005a7304 */ /* 0x000fe20000200800 */
[C---:B------:R-:W-:Y:S01]  /*2b10*/  FMUL.FTZ R164, R216.reuse, R89 ;  /* 0x00000059d8a47220 */ /* 0x040fe20000410000 */
[----:B------:R-:W-:Y:S01]  /*2b20*/  @P1 F2FP.PACK_AB R84, RZ, R84 ;  /* 0x00000054ff54123e */ /* 0x000fe200000000ff */
[----:B------:R-:W-:Y:S01]  /*2b30*/  FMUL.FTZ R162, R216, R151 ;  /* 0x00000097d8a27220 */ /* 0x000fe20000410000 */
[----:B------:R-:W-:Y:S01]  /*2b40*/  @P1 F2FP.PACK_AB R85, RZ, R85 ;  /* 0x00000055ff55123e */ /* 0x000fe200000000ff */
[----:B------:R-:W-:Y:S01]  /*2b50*/  @P2 FADD.FTZ R217, R56, R217 ;  /* 0x000000d938d92221 */ /* 0x000fe20000010000 */
[----:B------:R-:W-:Y:S01]  /*2b60*/  @P1 PRMT R211, R84, 0x7610, R211 ;  /* 0x0000761054d31816 */ /* 0x000fe200000000d3 */
[----:B------:R-:W-:Y:S01]  /*2b70*/  FADD.FTZ R223, R230, -R161 ;  /* 0x800000a1e6df7221 */ /* 0x000fe20000010000 */
[----:B------:R-:W-:Y:S01]  /*2b80*/  F2F.F16.F32 R91, R91 ;  /* 0x0000005b005b7304 */ /* 0x000fe20000200800 */
[----:B------:R-:W-:Y:S01]  /*2b90*/  FMUL.FTZ R157, R216, R157 ;  /* 0x0000009dd89d7220 */ /* 0x000fe20000410000 */
[----:B------:R-:W-:Y:S01]  /*2ba0*/  @P1 PRMT R210, R85, 0x7610, R210 ;  /* 0x0000761055d21816 */ /* 0x000fe200000000d2 */
[----:B------:R-:W-:-:S02]  /*2bb0*/  FMUL.FTZ R155, R156, c[0x0][0x1e8] ;  /* 0x00007a009c9b7a20 */ /* 0x000fc40000410000 */
[----:B------:R-:W-:Y:S02]  /*2bc0*/  FADD.FTZ R145, R145, -R224 ;  /* 0x800000e091917221 */ /* 0x000fe40000010000 */
[----:B------:R-:W-:Y:S01]  /*2bd0*/  FMUL.FTZ R161, R169, c[0x0][0x1e8] ;  /* 0x00007a00a9a17a20 */ /* 0x000fe20000410000 */
[----:B------:R-:W-:Y:S01]  /*2be0*/  FSEL R92, R155, RZ, P3 ;  /* 0x000000ff9b5c7208 */ /* 0x000fe20001800000 */
[----:B------:R-:W-:Y:S01]  /*2bf0*/  FADD.FTZ R147, R138, -R221 ;  /* 0x800000dd8a937221 */ /* 0x000fe20000010000 */
[----:B------:R-:W-:Y:S01]  /*2c00*/  LOP3.LUT P3, RZ, R220, 0xff000000, RZ, 0xc0, !PT ;  /* 0xff000000dcff7812 */ /* 0x000fe2000786c0ff */
[----:B------:R-:W-:Y:S01]  /*2c10*/  @P2 FADD.FTZ R164, R59, R164 ;  /* 0x000000a43ba42221 */ /* 0x000fe20000010000 */
[----:B------:R-:W-:Y:S01]  /*2c20*/  FSEL R221, R161, RZ, P5 ;  /* 0x000000ffa1dd7208 */ /* 0x000fe20002800000 */
[----:B------:R-:W-:Y:S01]  /*2c30*/  @P2 FADD.FTZ R162, R61, R162 ;  /* 0x000000a23da22221 */ /* 0x000fe20000010000 */
[----:B------:R-:W-:Y:S01]  /*2c40*/  LOP3.LUT P5, RZ, R219, 0xff00, RZ, 0xc0, !PT ;  /* 0x0000ff00dbff7812 */ /* 0x000fe200078ac0ff */
[----:B------:R-:W-:Y:S01]  /*2c50*/  FMUL.FTZ R159, R217, c[0x0][0x1e8] ;  /* 0x00007a00d99f7a20 */ /* 0x000fe20000410000 */
[----:B------:R-:W-:Y:S01]  /*2c60*/  F2F.F16.F32 R92, R92 ;  /* 0x0000005c005c7304 */ /* 0x000fe20000200800 */
[----:B------:R-:W-:-:S02]  /*2c70*/  @P2 FADD.FTZ R157, R62, R157 ;  /* 0x0000009d3e9d2221 */ /* 0x000fc40000010000 */
[C---:B------:R-:W-:Y:S01]  /*2c80*/  FMUL.FTZ R153, R216.reuse, R145 ;  /* 0x00000091d8997220 */ /* 0x040fe20000410000 */
[----:B------:R-:W-:Y:S01]  /*2c90*/  FSEL R89, R159, RZ, P6 ;  /* 0x000000ff9f597208 */ /* 0x000fe20003000000 */
[C---:B------:R-:W-:Y:S01]  /*2ca0*/  FMUL.FTZ R154, R216.reuse, R223 ;  /* 0x000000dfd89a7220 */ /* 0x040fe20000410000 */
[----:B------:R-:W-:Y:S01]  /*2cb0*/  LOP3.LUT P6, RZ, R219, 0xff0000, RZ, 0xc0, !PT ;  /* 0x00ff0000dbff7812 */ /* 0x000fe200078cc0ff */
[----:B------:R-:W-:Y:S01]  /*2cc0*/  FMUL.FTZ R148, R216, R147 ;  /* 0x00000093d8947220 */ /* 0x000fe20000410000 */
[----:B------:R-:W-:Y:S01]  /*2cd0*/  F2F.F16.F32 R221, R221 ;  /* 0x000000dd00dd7304 */ /* 0x000fe20000200800 */
[----:B------:R-:W-:Y:S02]  /*2ce0*/  FFMA.FTZ R142, R142, R76, R93 ;  /* 0x0000004c8e8e7223 */ /* 0x000fe4000001005d */
[----:B------:R-:W-:Y:S02]  /*2cf0*/  FMUL.FTZ R163, R164, c[0x0][0x1e8] ;  /* 0x00007a00a4a37a20 */ /* 0x000fe40000410000 */
[----:B------:R-:W-:-:S02]  /*2d00*/  FMUL.FTZ R152, R162, c[0x0][0x1e8] ;  /* 0x00007a00a2987a20 */ /* 0x000fc40000410000 */
[----:B------:R-:W-:Y:S01]  /*2d10*/  FMUL.FTZ R149, R157, c[0x0][0x1e8] ;  /* 0x00007a009d957a20 */ /* 0x000fe20000410000 */
[----:B------:R-:W-:Y:S01]  /*2d20*/  FSEL R166, R163, RZ, P3 ;  /* 0x000000ffa3a67208 */ /* 0x000fe20001800000 */
[----:B------:R-:W-:Y:S01]  /*2d30*/  @P2 FADD.FTZ R153, R60, R153 ;  /* 0x000000993c992221 */ /* 0x000fe20000010000 */
[----:B------:R-:W-:Y:S01]  /*2d40*/  FSEL R168, R152, RZ, P5 ;  /* 0x000000ff98a87208 */ /* 0x000fe20002800000 */
[----:B------:R-:W-:Y:S01]  /*2d50*/  @P2 FADD.FTZ R154, R63, R154 ;  /* 0x0000009a3f9a2221 */ /* 0x000fe20000010000 */
[----:B------:R-:W-:Y:S01]  /*2d60*/  LOP3.LUT P3, RZ, R219, 0xff, RZ, 0xc0, !PT ;  /* 0x000000ffdbff7812 */ /* 0x000fe2000786c0ff */
[----:B------:R-:W-:Y:S01]  /*2d70*/  @P2 FADD.FTZ R148, R65, R148 ;  /* 0x0000009441942221 */ /* 0x000fe20000010000 */
[----:B------:R-:W-:Y:S01]  /*2d80*/  LOP3.LUT P5, RZ, R219, 0xff000000, RZ, 0xc0, !PT ;  /* 0xff000000dbff7812 */ /* 0x000fe200078ac0ff */
[----:B------:R-:W-:Y:S01]  /*2d90*/  FADD.FTZ R143, R143, -R142 ;  /* 0x8000008e8f8f7221 */ /* 0x000fe20000010000 */
[----:B------:R-:W-:Y:S01]  /*2da0*/  FSEL R219, R149, RZ, P6 ;  /* 0x000000ff95db7208 */ /* 0x000fe20003000000 */
[----:B------:R-:W-:Y:S01]  /*2db0*/  FMUL.FTZ R150, R153, c[0x0][0x1e8] ;  /* 0x00007a0099967a20 */ /* 0x000fe20000410000 */
[----:B------:R-:W-:Y:S01]  /*2dc0*/  LOP3.LUT P6, RZ, R160, 0xff00, RZ, 0xc0, !PT ;  /* 0x0000ff00a0ff7812 */ /* 0x000fe200078cc0ff */
[----:B------:R-:W-:Y:S01]  /*2dd0*/  FMUL.FTZ R151, R154, c[0x0][0x1e8] ;  /* 0x00007a009a977a20 */ /* 0x000fe20000410000 */
[----:B------:R-:W-:Y:S01]  /*2de0*/  F2F.F16.F32 R168, R168 ;  /* 0x000000a800a87304 */ /* 0x000fe20000200800 */
[----:B------:R-:W-:Y:S01]  /*2df0*/  FMUL.FTZ R138, R148, c[0x0][0x1e8] ;  /* 0x00007a00948a7a20 */ /* 0x000fe20000410000 */
[----:B------:R-:W-:Y:S01]  /*2e00*/  FSEL R146, R150, RZ, P3 ;  /* 0x000000ff96927208 */ /* 0x000fe20001800000 */
[----:B------:R-:W-:Y:S01]  /*2e10*/  FMUL.FTZ R147, R216, R143 ;  /* 0x0000008fd8937220 */ /* 0x000fe20000410000 */
[----:B------:R-:W-:Y:S01]  /*2e20*/  FSEL R218, R151, RZ, P5 ;  /* 0x000000ff97da7208 */ /* 0x000fe20002800000 */
[-C--:B------:R-:W-:Y:S01]  /*2e30*/  FFMA.FTZ R140, R140, R76.reuse, R93 ;  /* 0x0000004c8c8c7223 */ /* 0x080fe2000001005d */
[----:B------:R-:W-:Y:S01]  /*2e40*/  FSEL R220, R138, RZ, P6 ;  /* 0x000000ff8adc7208 */ /* 0x000fe20003000000 */
[----:B------:R-:W-:Y:S01]  /*2e50*/  @P2 FADD.FTZ R147, R66, R147 ;  /* 0x0000009342932221 */ /* 0x000fe20000010000 */
[C---:B------:R-:W-:Y:S01]  /*2e60*/  LOP3.LUT P3, RZ, R160.reuse, 0xff0000, RZ, 0xc0, !PT ;  /* 0x00ff0000a0ff7812 */ /* 0x040fe2000786c0ff */
[----:B------:R-:W-:Y:S01]  /*2e70*/  FADD.FTZ R139, R139, -R140 ;  /* 0x8000008c8b8b7221 */ /* 0x000fe20000010000 */
[C---:B------:R-:W-:Y:S01]  /*2e80*/  LOP3.LUT P5, RZ, R160.reuse, 0xff, RZ, 0xc0, !PT ;  /* 0x000000ffa0ff7812 */ /* 0x040fe200078ac0ff */
[-CC-:B------:R-:W-:Y:S01]  /*2e90*/  FFMA.FTZ R141, R141, R76.reuse, R93.reuse ;  /* 0x0000004c8d8d7223 */ /* 0x180fe2000001005d */
[----:B------:R-:W-:Y:S01]  /*2ea0*/  LOP3.LUT P6, RZ, R160, 0xff000000, RZ, 0xc0, !PT ;  /* 0xff000000a0ff7812 */ /* 0x000fe200078cc0ff */
[-CC-:B------:R-:W-:Y:S01]  /*2eb0*/  FFMA.FTZ R160, R167, R76.reuse, R93.reuse ;  /* 0x0000004ca7a07223 */ /* 0x180fe2000001005d */
[----:B------:R-:W0:Y:S01]  /*2ec0*/  F2F.F16.F32 R166, R166 ;  /* 0x000000a600a67304 */ /* 0x000e220000200800 */
[----:B------:R-:W-:-:S02]  /*2ed0*/  FFMA.FTZ R167, R165, R76, R93 ;  /* 0x0000004ca5a77223 */ /* 0x000fc4000001005d */
[----:B------:R-:W-:Y:S02]  /*2ee0*/  FMUL.FTZ R140, R147, c[0x0][0x1e8] ;  /* 0x00007a00938c7a20 */ /* 0x000fe40000410000 */
[-C--:B------:R-:W-:Y:S02]  /*2ef0*/  FFMA.FTZ R145, R232, R76.reuse, R93 ;  /* 0x0000004ce8917223 */ /* 0x080fe4000001005d */
[----:B------:R-:W-:Y:S01]  /*2f00*/  FADD.FTZ R141, R144, -R141 ;  /* 0x8000008d908d7221 */ /* 0x000fe20000010000 */
[----:B------:R-:W-:Y:S01]  /*2f10*/  F2F.F16.F32 R218, R218 ;  /* 0x000000da00da7304 */ /* 0x000fe20000200800 */
[----:B------:R-:W-:Y:S01]  /*2f20*/  FADD.FTZ R225, R94, -R167 ;  /* 0x800000a75ee17221 */ /* 0x000fe20000010000 */
[----:B------:R-:W-:Y:S01]  /*2f30*/  FSEL R167, R140, RZ, P3 ;  /* 0x000000ff8ca77208 */ /* 0x000fe20001800000 */
[----:B------:R-:W-:Y:S01]  /*2f40*/  FFMA.FTZ R228, R228, R76, R93 ;  /* 0x0000004ce4e47223 */ /* 0x000fe2000001005d */
[----:B------:R-:W-:Y:S01]  /*2f50*/  ISETP.NE.U32.AND P3, PT, RZ, c[0x0][0x258], PT ;  /* 0x00009600ff007a0c */ /* 0x000fe20003f65070 */
[----:B------:R-:W-:-:S02]  /*2f60*/  FADD.FTZ R223, R136, -R145 ;  /* 0x8000009188df7221 */ /* 0x000fc40000010000 */
[----:B------:R-:W-:Y:S01]  /*2f70*/  FMUL.FTZ R145, R216, R139 ;  /* 0x0000008bd8917220 */ /* 0x000fe20000410000 */
[----:B------:R1:W2:Y:S01]  /*2f80*/  F2F.F16.F32 R93, R146 ;  /* 0x00000092005d7304 */ /* 0x0002a20000200800 */
[----:B------:R-:W-:Y:S01]  /*2f90*/  FADD.FTZ R165, R137, -R160 ;  /* 0x800000a089a57221 */ /* 0x000fe20000010000 */
[----:B------:R-:W-:Y:S01]  /*2fa0*/  ISETP.NE.AND.EX P3, PT, RZ, c[0x0][0x25c], PT, P3 ;  /* 0x00009700ff007a0c */ /* 0x000fe20003f65330 */
[----:B------:R-:W-:Y:S01]  /*2fb0*/  @P2 FADD.FTZ R145, R64, R145 ;  /* 0x0000009140912221 */ /* 0x000fe20000010000 */
[----:B0-----:R-:W-:Y:S01]  /*2fc0*/  SHF.L.U32 R166, R166, 0x10, RZ ;  /* 0x00000010a6a67819 */ /* 0x001fe200000006ff */
[----:B------:R-:W-:Y:S01]  /*2fd0*/  FMUL.FTZ R142, R216, R165 ;  /* 0x000000a5d88e7220 */ /* 0x000fe20000410000 */
[----:B------:R-:W-:Y:S01]  /*2fe0*/  SEL R76, R77, R72, P3 ;  /* 0x000000484d4c7207 */ /* 0x000fe20001800000 */
[----:B------:R-:W-:Y:S01]  /*2ff0*/  FADD.FTZ R137, R95, -R228 ;  /* 0x800000e45f897221 */ /* 0x000fe20000010000 */
[----:B------:R-:W-:Y:S01]  /*3000*/  SEL R77, R78, R73, P3 ;  /* 0x000000494e4d7207 */ /* 0x000fe20001800000 */
[C---:B-1----:R-:W-:Y:S01]  /*3010*/  FMUL.FTZ R146, R216.reuse, R141 ;  /* 0x0000008dd8927220 */ /* 0x042fe20000410000 */
[----:B------:R-:W-:Y:S01]  /*3020*/  SEL R78, R79, R74, P3 ;  /* 0x0000004a4f4e7207 */ /* 0x000fe20001800000 */
[----:B------:R-:W-:Y:S01]  /*3030*/  FMUL.FTZ R141, R216, R223 ;  /* 0x000000dfd88d7220 */ /* 0x000fe20000410000 */
[----:B------:R-:W-:Y:S01]  /*3040*/  SEL R79, R88, R75, P3 ;  /* 0x0000004b584f7207 */ /* 0x000fe20001800000 */
[----:B------:R-:W-:Y:S01]  /*3050*/  @P2 FADD.FTZ R146, R67, R146 ;  /* 0x0000009243922221 */ /* 0x000fe20000010000 */
[----:B------:R0:W-:Y:S01]  /*3060*/  F2F.F16.F32 R160, R220 ;  /* 0x000000dc00a07304 */ /* 0x0001e20000200800 */
[----:B------:R-:W-:-:S02]  /*3070*/  FMUL.FTZ R143, R145, c[0x0][0x1e8] ;  /* 0x00007a00918f7a20 */ /* 0x000fc40000410000 */
[----:B------:R-:W-:Y:S01]  /*3080*/  FMUL.FTZ R144, R146, c[0x0][0x1e8] ;  /* 0x00007a0092907a20 */ /* 0x000fe20000410000 */
[----:B------:R1:W-:Y:S01]  /*3090*/  @P0 STG.E.128 [R80.64], R76 ;  /* 0x0000004c50000986 */ /* 0x0003e2000c101d04 */
[----:B------:R-:W-:Y:S01]  /*30a0*/  @P2 FADD.FTZ R142, R69, R142 ;  /* 0x0000008e458e2221 */ /* 0x000fe20000010000 */
[----:B------:R-:W-:Y:S01]  /*30b0*/  FSEL R165, R143, RZ, P5 ;  /* 0x000000ff8fa57208 */ /* 0x000fe20002800000 */
[----:B------:R-:W-:Y:S01]  /*30c0*/  @P2 FADD.FTZ R141, R70, R141 ;  /* 0x0000008d468d2221 */ /* 0x000fe20000010000 */
[----:B------:R-:W-:Y:S01]  /*30d0*/  FSEL R136, R144, RZ, P6 ;  /* 0x000000ff90887208 */ /* 0x000fe20003000000 */
[----:B------:R-:W-:Y:S01]  /*30e0*/  FMUL.FTZ R139, R216, R137 ;  /* 0x00000089d88b7220 */ /* 0x000fe20000410000 */
[----:B------:R-:W-:Y:S01]  /*30f0*/  LOP3.LUT P5, RZ, R158, 0xff00, RZ, 0xc0, !PT ;  /* 0x0000ff009eff7812 */ /* 0x000fe200078ac0ff */
[----:B------:R-:W-:Y:S01]  /*3100*/  FMUL.FTZ R94, R142, c[0x0][0x1e8] ;  /* 0x00007a008e5e7a20 */ /* 0x000fe20000410000 */
[----:B------:R-:W-:Y:S01]  /*3110*/  LOP3.LUT P6, RZ, R158, 0xff0000, RZ, 0xc0, !PT ;  /* 0x00ff00009eff7812 */ /* 0x000fe200078cc0ff */
[----:B------:R-:W-:Y:S01]  /*3120*/  FMUL.FTZ R95, R141, c[0x0][0x1e8] ;  /* 0x00007a008d5f7a20 */ /* 0x000fe20000410000 */
[----:B------:R3:W4:Y:S01]  /*3130*/  F2F.F16.F32 R88, R136 ;  /* 0x0000008800587304 */ /* 0x0007220000200800 */
[----:B------:R-:W-:Y:S01]  /*3140*/  FMUL.FTZ R216, R216, R225 ;  /* 0x000000e1d8d87220 */ /* 0x000fe20000410000 */
[----:B0-----:R-:W-:Y:S01]  /*3150*/  FSEL R220, R94, RZ, P5 ;  /* 0x000000ff5edc7208 */ /* 0x001fe20002800000 */
[----:B------:R-:W-:Y:S01]  /*3160*/  IMAD.U32 R90, R90, 0x10000, RZ ;  /* 0x000100005a5a7824 */ /* 0x000fe200078e00ff */
[----:B------:R-:W-:Y:S01]  /*3170*/  FSEL R222, R95, RZ, P6 ;  /* 0x000000ff5fde7208 */ /* 0x000fe20003000000 */
[----:B------:R-:W-:Y:S01]  /*3180*/  @P2 FADD.FTZ R216, R71, R216 ;  /* 0x000000d847d82221 */ /* 0x000fe20000010000 */
[----:B------:R-:W-:Y:S01]  /*3190*/  LOP3.LUT P5, RZ, R158, 0xff, RZ, 0xc0, !PT ;  /* 0x000000ff9eff7812 */ /* 0x000fe200078ac0ff */
[----:B------:R-:W-:Y:S01]  /*31a0*/  @P2 FADD.FTZ R139, R68, R139 ;  /* 0x0000008b448b2221 */ /* 0x000fe20000010000 */
[----:B------:R-:W-:Y:S01]  /*31b0*/  LOP3.LUT P6, RZ, R158, 0xff000000, RZ, 0xc0, !PT ;  /* 0xff0000009eff7812 */ /* 0x000fe200078cc0ff */
[----:B-1----:R-:W-:Y:S01]  /*31c0*/  IMAD.WIDE.U32 R76, R87, 0x10000, RZ ;  /* 0x00010000574c7825 */ /* 0x002fe200078e00ff */
[----:B------:R-:W-:Y:S01]  /*31d0*/  SHF.L.U32 R158, R215, 0x3, RZ ;  /* 0x00000003d79e7819 */ /* 0x000fe200000006ff */
[----:B------:R-:W0:Y:S01]  /*31e0*/  F2F.F16.F32 R89, R89 ;  /* 0x0000005900597304 */ /* 0x000e220000200800 */
[----:B------:R-:W-:Y:S01]  /*31f0*/  SHF.R.U32.HI R215, RZ, 0x1d, R215 ;  /* 0x0000001dffd77819 */ /* 0x000fe200000116d7 */
[----:B---3--:R-:W-:Y:S01]  /*3200*/  FMUL.FTZ R136, R216, c[0x0][0x1e8] ;  /* 0x00007a00d8887a20 */ /* 0x008fe20000410000 */
[----:B------:R-:W-:Y:S01]  /*3210*/  LOP3.LUT R91, R77, R90, R91, 0xfe, !PT ;  /* 0x0000005a4d5b7212 */ /* 0x000fe200078efe5b */
[----:B------:R-:W-:Y:S01]  /*3220*/  IMAD.WIDE.U32 R78, R92, 0x10000, RZ ;  /* 0x000100005c4e7825 */ /* 0x000fe200078e00ff */
[----:B------:R-:W-:-:S02]  /*3230*/  LOP3.LUT R90, R76, R83, RZ, 0xfc, !PT ;  /* 0x000000534c5a7212 */ /* 0x000fc400078efcff */
[----:B------:R-:W-:Y:S01]  /*3240*/  IADD3 R92, P2, R158, c[0x0][0x248], RZ ;  /* 0x000092009e5c7a10 */ /* 0x000fe20007f5e0ff */
[----:B------:R-:W-:Y:S01]  /*3250*/  IMAD.WIDE.U32 R76, R168, 0x10000, RZ ;  /* 0x00010000a84c7825 */ /* 0x000fe200078e00ff */
[----:B------:R-:W-:Y:S01]  /*3260*/  FSEL R81, R136, RZ, P6 ;  /* 0x000000ff88517208 */ /* 0x000fe20003000000 */
[----:B------:R-:W1:Y:S01]  /*3270*/  F2F.F16.F32 R219, R219 ;  /* 0x000000db00db7304 */ /* 0x000e620000200800 */
[----:B------:R-:W-:Y:S01]  /*3280*/  LOP3.LUT R87, R79, R166, R221, 0xfe, !PT ;  /* 0x000000a64f577212 */ /* 0x000fe200078efedd */
[----:B------:R-:W-:Y:S01]  /*3290*/  FMUL.FTZ R137, R139, c[0x0][0x1e8] ;  /* 0x00007a008b897a20 */ /* 0x000fe20000410000 */
[----:B--2---:R-:W-:Y:S01]  /*32a0*/  LOP3.LUT R84, R76, R93, RZ, 0xfc, !PT ;  /* 0x0000005d4c547212 */ /* 0x004fe200078efcff */
[----:B------:R-:W-:Y:S01]  /*32b0*/  IMAD.U32 R218, R218, 0x10000, RZ ;  /* 0x00010000dada7824 */ /* 0x000fe200078e00ff */
[----:B------:R-:W-:Y:S01]  /*32c0*/  IADD3.X R93, R215, c[0x0][0x24c], RZ, P2, !PT ;  /* 0x00009300d75d7a10 */ /* 0x000fe200017fe4ff */
[----:B----4-:R-:W-:Y:S01]  /*32d0*/  IMAD.U32 R88, R88, 0x10000, RZ ;  /* 0x0001000058587824 */ /* 0x010fe200078e00ff */
[----:B------:R-:W-:Y:S01]  /*32e0*/  FSEL R80, R137, RZ, P5 ;  /* 0x000000ff89507208 */ /* 0x000fe20002800000 */
[----:B------:R-:W2:Y:S01]  /*32f0*/  F2F.F16.F32 R220, R220 ;  /* 0x000000dc00dc7304 */ /* 0x000ea20000200800 */
[----:B0-----:R-:W-:Y:S01]  /*3300*/  LOP3.LUT R86, R78, R89, RZ, 0xfc, !PT ;  /* 0x000000594e567212 */ /* 0x001fe200078efcff */
[----:B------:R0:W-:Y:S01]  /*3310*/  STG.E.64 [R92.64], R90 ;  /* 0x0000005a5c007986 */ /* 0x0001e2000c101b04 */
[----:B------:R-:W-:Y:S01]  /*3320*/  IMAD.WIDE.U32 R78, R160, 0x10000, RZ ;  /* 0x00010000a04e7825 */ /* 0x000fe200078e00ff */
[----:B------:R-:W-:-:S02]  /*3330*/  @P1 LOP3.LUT P5, RZ, R207, 0xff00, RZ, 0xc0, !PT ;  /* 0x0000ff00cfff1812 */ /* 0x000fc400078ac0ff */
[----:B------:R-:W-:Y:S02]  /*3340*/  @P1 LOP3.LUT P2, RZ, R207, 0xff0000, RZ, 0xc0, !PT ;  /* 0x00ff0000cfff1812 */ /* 0x000fe4000784c0ff */
[----:B------:R-:W3:Y:S01]  /*3350*/  F2F.F16.F32 R167, R167 ;  /* 0x000000a700a77304 */ /* 0x000ee20000200800 */
[----:B-1----:R-:W-:Y:S02]  /*3360*/  LOP3.LUT R85, R77, R218, R219, 0xfe, !PT ;  /* 0x000000da4d557212 */ /* 0x002fe400078efedb */
[----:B------:R-:W-:-:S05]  /*3370*/  @P1 FSEL R155, R155, RZ, P5 ;  /* 0x000000ff9b9b1208 */ /* 0x000fca0002800000 */
[----:B------:R-:W1:Y:S01]  /*3380*/  F2F.F16.F32 R81, R81 ;  /* 0x0000005100517304 */ /* 0x000e620000200800 */
[----:B--2---:R-:W-:-:S07]  /*3390*/  IMAD.WIDE.U32 R76, R220, 0x10000, RZ ;  /* 0x00010000dc4c7825 */ /* 0x004fce00078e00ff */
[----:B------:R-:W2:Y:S01]  /*33a0*/  F2F.F16.F32 R165, R165 ;  /* 0x000000a500a57304 */ /* 0x000ea20000200800 */
[----:B---3--:R-:W-:Y:S02]  /*33b0*/  LOP3.LUT R83, R79, R88, R167, 0xfe, !PT ;  /* 0x000000584f537212 */ /* 0x008fe400078efea7 */
[----:B------:R-:W-:Y:S02]  /*33c0*/  @P0 LEA R88, P6, R214, c[0x0][0x258], 0x4 ;  /* 0x00009600d6580a11 */ /* 0x000fe400078c20ff */
[----:B------:R-:W-:Y:S02]  /*33d0*/  SEL R79, R164, R75, P3 ;  /* 0x0000004ba44f7207 */ /* 0x000fe40001800000 */
[----:B------:R-:W-:Y:S01]  /*33e0*/  @P0 LEA.HI.X R89, R214, c[0x0][0x25c], RZ, 0x4, P6 ;  /* 0x00009700d6590a11 */ /* 0x000fe200030f24ff */
[----:B------:R-:W3:Y:S01]  /*33f0*/  F2F.F16.F32 R222, R222 ;  /* 0x000000de00de7304 */ /* 0x000ee20000200800 */
[----:B-1----:R-:W-:-:S07]  /*3400*/  SHF.L.U32 R81, R81, 0x10, RZ ;  /* 0x0000001051517819 */ /* 0x002fce00000006ff */
[----:B------:R-:W1:Y:S01]  /*3410*/  F2F.F16.F32 R223, R80 ;  /* 0x0000005000df7304 */ /* 0x000e620000200800 */
[----:B--2---:R-:W-:Y:S02]  /*3420*/  LOP3.LUT R82, R78, R165, RZ, 0xfc, !PT ;  /* 0x000000a54e527212 */ /* 0x004fe400078efcff */
[----:B------:R-:W-:Y:S02]  /*3430*/  SEL R78, R169, R74, P3 ;  /* 0x0000004aa94e7207 */ /* 0x000fe40001800000 */
[----:B---3--:R-:W-:Y:S02]  /*3440*/  LOP3.LUT R81, R77, R81, R222, 0xfe, !PT ;  /* 0x000000514d517212 */ /* 0x008fe400078efede */
[----:B------:R-:W-:Y:S02]  /*3450*/  SEL R77, R156, R73, P3 ;  /* 0x000000499c4d7207 */ /* 0x000fe40001800000 */
[----:B-1----:R-:W-:Y:S02]  /*3460*/  LOP3.LUT R80, R76, R223, RZ, 0xfc, !PT ;  /* 0x000000df4c507212 */ /* 0x002fe400078efcff */
        /* <DEDUP_REMOVED lines=10> */
.L_x_1879:
[----:B0-----:R-:W-:Y:S01]  /*3510*/  @P1 FSEL R161, R161, RZ, P2 ;  /* 0x000000ffa1a11208 */ /* 0x001fe20001000000 */
[----:B------:R-:W-:Y:S01]  /*3520*/  IMAD.SHL.U32 R92, R214, 0x8, RZ ;  /* 0x00000008d65c7824 */ /* 0x000fe200078e00ff */
        /* <DEDUP_REMOVED lines=8> */
[----:B------:R-:W-:Y:S01]  /*35b0*/  @P1 F2FP.PACK_AB R155, RZ, R155 ;  /* 0x0000009bff9b123e */ /* 0x000fe200000000ff */
[----:B------:R1:W-:Y:S01]  /*35c0*/  STG.E.64 [R90.64], R86 ;  /* 0x000000565a007986 */ /* 0x0003e2000c101b04 */
[----:B------:R-:W-:Y:S02]  /*35d0*/  @P1 F2FP.PACK_AB R161, RZ, R161 ;  /* 0x000000a1ffa1123e */ /* 0x000fe400000000ff */
[----:B------:R-:W-:Y:S02]  /*35e0*/  @P1 F2FP.PACK_AB R159, RZ, R159 ;  /* 0x0000009fff9f123e */ /* 0x000fe400000000ff */
[----:B------:R-:W-:-:S02]  /*35f0*/  @P1 F2FP.PACK_AB R163, RZ, R163 ;  /* 0x000000a3ffa3123e */ /* 0x000fc400000000ff */
        /* <DEDUP_REMOVED lines=21> */
.L_x_1880:
        /* <DEDUP_REMOVED lines=12> */
[----:B------:R-:W-:Y:S02]  /*3810*/  @P1 F2FP.PACK_AB R152, RZ, R152 ;  /* 0x00000098ff98123e */ /* 0x000fe400000000ff */
[----:B------:R-:W-:-:S02]  /*3820*/  @P1 F2FP.PACK_AB R149, RZ, R149 ;  /* 0x00000095ff95123e */ /* 0x000fc400000000ff */
[----:B------:R-:W-:Y:S02]  /*3830*/  @P1 F2FP.PACK_AB R150, RZ, R150 ;  /* 0x00000096ff96123e */ /* 0x000fe400000000ff */
[----:B------:R-:W-:Y:S02]  /*3840*/  @P1 F2FP.PACK_AB R151, RZ, R151 ;  /* 0x00000097ff97123e */ /* 0x000fe400000000ff */
        /* <DEDUP_REMOVED lines=14> */
.L_x_1881:
        /* <DEDUP_REMOVED lines=14> */
[----:B------:R-:W-:Y:S02]  /*3a10*/  @P1 F2FP.PACK_AB R138, RZ, R138 ;  /* 0x0000008aff8a123e */ /* 0x000fe400000000ff */
[----:B------:R-:W-:Y:S02]  /*3a20*/  @P1 F2FP.PACK_AB R140, RZ, R140 ;  /* 0x0000008cff8c123e */ /* 0x000fe400000000ff */
[----:B------:R-:W-:Y:S01]  /*3a30*/  @P1 F2FP.PACK_AB R143, RZ, R143 ;  /* 0x0000008fff8f123e */ /* 0x000fe200000000ff */
[----:B0-----:R-:W-:Y:S01]  /*3a40*/  IMAD.SHL.U32 R86, R204, 0x8, RZ ;  /* 0x00000008cc567824 */ /* 0x001fe200078e00ff */
[----:B------:R-:W-:Y:S02]  /*3a50*/  SHF.R.U32.HI R204, RZ, 0x1d, R204 ;  /* 0x0000001dffcc7819 */ /* 0x000fe400000116cc */
[----:B------:R-:W-:-:S02]  /*3a60*/  SHF.L.U32 R87, R205, 0x3, RZ ;  /* 0x00000003cd577819 */ /* 0x000fc400000006ff */
[----:B------:R-:W-:Y:S02]  /*3a70*/  IADD3 R84, P2, R86, c[0x0][0x248], RZ ;  /* 0x0000920056547a10 */ /* 0x000fe40007f5e0ff */
[----:B------:R-:W-:Y:S02]  /*3a80*/  @P1 F2FP.PACK_AB R144, RZ, R144 ;  /* 0x00000090ff90123e */ /* 0x000fe400000000ff */
        /* <DEDUP_REMOVED lines=24> */
.L_x_1882:
        /* <DEDUP_REMOVED lines=27> */
.L_x_1883:
[----:B0-----:R-:W-:-:S04]  /*3dc0*/  LOP3.LUT P0, RZ, R183, 0xff, RZ, 0xc0, !PT ;  /* 0x000000ffb7ff7812 */ /* 0x001fc8000780c0ff */
[----:B------:R-:W-:Y:S01]  /*3dd0*/  SEL R183, RZ, 0x1, P0 ;  /* 0x00000001ffb77807 */ /* 0x000fe20000000000 */
[----:B------:R-:W-:Y:S01]  /*3de0*/  @P4 CALL.REL.NOINC `(.L_x_1884) ;  /* 0x0000001000004944 */ /* 0x000fe20003c00000 */
[----:B------:R-:W-:Y:S05]  /*3df0*/  BRA `(.L_x_1885) ;  /* 0xffffcc6000007947 */ /* 0x000fea000383ffff */
.L_x_1884:
        /* <DEDUP_REMOVED lines=80> */
.L_x_1876:
        /* <DEDUP_REMOVED lines=31> */
.L_x_1877:
[----:B------:R-:W-:Y:S01]  /*44f0*/  HFMA2.MMA R85, -RZ, RZ, 0, 9.5367431640625e-07 ;  /* 0x00000010ff557435 */ /* 0x000fe200000001ff */
[----:B------:R-:W-:Y:S01]  /*4500*/  MOV R80, R84 ;  /* 0x0000005400507202 */ /* 0x000fe20000000f00 */
[----:B------:R-:W-:Y:S01]  /*4510*/  IMAD.MOV.U32 R82, RZ, RZ, 0x1f ;  /* 0x0000001fff527424 */ /* 0x000fe200078e00ff */
[----:B------:R-:W-:-:S02]  /*4520*/  MOV R87, 0xffffffff ;  /* 0xffffffff00577802 */ /* 0x000fc40000000f00 */
[----:B------:R-:W-:Y:S02]  /*4530*/  MOV R76, 0x4550 ;  /* 0x00004550004c7802 */ /* 0x000fe40000000f00 */
[----:B-----5:R-:W-:Y:S05]  /*4540*/  CALL.REL.NOINC `($__internal_77_$__cuda_sm70_shflsync_down_p) ;  /* 0x0000046000007944 */ /* 0x020fea0003c00000 */
[----:B-1----:R-:W-:Y:S01]  /*4550*/  MOV R79, R80 ;  /* 0x00000050004f7202 */ /* 0x002fe20000000f00 */
[----:B0-----:R-:W-:Y:S05]  /*4560*/  BRA `(.L_x_1886) ;  /* 0xffffde0000007947 */ /* 0x001fea000383ffff */
.L_x_1878:
[----:B------:R-:W-:Y:S01]  /*4570*/  HFMA2.MMA R85, -RZ, RZ, 0, 9.5367431640625e-07 ;  /* 0x00000010ff557435 */ /* 0x000fe200000001ff */
[----:B------:R-:W-:Y:S01]  /*4580*/  IMAD.MOV.U32 R80, RZ, RZ, R81 ;  /* 0x000000ffff507224 */ /* 0x000fe200078e0051 */
[----:B------:R-:W-:Y:S01]  /*4590*/  MOV R82, 0x1f ;  /* 0x0000001f00527802 */ /* 0x000fe20000000f00 */
[----:B------:R-:W-:Y:S01]  /*45a0*/  IMAD.MOV.U32 R87, RZ, RZ, -0x1 ;  /* 0xffffffffff577424 */ /* 0x000fe200078e00ff */
[----:B------:R-:W-:Y:S02]  /*45b0*/  MOV R76, 0x45d0 ;  /* 0x000045d0004c7802 */ /* 0x000fe40000000f00 */
[----:B01---5:R-:W-:Y:S05]  /*45c0*/  CALL.REL.NOINC `($__internal_77_$__cuda_sm70_shflsync_down_p) ;  /* 0x000003e000007944 */ /* 0x023fea0003c00000 */
[----:B------:R-:W-:Y:S01]  /*45d0*/  FADD.FTZ R84, R84, R79 ;  /* 0x0000004f54547221 */ /* 0x000fe20000010000 */
[----:B0-----:R-:W-:Y:S01]  /*45e0*/  HFMA2.MMA R85, -RZ, RZ, 0, 4.76837158203125e-07 ;  /* 0x00000008ff557435 */ /* 0x001fe200000001ff */
[----:B-1----:R-:W-:Y:S01]  /*45f0*/  FADD.FTZ R81, R81, R80 ;  /* 0x0000005051517221 */ /* 0x002fe20000010000 */
[----:B------:R-:W-:Y:S01]  /*4600*/  MOV R82, 0x1f ;  /* 0x0000001f00527802 */ /* 0x000fe20000000f00 */
[----:B------:R-:W-:Y:S01]  /*4610*/  IMAD.MOV.U32 R87, RZ, RZ, -0x1 ;  /* 0xffffffffff577424 */ /* 0x000fe200078e00ff */
[----:B------:R-:W-:-:S02]  /*4620*/  MOV R80, R84 ;  /* 0x0000005400507202 */ /* 0x000fc40000000f00 */
[----:B------:R-:W-:Y:S02]  /*4630*/  MOV R76, 0x4650 ;  /* 0x00004650004c7802 */ /* 0x000fe40000000f00 */
[----:B------:R-:W-:Y:S05]  /*4640*/  CALL.REL.NOINC `($__internal_77_$__cuda_sm70_shflsync_down_p) ;  /* 0x0000036000007944 */ /* 0x000fea0003c00000 */
[----:B0-----:R-:W-:Y:S01]  /*4650*/  HFMA2.MMA R85, -RZ, RZ, 0, 4.76837158203125e-07 ;  /* 0x00000008ff557435 */ /* 0x001fe200000001ff */
[----:B-1----:R-:W-:Y:S01]  /*4660*/  MOV R79, R80 ;  /* 0x00000050004f7202 */ /* 0x002fe20000000f00 */
[----:B------:R-:W-:Y:S01]  /*4670*/  IMAD.MOV.U32 R80, RZ, RZ, R81 ;  /* 0x000000ffff507224 */ /* 0x000fe200078e0051 */
[----:B------:R-:W-:Y:S01]  /*4680*/  MOV R82, 0x1f ;  /* 0x0000001f00527802 */ /* 0x000fe20000000f00 */
[----:B------:R-:W-:Y:S01]  /*4690*/  IMAD.MOV.U32 R87, RZ, RZ, -0x1 ;  /* 0xffffffffff577424 */ /* 0x000fe200078e00ff */
[----:B------:R-:W-:Y:S02]  /*46a0*/  MOV R76, 0x46c0 ;  /* 0x000046c0004c7802 */ /* 0x000fe40000000f00 */
[----:B------:R-:W-:Y:S05]  /*46b0*/  CALL.REL.NOINC `($__internal_77_$__cuda_sm70_shflsync_down_p) ;  /* 0x000002f000007944 */ /* 0x000fea0003c00000 */
[----:B------:R-:W-:Y:S01]  /*46c0*/  FADD.FTZ R84, R79, R84 ;  /* 0x000000544f547221 */ /* 0x000fe20000010000 */
[----:B0-----:R-:W-:Y:S01]  /*46d0*/  HFMA2.MMA R85, -RZ, RZ, 0, 2.384185791015625e-07 ;  /* 0x00000004ff557435 */ /* 0x001fe200000001ff */
[----:B-1----:R-:W-:Y:S01]  /*46e0*/  FADD.FTZ R81, R81, R80 ;  /* 0x0000005051517221 */ /* 0x002fe20000010000 */
[----:B------:R-:W-:Y:S01]  /*46f0*/  MOV R82, 0x1f ;  /* 0x0000001f00527802 */ /* 0x000fe20000000f00 */
[----:B------:R-:W-:Y:S01]  /*4700*/  IMAD.MOV.U32 R87, RZ, RZ, -0x1 ;  /* 0xffffffffff577424 */ /* 0x000fe200078e00ff */
[----:B------:R-:W-:-:S02]  /*4710*/  MOV R80, R84 ;  /* 0x0000005400507202 */ /* 0x000fc40000000f00 */
[----:B------:R-:W-:Y:S02]  /*4720*/  MOV R76, 0x4740 ;  /* 0x00004740004c7802 */ /* 0x000fe40000000f00 */
[----:B------:R-:W-:Y:S05]  /*4730*/  CALL.REL.NOINC `($__internal_77_$__cuda_sm70_shflsync_down_p) ;  /* 0x0000027000007944 */ /* 0x000fea0003c00000 */
[----:B0-----:R-:W-:Y:S01]  /*4740*/  HFMA2.MMA R85, -RZ, RZ, 0, 2.384185791015625e-07 ;  /* 0x00000004ff557435 */ /* 0x001fe200000001ff */
[----:B-1----:R-:W-:Y:S01]  /*4750*/  MOV R79, R80 ;  /* 0x00000050004f7202 */ /* 0x002fe20000000f00 */
[----:B------:R-:W-:Y:S01]  /*4760*/  IMAD.MOV.U32 R80, RZ, RZ, R81 ;  /* 0x000000ffff507224 */ /* 0x000fe200078e0051 */
[----:B------:R-:W-:Y:S01]  /*4770*/  MOV R82, 0x1f ;  /* 0x0000001f00527802 */ /* 0x000fe20000000f00 */
[----:B------:R-:W-:Y:S01]  /*4780*/  IMAD.MOV.U32 R87, RZ, RZ, -0x1 ;  /* 0xffffffffff577424 */ /* 0x000fe200078e00ff */
[----:B------:R-:W-:Y:S02]  /*4790*/  MOV R76, 0x47b0 ;  /* 0x000047b0004c7802 */ /* 0x000fe40000000f00 */
[----:B------:R-:W-:Y:S05]  /*47a0*/  CALL.REL.NOINC `($__internal_77_$__cuda_sm70_shflsync_down_p) ;  /* 0x0000020000007944 */ /* 0x000fea0003c00000 */
[----:B------:R-:W-:Y:S01]  /*47b0*/  FADD.FTZ R84, R79, R84 ;  /* 0x000000544f547221 */ /* 0x000fe20000010000 */
[----:B0-----:R-:W-:Y:S01]  /*47c0*/  HFMA2.MMA R85, -RZ, RZ, 0, 1.1920928955078125e-07 ;  /* 0x00000002ff557435 */ /* 0x001fe200000001ff */
[----:B-1----:R-:W-:Y:S01]  /*47d0*/  FADD.FTZ R83, R81, R80 ;  /* 0x0000005051537221 */ /* 0x002fe20000010000 */
[----:B------:R-:W-:Y:S01]  /*47e0*/  MOV R82, 0x1f ;  /* 0x0000001f00527802 */ /* 0x000fe20000000f00 */
[----:B------:R-:W-:Y:S01]  /*47f0*/  IMAD.MOV.U32 R87, RZ, RZ, -0x1 ;  /* 0xffffffffff577424 */ /* 0x000fe200078e00ff */
[----:B------:R-:W-:-:S02]  /*4800*/  MOV R80, R84 ;  /* 0x0000005400507202 */ /* 0x000fc40000000f00 */
[----:B------:R-:W-:Y:S02]  /*4810*/  MOV R76, 0x4830 ;  /* 0x00004830004c7802 */ /* 0x000fe40000000f00 */
[----:B------:R-:W-:Y:S05]  /*4820*/  CALL.REL.NOINC `($__internal_77_$__cuda_sm70_shflsync_down_p) ;  /* 0x0000018000007944 */ /* 0x000fea0003c00000 */
[----:B0-----:R-:W-:Y:S01]  /*4830*/  HFMA2.MMA R85, -RZ, RZ, 0, 1.1920928955078125e-07 ;  /* 0x00000002ff557435 */ /* 0x001fe200000001ff */
[----:B-1----:R-:W-:Y:S01]  /*4840*/  MOV R79, R80 ;  /* 0x00000050004f7202 */ /* 0x002fe20000000f00 */
[----:B------:R-:W-:Y:S01]  /*4850*/  IMAD.MOV.U32 R80, RZ, RZ, R83 ;  /* 0x000000ffff507224 */ /* 0x000fe200078e0053 */
[----:B------:R-:W-:Y:S01]  /*4860*/  MOV R82, 0x1f ;  /* 0x0000001f00527802 */ /* 0x000fe20000000f00 */
[----:B------:R-:W-:Y:S01]  /*4870*/  IMAD.MOV.U32 R87, RZ, RZ, -0x1 ;  /* 0xffffffffff577424 */ /* 0x000fe200078e00ff */
[----:B------:R-:W-:Y:S02]  /*4880*/  MOV R76, 0x48a0 ;  /* 0x000048a0004c7802 */ /* 0x000fe40000000f00 */
[----:B------:R-:W-:Y:S05]  /*4890*/  CALL.REL.NOINC `($__internal_77_$__cuda_sm70_shflsync_down_p) ;  /* 0x0000011000007944 */ /* 0x000fea0003c00000 */
[----:B------:R-:W-:Y:S01]  /*48a0*/  FADD.FTZ R81, R79, R84 ;  /* 0x000000544f517221 */ /* 0x000fe20000010000 */
[----:B0-----:R-:W-:Y:S01]  /*48b0*/  HFMA2.MMA R85, -RZ, RZ, 0, 5.9604644775390625e-08 ;  /* 0x00000001ff557435 */ /* 0x001fe200000001ff */
[----:B-1----:R-:W-:Y:S01]  /*48c0*/  FADD.FTZ R83, R83, R80 ;  /* 0x0000005053537221 */ /* 0x002fe20000010000 */
[----:B------:R-:W-:Y:S01]  /*48d0*/  MOV R82, 0x1f ;  /* 0x0000001f00527802 */ /* 0x000fe20000000f00 */
[----:B------:R-:W-:Y:S01]  /*48e0*/  IMAD.MOV.U32 R87, RZ, RZ, -0x1 ;  /* 0xffffffffff577424 */ /* 0x000fe200078e00ff */
[----:B------:R-:W-:-:S02]  /*48f0*/  MOV R80, R81 ;  /* 0x0000005100507202 */ /* 0x000fc40000000f00 */
[----:B------:R-:W-:Y:S02]  /*4900*/  MOV R76, 0x4920 ;  /* 0x00004920004c7802 */ /* 0x000fe40000000f00 */
[----:B------:R-:W-:Y:S05]  /*4910*/  CALL.REL.NOINC `($__internal_77_$__cuda_sm70_shflsync_down_p) ;  /* 0x0000009000007944 */ /* 0x000fea0003c00000 */
[----:B0-----:R-:W-:Y:S01]  /*4920*/  HFMA2.MMA R85, -RZ, RZ, 0, 5.9604644775390625e-08 ;  /* 0x00000001ff557435 */ /* 0x001fe200000001ff */
[----:B-1----:R-:W-:Y:S01]  /*4930*/  MOV R92, R80 ;  /* 0x00000050005c7202 */ /* 0x002fe20000000f00 */
[----:B------:R-:W-:Y:S01]  /*4940*/  IMAD.MOV.U32 R80, RZ, RZ, R83 ;  /* 0x000000ffff507224 */ /* 0x000fe200078e0053 */
[----:B------:R-:W-:Y:S01]  /*4950*/  MOV R82, 0x1f ;  /* 0x0000001f00527802 */ /* 0x000fe20000000f00 */
[----:B------:R-:W-:Y:S01]  /*4960*/  IMAD.MOV.U32 R87, RZ, RZ, -0x1 ;  /* 0xffffffffff577424 */ /* 0x000fe200078e00ff */
[----:B------:R-:W-:Y:S02]  /*4970*/  MOV R76, 0x4990 ;  /* 0x00004990004c7802 */ /* 0x000fe40000000f00 */
[----:B------:R-:W-:Y:S05]  /*4980*/  CALL.REL.NOINC `($__internal_77_$__cuda_sm70_shflsync_down_p) ;  /* 0x0000002000007944 */ /* 0x000fea0003c00000 */
[----:B-1----:R-:W-:Y:S01]  /*4990*/  MOV R76, R80 ;  /* 0x00000050004c7202 */ /* 0x002fe20000000f00 */
[----:B0-----:R-:W-:Y:S05]  /*49a0*/  BRA `(.L_x_1887) ;  /* 0xffffdae000007947 */ /* 0x001fea000383ffff */
        .weak           $__internal_77_$__cuda_sm70_shflsync_down_p
        .type           $__internal_77_$__cuda_sm70_shflsync_down_p,@function
        .size           $__internal_77_$__cuda_sm70_shflsync_down_p,(.L_x_2824 - $__internal_77_$__cuda_sm70_shflsync_down_p)
$__internal_77_$__cuda_sm70_shflsync_down_p:
[----:B------:R-:W-:Y:S01]  /*49b0*/  HFMA2.MMA R77, -RZ, RZ, 0, 0 ;  /* 0x00000000ff4d7435 */ /* 0x000fe200000001ff */
[----:B------:R-:W-:Y:S04]  /*49c0*/  WARPSYNC R87 ;  /* 0x0000005700007348 */ /* 0x000fe80003800000 */
[----:B------:R0:W1:Y:S01]  /*49d0*/  SHFL.DOWN PT, R80, R80, R85, R82 ;  /* 0x0800005550507389 */ /* 0x00006200000e0052 */
[----:B------:R-:W-:Y:S05]  /*49e0*/  RET.REL.NODEC R76 `(_ZN10layer_norm31ln_parallel_residual_bwd_kernelINS_13Kernel_traitsI6__halfS2_fS2_fjLj5120ELj1ELj1ELj8ELj8ENS_18Kernel_traits_baseILj5120ES2_S2_fS2_fjLj256EEEEELb1ELb0ELb1EEEvNS_9BwdParamsE) ;  /* 0xffffb6104c007950 */ /* 0x000fea0003c3ffff */
.L_x_1888:
        /* <DEDUP_REMOVED lines=9> */
.L_x_2824:


//--------------------- .text._ZN10layer_norm22ln_bwd_finalize_kernelINS_22Kernel_traits_finalizeILj5120E6__halfS2_fS2_fjLb0ELj1024ELj4ENS_18Kernel_traits_baseILj5120ES2_S2_fS2_fjLj1024EEEEELb0ELb0EEEvNS_9BwdParamsE --------------------------
	.section	.text._ZN10layer_norm22ln_bwd_finalize_kernelINS_22Kernel_traits_finalizeILj5120E6__halfS2_fS2_fjLb0ELj1024ELj4ENS_18Kernel_traits_baseILj5120ES2_S2_fS2_fjLj1024EEEEELb0ELb0EEEvNS_9BwdParamsE,"ax",@progbits
	.sectioninfo	@"SHI_REGISTERS=30"
	.align	128
        .global         _ZN10layer_norm22ln_bwd_finalize_kernelINS_22Kernel_traits_finalizeILj5120E6__halfS2_fS2_fjLb0ELj1024ELj4ENS_18Kernel_traits_baseILj5120ES2_S2_fS2_fjLj1024EEEEELb0ELb0EEEvNS_9BwdParamsE
        .type           _ZN10layer_norm22ln_bwd_finalize_kernelINS_22Kernel_traits_finalizeILj5120E6__halfS2_fS2_fjLb0ELj1024ELj4ENS_18Kernel_traits_baseILj5120ES2_S2_fS2_fjLj1024EEEEELb0ELb0EEEvNS_9BwdParamsE,@function
        .size           _ZN10layer_norm22ln_bwd_finalize_kernelINS_22Kernel_traits_finalizeILj5120E6__halfS2_fS2_fjLb0ELj1024ELj4ENS_18Kernel_traits_baseILj5120ES2_S2_fS2_fjLj1024EEEEELb0ELb0EEEvNS_9BwdParamsE,(.L_x_2825 - _ZN10layer_norm22ln_bwd_finalize_kernelINS_22Kernel_traits_finalizeILj5120E6__halfS2_fS2_fjLb0ELj1024ELj4ENS_18Kernel_traits_baseILj5120ES2_S2_fS2_fjLj1024EEEEELb0ELb0EEEvNS_9BwdParamsE)
        .other          _ZN10layer_norm22ln_bwd_finalize_kernelINS_22Kernel_traits_finalizeILj5120E6__halfS2_fS2_fjLb0ELj1024ELj4ENS_18Kernel_traits_baseILj5120ES2_S2_fS2_fjLj1024EEEEELb0ELb0EEEvNS_9BwdParamsE,@"STO_CUDA_ENTRY STV_DEFAULT"
_ZN10layer_norm22ln_bwd_finalize_kernelINS_22Kernel_traits_finalizeILj5120E6__halfS2_fS2_fjLb0ELj1024ELj4ENS_18Kernel_traits_baseILj5120ES2_S2_fS2_fjLj1024EEEEELb0ELb0EEEvNS_9BwdParamsE:
.text._ZN10layer_norm22ln_bwd_finalize_kernelINS_22Kernel_traits_finalizeILj5120E6__halfS2_fS2_fjLb0ELj1024ELj4ENS_18Kernel_traits_baseILj5120ES2_S2_fS2_fjLj1024EEEEELb0ELb0EEEvNS_9BwdParamsE:
        /* <DEDUP_REMOVED lines=19> */
.L_x_1902:
        /* <DEDUP_REMOVED lines=28> */
.L_x_1893:
        /* <DEDUP_REMOVED lines=35> */
.L_x_1892:
[----:B------:R-:W-:Y:S05]  /*0520*/  BSYNC B1 ;  /* 0x0000000000017941 */ /* 0x000fea0003800000 */
.L_x_1891:
        /* <DEDUP_REMOVED lines=23> */
.L_x_1895:
[----:B------:R-:W-:Y:S05]  /*06a0*/  BSYNC B1 ;  /* 0x0000000000017941 */ /* 0x000fea0003800000 */
.L_x_1894:
        /* <DEDUP_REMOVED lines=11> */
.L_x_1896:
[----:B------:R-:W-:Y:S05]  /*0760*/  BSYNC B1 ;  /* 0x0000000000017941 */ /* 0x000fea0003800000 */
.L_x_1890:
[----:B------:R-:W-:Y:S05]  /*0770*/  BSYNC B0 ;  /* 0x0000000000007941 */ /* 0x000fea0003800000 */
.L_x_1889:
        /* <DEDUP_REMOVED lines=11> */
.L_x_1903:
        /* <DEDUP_REMOVED lines=18> */
.L_x_1904:
[----:B---3--:R-:W-:Y:S02]  /*0950*/  FADD.FTZ R4, R4, R9 ;  /* 0x0000000904047221 */ /* 0x008fe40000010000 */
[----:B-12---:R-:W-:-:S03]  /*0960*/  FADD.FTZ R6, R5, R6 ;  /* 0x0000000605067221 */ /* 0x006fc60000010000 */
[----:B------:R1:W-:Y:S04]  /*0970*/  @!P1 STS [R17.X4+0x2000], R4 ;  /* 0x0020000411009388 */ /* 0x0003e80000004800 */
[----:B------:R1:W-:Y:S02]  /*0980*/  @!P1 STS [R17.X4+0x2080], R6 ;  /* 0x0020800611009388 */ /* 0x0003e40000004800 */
.L_x_1897:
        /* <DEDUP_REMOVED lines=17> */
.L_x_1901:
[----:B------:R-:W-:Y:S05]  /*0aa0*/  BSYNC B0 ;  /* 0x0000000000007941 */ /* 0x000fea0003800000 */
.L_x_1900:
[C---:B------:R-:W-:Y:S02]  /*0ab0*/  ISETP.GT.U32.AND P1, PT, R18.reuse, -0x1401, PT ;  /* 0xffffebff1200780c */ /* 0x040fe40003f24070 */
[----:B------:R-:W-:Y:S02]  /*0ac0*/  IADD3 R18, R18, 0x1400, RZ ;  /* 0x0000140012127810 */ /* 0x000fe40007ffe0ff */
[----:B------:R-:W-:-:S09]  /*0ad0*/  IADD3 R19, R19, 0xa00, RZ ;  /* 0x00000a0013137810 */ /* 0x000fd20007ffe0ff */
[----:B01----:R-:W-:Y:S05]  /*0ae0*/  @P1 BRA `(.L_x_1902) ;  /* 0xfffff64000001947 */ /* 0x003fea000383ffff */
[----:B------:R-:W-:Y:S05]  /*0af0*/  EXIT ;  /* 0x000000000000794d */ /* 0x000fea0003800000 */
.L_x_1898:
[----:B--2---:R-:W-:Y:S01]  /*0b00*/  IMAD.MOV.U32 R9, RZ, RZ, R5 ;  /* 0x000000ffff097224 */ /* 0x004fe200078e0005 */
[----:B------:R-:W-:Y:S01]  /*0b10*/  MOV R8, 0x1 ;  /* 0x0000000100087802 */ /* 0x000fe20000000f00 */
[----:B------:R-:W-:Y:S01]  /*0b20*/  IMAD.MOV.U32 R7, RZ, RZ, 0x1f ;  /* 0x0000001fff077424 */ /* 0x000fe200078e00ff */
[----:B------:R-:W-:Y:S02]  /*0b30*/  MOV R10, 0xffffffff ;  /* 0xffffffff000a7802 */ /* 0x000fe40000000f00 */
[----:B------:R-:W-:Y:S02]  /*0b40*/  MOV R2, 0xb60 ;  /* 0x00000b6000027802 */ /* 0x000fe40000000f00 */
[----:B01----:R-:W-:Y:S05]  /*0b50*/  CALL.REL.NOINC `($__internal_78_$__cuda_sm70_shflsync_bfly_p) ;  /* 0x000003b000007944 */ /* 0x003fea0003c00000 */
[----:B-1----:R-:W-:Y:S01]  /*0b60*/  IMAD.MOV.U32 R2, RZ, RZ, R7 ;  /* 0x000000ffff027224 */ /* 0x002fe200078e0007 */
[----:B0-----:R-:W-:Y:S05]  /*0b70*/  BRA `(.L_x_1903) ;  /* 0xfffffcb000007947 */ /* 0x001fea000383ffff */
.L_x_1899:
[----:B------:R-:W-:Y:S01]  /*0b80*/  HFMA2.MMA R8, -RZ, RZ, 0, 1.1920928955078125e-07 ;  /* 0x00000002ff087435 */ /* 0x000fe200000001ff */
[----:B------:R-:W-:Y:S01]  /*0b90*/  IMAD.MOV.U32 R7, RZ, RZ, 0x1f ;  /* 0x0000001fff077424 */ /* 0x000fe200078e00ff */
[----:B------:R-:W-:Y:S02]  /*0ba0*/  MOV R10, 0xffffffff ;  /* 0xffffffff000a7802 */ /* 0x000fe40000000f00 */
[----:B------:R-:W-:-:S02]  /*0bb0*/  MOV R2, 0xbd0 ;  /* 0x00000bd000027802 */ /* 0x000fc40000000f00 */
[----:B012---:R-:W-:Y:S05]  /*0bc0*/  CALL.REL.NOINC `($__internal_78_$__cuda_sm70_shflsync_bfly_p) ;  /* 0x0000034000007944 */ /* 0x007fea0003c00000 */
[----:B01----:R-:W-:Y:S01]  /*0bd0*/  FADD.FTZ R9, R9, R7 ;  /* 0x0000000709097221 */ /* 0x003fe20000010000 */
[----:B------:R-:W-:Y:S01]  /*0be0*/  HFMA2.MMA R7, -RZ, RZ, 0, 1.847743988037109375e-06 ;  /* 0x0000001fff077435 */ /* 0x000fe200000001ff */
[----:B------:R-:W-:Y:S01]  /*0bf0*/  IMAD.MOV.U32 R8, RZ, RZ, 0x4 ;  /* 0x00000004ff087424 */ /* 0x000fe200078e00ff */
[----:B------:R-:W-:Y:S01]  /*0c00*/  MOV R2, 0xc30 ;  /* 0x00000c3000027802 */ /* 0x000fe20000000f00 */
[----:B------:R-:W-:-:S03]  /*0c10*/  IMAD.MOV.U32 R10, RZ, RZ, -0x1 ;  /* 0xffffffffff0a7424 */ /* 0x000fc600078e00ff */
[----:B------:R-:W-:Y:S05]  /*0c20*/  CALL.REL.NOINC `($__internal_78_$__cuda_sm70_shflsync_bfly_p) ;  /* 0x000002e000007944 */ /* 0x000fea0003c00000 */
[----:B01----:R-:W-:Y:S01]  /*0c30*/  FADD.FTZ R9, R9, R7 ;  /* 0x0000000709097221 */ /* 0x003fe20000010000 */
[----:B------:R-:W-:Y:S01]  /*0c40*/  HFMA2.MMA R7, -RZ, RZ, 0, 1.847743988037109375e-06 ;  /* 0x0000001fff077435 */ /* 0x000fe200000001ff */
[----:B------:R-:W-:Y:S01]  /*0c50*/  MOV R8, 0x8 ;  /* 0x0000000800087802 */ /* 0x000fe20000000f00 */
[----:B------:R-:W-:Y:S01]  /*0c60*/  IMAD.MOV.U32 R10, RZ, RZ, -0x1 ;  /* 0xffffffffff0a7424 */ /* 0x000fe200078e00ff */
[----:B------:R-:W-:-:S03]  /*0c70*/  MOV R2, 0xc90 ;  /* 0x00000c9000027802 */ /* 0x000fc60000000f00 */
[----:B------:R-:W-:Y:S05]  /*0c80*/  CALL.REL.NOINC `($__internal_78_$__cuda_sm70_shflsync_bfly_p) ;  /* 0x0000028000007944 */ /* 0x000fea0003c00000 */
[----:B-1----:R-:W-:Y:S01]  /*0c90*/  FADD.FTZ R6, R9, R7 ;  /* 0x0000000709067221 */ /* 0x002fe20000010000 */
[----:B------:R-:W-:Y:S01]  /*0ca0*/  HFMA2.MMA R7, -RZ, RZ, 0, 1.847743988037109375e-06 ;  /* 0x0000001fff077435 */ /* 0x000fe200000001ff */
[----:B0-----:R-:W-:Y:S01]  /*0cb0*/  MOV R8, 0x10 ;  /* 0x0000001000087802 */ /* 0x001fe20000000f00 */
[----:B------:R-:W-:Y:S01]  /*0cc0*/  IMAD.MOV.U32 R10, RZ, RZ, -0x1 ;  /* 0xffffffffff0a7424 */ /* 0x000fe200078e00ff */
[----:B------:R-:W-:-:S02]  /*0cd0*/  MOV R2, 0xd00 ;  /* 0x00000d0000027802 */ /* 0x000fc40000000f00 */
[----:B------:R-:W-:Y:S02]  /*0ce0*/  MOV R9, R6 ;  /* 0x0000000600097202 */ /* 0x000fe40000000f00 */
[----:B------:R-:W-:Y:S05]  /*0cf0*/  CALL.REL.NOINC `($__internal_78_$__cuda_sm70_shflsync_bfly_p) ;  /* 0x0000021000007944 */ /* 0x000fea0003c00000 */
[----:B0-----:R-:W-:Y:S01]  /*0d00*/  HFMA2.MMA R8, -RZ, RZ, 0, 5.9604644775390625e-08 ;  /* 0x00000001ff087435 */ /* 0x001fe200000001ff */
[----:B-1----:R-:W-:Y:S01]  /*0d10*/  MOV R5, R7 ;  /* 0x0000000700057202 */ /* 0x002fe20000000f00 */
[----:B------:R-:W-:Y:S01]  /*0d20*/  IMAD.MOV.U32 R9, RZ, RZ, R4 ;  /* 0x000000ffff097224 */ /* 0x000fe200078e0004 */
[----:B------:R-:W-:Y:S01]  /*0d30*/  MOV R7, 0x1f ;  /* 0x0000001f00077802 */ /* 0x000fe20000000f00 */
[----:B------:R-:W-:Y:S01]  /*0d40*/  IMAD.MOV.U32 R10, RZ, RZ, -0x1 ;  /* 0xffffffffff0a7424 */ /* 0x000fe200078e00ff */
[----:B------:R-:W-:Y:S02]  /*0d50*/  MOV R2, 0xd70 ;  /* 0x00000d7000027802 */ /* 0x000fe40000000f00 */
[----:B------:R-:W-:Y:S05]  /*0d60*/  CALL.REL.NOINC `($__internal_78_$__cuda_sm70_shflsync_bfly_p) ;  /* 0x000001a000007944 */ /* 0x000fea0003c00000 */
[----:B0-----:R-:W-:Y:S01]  /*0d70*/  HFMA2.MMA R8, -RZ, RZ, 0, 1.1920928955078125e-07 ;  /* 0x00000002ff087435 */ /* 0x001fe200000001ff */
[----:B-1----:R-:W-:Y:S01]  /*0d80*/  FADD.FTZ R9, R4, R7 ;  /* 0x0000000704097221 */ /* 0x002fe20000010000 */
[----:B------:R-:W-:Y:S01]  /*0d90*/  MOV R7, 0x1f ;  /* 0x0000001f00077802 */ /* 0x000fe20000000f00 */
[----:B------:R-:W-:Y:S01]  /*0da0*/  IMAD.MOV.U32 R10, RZ, RZ, -0x1 ;  /* 0xffffffffff0a7424 */ /* 0x000fe200078e00ff */
[----:B------:R-:W-:Y:S02]  /*0db0*/  MOV R2, 0xdd0 ;  /* 0x00000dd000027802 */ /* 0x000fe40000000f00 */
[----:B------:R-:W-:Y:S05]  /*0dc0*/  CALL.REL.NOINC `($__internal_78_$__cuda_sm70_shflsync_bfly_p) ;  /* 0x0000014000007944 */ /* 0x000fea0003c00000 */
[----:B0-----:R-:W-:Y:S01]  /*0dd0*/  HFMA2.MMA R8, -RZ, RZ, 0, 2.384185791015625e-07 ;  /* 0x00000004ff087435 */ /* 0x001fe200000001ff */
[----:B-1----:R-:W-:Y:S01]  /*0de0*/  FADD.FTZ R9, R9, R7 ;  /* 0x0000000709097221 */ /* 0x002fe20000010000 */
[----:B------:R-:W-:Y:S01]  /*0df0*/  MOV R7, 0x1f ;  /* 0x0000001f00077802 */ /* 0x000fe20000000f00 */
[----:B------:R-:W-:Y:S01]  /*0e00*/  IMAD.MOV.U32 R10, RZ, RZ, -0x1 ;  /* 0xffffffffff0a7424 */ /* 0x000fe200078e00ff */
[----:B------:R-:W-:-:S02]  /*0e10*/  MOV R2, 0xe30 ;  /* 0x00000e3000027802 */ /* 0x000fc40000000f00 */
[----:B------:R-:W-:Y:S05]  /*0e20*/  CALL.REL.NOINC `($__internal_78_$__cuda_sm70_shflsync_bfly_p) ;  /* 0x000000e000007944 */ /* 0x000fea0003c00000 */
[----:B0-----:R-:W-:Y:S01]  /*0e30*/  HFMA2.MMA R8, -RZ, RZ, 0, 4.76837158203125e-07 ;  /* 0x00000008ff087435 */ /* 0x001fe200000001ff */
[----:B-1----:R-:W-:Y:S01]  /*0e40*/  FADD.FTZ R9, R9, R7 ;  /* 0x0000000709097221 */ /* 0x002fe20000010000 */
[----:B------:R-:W-:Y:S01]  /*0e50*/  MOV R7, 0x1f ;  /* 0x0000001f00077802 */ /* 0x000fe20000000f00 */
[----:B------:R-:W-:Y:S01]  /*0e60*/  IMAD.MOV.U32 R10, RZ, RZ, -0x1 ;  /* 0xffffffffff0a7424 */ /* 0x000fe200078e00ff */
[----:B------:R-:W-:-:S02]  /*0e70*/  MOV R2, 0xe90 ;  /* 0x00000e9000027802 */ /* 0x000fc40000000f00 */
[----:B------:R-:W-:Y:S05]  /*0e80*/  CALL.REL.NOINC `($__internal_78_$__cuda_sm70_shflsync_bfly_p) ;  /* 0x0000008000007944 */ /* 0x000fea0003c00000 */
[----:B0-----:R-:W-:Y:S01]  /*0e90*/  HFMA2.MMA R8, -RZ, RZ, 0, 9.5367431640625e-07 ;  /* 0x00000010ff087435 */ /* 0x001fe200000001ff */
[----:B-1----:R-:W-:Y:S01]  /*0ea0*/  FADD.FTZ R9, R9, R7 ;  /* 0x0000000709097221 */ /* 0x002fe20000010000 */
[----:B------:R-:W-:Y:S01]  /*0eb0*/  MOV R7, 0x1f ;  /* 0x0000001f00077802 */ /* 0x000fe20000000f00 */
[----:B------:R-:W-:Y:S01]  /*0ec0*/  IMAD.MOV.U32 R10, RZ, RZ, -0x1 ;  /* 0xffffffffff0a7424 */ /* 0x000fe200078e00ff */
[----:B------:R-:W-:-:S02]  /*0ed0*/  MOV R2, 0xef0 ;  /* 0x00000ef000027802 */ /* 0x000fc40000000f00 */
[----:B------:R-:W-:Y:S05]  /*0ee0*/  CALL.REL.NOINC `($__internal_78_$__cuda_sm70_shflsync_bfly_p) ;  /* 0x0000002000007944 */ /* 0x000fea0003c00000 */
[----:B-1----:R-:W-:Y:S01]  /*0ef0*/  MOV R4, R7 ;  /* 0x0000000700047202 */ /* 0x002fe20000000f00 */
[----:B0-----:R-:W-:Y:S05]  /*0f00*/  BRA `(.L_x_1904) ;  /* 0xfffffa4000007947 */ /* 0x001fea000383ffff */
        .weak           $__internal_78_$__cuda_sm70_shflsync_bfly_p
        .type           $__internal_78_$__cuda_sm70_shflsync_bfly_p,@function
        .size           $__internal_78_$__cuda_sm70_shflsync_bfly_p,(.L_x_2825 - $__internal_78_$__cuda_sm70_shflsync_bfly_p)
$__internal_78_$__cuda_sm70_shflsync_bfly_p:
[----:B------:R-:W-:Y:S01]  /*0f10*/  HFMA2.MMA R3, -RZ, RZ, 0, 0 ;  /* 0x00000000ff037435 */ /* 0x000fe200000001ff */
[----:B------:R-:W-:Y:S04]  /*0f20*/  WARPSYNC R10 ;  /* 0x0000000a00007348 */ /* 0x000fe80003800000 */
[----:B------:R0:W1:Y:S01]  /*0f30*/  SHFL.BFLY PT, R7, R9, R8, R7 ;  /* 0x0c00000809077389 */ /* 0x00006200000e0007 */
[----:B------:R-:W-:Y:S05]  /*0f40*/  RET.REL.NODEC R2 `(_ZN10layer_norm22ln_bwd_finalize_kernelINS_22Kernel_traits_finalizeILj5120E6__halfS2_fS2_fjLb0ELj1024ELj4ENS_18Kernel_traits_baseILj5120ES2_S2_fS2_fjLj1024EEEEELb0ELb0EEEvNS_9BwdParamsE) ;  /* 0xfffff0b002007950 */ /* 0x000fea0003c3ffff */
.L_x_1905:
        /* <DEDUP_REMOVED lines=11> */
.L_x_2825:


//--------------------- .text._ZN10layer_norm40ln_parallel_residual_bwd_finalize_kernelINS_22Kernel_traits_finalizeILj5120E6__halfS2_fS2_fjLb0ELj1024ELj4ENS_18Kernel_traits_baseILj5120ES2_S2_fS2_fjLj1024EEEEELb0EEEvNS_9BwdParamsE --------------------------
	.section	.text._ZN10layer_norm40ln_parallel_residual_bwd_finalize_kernelINS_22Kernel_traits_finalizeILj5120E6__halfS2_fS2_fjLb0ELj1024ELj4ENS_18Kernel_traits_baseILj5120ES2_S2_fS2_fjLj1024EEEEELb0EEEvNS_9BwdParamsE,"ax",@progbits
	.sectioninfo	@"SHI_REGISTERS=32"
	.align	128
        .global         _ZN10layer_norm40ln_parallel_residual_bwd_finalize_kernelINS_22Kernel_traits_finalizeILj5120E6__halfS2_fS2_fjLb0ELj1024ELj4ENS_18Kernel_traits_baseILj5120ES2_S2_fS2_fjLj1024EEEEELb0EEEvNS_9BwdParamsE
        .type           _ZN10layer_norm40ln_parallel_residual_bwd_finalize_kernelINS_22Kernel_traits_finalizeILj5120E6__halfS2_fS2_fjLb0ELj1024ELj4ENS_18Kernel_traits_baseILj5120ES2_S2_fS2_fjLj1024EEEEELb0EEEvNS_9BwdParamsE,@function
        .size           _ZN10layer_norm40ln_parallel_residual_bwd_finalize_kernelINS_22Kernel_traits_finalizeILj5120E6__halfS2_fS2_fjLb0ELj1024ELj4ENS_18Kernel_traits_baseILj5120ES2_S2_fS2_fjLj1024EEEEELb0EEEvNS_9BwdParamsE,(.L_x_2826 - _ZN10layer_norm40ln_parallel_residual_bwd_finalize_kernelINS_22Kernel_traits_finalizeILj5120E6__halfS2_fS2_fjLb0ELj1024ELj4ENS_18Kernel_traits_baseILj5120ES2_S2_fS2_fjLj1024EEEEELb0EEEvNS_9BwdParamsE)
        .other          _ZN10layer_norm40ln_parallel_residual_bwd_finalize_kernelINS_22Kernel_traits_finalizeILj5120E6__halfS2_fS2_fjLb0ELj1024ELj4ENS_18Kernel_traits_baseILj5120ES2_S2_fS2_fjLj1024EEEEELb0EEEvNS_9BwdParamsE,@"STO_CUDA_ENTRY STV_DEFAULT"
_ZN10layer_norm40ln_parallel_residual_bwd_finalize_kernelINS_22Kernel_traits_finalizeILj5120E6__halfS2_fS2_fjLb0ELj1024ELj4ENS_18Kernel_traits_baseILj5120ES2_S2_fS2_fjLj1024EEEEELb0EEEvNS_9BwdParamsE:
.text._ZN10layer_norm40ln_parallel_residual_bwd_finalize_kernelINS_22Kernel_traits_finalizeILj5120E6__halfS2_fS2_fjLb0ELj1024ELj4ENS_18Kernel_traits_baseILj5120ES2_S2_fS2_fjLj1024EEEEELb0EEEvNS_9BwdParamsE:
        /* <DEDUP_REMOVED lines=19> */
.L_x_1920:
        /* <DEDUP_REMOVED lines=36> */
.L_x_1910:
        /* <DEDUP_REMOVED lines=59> */
.L_x_1909:
[----:B------:R-:W-:Y:S05]  /*0720*/  BSYNC B1 ;  /* 0x0000000000017941 */ /* 0x000fea0003800000 */
.L_x_1908:
        /* <DEDUP_REMOVED lines=35> */
.L_x_1912:
[----:B------:R-:W-:Y:S05]  /*0960*/  BSYNC B1 ;  /* 0x0000000000017941 */ /* 0x000fea0003800000 */
.L_x_1911:
        /* <DEDUP_REMOVED lines=17> */
.L_x_1913:
[----:B------:R-:W-:Y:S05]  /*0a80*/  BSYNC B1 ;  /* 0x0000000000017941 */ /* 0x000fea0003800000 */
.L_x_1907:
[----:B------:R-:W-:Y:S05]  /*0a90*/  BSYNC B0 ;  /* 0x0000000000007941 */ /* 0x000fea0003800000 */
.L_x_1906:
        /* <DEDUP_REMOVED lines=14> */
.L_x_1921:
        /* <DEDUP_REMOVED lines=36> */
.L_x_1922:
        /* <DEDUP_REMOVED lines=11> */
.L_x_1914:
        /* <DEDUP_REMOVED lines=25> */
.L_x_1918:
[----:B------:R-:W-:Y:S05]  /*1000*/  BSYNC B0 ;  /* 0x0000000000007941 */ /* 0x000fea0003800000 */
.L_x_1917:
[C---:B------:R-:W-:Y:S02]  /*1010*/  ISETP.GT.U32.AND P1, PT, R4.reuse, -0x1401, PT ;  /* 0xffffebff0400780c */ /* 0x040fe40003f24070 */
[----:B------:R-:W-:-:S02]  /*1020*/  IADD3 R4, R4, 0x1400, RZ ;  /* 0x0000140004047810 */ /* 0x000fc40007ffe0ff */
[----:B------:R-:W-:-:S09]  /*1030*/  IADD3 R5, R5, 0xa00, RZ ;  /* 0x00000a0005057810 */ /* 0x000fd20007ffe0ff */
[----:B0-----:R-:W-:Y:S01]  /*1040*/  @!P1 CALL.REL.NOINC `(.L_x_1919) ;  /* 0x0000001000009944 */ /* 0x001fe20003c00000 */
[----:B------:R-:W-:Y:S05]  /*1050*/  BRA `(.L_x_1920) ;  /* 0xfffff0d000007947 */ /* 0x000fea000383ffff */
.L_x_1919:
[----:B------:R-:W-:Y:S05]  /*1060*/  EXIT ;  /* 0x000000000000794d */ /* 0x000fea0003800000 */
.L_x_1915:
[----:B------:R-:W-:Y:S01]  /*1070*/  HFMA2.MMA R17, -RZ, RZ, 0, 1.847743988037109375e-06 ;  /* 0x0000001fff117435 */ /* 0x000fe200000001ff */
[----:B----4-:R-:W-:Y:S01]  /*1080*/  IMAD.MOV.U32 R19, RZ, RZ, R12 ;  /* 0x000000ffff137224 */ /* 0x010fe200078e000c */
[----:B------:R-:W-:Y:S02]  /*1090*/  MOV R16, 0x1 ;  /* 0x0000000100107802 */ /* 0x000fe40000000f00 */
[----:B------:R-:W-:Y:S02]  /*10a0*/  MOV R14, 0xffffffff ;  /* 0xffffffff000e7802 */ /* 0x000fe40000000f00 */
[----:B------:R-:W-:Y:S02]  /*10b0*/  MOV R8, 0x10d0 ;  /* 0x000010d000087802 */ /* 0x000fe40000000f00 */
[----:B0123--:R-:W-:Y:S05]  /*10c0*/  CALL.REL.NOINC `($__internal_79_$__cuda_sm70_shflsync_bfly_p) ;  /* 0x000007b000007944 */ /* 0x00ffea0003c00000 */
[----:B01----:R-:W-:Y:S05]  /*10d0*/  BRA `(.L_x_1921) ;  /* 0xfffffaa000007947 */ /* 0x003fea000383ffff */
.L_x_1916:
[----:B------:R-:W-:Y:S01]  /*10e0*/  HFMA2.MMA R16, -RZ, RZ, 0, 1.1920928955078125e-07 ;  /* 0x00000002ff107435 */ /* 0x000fe200000001ff */
[----:B------:R-:W-:Y:S01]  /*10f0*/  IMAD.MOV.U32 R19, RZ, RZ, R12 ;  /* 0x000000ffff137224 */ /* 0x000fe200078e000c */
[----:B------:R-:W-:Y:S02]  /*1100*/  MOV R17, 0x1f ;  /* 0x0000001f00117802 */ /* 0x000fe40000000f00 */
[----:B------:R-:W-:-:S02]  /*1110*/  MOV R14, 0xffffffff ;  /* 0xffffffff000e7802 */ /* 0x000fc40000000f00 */
[----:B------:R-:W-:Y:S02]  /*1120*/  MOV R8, 0x1140 ;  /* 0x0000114000087802 */ /* 0x000fe40000000f00 */
[----:B-123--:R-:W-:Y:S05]  /*1130*/  CALL.REL.NOINC `($__internal_79_$__cuda_sm70_shflsync_bfly_p) ;  /* 0x0000074000007944 */ /* 0x00efea0003c00000 */
[----:B0-----:R-:W-:Y:S01]  /*1140*/  HFMA2.MMA R17, -RZ, RZ, 0, 1.847743988037109375e-06 ;  /* 0x0000001fff117435 */ /* 0x001fe200000001ff */
[----:B-1----:R-:W-:Y:S01]  /*1150*/  FADD.FTZ R19, R12, R14 ;  /* 0x0000000e0c137221 */ /* 0x002fe20000010000 */
[----:B------:R-:W-:Y:S01]  /*1160*/  MOV R14, 0xffffffff ;  /* 0xffffffff000e7802 */ /* 0x000fe20000000f00 */
[----:B------:R-:W-:Y:S01]  /*1170*/  IMAD.MOV.U32 R16, RZ, RZ, 0x4 ;  /* 0x00000004ff107424 */ /* 0x000fe200078e00ff */
[----:B------:R-:W-:Y:S02]  /*1180*/  MOV R8, 0x11a0 ;  /* 0x000011a000087802 */ /* 0x000fe40000000f00 */
[----:B------:R-:W-:Y:S05]  /*1190*/  CALL.REL.NOINC `($__internal_79_$__cuda_sm70_shflsync_bfly_p) ;  /* 0x000006e000007944 */ /* 0x000fea0003c00000 */
[----:B0-----:R-:W-:Y:S01]  /*11a0*/  HFMA2.MMA R16, -RZ, RZ, 0, 4.76837158203125e-07 ;  /* 0x00000008ff107435 */ /* 0x001fe200000001ff */
[----:B-1----:R-:W-:Y:S01]  /*11b0*/  FADD.FTZ R19, R19, R14 ;  /* 0x0000000e13137221 */ /* 0x002fe20000010000 */
[----:B------:R-:W-:Y:S01]  /*11c0*/  MOV R14, 0xffffffff ;  /* 0xffffffff000e7802 */ /* 0x000fe20000000f00 */
[----:B------:R-:W-:Y:S01]  /*11d0*/  IMAD.MOV.U32 R17, RZ, RZ, 0x1f ;  /* 0x0000001fff117424 */ /* 0x000fe200078e00ff */
[----:B------:R-:W-:Y:S02]  /*11e0*/  MOV R8, 0x1200 ;  /* 0x0000120000087802 */ /* 0x000fe40000000f00 */
[----:B------:R-:W-:Y:S05]  /*11f0*/  CALL.REL.NOINC `($__internal_79_$__cuda_sm70_shflsync_bfly_p) ;  /* 0x0000068000007944 */ /* 0x000fea0003c00000 */
[----:B-1----:R-:W-:Y:S01]  /*1200*/  FADD.FTZ R12, R19, R14 ;  /* 0x0000000e130c7221 */ /* 0x002fe20000010000 */
[----:B0-----:R-:W-:Y:S01]  /*1210*/  HFMA2.MMA R16, -RZ, RZ, 0, 9.5367431640625e-07 ;  /* 0x00000010ff107435 */ /* 0x001fe200000001ff */
[----:B------:R-:W-:Y:S01]  /*1220*/  MOV R17, 0x1f ;  /* 0x0000001f00117802 */ /* 0x000fe20000000f00 */
[----:B------:R-:W-:Y:S01]  /*1230*/  IMAD.MOV.U32 R14, RZ, RZ, -0x1 ;  /* 0xffffffffff0e7424 */ /* 0x000fe200078e00ff */
[----:B------:R-:W-:-:S02]  /*1240*/  MOV R8, 0x1270 ;  /* 0x0000127000087802 */ /* 0x000fc40000000f00 */
[----:B------:R-:W-:Y:S02]  /*1250*/  MOV R19, R12 ;  /* 0x0000000c00137202 */ /* 0x000fe40000000f00 */
[----:B------:R-:W-:Y:S05]  /*1260*/  CALL.REL.NOINC `($__internal_79_$__cuda_sm70_shflsync_bfly_p) ;  /* 0x0000061000007944 */ /* 0x000fea0003c00000 */
[----:B0-----:R-:W-:Y:S01]  /*1270*/  HFMA2.MMA R17, -RZ, RZ, 0, 1.847743988037109375e-06 ;  /* 0x0000001fff117435 */ /* 0x001fe200000001ff */
[----:B-1----:R-:W-:Y:S01]  /*1280*/  MOV R15, R14 ;  /* 0x0000000e000f7202 */ /* 0x002fe20000000f00 */
[----:B------:R-:W-:Y:S01]  /*1290*/  IMAD.MOV.U32 R16, RZ, RZ, 0x1 ;  /* 0x00000001ff107424 */ /* 0x000fe200078e00ff */
[----:B------:R-:W-:Y:S02]  /*12a0*/  MOV R19, R13 ;  /* 0x0000000d00137202 */ /* 0x000fe40000000f00 */
[----:B------:R-:W-:Y:S02]  /*12b0*/  MOV R14, 0xffffffff ;  /* 0xffffffff000e7802 */ /* 0x000fe40000000f00 */
[----:B------:R-:W-:Y:S02]  /*12c0*/  MOV R8, 0x12e0 ;  /* 0x000012e000087802 */ /* 0x000fe40000000f00 */
[----:B------:R-:W-:Y:S05]  /*12d0*/  CALL.REL.NOINC `($__internal_79_$__cuda_sm70_shflsync_bfly_p) ;  /* 0x000005a000007944 */ /* 0x000fea0003c00000 */
[----:B0-----:R-:W-:Y:S01]  /*12e0*/  HFMA2.MMA R16, -RZ, RZ, 0, 1.1920928955078125e-07 ;  /* 0x00000002ff107435 */ /* 0x001fe200000001ff */
[----:B-1----:R-:W-:Y:S01]  /*12f0*/  FADD.FTZ R19, R13, R14 ;  /* 0x0000000e0d137221 */ /* 0x002fe20000010000 */
[----:B------:R-:W-:Y:S01]  /*1300*/  MOV R14, 0xffffffff ;  /* 0xffffffff000e7802 */ /* 0x000fe20000000f00 */
[----:B------:R-:W-:Y:S01]  /*1310*/  IMAD.MOV.U32 R17, RZ, RZ, 0x1f ;  /* 0x0000001fff117424 */ /* 0x000fe200078e00ff */
[----:B------:R-:W-:-:S02]  /*1320*/  MOV R8, 0x1340 ;  /* 0x0000134000087802 */ /* 0x000fc40000000f00 */
[----:B------:R-:W-:Y:S05]  /*1330*/  CALL.REL.NOINC `($__internal_79_$__cuda_sm70_shflsync_bfly_p) ;  /* 0x0000054000007944 */ /* 0x000fea0003c00000 */
[----:B0-----:R-:W-:Y:S01]  /*1340*/  HFMA2.MMA R16, -RZ, RZ, 0, 2.384185791015625e-07 ;  /* 0x00000004ff107435 */ /* 0x001fe200000001ff */
[----:B-1----:R-:W-:Y:S01]  /*1350*/  FADD.FTZ R19, R19, R14 ;  /* 0x0000000e13137221 */ /* 0x002fe20000010000 */
[----:B------:R-:W-:Y:S01]  /*1360*/  MOV R17, 0x1f ;  /* 0x0000001f00117802 */ /* 0x000fe20000000f00 */
[----:B------:R-:W-:Y:S01]  /*1370*/  IMAD.MOV.U32 R14, RZ, RZ, -0x1 ;  /* 0xffffffffff0e7424 */ /* 0x000fe200078e00ff */
[----:B------:R-:W-:-:S02]  /*1380*/  MOV R8, 0x13a0 ;  /* 0x000013a000087802 */ /* 0x000fc40000000f00 */
[----:B------:R-:W-:Y:S05]  /*1390*/  CALL.REL.NOINC `($__internal_79_$__cuda_sm70_shflsync_bfly_p) ;  /* 0x000004e000007944 */ /* 0x000fea0003c00000 */
[----:B0-----:R-:W-:Y:S01]  /*13a0*/  HFMA2.MMA R16, -RZ, RZ, 0, 4.76837158203125e-07 ;  /* 0x00000008ff107435 */ /* 0x001fe200000001ff */
[----:B-1----:R-:W-:Y:S01]  /*13b0*/  FADD.FTZ R19, R19, R14 ;  /* 0x0000000e13137221 */ /* 0x002fe20000010000 */
[----:B------:R-:W-:-:S02]  /*13c0*/  MOV R17, 0x1f ;  /* 0x0000001f00117802 */ /* 0x000fc40000000f00 */
[----:B------:R-:W-:Y:S02]  /*13d0*/  MOV R14, 0xffffffff ;  /* 0xffffffff000e7802 */ /* 0x000fe40000000f00 */
[----:B------:R-:W-:Y:S02]  /*13e0*/  MOV R8, 0x1400 ;  /* 0x0000140000087802 */ /* 0x000fe40000000f00 */
[----:B------:R-:W-:Y:S05]  /*13f0*/  CALL.REL.NOINC `($__internal_79_$__cuda_sm70_shflsync_bfly_p) ;  /* 0x0000048000007944 */ /* 0x000fea0003c00000 */
[----:B-1----:R-:W-:Y:S01]  /*1400*/  FADD.FTZ R13, R19, R14 ;  /* 0x0000000e130d7221 */ /* 0x002fe20000010000 */
[----:B0-----:R-:W-:Y:S01]  /*1410*/  HFMA2.MMA R17, -RZ, RZ, 0, 1.847743988037109375e-06 ;  /* 0x0000001fff117435 */ /* 0x001fe200000001ff */
[----:B------:R-:W-:Y:S01]  /*1420*/  IMAD.MOV.U32 R16, RZ, RZ, 0x10 ;  /* 0x00000010ff107424 */ /* 0x000fe200078e00ff */
[----:B------:R-:W-:Y:S02]  /*1430*/  MOV R14, 0xffffffff ;  /* 0xffffffff000e7802 */ /* 0x000fe40000000f00 */
[----:B------:R-:W-:Y:S02]  /*1440*/  MOV R19, R13 ;  /* 0x0000000d00137202 */ /* 0x000fe40000000f00 */
[----:B------:R-:W-:Y:S02]  /*1450*/  MOV R8, 0x1470 ;  /* 0x0000147000087802 */ /* 0x000fe40000000f00 */
[----:B------:R-:W-:Y:S05]  /*1460*/  CALL.REL.NOINC `($__internal_79_$__cuda_sm70_shflsync_bfly_p) ;  /* 0x0000041000007944 */ /* 0x000fea0003c00000 */
[----:B0-----:R-:W-:Y:S01]  /*1470*/  HFMA2.MMA R16, -RZ, RZ, 0, 5.9604644775390625e-08 ;  /* 0x00000001ff107435 */ /* 0x001fe200000001ff */
[----:B-1----:R-:W-:Y:S01]  /*1480*/  IMAD.MOV.U32 R18, RZ, RZ, R14 ;  /* 0x000000ffff127224 */ /* 0x002fe200078e000e */
[----:B------:R-:W-:Y:S01]  /*1490*/  MOV R19, R11 ;  /* 0x0000000b00137202 */ /* 0x000fe20000000f00 */
[----:B------:R-:W-:Y:S01]  /*14a0*/  IMAD.MOV.U32 R14, RZ, RZ, -0x1 ;  /* 0xffffffffff0e7424 */ /* 0x000fe200078e00ff */
[----:B------:R-:W-:-:S02]  /*14b0*/  MOV R17, 0x1f ;  /* 0x0000001f00117802 */ /* 0x000fc40000000f00 */
[----:B------:R-:W-:Y:S02]  /*14c0*/  MOV R8, 0x14e0 ;  /* 0x000014e000087802 */ /* 0x000fe40000000f00 */
[----:B------:R-:W-:Y:S05]  /*14d0*/  CALL.REL.NOINC `($__internal_79_$__cuda_sm70_shflsync_bfly_p) ;  /* 0x000003a000007944 */ /* 0x000fea0003c00000 */
[----:B0-----:R-:W-:Y:S01]  /*14e0*/  HFMA2.MMA R16, -RZ, RZ, 0, 1.1920928955078125e-07 ;  /* 0x00000002ff107435 */ /* 0x001fe200000001ff */
[----:B-1----:R-:W-:Y:S01]  /*14f0*/  FADD.FTZ R19, R11, R14 ;  /* 0x0000000e0b137221 */ /* 0x002fe20000010000 */
[----:B------:R-:W-:Y:S02]  /*1500*/  MOV R17, 0x1f ;  /* 0x0000001f00117802 */ /* 0x000fe40000000f00 */
[----:B------:R-:W-:Y:S02]  /*1510*/  MOV R14, 0xffffffff ;  /* 0xffffffff000e7802 */ /* 0x000fe40000000f00 */
[----:B------:R-:W-:Y:S02]  /*1520*/  MOV R8, 0x1540 ;  /* 0x0000154000087802 */ /* 0x000fe40000000f00 */
[----:B------:R-:W-:Y:S05]  /*1530*/  CALL.REL.NOINC `($__internal_79_$__cuda_sm70_shflsync_bfly_p) ;  /* 0x0000034000007944 */ /* 0x000fea0003c00000 */
[----:B0-----:R-:W-:Y:S01]  /*1540*/  HFMA2.MMA R17, -RZ, RZ, 0, 1.847743988037109375e-06 ;  /* 0x0000001fff117435 */ /* 0x001fe200000001ff */
[----:B-1----:R-:W-:Y:S01]  /*1550*/  FADD.FTZ R19, R19, R14 ;  /* 0x0000000e13137221 */ /* 0x002fe20000010000 */
[----:B------:R-:W-:Y:S01]  /*1560*/  MOV R14, 0xffffffff ;  /* 0xffffffff000e7802 */ /* 0x000fe20000000f00 */
[----:B------:R-:W-:Y:S01]  /*1570*/  IMAD.MOV.U32 R16, RZ, RZ, 0x4 ;  /* 0x00000004ff107424 */ /* 0x000fe200078e00ff */
[----:B------:R-:W-:-:S02]  /*1580*/  MOV R8, 0x15a0 ;  /* 0x000015a000087802 */ /* 0x000fc40000000f00 */
[----:B------:R-:W-:Y:S05]  /*1590*/  CALL.REL.NOINC `($__internal_79_$__cuda_sm70_shflsync_bfly_p) ;  /* 0x000002e000007944 */ /* 0x000fea0003c00000 */
[----:B0-----:R-:W-:Y:S01]  /*15a0*/  HFMA2.MMA R16, -RZ, RZ, 0, 4.76837158203125e-07 ;  /* 0x00000008ff107435 */ /* 0x001fe200000001ff */
[----:B-1----:R-:W-:Y:S01]  /*15b0*/  FADD.FTZ R19, R19, R14 ;  /* 0x0000000e13137221 */ /* 0x002fe20000010000 */
[----:B------:R-:W-:Y:S01]  /*15c0*/  MOV R14, 0xffffffff ;  /* 0xffffffff000e7802 */ /* 0x000fe20000000f00 */
[----:B------:R-:W-:Y:S01]  /*15d0*/  IMAD.MOV.U32 R17, RZ, RZ, 0x1f ;  /* 0x0000001fff117424 */ /* 0x000fe200078e00ff */
[----:B------:R-:W-:-:S02]  /*15e0*/  MOV R8, 0x1600 ;  /* 0x0000160000087802 */ /* 0x000fc40000000f00 */
        /* <DEDUP_REMOVED lines=33> */
[----:B0-----:R-:W-:Y:S01]  /*1800*/  HFMA2.MMA R17, -RZ, RZ, 0, 1.847743988037109375e-06 ;  /* 0x0000001fff117435 */ /* 0x001fe200000001ff */
[----:B-1----:R-:W-:Y:S01]  /*1810*/  FADD.FTZ R19, R19, R14 ;  /* 0x0000000e13137221 */ /* 0x002fe20000010000 */
[----:B------:R-:W-:Y:S01]  /*1820*/  MOV R14, 0xffffffff ;  /* 0xffffffff000e7802 */ /* 0x000fe20000000f00 */
[----:B------:R-:W-:Y:S01]  /*1830*/  IMAD.MOV.U32 R16, RZ, RZ, 0x10 ;  /* 0x00000010ff107424 */ /* 0x000fe200078e00ff */
[----:B------:R-:W-:Y:S02]  /*1840*/  MOV R8, 0x1860 ;  /* 0x0000186000087802 */ /* 0x000fe40000000f00 */
[----:B------:R-:W-:Y:S05]  /*1850*/  CALL.REL.NOINC `($__internal_79_$__cuda_sm70_shflsync_bfly_p) ;  /* 0x0000002000007944 */ /* 0x000fea0003c00000 */
[----:B-1----:R-:W-:Y:S01]  /*1860*/  MOV R8, R14 ;  /* 0x0000000e00087202 */ /* 0x002fe20000000f00 */
[----:B0-----:R-:W-:Y:S05]  /*1870*/  BRA `(.L_x_1922) ;  /* 0xfffff54000007947 */ /* 0x001fea000383ffff */
        .weak           $__internal_79_$__cuda_sm70_shflsync_bfly_p
        .type           $__internal_79_$__cuda_sm70_shflsync_bfly_p,@function
        .size           $__internal_79_$__cuda_sm70_shflsync_bfly_p,(.L_x_2826 - $__internal_79_$__cuda_sm70_shflsync_bfly_p)
$__internal_79_$__cuda_sm70_shflsync_bfly_p:
[----:B------:R-:W-:Y:S01]  /*1880*/  HFMA2.MMA R9, -RZ, RZ, 0, 0 ;  /* 0x00000000ff097435 */ /* 0x000fe200000001ff */
[----:B------:R-:W-:Y:S04]  /*1890*/  WARPSYNC R14 ;  /* 0x0000000e00007348 */ /* 0x000fe80003800000 */
[----:B------:R0:W1:Y:S01]  /*18a0*/  SHFL.BFLY PT, R14, R19, R16, R17 ;  /* 0x0c000010130e7389 */ /* 0x00006200000e0011 */
[----:B------:R-:W-:Y:S05]  /*18b0*/  RET.REL.NODEC R8 `(_ZN10layer_norm40ln_parallel_residual_bwd_finalize_kernelINS_22Kernel_traits_finalizeILj5120E6__halfS2_fS2_fjLb0ELj1024ELj4ENS_18Kernel_traits_baseILj5120ES2_S2_fS2_fjLj1024EEEEELb0EEEvNS_9BwdParamsE) ;  /* 0xffffe74008007950 */ /* 0x000fea0003c3ffff */
.L_x_1923:
        /* <DEDUP_REMOVED lines=12> */
.L_x_2826:


//--------------------- .text._ZN10layer_norm31ln_parallel_residual_bwd_kernelINS_13Kernel_traitsI6__halfS2_fS2_fjLj5120ELj1ELj1ELj8ELj8ENS_18Kernel_traits_baseILj5120ES2_S2_fS2_fjLj256EEEEELb1ELb1ELb0EEEvNS_9BwdParamsE --------------------------
	.section	.text._ZN10layer_norm31ln_parallel_residual_bwd_kernelINS_13Kernel_traitsI6__halfS2_fS2_fjLj5120ELj1ELj1ELj8ELj8ENS_18Kernel_traits_baseILj5120ES2_S2_fS2_fjLj256EEEEELb1ELb1ELb0EEEvNS_9BwdParamsE,"ax",@progbits
	.sectioninfo	@"SHI_REGISTERS=168"
	.align	128
        .global         _ZN10layer_norm31ln_parallel_residual_bwd_kernelINS_13Kernel_traitsI6__halfS2_fS2_fjLj5120ELj1ELj1ELj8ELj8ENS_18Kernel_traits_baseILj5120ES2_S2_fS2_fjLj256EEEEELb1ELb1ELb0EEEvNS_9BwdParamsE
        .type           _ZN10layer_norm31ln_parallel_residual_bwd_kernelINS_13Kernel_traitsI6__halfS2_fS2_fjLj5120ELj1ELj1ELj8ELj8ENS_18Kernel_traits_baseILj5120ES2_S2_fS2_fjLj256EEEEELb1ELb1ELb0EEEvNS_9BwdParamsE,@function
        .size           _ZN10layer_norm31ln_parallel_residual_bwd_kernelINS_13Kernel_traitsI6__halfS2_fS2_fjLj5120ELj1ELj1ELj8ELj8ENS_18Kernel_traits_baseILj5120ES2_S2_fS2_fjLj256EEEEELb1ELb1ELb0EEEvNS_9BwdParamsE,(.L_x_2827 - _ZN10layer_norm31ln_parallel_residual_bwd_kernelINS_13Kernel_traitsI6__halfS2_fS2_fjLj5120ELj1ELj1ELj8ELj8ENS_18Kernel_traits_baseILj5120ES2_S2_fS2_fjLj256EEEEELb1ELb1ELb0EEEvNS_9BwdParamsE)
        .other          _ZN10layer_norm31ln_parallel_residual_bwd_kernelINS_13Kernel_traitsI6__halfS2_fS2_fjLj5120ELj1ELj1ELj8ELj8ENS_18Kernel_traits_baseILj5120ES2_S2_fS2_fjLj256EEEEELb1ELb1ELb0EEEvNS_9BwdParamsE,@"STO_CUDA_ENTRY STV_DEFAULT"
_ZN10layer_norm31ln_parallel_residual_bwd_kernelINS_13Kernel_traitsI6__halfS2_fS2_fjLj5120ELj1ELj1ELj8ELj8ENS_18Kernel_traits_baseILj5120ES2_S2_fS2_fjLj256EEEEELb1ELb1ELb0EEEvNS_9BwdParamsE:
.text._ZN10layer_norm31ln_parallel_residual_bwd_kernelINS_13Kernel_traitsI6__halfS2_fS2_fjLj5120ELj1ELj1ELj8ELj8ENS_18Kernel_traits_baseILj5120ES2_S2_fS2_fjLj256EEEEELb1ELb1ELb0EEEvNS_9BwdParamsE:
        /* <DEDUP_REMOVED lines=58> */
[----:B-----5:R-:W-:Y:S01]  /*03a0*/  MOV R2, R4 ;  /* 0x0000000400027202 */ /* 0x020fe20000000f00 */
[--C-:B------:R-:W-:Y:S01]  /*03b0*/  IMAD.MOV.U32 R84, RZ, RZ, R5.reuse ;  /* 0x000000ffff547224 */ /* 0x100fe200078e0005 */
[--C-:B------:R-:W-:Y:S01]  /*03c0*/  SHF.R.U64 R3, R4, 0x10, R5.reuse ;  /* 0x0000001004037819 */ /* 0x100fe20000001205 */
[----:B------:R-:W-:Y:S01]  /*03d0*/  IMAD.MOV.U32 R86, RZ, RZ, R6 ;  /* 0x000000ffff567224 */ /* 0x000fe200078e0006 */
[----:B------:R-:W-:Y:S01]  /*03e0*/  SHF.R.U32.HI R85, RZ, 0x10, R5 ;  /* 0x00000010ff557819 */ /* 0x000fe20000011605 */
[--C-:B------:R-:W-:Y:S01]  /*03f0*/  IMAD.MOV.U32 R88, RZ, RZ, R7.reuse ;  /* 0x000000ffff587224 */ /* 0x100fe200078e0007 */
[----:B------:R-:W-:Y:S01]  /*0400*/  SHF.R.U64 R87, R6, 0x10, R7 ;  /* 0x0000001006577819 */ /* 0x000fe20000001207 */
[----:B------:R-:W-:Y:S01]  /*0410*/  IMAD.MOV.U32 R92, RZ, RZ, R9 ;  /* 0x000000ffff5c7224 */ /* 0x000fe200078e0009 */
[----:B------:R-:W-:Y:S01]  /*0420*/  SHF.R.U32.HI R89, RZ, 0x10, R7 ;  /* 0x00000010ff597819 */ /* 0x000fe20000011607 */
[----:B------:R-:W-:Y:S01]  /*0430*/  IMAD.MOV.U32 R94, RZ, RZ, R10 ;  /* 0x000000ffff5e7224 */ /* 0x000fe200078e000a */
[----:B------:R-:W-:Y:S01]  /*0440*/  MOV R90, R8 ;  /* 0x00000008005a7202 */ /* 0x000fe20000000f00 */
[----:B------:R-:W-:Y:S01]  /*0450*/  IMAD.MOV.U32 R96, RZ, RZ, R11 ;  /* 0x000000ffff607224 */ /* 0x000fe200078e000b */
[----:B------:R-:W-:Y:S01]  /*0460*/  SHF.R.U64 R91, R8, 0x10, R9 ;  /* 0x00000010085b7819 */ /* 0x000fe20000001209 */
[----:B------:R-:W-:Y:S01]  /*0470*/  IMAD.MOV.U32 R100, RZ, RZ, R15 ;  /* 0x000000ffff647224 */ /* 0x000fe200078e000f */
[----:B------:R-:W-:Y:S01]  /*0480*/  SHF.R.U32.HI R93, RZ, 0x10, R9 ;  /* 0x00000010ff5d7819 */ /* 0x000fe20000011609 */
[----:B------:R-:W-:Y:S01]  /*0490*/  IMAD.MOV.U32 R102, RZ, RZ, 0x1 ;  /* 0x00000001ff667424 */ /* 0x000fe200078e00ff */
[--C-:B------:R-:W-:Y:S01]  /*04a0*/  SHF.R.U64 R95, R10, 0x10, R11.reuse ;  /* 0x000000100a5f7819 */ /* 0x100fe2000000120b */
[----:B------:R-:W-:Y:S01]  /*04b0*/  IMAD.MOV.U32 R53, RZ, RZ, RZ ;  /* 0x000000ffff357224 */ /* 0x000fe200078e00ff */
[----:B------:R-:W-:Y:S01]  /*04c0*/  SHF.R.U32.HI R97, RZ, 0x10, R11 ;  /* 0x00000010ff617819 */ /* 0x000fe2000001160b */
[----:B------:R-:W-:Y:S01]  /*04d0*/  HADD2.F32 R2, -RZ, R2.H0_H0 ;  /* 0x20000002ff027230 */ /* 0x000fe20000004100 */
[----:B------:R-:W-:Y:S01]  /*04e0*/  MOV R98, R14 ;  /* 0x0000000e00627202 */ /* 0x000fe20000000f00 */
        /* <DEDUP_REMOVED lines=21> */
.L_x_1951:
[----:B------:R-:W-:-:S10]  /*0640*/  HFMA2.MMA R71, -RZ, RZ, 0, 2.384185791015625e-07 ;  /* 0x00000004ff477435 */ /* 0x000fd400000001ff */
        /* <DEDUP_REMOVED lines=37> */
[--C-:B------:R-:W-:Y:S01]  /*08a0*/  SHF.R.U64 R135, R80, 0x10, R81.reuse ;  /* 0x0000001050877819 */ /* 0x100fe20000001251 */
[----:B------:R-:W-:Y:S02]  /*08b0*/  IMAD.MOV.U32 R82, RZ, RZ, R81 ;  /* 0x000000ffff527224 */ /* 0x000fe400078e0051 */
[----:B------:R-:W-:Y:S01]  /*08c0*/  HADD2.F32 R73, -RZ, R73.H0_H0 ;  /* 0x20000049ff497230 */ /* 0x000fe20000004100 */
[----:B---3--:R-:W-:-:S02]  /*08d0*/  FADD.FTZ R68, R68, -R83 ;  /* 0x8000005344447221 */ /* 0x008fc40000010000 */
[--C-:B----4-:R-:W-:Y:S01]  /*08e0*/  FADD.FTZ R78, R70, -R83.reuse ;  /* 0x80000053464e7221 */ /* 0x110fe20000010000 */
[----:B------:R-:W-:Y:S01]  /*08f0*/  HADD2.F32 R70, -RZ, R135.H0_H0 ;  /* 0x20000087ff467230 */ /* 0x000fe20000004100 */
[----:B------:R-:W-:Y:S02]  /*0900*/  FADD.FTZ R134, R69, -R83 ;  /* 0x8000005345867221 */ /* 0x000fe40000010000 */
[----:B------:R-:W-:Y:S02]  /*0910*/  FMUL.FTZ R135, R117, R68 ;  /* 0x0000004475877220 */ /* 0x000fe40000410000 */
[----:B------:R-:W-:Y:S01]  /*0920*/  FMUL.FTZ R136, R2, R73 ;  /* 0x0000004902887220 */ /* 0x000fe20000410000 */
[----:B------:R-:W-:Y:S01]  /*0930*/  SHF.R.U32.HI R80, RZ, 0x10, R81 ;  /* 0x00000010ff507819 */ /* 0x000fe20000011651 */
[----:B-1----:R-:W-:Y:S01]  /*0940*/  FADD.FTZ R76, R71, -R83 ;  /* 0x80000053474c7221 */ /* 0x002fe20000010000 */
[----:B------:R-:W-:Y:S01]  /*0950*/  HADD2.F32 R71, -RZ, R82.H0_H0 ;  /* 0x20000052ff477230 */ /* 0x000fe20000004100 */
[----:B------:R-:W-:-:S02]  /*0960*/  FMUL.FTZ R139, R117, R78 ;  /* 0x0000004e758b7220 */ /* 0x000fc40000410000 */
[----:B------:R-:W-:Y:S02]  /*0970*/  FMUL.FTZ R134, R117, R134 ;  /* 0x0000008675867220 */ /* 0x000fe40000410000 */
[----:B------:R-:W-:Y:S02]  /*0980*/  FMUL.FTZ R137, R3, R70 ;  /* 0x0000004603897220 */ /* 0x000fe40000410000 */
[----:B------:R-:W-:Y:S02]  /*0990*/  FADD.FTZ R68, RZ, R136 ;  /* 0x00000088ff447221 */ /* 0x000fe40000010000 */
[----:B------:R-:W-:Y:S01]  /*09a0*/  FFMA.FTZ R69, R135, R136, RZ ;  /* 0x0000008887457223 */ /* 0x000fe200000100ff */
[----:B0-----:R-:W-:Y:S01]  /*09b0*/  HADD2.F32 R74, -RZ, R80.H0_H0 ;  /* 0x20000050ff4a7230 */ /* 0x001fe20000004100 */
        /* <DEDUP_REMOVED lines=18> */
.L_x_1926:
[----:B0-----:R-:W-:Y:S05]  /*0ae0*/  BSYNC B0 ;  /* 0x0000000000007941 */ /* 0x001fea0003800000 */
.L_x_1925:
[----:B------:R-:W-:Y:S01]  /*0af0*/  BSSY B0, `(.L_x_1927) ;  /* 0x000003e000007945 */ /* 0x000fe20003800000 */
[----:B------:R-:W-:Y:S05]  /*0b00*/  @!P3 BRA `(.L_x_1928) ;  /* 0x000003c00000b947 */ /* 0x000fea0003800000 */
[----:B------:R-:W-:Y:S01]  /*0b10*/  IMAD.MOV.U32 R76, RZ, RZ, 0x8 ;  /* 0x00000008ff4c7424 */ /* 0x000fe200078e00ff */
[C---:B------:R-:W-:Y:S02]  /*0b20*/  LEA R68, P1, R73.reuse, c[0x0][0x188], 0x4 ;  /* 0x0000620049447a11 */ /* 0x040fe400078220ff */
[----:B------:R-:W-:Y:S01]  /*0b30*/  ISETP.NE.U32.AND P0, PT, RZ, c[0x0][0x250], PT ;  /* 0x00009400ff007a0c */ /* 0x000fe20003f05070 */
[C---:B------:R-:W-:Y:S01]  /*0b40*/  IMAD.WIDE.U32 R76, R73.reuse, R76, c[0x0][0x208] ;  /* 0x00008200494c7625 */ /* 0x040fe200078e004c */
[----:B------:R-:W-:-:S02]  /*0b50*/  LEA.HI.X R69, R73, c[0x0][0x18c], RZ, 0x4, P1 ;  /* 0x0000630049457a11 */ /* 0x000fc400008f24ff */
        /* <DEDUP_REMOVED lines=23> */
[----:B------:R-:W-:Y:S01]  /*0cd0*/  HADD2.F32 R69, -RZ, R142.H0_H0 ;  /* 0x2000008eff457230 */ /* 0x000fe20000004100 */
[----:B------:R-:W-:-:S02]  /*0ce0*/  FADD.FTZ R68, -R145, R68 ;  /* 0x0000004491447221 */ /* 0x000fc40000010100 */
[C---:B------:R-:W-:Y:S01]  /*0cf0*/  FADD.FTZ R82, -R145.reuse, R70 ;  /* 0x0000004691527221 */ /* 0x040fe20000010100 */
[----:B------:R-:W-:Y:S01]  /*0d00*/  HADD2.F32 R70, -RZ, R144.H0_H0 ;  /* 0x20000090ff467230 */ /* 0x000fe20000004100 */
[----:B-1----:R-:W-:Y:S01]  /*0d10*/  FADD.FTZ R78, -R145, R71 ;  /* 0x00000047914e7221 */ /* 0x002fe20000010100 */
[----:B------:R-:W-:Y:S01]  /*0d20*/  HADD2.F32 R71, -RZ, R143.H0_H0 ;  /* 0x2000008fff477230 */ /* 0x000fe20000004100 */
[C---:B------:R-:W-:Y:S02]  /*0d30*/  FMUL.FTZ R143, R117.reuse, R68 ;  /* 0x00000044758f7220 */ /* 0x040fe40000410000 */
[----:B------:R-:W-:Y:S01]  /*0d40*/  FMUL.FTZ R144, R86, R69 ;  /* 0x0000004556907220 */ /* 0x000fe20000410000 */
[----:B------:R-:W-:Y:S01]  /*0d50*/  SHF.R.U32.HI R83, RZ, 0x10, R83 ;  /* 0x00000010ff537819 */ /* 0x000fe20000011653 */
[----:B------:R-:W-:Y:S02]  /*0d60*/  FMUL.FTZ R142, R117, R80 ;  /* 0x00000050758e7220 */ /* 0x000fe40000410000 */
[----:B------:R-:W-:-:S02]  /*0d70*/  FMUL.FTZ R145, R87, R70 ;  /* 0x0000004657917220 */ /* 0x000fc40000410000 */
[----:B------:R-:W-:Y:S02]  /*0d80*/  FADD.FTZ R68, R75, R144 ;  /* 0x000000904b447221 */ /* 0x000fe40000010000 */
[C---:B------:R-:W-:Y:S01]  /*0d90*/  FFMA.FTZ R74, R143.reuse, R144, R74 ;  /* 0x000000908f4a7223 */ /* 0x040fe2000001004a */
[----:B0-----:R-:W-:Y:S01]  /*0da0*/  HADD2.F32 R76, -RZ, R83.H0_H0 ;  /* 0x20000053ff4c7230 */ /* 0x001fe20000004100 */
        /* <DEDUP_REMOVED lines=18> */
.L_x_1928:
[----:B------:R-:W-:Y:S05]  /*0ed0*/  BSYNC B0 ;  /* 0x0000000000007941 */ /* 0x000fea0003800000 */
.L_x_1927:
[----:B------:R-:W-:Y:S01]  /*0ee0*/  BSSY B0, `(.L_x_1929) ;  /* 0x000003e000007945 */ /* 0x000fe20003800000 */
[----:B------:R-:W-:Y:S05]  /*0ef0*/  @!P4 BRA `(.L_x_1930) ;  /* 0x000003c00000c947 */ /* 0x000fea0003800000 */
[----:B------:R-:W-:Y:S02]  /*0f00*/  MOV R76, 0x8 ;  /* 0x00000008004c7802 */ /* 0x000fe40000000f00 */
        /* <DEDUP_REMOVED lines=24> */
[----:B------:R-:W-:Y:S02]  /*1090*/  SHF.R.U64 R120, R82, 0x10, R83 ;  /* 0x0000001052787819 */ /* 0x000fe40000001253 */
[----:B------:R-:W-:Y:S01]  /*10a0*/  MOV R119, R83 ;  /* 0x0000005300777202 */ /* 0x000fe20000000f00 */
        /* <DEDUP_REMOVED lines=33> */
.L_x_1930:
[----:B------:R-:W-:Y:S05]  /*12c0*/  BSYNC B0 ;  /* 0x0000000000007941 */ /* 0x000fea0003800000 */
.L_x_1929:
        /* <DEDUP_REMOVED lines=29> */
[C---:B---3--:R-:W-:Y:S02]  /*14a0*/  FADD.FTZ R80, -R129.reuse, R69 ;  /* 0x0000004581507221 */ /* 0x048fe40000010100 */
        /* <DEDUP_REMOVED lines=32> */
.L_x_1932:
[----:B------:R-:W-:Y:S05]  /*16b0*/  BSYNC B0 ;  /* 0x0000000000007941 */ /* 0x000fea0003800000 */
.L_x_1931:
[----:B------:R-:W-:Y:S01]  /*16c0*/  BSSY B0, `(.L_x_1933) ;  /* 0x000003f000007945 */ /* 0x000fe20003800000 */
[----:B------:R-:W-:Y:S05]  /*16d0*/  @!P6 BRA `(.L_x_1934) ;  /* 0x000003d00000e947 */ /* 0x000fea0003800000 */
[----:B------:R-:W-:Y:S01]  /*16e0*/  ISETP.NE.U32.AND P1, PT, RZ, c[0x0][0x250], PT ;  /* 0x00009400ff007a0c */ /* 0x000fe20003f25070 */
[C---:B------:R-:W-:Y:S01]  /*16f0*/  IMAD.SHL.U32 R82, R73.reuse, 0x4, RZ ;  /* 0x0000000449527824 */ /* 0x040fe200078e00ff */
[C---:B------:R-:W-:Y:S01]  /*1700*/  LEA R68, P0, R73.reuse, c[0x0][0x188], 0x4 ;  /* 0x0000620049447a11 */ /* 0x040fe200078020ff */
[----:B------:R-:W-:Y:S01]  /*1710*/  HFMA2.MMA R76, -RZ, RZ, 0, 4.76837158203125e-07 ;  /* 0x00000008ff4c7435 */ /* 0x000fe200000001ff */
[----:B------:R-:W-:Y:S02]  /*1720*/  ISETP.NE.AND.EX P1, PT, RZ, c[0x0][0x254], PT, P1 ;  /* 0x00009500ff007a0c */ /* 0x000fe40003f25310 */
[----:B------:R-:W-:Y:S02]  /*1730*/  LEA.HI.X R69, R73, c[0x0][0x18c], RZ, 0x4, P0 ;  /* 0x0000630049457a11 */ /* 0x000fe400000f24ff */
[----:B------:R-:W-:-:S02]  /*1740*/  SHF.R.U32.HI R71, RZ, 0x1e, R73 ;  /* 0x0000001eff477819 */ /* 0x000fc40000011649 */
[----:B------:R-:W-:Y:S02]  /*1750*/  IADD3 R80, P0, R82, c[0x0][0x190], RZ ;  /* 0x0000640052507a10 */ /* 0x000fe40007f1e0ff */
[----:B------:R-:W-:Y:S01]  /*1760*/  P2R R70, PR, RZ, 0x4 ;  /* 0x00000004ff467803 */ /* 0x000fe20000000000 */
[----:B------:R-:W-:Y:S01]  /*1770*/  IMAD.WIDE.U32 R76, R73, R76, c[0x0][0x208] ;  /* 0x00008200494c7625 */ /* 0x000fe200078e004c */
[----:B------:R-:W-:-:S03]  /*1780*/  IADD3.X R81, R71, c[0x0][0x194], RZ, P0, !PT ;  /* 0x0000650047517a10 */ /* 0x000fc600007fe4ff */
[----:B------:R-:W-:Y:S02]  /*1790*/  @P1 IADD3 R82, P0, R82, c[0x0][0x198], RZ ;  /* 0x0000660052521a10 */ /* 0x000fe40007f1e0ff */
[----:B------:R-:W2:Y:S02]  /*17a0*/  LDG.E.64 R76, [R76.64] ;  /* 0x000000044c4c7981 */ /* 0x000ea4000c1e1b00 */
[----:B------:R-:W-:Y:S02]  /*17b0*/  @P1 IADD3.X R83, R71, c[0x0][0x19c], RZ, P0, !PT ;  /* 0x0000670047531a10 */ /* 0x000fe400007fe4ff */
[----:B------:R-:W-:Y:S01]  /*17c0*/  ISETP.NE.U32.AND P0, PT, RZ, c[0x0][0x218], PT ;  /* 0x00008600ff007a0c */ /* 0x000fe20003f05070 */
[----:B------:R0:W5:Y:S03]  /*17d0*/  LDG.E R114, [R80.64] ;  /* 0x0000000450727981 */ /* 0x000166000c1e1900 */
[----:B------:R-:W-:Y:S01]  /*17e0*/  ISETP.NE.AND.EX P0, PT, RZ, c[0x0][0x21c], PT, P0 ;  /* 0x00008700ff007a0c */ /* 0x000fe20003f05300 */
[----:B------:R1:W5:-:S12]  /*17f0*/  @P1 LDG.E R108, [R82.64] ;  /* 0x00000004526c1981 */ /* 0x000358000c1e1900 */
[----:B------:R-:W-:-:S04]  /*1800*/  @P0 LEA R78, P2, R73, c[0x0][0x218], 0x4 ;  /* 0x00008600494e0a11 */ /* 0x000fc800078420ff */
[----:B------:R-:W-:Y:S02]  /*1810*/  @P0 LEA.HI.X R79, R73, c[0x0][0x21c], RZ, 0x4, P2 ;  /* 0x00008700494f0a11 */ /* 0x000fe400010f24ff */
[----:B------:R-:W-:Y:S02]  /*1820*/  ISETP.NE.AND P2, PT, R70, RZ, PT ;  /* 0x000000ff4600720c */ /* 0x000fe40003f45270 */
[----:B------:R-:W3:Y:S04]  /*1830*/  LDG.E.128 R68, [R68.64] ;  /* 0x0000000444447981 */ /* 0x000ee8000c1e1d00 */
[----:B------:R1:W5:Y:S01]  /*1840*/  @P0 LDG.E.128 R60, [R78.64] ;  /* 0x000000044e3c0981 */ /* 0x000362000c1e1d00 */
[----:B------:R-:W-:-:S04]  /*1850*/  ISETP.NE.AND P0, PT, R160, RZ, PT ;  /* 0x000000ffa000720c */ /* 0x000fc80003f05270 */
[----:B-----5:R-:W-:Y:S01]  /*1860*/  FSEL R153, R72, RZ, !P0 ;  /* 0x000000ff48997208 */ /* 0x020fe20004000000 */
[----:B--2---:R-:W-:Y:S01]  /*1870*/  IMAD.MOV.U32 R72, RZ, RZ, R76 ;  /* 0x000000ffff487224 */ /* 0x004fe200078e004c */
[--C-:B------:R-:W-:Y:S02]  /*1880*/  SHF.R.U64 R151, R76, 0x10, R77.reuse ;  /* 0x000000104c977819 */ /* 0x100fe4000000124d */
[--C-:B------:R-:W-:Y:S01]  /*1890*/  SHF.R.U32.HI R152, RZ, 0x10, R77.reuse ;  /* 0x00000010ff987819 */ /* 0x100fe2000001164d */
[----:B------:R-:W-:-:S05]  /*18a0*/  IMAD.MOV.U32 R73, RZ, RZ, R77 ;  /* 0x000000ffff497224 */ /* 0x000fca00078e004d */
[----:B------:R-:W-:-:S05]  /*18b0*/  HADD2.F32 R73, -RZ, R73.H0_H0 ;  /* 0x20000049ff497230 */ /* 0x000fca0000004100 */
[----:B------:R-:W-:Y:S02]  /*18c0*/  FMUL.FTZ R154, R100, R73 ;  /* 0x00000049649a7220 */ /* 0x000fe40000410000 */
[C---:B---3--:R-:W-:Y:S01]  /*18d0*/  FADD.FTZ R150, -R153.reuse, R69 ;  /* 0x0000004599967221 */ /* 0x048fe20000010100 */
[----:B------:R-:W-:Y:S01]  /*18e0*/  HADD2.F32 R69, -RZ, R72.H0_H0 ;  /* 0x20000048ff457230 */ /* 0x000fe20000004100 */
[----:B------:R-:W-:Y:S01]  /*18f0*/  FADD.FTZ R76, -R153, R68 ;  /* 0x00000044994c7221 */ /* 0x000fe20000010100 */
[----:B------:R-:W-:Y:S01]  /*1900*/  HADD2.F32 R68, -RZ, R151.H0_H0 ;  /* 0x20000097ff447230 */ /* 0x000fe20000004100 */
[C---:B------:R-:W-:Y:S01]  /*1910*/  FMUL.FTZ R150, R117.reuse, R150 ;  /* 0x0000009675967220 */ /* 0x040fe20000410000 */
[----:B------:R-:W-:Y:S01]  /*1920*/  HADD2.F32 R72, -RZ, R152.H0_H0 ;  /* 0x20000098ff487230 */ /* 0x000fe20000004100 */
[----:B------:R-:W-:Y:S02]  /*1930*/  FMUL.FTZ R151, R117, R76 ;  /* 0x0000004c75977220 */ /* 0x000fe40000410000 */
[----:B------:R-:W-:-:S02]  /*1940*/  FMUL.FTZ R152, R98, R69 ;  /* 0x0000004562987220 */ /* 0x000fc40000410000 */
[C---:B------:R-:W-:Y:S02]  /*1950*/  FADD.FTZ R70, -R153.reuse, R70 ;  /* 0x0000004699467221 */ /* 0x040fe40000010100 */
[----:B0-----:R-:W-:Y:S02]  /*1960*/  FADD.FTZ R80, -R153, R71 ;  /* 0x0000004799507221 */ /* 0x001fe40000010100 */
[----:B------:R-:W-:Y:S02]  /*1970*/  FADD.FTZ R17, R17, R68 ;  /* 0x0000004411117221 */ /* 0x000fe40000010000 */
[-C--:B------:R-:W-:Y:S02]  /*1980*/  FFMA.FTZ R37, R150, R68.reuse, R37 ;  /* 0x0000004496257223 */ /* 0x080fe40000010025 */
[----:B------:R-:W-:Y:S02]  /*1990*/  FMUL.FTZ R153, R99, R68 ;  /* 0x0000004463997220 */ /* 0x000fe40000410000 */
[----:B------:R-:W-:-:S02]  /*19a0*/  FADD.FTZ R68, R75, R152 ;  /* 0x000000984b447221 */ /* 0x000fc40000010000 */
[C---:B------:R-:W-:Y:S02]  /*19b0*/  FFMA.FTZ R74, R151.reuse, R152, R74 ;  /* 0x00000098974a7223 */ /* 0x040fe4000001004a */
        /* <DEDUP_REMOVED lines=15> */
.L_x_1934:
[----:B-1----:R-:W-:Y:S05]  /*1ab0*/  BSYNC B0 ;  /* 0x0000000000007941 */ /* 0x002fea0003800000 */
.L_x_1933:
[----:B------:R-:W-:Y:S02]  /*1ac0*/  LOP3.LUT P1, RZ, R102, 0xff, RZ, 0xc0, !PT ;  /* 0x000000ff66ff7812 */ /* 0x000fe4000782c0ff */
[----:B------:R-:W-:Y:S02]  /*1ad0*/  SHF.R.U32.HI R70, RZ, 0x5, R158 ;  /* 0x00000005ff467819 */ /* 0x000fe4000001169e */
[----:B------:R-:W-:-:S02]  /*1ae0*/  LOP3.LUT P0, RZ, R158, 0x1f, RZ, 0xc0, !PT ;  /* 0x0000001f9eff7812 */ /* 0x000fc4000780c0ff */
[----:B------:R-:W-:-:S07]  /*1af0*/  LOP3.LUT R161, R70, 0x7fffff8, RZ, 0xc0, !PT ;  /* 0x07fffff846a17812 */ /* 0x000fce00078ec0ff */
[----:B------:R-:W-:Y:S01]  /*1b00*/  @!P1 IADD3 R161, R161, 0x8, RZ ;  /* 0x00000008a1a19810 */ /* 0x000fe20007ffe0ff */
[----:B------:R-:W-:Y:S05]  /*1b10*/  BRA.DIV ~URZ, `(.L_x_1935) ;  /* 0x00001f127f007947 */ /* 0x000fea000b800000 */
[----:B-----5:R0:W1:Y:S02]  /*1b20*/  SHFL.DOWN PT, R72, R75, 0x10, 0x1f ;  /* 0x0a001f004b487f89 */ /* 0x02006400000e0000 */
.L_x_1952:
        /* <DEDUP_REMOVED lines=18> */
.L_x_1953:
        /* <DEDUP_REMOVED lines=54> */
[----:B------:R-:W0:Y:S02]  /*1fb0*/  F2F.F16.F32 R72, R72 ;  /* 0x0000004800487304 */ /* 0x000e240000200800 */
[----:B------:R-:W-:Y:S01]  /*1fc0*/  FMUL.FTZ R83, R74, c[0x0][0x1e8] ;  /* 0x00007a004a537a20 */ /* 0x000fe20000410000 */
[----:B------:R-:W-:-:S04]  /*1fd0*/  ISETP.NE.AND.EX P1, PT, RZ, c[0x0][0x25c], PT, P1 ;  /* 0x00009700ff007a0c */ /* 0x000fc80003f25310 */
[----:B------:R-:W-:Y:S01]  /*1fe0*/  SEL R66, R71, R66, P1 ;  /* 0x0000004247427207 */ /* 0x000fe20000800000 */
[----:B------:R-:W-:Y:S01]  /*1ff0*/  FFMA.FTZ R71, R135, R68, R69 ;  /* 0x0000004487477223 */ /* 0x000fe20000010045 */
[----:B------:R-:W-:Y:S01]  /*2000*/  SEL R65, R70, R65, P1 ;  /* 0x0000004146417207 */ /* 0x000fe20000800000 */
[----:B------:R0:W-:Y:S01]  /*2010*/  F2F.F16.F32 R82, R73 ;  /* 0x0000004900527304 */ /* 0x0001e20000200800 */
        /* <DEDUP_REMOVED lines=10> */
[----:B------:R-:W0:Y:S01]  /*20c0*/  F2F.F16.F32 R75, R77 ;  /* 0x0000004d004b7304 */ /* 0x000e220000200800 */
[----:B------:R-:W-:Y:S01]  /*20d0*/  SEL R64, R71, R64, P1 ;  /* 0x0000004047407207 */ /* 0x000fe20000800000 */
[----:B------:R-:W-:Y:S01]  /*20e0*/  @P1 IMAD.WIDE.U32 R70, R111, R70, c[0x0][0x258] ;  /* 0x000096006f461625 */ /* 0x000fe200078e0046 */
[----:B------:R-:W-:Y:S02]  /*20f0*/  FSEL R76, R78, RZ, P0 ;  /* 0x000000ff4e4c7208 */ /* 0x000fe40000000000 */
[----:B------:R-:W-:Y:S02]  /*2100*/  ISETP.NE.U32.AND P0, PT, RZ, c[0x0][0x250], PT ;  /* 0x00009400ff007a0c */ /* 0x000fe40003f05070 */
[----:B------:R1:W-:Y:S01]  /*2110*/  @P1 STG.E.128 [R70.64], R64 ;  /* 0x0000004046001986 */ /* 0x0003e2000c101d04 */
[----:B------:R-:W2:Y:S01]  /*2120*/  F2F.F16.F32 R79, R76 ;  /* 0x0000004c004f7304 */ /* 0x000ea20000200800 */
[----:B------:R-:W-:Y:S01]  /*2130*/  ISETP.NE.AND.EX P0, PT, RZ, c[0x0][0x254], PT, P0 ;  /* 0x00009500ff007a0c */ /* 0x000fe20003f05300 */
[----:B0-----:R-:W-:-:S05]  /*2140*/  IMAD.U32 R75, R75, 0x10000, RZ ;  /* 0x000100004b4b7824 */ /* 0x001fca00078e00ff */
[----:B------:R-:W-:-:S07]  /*2150*/  LOP3.LUT R75, R73, R75, R82, 0xfe, !PT ;  /* 0x0000004b494b7212 */ /* 0x000fce00078efe52 */
[----:B------:R-:W-:Y:S02]  /*2160*/  @P0 LOP3.LUT P1, RZ, R104, 0xff, RZ, 0xc0, !PT ;  /* 0x000000ff68ff0812 */ /* 0x000fe4000782c0ff */
[----:B--2---:R-:W-:Y:S02]  /*2170*/  LOP3.LUT R74, R72, R79, RZ, 0xfc, !PT ;  /* 0x0000004f484a7212 */ /* 0x004fe400078efcff */
[----:B------:R-:W-:Y:S02]  /*2180*/  MOV R72, 0x8 ;  /* 0x0000000800487802 */ /* 0x000fe40000000f00 */
[----:B-1----:R-:W-:Y:S02]  /*2190*/  @P0 FSEL R70, R78, RZ, P1 ;  /* 0x000000ff4e460208 */ /* 0x002fe40000800000 */
[----:B------:R-:W-:Y:S01]  /*21a0*/  @P0 LOP3.LUT P1, RZ, R104, 0xff00, RZ, 0xc0, !PT ;  /* 0x0000ff0068ff0812 */ /* 0x000fe2000782c0ff */
[----:B------:R-:W-:Y:S01]  /*21b0*/  IMAD.WIDE.U32 R72, R111, R72, c[0x0][0x248] ;  /* 0x000092006f487625 */ /* 0x000fe200078e0048 */
[----:B------:R-:W-:-:S02]  /*21c0*/  @P0 F2FP.PACK_AB R70, RZ, R70 ;  /* 0x00000046ff46023e */ /* 0x000fc400000000ff */
[----:B------:R-:W-:Y:S02]  /*21d0*/  @P0 FSEL R71, R80, RZ, P1 ;  /* 0x000000ff50470208 */ /* 0x000fe40000800000 */
[----:B------:R0:W-:Y:S01]  /*21e0*/  STG.E.64 [R72.64], R74 ;  /* 0x0000004a48007986 */ /* 0x0001e2000c101b04 */
[C---:B------:R-:W-:Y:S02]  /*21f0*/  @P0 LOP3.LUT P1, RZ, R104.reuse, 0xff0000, RZ, 0xc0, !PT ;  /* 0x00ff000068ff0812 */ /* 0x040fe4000782c0ff */
[----:B------:R-:W-:Y:S02]  /*2200*/  @P0 F2FP.PACK_AB R71, RZ, R71 ;  /* 0x00000047ff47023e */ /* 0x000fe400000000ff */
[----:B------:R-:W-:Y:S02]  /*2210*/  @P0 FSEL R76, R81, RZ, P1 ;  /* 0x000000ff514c0208 */ /* 0x000fe40000800000 */
[----:B------:R-:W-:Y:S02]  /*2220*/  @P0 LOP3.LUT P1, RZ, R104, 0xff000000, RZ, 0xc0, !PT ;  /* 0xff00000068ff0812 */ /* 0x000fe4000782c0ff */
[----:B------:R-:W-:-:S02]  /*2230*/  @P0 F2FP.PACK_AB R76, RZ, R76 ;  /* 0x0000004cff4c023e */ /* 0x000fc400000000ff */
[----:B------:R-:W-:Y:S02]  /*2240*/  @P0 FSEL R77, R83, RZ, P1 ;  /* 0x000000ff534d0208 */ /* 0x000fe40000800000 */
[----:B------:R-:W-:Y:S02]  /*2250*/  @P0 PRMT R109, R70, 0x7610, R109 ;  /* 0x00007610466d0816 */ /* 0x000fe4000000006d */
[----:B------:R-:W-:Y:S02]  /*2260*/  @P0 F2FP.PACK_AB R77, RZ, R77 ;  /* 0x0000004dff4d023e */ /* 0x000fe400000000ff */
        /* <DEDUP_REMOVED lines=12> */
.L_x_1939:
[----:B0-----:R-:W-:Y:S02]  /*2330*/  IADD3 R111, R111, 0x100, RZ ;  /* 0x000001006f6f7810 */ /* 0x001fe40007ffe0ff */
.L_x_1938:
[----:B------:R-:W-:Y:S05]  /*2340*/  BSYNC B0 ;  /* 0x0000000000007941 */ /* 0x000fea0003800000 */
.L_x_1937:
        /* <DEDUP_REMOVED lines=23> */
[----:B------:R-:W-:Y:S01]  /*24c0*/  F2F.F16.F32 R82, R73 ;  /* 0x0000004900527304 */ /* 0x000fe20000200800 */
        /* <DEDUP_REMOVED lines=9> */
[----:B------:R0:W1:Y:S02]  /*2560*/  F2F.F16.F32 R70, R72 ;  /* 0x0000004800467304 */ /* 0x0000640000200800 */
[----:B------:R-:W-:Y:S01]  /*2570*/  @P0 FADD.FTZ R71, R8, R71 ;  /* 0x0000004708470221 */ /* 0x000fe20000010000 */
[----:B------:R-:W-:-:S03]  /*2580*/  LOP3.LUT P0, RZ, R116, 0xff000000, RZ, 0xc0, !PT ;  /* 0xff00000074ff7812 */ /* 0x000fc6000780c0ff */
[----:B------:R-:W-:Y:S01]  /*2590*/  FMUL.FTZ R78, R71, c[0x0][0x1e8] ;  /* 0x00007a00474e7a20 */ /* 0x000fe20000410000 */
[----:B------:R-:W-:Y:S02]  /*25a0*/  FSEL R75, R83, RZ, P0 ;  /* 0x000000ff534b7208 */ /* 0x000fe40000000000 */
[----:B------:R-:W-:Y:S01]  /*25b0*/  LOP3.LUT P0, RZ, R116, 0xff, RZ, 0xc0, !PT ;  /* 0x000000ff74ff7812 */ /* 0x000fe2000780c0ff */
[----:B0-----:R-:W-:Y:S01]  /*25c0*/  @P1 IMAD.MOV.U32 R72, RZ, RZ, 0x10 ;  /* 0x00000010ff481424 */ /* 0x001fe200078e00ff */
[----:B------:R-:W-:Y:S02]  /*25d0*/  SEL R64, R71, R64, P1 ;  /* 0x0000004047407207 */ /* 0x000fe40000800000 */
[----:B------:R-:W0:Y:S01]  /*25e0*/  F2F.F16.F32 R75, R75 ;  /* 0x0000004b004b7304 */ /* 0x000e220000200800 */
[----:B------:R-:W-:Y:S01]  /*25f0*/  FSEL R76, R78, RZ, P0 ;  /* 0x000000ff4e4c7208 */ /* 0x000fe20000000000 */
[----:B------:R-:W-:Y:S01]  /*2600*/  @P1 IMAD.WIDE.U32 R72, R111, R72, c[0x0][0x258] ;  /* 0x000096006f481625 */ /* 0x000fe200078e0048 */
[----:B------:R-:W-:-:S03]  /*2610*/  ISETP.NE.U32.AND P0, PT, RZ, c[0x0][0x250], PT ;  /* 0x00009400ff007a0c */ /* 0x000fc60003f05070 */
[----:B-1----:R-:W-:Y:S01]  /*2620*/  IMAD.WIDE.U32 R70, R70, 0x10000, RZ ;  /* 0x0001000046467825 */ /* 0x002fe200078e00ff */
[----:B------:R-:W-:Y:S01]  /*2630*/  ISETP.NE.AND.EX P0, PT, RZ, c[0x0][0x254], PT, P0 ;  /* 0x00009500ff007a0c */ /* 0x000fe20003f05300 */
[----:B------:R-:W1:Y:S01]  /*2640*/  F2F.F16.F32 R79, R76 ;  /* 0x0000004c004f7304 */ /* 0x000e620000200800 */
        /* <DEDUP_REMOVED lines=9> */
[----:B------:R-:W-:-:S02]  /*26e0*/  @P0 F2FP.PACK_AB R72, RZ, R72 ;  /* 0x00000048ff48023e */ /* 0x000fc400000000ff */
[----:B------:R-:W-:Y:S02]  /*26f0*/  @P0 FSEL R73, R80, RZ, P1 ;  /* 0x000000ff50490208 */ /* 0x000fe40000800000 */
[----:B------:R-:W-:Y:S02]  /*2700*/  @P0 LOP3.LUT P1, RZ, R105, 0xff0000, RZ, 0xc0, !PT ;  /* 0x00ff000069ff0812 */ /* 0x000fe4000782c0ff */
        /* <DEDUP_REMOVED lines=19> */
.L_x_1942:
[----:B0-----:R-:W-:Y:S02]  /*2840*/  IADD3 R111, R111, 0x100, RZ ;  /* 0x000001006f6f7810 */ /* 0x001fe40007ffe0ff */
.L_x_1941:
[----:B------:R-:W-:Y:S05]  /*2850*/  BSYNC B0 ;  /* 0x0000000000007941 */ /* 0x000fea0003800000 */
.L_x_1940:
        /* <DEDUP_REMOVED lines=31> */
[----:B------:R-:W-:-:S03]  /*2a50*/  MOV R74, 0x8 ;  /* 0x00000008004a7802 */ /* 0x000fc60000000f00 */
        /* <DEDUP_REMOVED lines=47> */
.L_x_1945:
[----:B0-----:R-:W-:Y:S02]  /*2d50*/  IADD3 R111, R111, 0x100, RZ ;  /* 0x000001006f6f7810 */ /* 0x001fe40007ffe0ff */
.L_x_1944:
[----:B------:R-:W-:Y:S05]  /*2d60*/  BSYNC B0 ;  /* 0x0000000000007941 */ /* 0x000fea0003800000 */
.L_x_1943:
        /* <DEDUP_REMOVED lines=79> */
.L_x_1948:
[----:B0-----:R-:W-:Y:S02]  /*3260*/  IADD3 R111, R111, 0x100, RZ ;  /* 0x000001006f6f7810 */ /* 0x001fe40007ffe0ff */
.L_x_1947:
[----:B------:R-:W-:Y:S05]  /*3270*/  BSYNC B0 ;  /* 0x0000000000007941 */ /* 0x000fea0003800000 */
.L_x_1946:
        /* <DEDUP_REMOVED lines=31> */
[----:B------:R-:W-:Y:S01]  /*3470*/  F2F.F16.F32 R75, R75 ;  /* 0x0000004b004b7304 */ /* 0x000fe20000200800 */
[----:B------:R-:W-:-:S02]  /*3480*/  FSEL R76, R81, RZ, P0 ;  /* 0x000000ff514c7208 */ /* 0x000fc40000000000 */
[----:B------:R-:W-:Y:S02]  /*3490*/  LOP3.LUT P0, RZ, R114, 0xff, RZ, 0xc0, !PT ;  /* 0x000000ff72ff7812 */ /* 0x000fe4000780c0ff */
[----:B------:R-:W-:Y:S02]  /*34a0*/  SEL R65, R70, R65, P1 ;  /* 0x0000004146417207 */ /* 0x000fe40000800000 */
[----:B------:R-:W-:Y:S01]  /*34b0*/  SEL R67, R74, R67, P1 ;  /* 0x000000434a437207 */ /* 0x000fe20000800000 */
[----:B------:R-:W0:Y:S01]  /*34c0*/  F2F.F16.F32 R70, R72 ;  /* 0x0000004800467304 */ /* 0x000e220000200800 */
[----:B------:R-:W-:Y:S02]  /*34d0*/  FSEL R74, R77, RZ, P0 ;  /* 0x000000ff4d4a7208 */ /* 0x000fe40000000000 */
[----:B------:R-:W-:Y:S01]  /*34e0*/  SEL R66, R73, R66, P1 ;  /* 0x0000004249427207 */ /* 0x000fe20000800000 */
[----:B------:R-:W-:Y:S01]  /*34f0*/  @P1 IMAD.MOV.U32 R68, RZ, RZ, 0x10 ;  /* 0x00000010ff441424 */ /* 0x000fe200078e00ff */
[----:B------:R-:W-:-:S02]  /*3500*/  ISETP.NE.U32.AND P0, PT, RZ, c[0x0][0x250], PT ;  /* 0x00009400ff007a0c */ /* 0x000fc40003f05070 */
[----:B------:R-:W-:Y:S01]  /*3510*/  SEL R64, R69, R64, P1 ;  /* 0x0000004045407207 */ /* 0x000fe20000800000 */
[----:B------:R-:W1:Y:S01]  /*3520*/  F2F.F16.F32 R73, R76 ;  /* 0x0000004c00497304 */ /* 0x000e620000200800 */
[----:B------:R-:W-:Y:S01]  /*3530*/  ISETP.NE.AND.EX P0, PT, RZ, c[0x0][0x254], PT, P0 ;  /* 0x00009500ff007a0c */ /* 0x000fe20003f05300 */
[----:B------:R-:W-:-:S05]  /*3540*/  @P1 IMAD.WIDE.U32 R68, R111, R68, c[0x0][0x258] ;  /* 0x000096006f441625 */ /* 0x000fca00078e0044 */
[----:B------:R2:W-:Y:S01]  /*3550*/  @P1 STG.E.128 [R68.64], R64 ;  /* 0x0000004044001986 */ /* 0x0005e2000c101d04 */
[----:B------:R-:W3:Y:S01]  /*3560*/  F2F.F16.F32 R79, R74 ;  /* 0x0000004a004f7304 */ /* 0x000ee20000200800 */
[----:B0-----:R-:W-:-:S05]  /*3570*/  IMAD.WIDE.U32 R70, R70, 0x10000, RZ ;  /* 0x0001000046467825 */ /* 0x001fca00078e00ff */
[----:B------:R-:W-:Y:S01]  /*3580*/  @P0 LOP3.LUT P1, RZ, R108, 0xff, RZ, 0xc0, !PT ;  /* 0x000000ff6cff0812 */ /* 0x000fe2000782c0ff */
[----:B-1----:R-:W-:-:S05]  /*3590*/  IMAD.U32 R73, R73, 0x10000, RZ ;  /* 0x0001000049497824 */ /* 0x002fca00078e00ff */
[----:B------:R-:W-:Y:S02]  /*35a0*/  LOP3.LUT R73, R71, R73, R75, 0xfe, !PT ;  /* 0x0000004947497212 */ /* 0x000fe400078efe4b */
[----:B---3--:R-:W-:Y:S02]  /*35b0*/  LOP3.LUT R72, R70, R79, RZ, 0xfc, !PT ;  /* 0x0000004f46487212 */ /* 0x008fe400078efcff */
[----:B------:R-:W-:Y:S02]  /*35c0*/  MOV R70, 0x8 ;  /* 0x0000000800467802 */ /* 0x000fe40000000f00 */
[----:B--2---:R-:W-:Y:S02]  /*35d0*/  @P0 FSEL R68, R77, RZ, P1 ;  /* 0x000000ff4d440208 */ /* 0x004fe40000800000 */
[----:B------:R-:W-:Y:S01]  /*35e0*/  @P0 LOP3.LUT P1, RZ, R108, 0xff00, RZ, 0xc0, !PT ;  /* 0x0000ff006cff0812 */ /* 0x000fe2000782c0ff */
[----:B------:R-:W-:Y:S01]  /*35f0*/  IMAD.WIDE.U32 R70, R111, R70, c[0x0][0x248] ;  /* 0x000092006f467625 */ /* 0x000fe200078e0046 */
[----:B------:R-:W-:-:S02]  /*3600*/  @P0 F2FP.PACK_AB R68, RZ, R68 ;  /* 0x00000044ff44023e */ /* 0x000fc400000000ff */
[----:B------:R-:W-:Y:S02]  /*3610*/  @P0 FSEL R69, R78, RZ, P1 ;  /* 0x000000ff4e450208 */ /* 0x000fe40000800000 */
[----:B------:R0:W-:Y:S01]  /*3620*/  STG.E.64 [R70.64], R72 ;  /* 0x0000004846007986 */ /* 0x0001e2000c101b04 */
        /* <DEDUP_REMOVED lines=13> */
[----:B------:R-:W-:-:S02]  /*3700*/  LEA R68, P0, R111, c[0x0][0x250], 0x3 ;  /* 0x000094006f447a11 */ /* 0x000fc400078018ff */
[----:B------:R-:W-:Y:S01]  /*3710*/  PRMT R73, R110, 0x5410, R103 ;  /* 0x000054106e497816 */ /* 0x000fe20000000067 */
[----:B------:R-:W-:Y:S01]  /*3720*/  IMAD.WIDE.U32 R70, R70, 0x10000, RZ ;  /* 0x0001000046467825 */ /* 0x000fe200078e00ff */
[----:B------:R-:W-:-:S04]  /*3730*/  LEA.HI.X R69, R111, c[0x0][0x254], RZ, 0x3, P0 ;  /* 0x000095006f457a11 */ /* 0x000fc800000f1cff */
[----:B------:R-:W-:Y:S02]  /*3740*/  LOP3.LUT R71, R73, R71, RZ, 0xfc, !PT ;  /* 0x0000004749477212 */ /* 0x000fe400078efcff */
[----:B------:R-:W-:-:S05]  /*3750*/  LOP3.LUT R70, R70, 0xffff, R109, 0xf8, !PT ;  /* 0x0000ffff46467812 */ /* 0x000fca00078ef86d */
[----:B------:R0:W-:Y:S02]  /*3760*/  STG.E.64 [R68.64], R70 ;  /* 0x0000004644007986 */ /* 0x0001e4000c101b04 */
.L_x_1950:
[----:B0-----:R-:W-:Y:S05]  /*3770*/  BSYNC B0 ;  /* 0x0000000000007941 */ /* 0x001fea0003800000 */
.L_x_1949:
[----:B------:R-:W-:Y:S02]  /*3780*/  IADD3 R0, R0, c[0x0][0x160], RZ ;  /* 0x0000580000007a10 */ /* 0x000fe40007ffe0ff */
[----:B------:R-:W-:Y:S02]  /*3790*/  LOP3.LUT P1, RZ, R102, 0xff, RZ, 0xc0, !PT ;  /* 0x000000ff66ff7812 */ /* 0x000fe4000782c0ff */
[----:B------:R-:W-:Y:S02]  /*37a0*/  ISETP.GE.AND P0, PT, R0, c[0x0][0x164], PT ;  /* 0x0000590000007a0c */ /* 0x000fe40003f06270 */
[----:B------:R-:W-:-:S11]  /*37b0*/  SEL R102, RZ, 0x1, P1 ;  /* 0x00000001ff667807 */ /* 0x000fd60000800000 */
[----:B------:R-:W-:Y:S01]  /*37c0*/  @P0 CALL.REL.NOINC `(.L_x_1924) ;  /* 0x0000001000000944 */ /* 0x000fe20003c00000 */
[----:B------:R-:W-:Y:S05]  /*37d0*/  BRA `(.L_x_1951) ;  /* 0xffffce6000007947 */ /* 0x000fea000383ffff */
.L_x_1924:
[----:B0-----:R-:W0:Y:S01]  /*37e0*/  S2UR UR6, SR_CTAID.X ;  /* 0x00000000000679c3 */ /* 0x001e220000002500 */
        /* <DEDUP_REMOVED lines=36> */
.L_x_1935:
[----:B------:R-:W-:Y:S01]  /*3a30*/  MOV R73, R75 ;  /* 0x0000004b00497202 */ /* 0x000fe20000000f00 */
[----:B------:R-:W-:Y:S01]  /*3a40*/  IMAD.MOV.U32 R78, RZ, RZ, 0x10 ;  /* 0x00000010ff4e7424 */ /* 0x000fe200078e00ff */
[----:B------:R-:W-:Y:S01]  /*3a50*/  MOV R80, 0xffffffff ;  /* 0xffffffff00507802 */ /* 0x000fe20000000f00 */
[----:B------:R-:W-:Y:S01]  /*3a60*/  IMAD.MOV.U32 R77, RZ, RZ, 0x1f ;  /* 0x0000001fff4d7424 */ /* 0x000fe200078e00ff */
[----:B------:R-:W-:-:S02]  /*3a70*/  MOV R68, 0x3a90 ;  /* 0x00003a9000447802 */ /* 0x000fc40000000f00 */
[----:B-----5:R-:W-:Y:S05]  /*3a80*/  CALL.REL.NOINC `($__internal_80_$__cuda_sm70_shflsync_down_p) ;  /* 0x0000046000007944 */ /* 0x020fea0003c00000 */
[----:B-1----:R-:W-:Y:S01]  /*3a90*/  IMAD.MOV.U32 R72, RZ, RZ, R73 ;  /* 0x000000ffff487224 */ /* 0x002fe200078e0049 */
[----:B0-----:R-:W-:Y:S05]  /*3aa0*/  BRA `(.L_x_1952) ;  /* 0xffffe08000007947 */ /* 0x001fea000383ffff */
.L_x_1936:
[----:B------:R-:W-:Y:S01]  /*3ab0*/  HFMA2.MMA R78, -RZ, RZ, 0, 9.5367431640625e-07 ;  /* 0x00000010ff4e7435 */ /* 0x000fe200000001ff */
[----:B------:R-:W-:Y:S01]  /*3ac0*/  IMAD.MOV.U32 R73, RZ, RZ, R74 ;  /* 0x000000ffff497224 */ /* 0x000fe200078e004a */
[----:B------:R-:W-:Y:S01]  /*3ad0*/  MOV R68, 0x3b10 ;  /* 0x00003b1000447802 */ /* 0x000fe20000000f00 */
[----:B------:R-:W-:-:S02]  /*3ae0*/  IMAD.MOV.U32 R77, RZ, RZ, 0x1f ;  /* 0x0000001fff4d7424 */ /* 0x000fc400078e00ff */
[----:B------:R-:W-:Y:S02]  /*3af0*/  IMAD.MOV.U32 R80, RZ, RZ, -0x1 ;  /* 0xffffffffff507424 */ /* 0x000fe400078e00ff */
[----:B01----:R-:W-:Y:S05]  /*3b00*/  CALL.REL.NOINC `($__internal_80_$__cuda_sm70_shflsync_down_p) ;  /* 0x000003e000007944 */ /* 0x003fea0003c00000 */
[----:B------:R-:W-:Y:S01]  /*3b10*/  FADD.FTZ R72, R72, R75 ;  /* 0x0000004b48487221 */ /* 0x000fe20000010000 */
[----:B0-----:R-:W-:Y:S01]  /*3b20*/  MOV R78, 0x8 ;  /* 0x00000008004e7802 */ /* 0x001fe20000000f00 */
[----:B-1----:R-:W-:Y:S01]  /*3b30*/  FADD.FTZ R74, R74, R73 ;  /* 0x000000494a4a7221 */ /* 0x002fe20000010000 */
[----:B------:R-:W-:Y:S01]  /*3b40*/  MOV R68, 0x3b90 ;  /* 0x00003b9000447802 */ /* 0x000fe20000000f00 */
[----:B------:R-:W-:Y:S01]  /*3b50*/  IMAD.MOV.U32 R77, RZ, RZ, 0x1f ;  /* 0x0000001fff4d7424 */ /* 0x000fe200078e00ff */
[----:B------:R-:W-:Y:S01]  /*3b60*/  MOV R73, R72 ;  /* 0x0000004800497202 */ /* 0x000fe20000000f00 */
[----:B------:R-:W-:Y:S02]  /*3b70*/  IMAD.MOV.U32 R80, RZ, RZ, -0x1 ;  /* 0xffffffffff507424 */ /* 0x000fe400078e00ff */
[----:B------:R-:W-:Y:S05]  /*3b80*/  CALL.REL.NOINC `($__internal_80_$__cuda_sm70_shflsync_down_p) ;  /* 0x0000036000007944 */ /* 0x000fea0003c00000 */
[----:B0-----:R-:W-:Y:S01]  /*3b90*/  HFMA2.MMA R78, -RZ, RZ, 0, 4.76837158203125e-07 ;  /* 0x00000008ff4e7435 */ /* 0x001fe200000001ff */
[----:B-1----:R-:W-:Y:S01]  /*3ba0*/  IMAD.MOV.U32 R71, RZ, RZ, R73 ;  /* 0x000000ffff477224 */ /* 0x002fe200078e0049 */
[----:B------:R-:W-:Y:S01]  /*3bb0*/  MOV R68, 0x3c00 ;  /* 0x00003c0000447802 */ /* 0x000fe20000000f00 */
[----:B------:R-:W-:Y:S02]  /*3bc0*/  IMAD.MOV.U32 R73, RZ, RZ, R74 ;  /* 0x000000ffff497224 */ /* 0x000fe400078e004a */
[----:B------:R-:W-:-:S02]  /*3bd0*/  IMAD.MOV.U32 R77, RZ, RZ, 0x1f ;  /* 0x0000001fff4d7424 */ /* 0x000fc400078e00ff */
[----:B------:R-:W-:Y:S02]  /*3be0*/  IMAD.MOV.U32 R80, RZ, RZ, -0x1 ;  /* 0xffffffffff507424 */ /* 0x000fe400078e00ff */
[----:B------:R-:W-:Y:S05]  /*3bf0*/  CALL.REL.NOINC `($__internal_80_$__cuda_sm70_shflsync_down_p) ;  /* 0x000002f000007944 */ /* 0x000fea0003c00000 */
        /* <DEDUP_REMOVED lines=8> */
[----:B0-----:R-:W-:Y:S01]  /*3c80*/  HFMA2.MMA R78, -RZ, RZ, 0, 2.384185791015625e-07 ;  /* 0x00000004ff4e7435 */ /* 0x001fe200000001ff */
        /* <DEDUP_REMOVED lines=14> */
[----:B0-----:R-:W-:Y:S01]  /*3d70*/  HFMA2.MMA R78, -RZ, RZ, 0, 1.1920928955078125e-07 ;  /* 0x00000002ff4e7435 */ /* 0x001fe200000001ff */
        /* <DEDUP_REMOVED lines=14> */
[----:B0-----:R-:W-:Y:S01]  /*3e60*/  HFMA2.MMA R78, -RZ, RZ, 0, 5.9604644775390625e-08 ;  /* 0x00000001ff4e7435 */ /* 0x001fe200000001ff */
[----:B-1----:R-:W-:Y:S01]  /*3e70*/  IMAD.MOV.U32 R75, RZ, RZ, R73 ;  /* 0x000000ffff4b7224 */ /* 0x002fe200078e0049 */
[----:B------:R-:W-:Y:S01]  /*3e80*/  MOV R68, 0x3ed0 ;  /* 0x00003ed000447802 */ /* 0x000fe20000000f00 */
[----:B------:R-:W-:Y:S02]  /*3e90*/  IMAD.MOV.U32 R73, RZ, RZ, R76 ;  /* 0x000000ffff497224 */ /* 0x000fe400078e004c */
[----:B------:R-:W-:-:S02]  /*3ea0*/  IMAD.MOV.U32 R77, RZ, RZ, 0x1f ;  /* 0x0000001fff4d7424 */ /* 0x000fc400078e00ff */
[----:B------:R-:W-:Y:S02]  /*3eb0*/  IMAD.MOV.U32 R80, RZ, RZ, -0x1 ;  /* 0xffffffffff507424 */ /* 0x000fe400078e00ff */
[----:B------:R-:W-:Y:S05]  /*3ec0*/  CALL.REL.NOINC `($__internal_80_$__cuda_sm70_shflsync_down_p) ;  /* 0x0000002000007944 */ /* 0x000fea0003c00000 */
[----:B-1----:R-:W-:Y:S01]  /*3ed0*/  MOV R69, R73 ;  /* 0x0000004900457202 */ /* 0x002fe20000000f00 */
[----:B0-----:R-:W-:Y:S05]  /*3ee0*/  BRA `(.L_x_1953) ;  /* 0xffffdd6000007947 */ /* 0x001fea000383ffff */
        .weak           $__internal_80_$__cuda_sm70_shflsync_down_p
        .type           $__internal_80_$__cuda_sm70_shflsync_down_p,@function
        .size           $__internal_80_$__cuda_sm70_shflsync_down_p,(.L_x_2827 - $__internal_80_$__cuda_sm70_shflsync_down_p)
$__internal_80_$__cuda_sm70_shflsync_down_p:
[----:B------:R-:W-:Y:S01]  /*3ef0*/  IMAD.MOV.U32 R69, RZ, RZ, 0x0 ;  /* 0x00000000ff457424 */ /* 0x000fe200078e00ff */
[----:B------:R-:W-:Y:S04]  /*3f00*/  WARPSYNC R80 ;  /* 0x0000005000007348 */ /* 0x000fe80003800000 */
[----:B------:R0:W1:Y:S01]  /*3f10*/  SHFL.DOWN PT, R73, R73, R78, R77 ;  /* 0x0800004e49497389 */ /* 0x00006200000e004d */
[----:B------:R-:W-:Y:S05]  /*3f20*/  RET.REL.NODEC R68 `(_ZN10layer_norm31ln_parallel_residual_bwd_kernelINS_13Kernel_traitsI6__halfS2_fS2_fjLj5120ELj1ELj1ELj8ELj8ENS_18Kernel_traits_baseILj5120ES2_S2_fS2_fjLj256EEEEELb1ELb1ELb0EEEvNS_9BwdParamsE) ;  /* 0xffffc0d044007950 */ /* 0x000fea0003c3ffff */
.L_x_1954:
        /* <DEDUP_REMOVED lines=13> */
.L_x_2827:


//--------------------- .text._ZN10layer_norm22ln_bwd_finalize_kernelINS_22Kernel_traits_finalizeILj5120E6__halfS2_fS2_fjLb0ELj1024ELj4ENS_18Kernel_traits_baseILj5120ES2_S2_fS2_fjLj1024EEEEELb0ELb1EEEvNS_9BwdParamsE --------------------------
	.section	.text._ZN10layer_norm22ln_bwd_finalize_kernelINS_22Kernel_traits_finalizeILj5120E6__halfS2_fS2_fjLb0ELj1024ELj4ENS_18Kernel_traits_baseILj5120ES2_S2_fS2_fjLj1024EEEEELb0ELb1EEEvNS_9BwdParamsE,"ax",@progbits
	.sectioninfo	@"SHI_REGISTERS=32"
	.align	128
        .global         _ZN10layer_norm22ln_bwd_finalize_kernelINS_22Kernel_traits_finalizeILj5120E6__halfS2_fS2_fjLb0ELj1024ELj4ENS_18Kernel_traits_baseILj5120ES2_S2_fS2_fjLj1024EEEEELb0ELb1EEEvNS_9BwdParamsE
        .type           _ZN10layer_norm22ln_bwd_finalize_kernelINS_22Kernel_traits_finalizeILj5120E6__halfS2_fS2_fjLb0ELj1024ELj4ENS_18Kernel_traits_baseILj5120ES2_S2_fS2_fjLj1024EEEEELb0ELb1EEEvNS_9BwdParamsE,@function
        .size           _ZN10layer_norm22ln_bwd_finalize_kernelINS_22Kernel_traits_finalizeILj5120E6__halfS2_fS2_fjLb0ELj1024ELj4ENS_18Kernel_traits_baseILj5120ES2_S2_fS2_fjLj1024EEEEELb0ELb1EEEvNS_9BwdParamsE,(.L_x_2828 - _ZN10layer_norm22ln_bwd_finalize_kernelINS_22Kernel_traits_finalizeILj5120E6__halfS2_fS2_fjLb0ELj1024ELj4ENS_18Kernel_traits_baseILj5120ES2_S2_fS2_fjLj1024EEEEELb0ELb1EEEvNS_9BwdParamsE)
        .other          _ZN10layer_norm22ln_bwd_finalize_kernelINS_22Kernel_traits_finalizeILj5120E6__halfS2_fS2_fjLb0ELj1024ELj4ENS_18Kernel_traits_baseILj5120ES2_S2_fS2_fjLj1024EEEEELb0ELb1EEEvNS_9BwdParamsE,@"STO_CUDA_ENTRY STV_DEFAULT"
_ZN10layer_norm22ln_bwd_finalize_kernelINS_22Kernel_traits_finalizeILj5120E6__halfS2_fS2_fjLb0ELj1024ELj4ENS_18Kernel_traits_baseILj5120ES2_S2_fS2_fjLj1024EEEEELb0ELb1EEEvNS_9BwdParamsE:
.text._ZN10layer_norm22ln_bwd_finalize_kernelINS_22Kernel_traits_finalizeILj5120E6__halfS2_fS2_fjLb0ELj1024ELj4ENS_18Kernel_traits_baseILj5120ES2_S2_fS2_fjLj1024EEEEELb0ELb1EEEvNS_9BwdParamsE:
        /* <DEDUP_REMOVED lines=19> */
.L_x_1967:
        /* <DEDUP_REMOVED lines=27> */
.L_x_1959:
        /* <DEDUP_REMOVED lines=35> */
.L_x_1958:
[----:B------:R-:W-:Y:S05]  /*0510*/  BSYNC B1 ;  /* 0x0000000000017941 */ /* 0x000fea0003800000 */
.L_x_1957:
        /* <DEDUP_REMOVED lines=23> */
.L_x_1961:
[----:B------:R-:W-:Y:S05]  /*0690*/  BSYNC B1 ;  /* 0x0000000000017941 */ /* 0x000fea0003800000 */
.L_x_1960:
        /* <DEDUP_REMOVED lines=10> */
.L_x_1956:
[----:B------:R-:W-:Y:S05]  /*0740*/  BSYNC B0 ;  /* 0x0000000000007941 */ /* 0x000fea0003800000 */
.L_x_1955:
        /* <DEDUP_REMOVED lines=11> */
.L_x_1968:
        /* <DEDUP_REMOVED lines=18> */
.L_x_1969:
[----:B------:R-:W-:Y:S01]  /*0920*/  @!P1 SHF.R.U32.HI R2, RZ, 0x3, R0 ;  /* 0x00000003ff029819 */ /* 0x000fe20000011600 */
[----:B---3--:R-:W-:Y:S02]  /*0930*/  FADD.FTZ R5, R5, R10 ;  /* 0x0000000a05057221 */ /* 0x008fe40000010000 */
[----:B--2---:R-:W-:Y:S01]  /*0940*/  FADD.FTZ R7, R7, R4 ;  /* 0x0000000407077221 */ /* 0x004fe20000010000 */
[----:B------:R-:W-:-:S05]  /*0950*/  @!P1 LOP3.LUT R2, R2, 0x1ffffffc, RZ, 0xc0, !PT ;  /* 0x1ffffffc02029812 */ /* 0x000fca00078ec0ff */
[----:B------:R2:W-:Y:S04]  /*0960*/  @!P1 STS [R2+0x2000], R5 ;  /* 0x0020000502009388 */ /* 0x0005e80000000800 */
[----:B------:R2:W-:Y:S02]  /*0970*/  @!P1 STS [R2+0x2080], R7 ;  /* 0x0020800702009388 */ /* 0x0005e40000000800 */
.L_x_1962:
        /* <DEDUP_REMOVED lines=13> */
.L_x_1966:
[----:B------:R-:W-:Y:S05]  /*0a50*/  BSYNC B0 ;  /* 0x0000000000007941 */ /* 0x000fea0003800000 */
.L_x_1965:
[C---:B------:R-:W-:Y:S02]  /*0a60*/  ISETP.GT.U32.AND P1, PT, R18.reuse, -0x1401, PT ;  /* 0xffffebff1200780c */ /* 0x040fe40003f24070 */
[----:B------:R-:W-:Y:S02]  /*0a70*/  IADD3 R18, R18, 0x1400, RZ ;  /* 0x0000140012127810 */ /* 0x000fe40007ffe0ff */
[----:B------:R-:W-:-:S09]  /*0a80*/  IADD3 R19, R19, 0xa00, RZ ;  /* 0x00000a0013137810 */ /* 0x000fd20007ffe0ff */
[----:B012---:R-:W-:Y:S05]  /*0a90*/  @P1 BRA `(.L_x_1967) ;  /* 0xfffff69000001947 */ /* 0x007fea000383ffff */
[----:B------:R-:W-:Y:S05]  /*0aa0*/  EXIT ;  /* 0x000000000000794d */ /* 0x000fea0003800000 */
.L_x_1963:
[----:B--2---:R-:W-:Y:S01]  /*0ab0*/  IMAD.MOV.U32 R10, RZ, RZ, R4 ;  /* 0x000000ffff0a7224 */ /* 0x004fe200078e0004 */
[----:B------:R-:W-:Y:S01]  /*0ac0*/  MOV R9, 0x1 ;  /* 0x0000000100097802 */ /* 0x000fe20000000f00 */
[----:B------:R-:W-:Y:S01]  /*0ad0*/  IMAD.MOV.U32 R6, RZ, RZ, 0x1f ;  /* 0x0000001fff067424 */ /* 0x000fe200078e00ff */
[----:B------:R-:W-:Y:S02]  /*0ae0*/  MOV R11, 0xffffffff ;  /* 0xffffffff000b7802 */ /* 0x000fe40000000f00 */
[----:B------:R-:W-:Y:S02]  /*0af0*/  MOV R2, 0xb10 ;  /* 0x00000b1000027802 */ /* 0x000fe40000000f00 */
[----:B01----:R-:W-:Y:S05]  /*0b00*/  CALL.REL.NOINC `($__internal_81_$__cuda_sm70_shflsync_bfly_p) ;  /* 0x000003c000007944 */ /* 0x003fea0003c00000 */
[----:B-1----:R-:W-:Y:S01]  /*0b10*/  IMAD.MOV.U32 R3, RZ, RZ, R6 ;  /* 0x000000ffff037224 */ /* 0x002fe200078e0006 */
[----:B0-----:R-:W-:Y:S05]  /*0b20*/  BRA `(.L_x_1968) ;  /* 0xfffffcd000007947 */ /* 0x001fea000383ffff */
.L_x_1964:
[----:B------:R-:W-:Y:S01]  /*0b30*/  HFMA2.MMA R6, -RZ, RZ, 0, 1.847743988037109375e-06 ;  /* 0x0000001fff067435 */ /* 0x000fe200000001ff */
[----:B------:R-:W-:Y:S01]  /*0b40*/  MOV R10, R13 ;  /* 0x0000000d000a7202 */ /* 0x000fe20000000f00 */
[----:B------:R-:W-:Y:S01]  /*0b50*/  IMAD.MOV.U32 R9, RZ, RZ, 0x2 ;  /* 0x00000002ff097424 */ /* 0x000fe200078e00ff */
[----:B------:R-:W-:Y:S01]  /*0b60*/  MOV R2, 0xb90 ;  /* 0x00000b9000027802 */ /* 0x000fe20000000f00 */
[----:B------:R-:W-:-:S02]  /*0b70*/  IMAD.MOV.U32 R11, RZ, RZ, -0x1 ;  /* 0xffffffffff0b7424 */ /* 0x000fc400078e00ff */
[----:B012---:R-:W-:Y:S05]  /*0b80*/  CALL.REL.NOINC `($__internal_81_$__cuda_sm70_shflsync_bfly_p) ;  /* 0x0000034000007944 */ /* 0x007fea0003c00000 */
[----:B01----:R-:W-:Y:S01]  /*0b90*/  FADD.FTZ R10, R13, R6 ;  /* 0x000000060d0a7221 */ /* 0x003fe20000010000 */
[----:B------:R-:W-:Y:S01]  /*0ba0*/  HFMA2.MMA R6, -RZ, RZ, 0, 1.847743988037109375e-06 ;  /* 0x0000001fff067435 */ /* 0x000fe200000001ff */
[----:B------:R-:W-:Y:S01]  /*0bb0*/  MOV R9, 0x4 ;  /* 0x0000000400097802 */ /* 0x000fe20000000f00 */
[----:B------:R-:W-:Y:S01]  /*0bc0*/  IMAD.MOV.U32 R11, RZ, RZ, -0x1 ;  /* 0xffffffffff0b7424 */ /* 0x000fe200078e00ff */
[----:B------:R-:W-:-:S03]  /*0bd0*/  MOV R2, 0xbf0 ;  /* 0x00000bf000027802 */ /* 0x000fc60000000f00 */
[----:B------:R-:W-:Y:S05]  /*0be0*/  CALL.REL.NOINC `($__internal_81_$__cuda_sm70_shflsync_bfly_p) ;  /* 0x000002e000007944 */ /* 0x000fea0003c00000 */
[----:B01----:R-:W-:Y:S01]  /*0bf0*/  FADD.FTZ R10, R10, R6 ;  /* 0x000000060a0a7221 */ /* 0x003fe20000010000 */
[----:B------:R-:W-:Y:S01]  /*0c00*/  HFMA2.MMA R6, -RZ, RZ, 0, 1.847743988037109375e-06 ;  /* 0x0000001fff067435 */ /* 0x000fe200000001ff */
[----:B------:R-:W-:Y:S01]  /*0c10*/  MOV R9, 0x8 ;  /* 0x0000000800097802 */ /* 0x000fe20000000f00 */
[----:B------:R-:W-:Y:S01]  /*0c20*/  IMAD.MOV.U32 R11, RZ, RZ, -0x1 ;  /* 0xffffffffff0b7424 */ /* 0x000fe200078e00ff */
[----:B------:R-:W-:-:S03]  /*0c30*/  MOV R2, 0xc50 ;  /* 0x00000c5000027802 */ /* 0x000fc60000000f00 */
[----:B------:R-:W-:Y:S05]  /*0c40*/  CALL.REL.NOINC `($__internal_81_$__cuda_sm70_shflsync_bfly_p) ;  /* 0x0000028000007944 */ /* 0x000fea0003c00000 */
[----:B-1----:R-:W-:Y:S01]  /*0c50*/  FADD.FTZ R4, R10, R6 ;  /* 0x000000060a047221 */ /* 0x002fe20000010000 */
[----:B------:R-:W-:Y:S01]  /*0c60*/  HFMA2.MMA R6, -RZ, RZ, 0, 1.847743988037109375e-06 ;  /* 0x0000001fff067435 */ /* 0x000fe200000001ff */
[----:B0-----:R-:W-:Y:S01]  /*0c70*/  MOV R9, 0x10 ;  /* 0x0000001000097802 */ /* 0x001fe20000000f00 */
[----:B------:R-:W-:Y:S01]  /*0c80*/  IMAD.MOV.U32 R11, RZ, RZ, -0x1 ;  /* 0xffffffffff0b7424 */ /* 0x000fe200078e00ff */
[----:B------:R-:W-:-:S02]  /*0c90*/  MOV R2, 0xcc0 ;  /* 0x00000cc000027802 */ /* 0x000fc40000000f00 */
[----:B------:R-:W-:Y:S02]  /*0ca0*/  MOV R10, R4 ;  /* 0x00000004000a7202 */ /* 0x000fe40000000f00 */
[----:B------:R-:W-:Y:S05]  /*0cb0*/  CALL.REL.NOINC `($__internal_81_$__cuda_sm70_shflsync_bfly_p) ;  /* 0x0000021000007944 */ /* 0x000fea0003c00000 */
[----:B0-----:R-:W-:Y:S01]  /*0cc0*/  HFMA2.MMA R9, -RZ, RZ, 0, 5.9604644775390625e-08 ;  /* 0x00000001ff097435 */ /* 0x001fe200000001ff */
[----:B-1----:R-:W-:Y:S01]  /*0cd0*/  MOV R7, R6 ;  /* 0x0000000600077202 */ /* 0x002fe20000000f00 */
[----:B------:R-:W-:Y:S01]  /*0ce0*/  IMAD.MOV.U32 R10, RZ, RZ, R5 ;  /* 0x000000ffff0a7224 */ /* 0x000fe200078e0005 */
[----:B------:R-:W-:Y:S01]  /*0cf0*/  MOV R6, 0x1f ;  /* 0x0000001f00067802 */ /* 0x000fe20000000f00 */
[----:B------:R-:W-:Y:S01]  /*0d00*/  IMAD.MOV.U32 R11, RZ, RZ, -0x1 ;  /* 0xffffffffff0b7424 */ /* 0x000fe200078e00ff */
[----:B------:R-:W-:Y:S02]  /*0d10*/  MOV R2, 0xd30 ;  /* 0x00000d3000027802 */ /* 0x000fe40000000f00 */
[----:B------:R-:W-:Y:S05]  /*0d20*/  CALL.REL.NOINC `($__internal_81_$__cuda_sm70_shflsync_bfly_p) ;  /* 0x000001a000007944 */ /* 0x000fea0003c00000 */
[----:B0-----:R-:W-:Y:S01]  /*0d30*/  HFMA2.MMA R9, -RZ, RZ, 0, 1.1920928955078125e-07 ;  /* 0x00000002ff097435 */ /* 0x001fe200000001ff */
[----:B-1----:R-:W-:Y:S01]  /*0d40*/  FADD.FTZ R10, R5, R6 ;  /* 0x00000006050a7221 */ /* 0x002fe20000010000 */
[----:B------:R-:W-:Y:S01]  /*0d50*/  MOV R6, 0x1f ;  /* 0x0000001f00067802 */ /* 0x000fe20000000f00 */
[----:B------:R-:W-:Y:S01]  /*0d60*/  IMAD.MOV.U32 R11, RZ, RZ, -0x1 ;  /* 0xffffffffff0b7424 */ /* 0x000fe200078e00ff */
[----:B------:R-:W-:Y:S02]  /*0d70*/  MOV R2, 0xd90 ;  /* 0x00000d9000027802 */ /* 0x000fe40000000f00 */
[----:B------:R-:W-:Y:S05]  /*0d80*/  CALL.REL.NOINC `($__internal_81_$__cuda_sm70_shflsync_bfly_p) ;  /* 0x0000014000007944 */ /* 0x000fea0003c00000 */
[----:B0-----:R-:W-:Y:S01]  /*0d90*/  HFMA2.MMA R9, -RZ, RZ, 0, 2.384185791015625e-07 ;  /* 0x00000004ff097435 */ /* 0x001fe200000001ff */
[----:B-1----:R-:W-:Y:S01]  /*0da0*/  FADD.FTZ R10, R10, R6 ;  /* 0x000000060a0a7221 */ /* 0x002fe20000010000 */
[----:B------:R-:W-:Y:S01]  /*0db0*/  MOV R6, 0x1f ;  /* 0x0000001f00067802 */ /* 0x000fe20000000f00 */
[----:B------:R-:W-:Y:S01]  /*0dc0*/  IMAD.MOV.U32 R11, RZ, RZ, -0x1 ;  /* 0xffffffffff0b7424 */ /* 0x000fe200078e00ff */
[----:B------:R-:W-:-:S02]  /*0dd0*/  MOV R2, 0xdf0 ;  /* 0x00000df000027802 */ /* 0x000fc40000000f00 */
[----:B------:R-:W-:Y:S05]  /*0de0*/  CALL.REL.NOINC `($__internal_81_$__cuda_sm70_shflsync_bfly_p) ;  /* 0x000000e000007944 */ /* 0x000fea0003c00000 */
[----:B0-----:R-:W-:Y:S01]  /*0df0*/  HFMA2.MMA R9, -RZ, RZ, 0, 4.76837158203125e-07 ;  /* 0x00000008ff097435 */ /* 0x001fe200000001ff */
[----:B-1----:R-:W-:Y:S01]  /*0e00*/  FADD.FTZ R10, R10, R6 ;  /* 0x000000060a0a7221 */ /* 0x002fe20000010000 */
[----:B------:R-:W-:Y:S01]  /*0e10*/  MOV R6, 0x1f ;  /* 0x0000001f00067802 */ /* 0x000fe20000000f00 */
[----:B------:R-:W-:Y:S01]  /*0e20*/  IMAD.MOV.U32 R11, RZ, RZ, -0x1 ;  /* 0xffffffffff0b7424 */ /* 0x000fe200078e00ff */
[----:B------:R-:W-:-:S02]  /*0e30*/  MOV R2, 0xe50 ;  /* 0x00000e5000027802 */ /* 0x000fc40000000f00 */
[----:B------:R-:W-:Y:S05]  /*0e40*/  CALL.REL.NOINC `($__internal_81_$__cuda_sm70_shflsync_bfly_p) ;  /* 0x0000008000007944 */ /* 0x000fea0003c00000 */
[----:B0-----:R-:W-:Y:S01]  /*0e50*/  HFMA2.MMA R9, -RZ, RZ, 0, 9.5367431640625e-07 ;  /* 0x00000010ff097435 */ /* 0x001fe200000001ff */
[----:B-1----:R-:W-:Y:S01]  /*0e60*/  FADD.FTZ R10, R10, R6 ;  /* 0x000000060a0a7221 */ /* 0x002fe20000010000 */
[----:B------:R-:W-:Y:S01]  /*0e70*/  MOV R6, 0x1f ;  /* 0x0000001f00067802 */ /* 0x000fe20000000f00 */
[----:B------:R-:W-:Y:S01]  /*0e80*/  IMAD.MOV.U32 R11, RZ, RZ, -0x1 ;  /* 0xffffffffff0b7424 */ /* 0x000fe200078e00ff */
[----:B------:R-:W-:-:S02]  /*0e90*/  MOV R2, 0xeb0 ;  /* 0x00000eb000027802 */ /* 0x000fc40000000f00 */
[----:B------:R-:W-:Y:S05]  /*0ea0*/  CALL.REL.NOINC `($__internal_81_$__cuda_sm70_shflsync_bfly_p) ;  /* 0x0000002000007944 */ /* 0x000fea0003c00000 */
[----:B-1----:R-:W-:Y:S01]  /*0eb0*/  MOV R5, R6 ;  /* 0x0000000600057202 */ /* 0x002fe20000000f00 */
[----:B0-----:R-:W-:Y:S05]  /*0ec0*/  BRA `(.L_x_1969) ;  /* 0xfffffa5000007947 */ /* 0x001fea000383ffff */
        .weak           $__internal_81_$__cuda_sm70_shflsync_bfly_p
        .type           $__internal_81_$__cuda_sm70_shflsync_bfly_p,@function
        .size           $__internal_81_$__cuda_sm70_shflsync_bfly_p,(.L_x_2828 - $__internal_81_$__cuda_sm70_shflsync_bfly_p)
$__internal_81_$__cuda_sm70_shflsync_bfly_p:
[----:B------:R-:W-:Y:S01]  /*0ed0*/  HFMA2.MMA R3, -RZ, RZ, 0, 0 ;  /* 0x00000000ff037435 */ /* 0x000fe200000001ff */
[----:B------:R-:W-:Y:S04]  /*0ee0*/  WARPSYNC R11 ;  /* 0x0000000b00007348 */ /* 0x000fe80003800000 */
[----:B------:R0:W1:Y:S01]  /*0ef0*/  SHFL.BFLY PT, R6, R10, R9, R6 ;  /* 0x0c0000090a067389 */ /* 0x00006200000e0006 */
[----:B------:R-:W-:Y:S05]  /*0f00*/  RET.REL.NODEC R2 `(_ZN10layer_norm22ln_bwd_finalize_kernelINS_22Kernel_traits_finalizeILj5120E6__halfS2_fS2_fjLb0ELj1024ELj4ENS_18Kernel_traits_baseILj5120ES2_S2_fS2_fjLj1024EEEEELb0ELb1EEEvNS_9BwdParamsE) ;  /* 0xfffff0f002007950 */ /* 0x000fea0003c3ffff */
.L_x_1970:
        /* <DEDUP_REMOVED lines=15> */
.L_x_2828:


//--------------------- .text._ZN10layer_norm40ln_parallel_residual_bwd_finalize_kernelINS_22Kernel_traits_finalizeILj5120E6__halfS2_fS2_fjLb0ELj1024ELj4ENS_18Kernel_traits_baseILj5120ES2_S2_fS2_fjLj1024EEEEELb1EEEvNS_9BwdParamsE --------------------------
	.section	.text._ZN10layer_norm40ln_parallel_residual_bwd_finalize_kernelINS_22Kernel_traits_finalizeILj5120E6__halfS2_fS2_fjLb0ELj1024ELj4ENS_18Kernel_traits_baseILj5120ES2_S2_fS2_fjLj1024EEEEELb1EEEvNS_9BwdParamsE,"ax",@progbits
	.sectioninfo	@"SHI_REGISTERS=32"
	.align	128
        .global         _ZN10layer_norm40ln_parallel_residual_bwd_finalize_kernelINS_22Kernel_traits_finalizeILj5120E6__halfS2_fS2_fjLb0ELj1024ELj4ENS_18Kernel_traits_baseILj5120ES2_S2_fS2_fjLj1024EEEEELb1EEEvNS_9BwdParamsE
        .type           _ZN10layer_norm40ln_parallel_residual_bwd_finalize_kernelINS_22Kernel_traits_finalizeILj5120E6__halfS2_fS2_fjLb0ELj1024ELj4ENS_18Kernel_traits_baseILj5120ES2_S2_fS2_fjLj1024EEEEELb1EEEvNS_9BwdParamsE,@function
        .size           _ZN10layer_norm40ln_parallel_residual_bwd_finalize_kernelINS_22Kernel_traits_finalizeILj5120E6__halfS2_fS2_fjLb0ELj1024ELj4ENS_18Kernel_traits_baseILj5120ES2_S2_fS2_fjLj1024EEEEELb1EEEvNS_9BwdParamsE,(.L_x_2829 - _ZN10layer_norm40ln_parallel_residual_bwd_finalize_kernelINS_22Kernel_traits_finalizeILj5120E6__halfS2_fS2_fjLb0ELj1024ELj4ENS_18Kernel_traits_baseILj5120ES2_S2_fS2_fjLj1024EEEEELb1EEEvNS_9BwdParamsE)
        .other          _ZN10layer_norm40ln_parallel_residual_bwd_finalize_kernelINS_22Kernel_traits_finalizeILj5120E6__halfS2_fS2_fjLb0ELj1024ELj4ENS_18Kernel_traits_baseILj5120ES2_S2_fS2_fjLj1024EEEEELb1EEEvNS_9BwdParamsE,@"STO_CUDA_ENTRY STV_DEFAULT"
_ZN10layer_norm40ln_parallel_residual_bwd_finalize_kernelINS_22Kernel_traits_finalizeILj5120E6__halfS2_fS2_fjLb0ELj1024ELj4ENS_18Kernel_traits_baseILj5120ES2_S2_fS2_fjLj1024EEEEELb1EEEvNS_9BwdParamsE:
.text._ZN10layer_norm40ln_parallel_residual_bwd_finalize_kernelINS_22Kernel_traits_finalizeILj5120E6__halfS2_fS2_fjLb0ELj1024ELj4ENS_18Kernel_traits_baseILj5120ES2_S2_fS2_fjLj1024EEEEELb1EEEvNS_9BwdParamsE:
        /* <DEDUP_REMOVED lines=19> */
.L_x_1984:
        /* <DEDUP_REMOVED lines=37> */
.L_x_1975:
        /* <DEDUP_REMOVED lines=59> */
.L_x_1974:
[----:B------:R-:W-:Y:S05]  /*0730*/  BSYNC B1 ;  /* 0x0000000000017941 */ /* 0x000fea0003800000 */
.L_x_1973:
        /* <DEDUP_REMOVED lines=35> */
.L_x_1977:
[----:B------:R-:W-:Y:S05]  /*0970*/  BSYNC B1 ;  /* 0x0000000000017941 */ /* 0x000fea0003800000 */
.L_x_1976:
        /* <DEDUP_REMOVED lines=16> */
.L_x_1972:
[----:B------:R-:W-:Y:S05]  /*0a80*/  BSYNC B0 ;  /* 0x0000000000007941 */ /* 0x000fea0003800000 */
.L_x_1971:
        /* <DEDUP_REMOVED lines=14> */
.L_x_1985:
        /* <DEDUP_REMOVED lines=36> */
.L_x_1986:
        /* <DEDUP_REMOVED lines=11> */
.L_x_1978:
        /* <DEDUP_REMOVED lines=23> */
.L_x_1982:
[----:B------:R-:W-:Y:S05]  /*0fd0*/  BSYNC B0 ;  /* 0x0000000000007941 */ /* 0x000fea0003800000 */
.L_x_1981:
[C---:B------:R-:W-:Y:S02]  /*0fe0*/  ISETP.GT.U32.AND P1, PT, R4.reuse, -0x1401, PT ;  /* 0xffffebff0400780c */ /* 0x040fe40003f24070 */
[----:B------:R-:W-:-:S02]  /*0ff0*/  IADD3 R4, R4, 0x1400, RZ ;  /* 0x0000140004047810 */ /* 0x000fc40007ffe0ff */
[----:B------:R-:W-:-:S09]  /*1000*/  IADD3 R5, R5, 0xa00, RZ ;  /* 0x00000a0005057810 */ /* 0x000fd20007ffe0ff */
[----:B0-----:R-:W-:Y:S01]  /*1010*/  @!P1 CALL.REL.NOINC `(.L_x_1983) ;  /* 0x0000001000009944 */ /* 0x001fe20003c00000 */
[----:B------:R-:W-:Y:S05]  /*1020*/  BRA `(.L_x_1984) ;  /* 0xfffff10000007947 */ /* 0x000fea000383ffff */
.L_x_1983:
[----:B------:R-:W-:Y:S05]  /*1030*/  EXIT ;  /* 0x000000000000794d */ /* 0x000fea0003800000 */
.L_x_1979:
[----:B------:R-:W-:Y:S01]  /*1040*/  HFMA2.MMA R17, -RZ, RZ, 0, 1.847743988037109375e-06 ;  /* 0x0000001fff117435 */ /* 0x000fe200000001ff */
[----:B----4-:R-:W-:Y:S01]  /*1050*/  MOV R19, R12 ;  /* 0x0000000c00137202 */ /* 0x010fe20000000f00 */
[----:B------:R-:W-:Y:S01]  /*1060*/  IMAD.MOV.U32 R16, RZ, RZ, 0x1 ;  /* 0x00000001ff107424 */ /* 0x000fe200078e00ff */
[----:B------:R-:W-:Y:S02]  /*1070*/  MOV R14, 0xffffffff ;  /* 0xffffffff000e7802 */ /* 0x000fe40000000f00 */
[----:B------:R-:W-:Y:S02]  /*1080*/  MOV R8, 0x10a0 ;  /* 0x000010a000087802 */ /* 0x000fe40000000f00 */
[----:B0123--:R-:W-:Y:S05]  /*1090*/  CALL.REL.NOINC `($__internal_82_$__cuda_sm70_shflsync_bfly_p) ;  /* 0x000007b000007944 */ /* 0x00ffea0003c00000 */
[----:B01----:R-:W-:Y:S05]  /*10a0*/  BRA `(.L_x_1985) ;  /* 0xfffffac000007947 */ /* 0x003fea000383ffff */
.L_x_1980:
[----:B------:R-:W-:Y:S01]  /*10b0*/  HFMA2.MMA R17, -RZ, RZ, 0, 1.847743988037109375e-06 ;  /* 0x0000001fff117435 */ /* 0x000fe200000001ff */
[----:B------:R-:W-:Y:S01]  /*10c0*/  MOV R19, R12 ;  /* 0x0000000c00137202 */ /* 0x000fe20000000f00 */
[----:B------:R-:W-:Y:S01]  /*10d0*/  IMAD.MOV.U32 R16, RZ, RZ, 0x2 ;  /* 0x00000002ff107424 */ /* 0x000fe200078e00ff */
[----:B------:R-:W-:Y:S02]  /*10e0*/  MOV R14, 0xffffffff ;  /* 0xffffffff000e7802 */ /* 0x000fe40000000f00 */
[----:B------:R-:W-:-:S02]  /*10f0*/  MOV R8, 0x1110 ;  /* 0x0000111000087802 */ /* 0x000fc40000000f00 */
[----:B-123--:R-:W-:Y:S05]  /*1100*/  CALL.REL.NOINC `($__internal_82_$__cuda_sm70_shflsync_bfly_p) ;  /* 0x0000074000007944 */ /* 0x00efea0003c00000 */
[----:B0-----:R-:W-:Y:S01]  /*1110*/  HFMA2.MMA R16, -RZ, RZ, 0, 2.384185791015625e-07 ;  /* 0x00000004ff107435 */ /* 0x001fe200000001ff */
[----:B-1----:R-:W-:Y:S01]  /*1120*/  FADD.FTZ R19, R12, R14 ;  /* 0x0000000e0c137221 */ /* 0x002fe20000010000 */
[----:B------:R-:W-:Y:S01]  /*1130*/  MOV R14, 0xffffffff ;  /* 0xffffffff000e7802 */ /* 0x000fe20000000f00 */
[----:B------:R-:W-:Y:S01]  /*1140*/  IMAD.MOV.U32 R17, RZ, RZ, 0x1f ;  /* 0x0000001fff117424 */ /* 0x000fe200078e00ff */
[----:B------:R-:W-:-:S02]  /*1150*/  MOV R8, 0x1170 ;  /* 0x0000117000087802 */ /* 0x000fc40000000f00 */
[----:B------:R-:W-:Y:S05]  /*1160*/  CALL.REL.NOINC `($__internal_82_$__cuda_sm70_shflsync_bfly_p) ;  /* 0x000006e000007944 */ /* 0x000fea0003c00000 */
[----:B0-----:R-:W-:Y:S01]  /*1170*/  HFMA2.MMA R16, -RZ, RZ, 0, 4.76837158203125e-07 ;  /* 0x00000008ff107435 */ /* 0x001fe200000001ff */
[----:B-1----:R-:W-:Y:S01]  /*1180*/  FADD.FTZ R19, R19, R14 ;  /* 0x0000000e13137221 */ /* 0x002fe20000010000 */
[----:B------:R-:W-:Y:S01]  /*1190*/  MOV R17, 0x1f ;  /* 0x0000001f00117802 */ /* 0x000fe20000000f00 */
[----:B------:R-:W-:Y:S01]  /*11a0*/  IMAD.MOV.U32 R14, RZ, RZ, -0x1 ;  /* 0xffffffffff0e7424 */ /* 0x000fe200078e00ff */
[----:B------:R-:W-:-:S02]  /*11b0*/  MOV R8, 0x11d0 ;  /* 0x000011d000087802 */ /* 0x000fc40000000f00 */
[----:B------:R-:W-:Y:S05]  /*11c0*/  CALL.REL.NOINC `($__internal_82_$__cuda_sm70_shflsync_bfly_p) ;  /* 0x0000068000007944 */ /* 0x000fea0003c00000 */
[----:B-1----:R-:W-:Y:S01]  /*11d0*/  FADD.FTZ R12, R19, R14 ;  /* 0x0000000e130c7221 */ /* 0x002fe20000010000 */
[----:B0-----:R-:W-:Y:S01]  /*11e0*/  HFMA2.MMA R16, -RZ, RZ, 0, 9.5367431640625e-07 ;  /* 0x00000010ff107435 */ /* 0x001fe200000001ff */
[----:B------:R-:W-:-:S02]  /*11f0*/  MOV R17, 0x1f ;  /* 0x0000001f00117802 */ /* 0x000fc40000000f00 */
[----:B------:R-:W-:Y:S01]  /*1200*/  MOV R14, 0xffffffff ;  /* 0xffffffff000e7802 */ /* 0x000fe20000000f00 */
[----:B------:R-:W-:Y:S01]  /*1210*/  IMAD.MOV.U32 R19, RZ, RZ, R12 ;  /* 0x000000ffff137224 */ /* 0x000fe200078e000c */
[----:B------:R-:W-:Y:S02]  /*1220*/  MOV R8, 0x1240 ;  /* 0x0000124000087802 */ /* 0x000fe40000000f00 */
[----:B------:R-:W-:Y:S05]  /*1230*/  CALL.REL.NOINC `($__internal_82_$__cuda_sm70_shflsync_bfly_p) ;  /* 0x0000061000007944 */ /* 0x000fea0003c00000 */
[----:B0-----:R-:W-:Y:S01]  /*1240*/  HFMA2.MMA R16, -RZ, RZ, 0, 5.9604644775390625e-08 ;  /* 0x00000001ff107435 */ /* 0x001fe200000001ff */
[----:B-1----:R-:W-:Y:S01]  /*1250*/  MOV R15, R14 ;  /* 0x0000000e000f7202 */ /* 0x002fe20000000f00 */
[----:B------:R-:W-:Y:S01]  /*1260*/  IMAD.MOV.U32 R17, RZ, RZ, 0x1f ;  /* 0x0000001fff117424 */ /* 0x000fe200078e00ff */
[----:B------:R-:W-:Y:S02]  /*1270*/  MOV R19, R13 ;  /* 0x0000000d00137202 */ /* 0x000fe40000000f00 */
[----:B------:R-:W-:Y:S02]  /*1280*/  MOV R14, 0xffffffff ;  /* 0xffffffff000e7802 */ /* 0x000fe40000000f00 */
[----:B------:R-:W-:Y:S02]  /*1290*/  MOV R8, 0x12b0 ;  /* 0x000012b000087802 */ /* 0x000fe40000000f00 */
[----:B------:R-:W-:Y:S05]  /*12a0*/  CALL.REL.NOINC `($__internal_82_$__cuda_sm70_shflsync_bfly_p) ;  /* 0x000005a000007944 */ /* 0x000fea0003c00000 */
[----:B0-----:R-:W-:Y:S01]  /*12b0*/  HFMA2.MMA R16, -RZ, RZ, 0, 1.1920928955078125e-07 ;  /* 0x00000002ff107435 */ /* 0x001fe200000001ff */
[----:B-1----:R-:W-:Y:S01]  /*12c0*/  FADD.FTZ R19, R13, R14 ;  /* 0x0000000e0d137221 */ /* 0x002fe20000010000 */
[----:B------:R-:W-:Y:S01]  /*12d0*/  MOV R17, 0x1f ;  /* 0x0000001f00117802 */ /* 0x000fe20000000f00 */
[----:B------:R-:W-:Y:S01]  /*12e0*/  IMAD.MOV.U32 R14, RZ, RZ, -0x1 ;  /* 0xffffffffff0e7424 */ /* 0x000fe200078e00ff */
[----:B------:R-:W-:-:S02]  /*12f0*/  MOV R8, 0x1310 ;  /* 0x0000131000087802 */ /* 0x000fc40000000f00 */
[----:B------:R-:W-:Y:S05]  /*1300*/  CALL.REL.NOINC `($__internal_82_$__cuda_sm70_shflsync_bfly_p) ;  /* 0x0000054000007944 */ /* 0x000fea0003c00000 */
[----:B0-----:R-:W-:Y:S01]  /*1310*/  HFMA2.MMA R16, -RZ, RZ, 0, 2.384185791015625e-07 ;  /* 0x00000004ff107435 */ /* 0x001fe200000001ff */
[----:B-1----:R-:W-:Y:S01]  /*1320*/  FADD.FTZ R19, R19, R14 ;  /* 0x0000000e13137221 */ /* 0x002fe20000010000 */
[----:B------:R-:W-:-:S02]  /*1330*/  MOV R17, 0x1f ;  /* 0x0000001f00117802 */ /* 0x000fc40000000f00 */
[----:B------:R-:W-:Y:S02]  /*1340*/  MOV R14, 0xffffffff ;  /* 0xffffffff000e7802 */ /* 0x000fe40000000f00 */
[----:B------:R-:W-:Y:S02]  /*1350*/  MOV R8, 0x1370 ;  /* 0x0000137000087802 */ /* 0x000fe40000000f00 */
[----:B------:R-:W-:Y:S05]  /*1360*/  CALL.REL.NOINC `($__internal_82_$__cuda_sm70_shflsync_bfly_p) ;  /* 0x000004e000007944 */ /* 0x000fea0003c00000 */
[----:B0-----:R-:W-:Y:S01]  /*1370*/  HFMA2.MMA R17, -RZ, RZ, 0, 1.847743988037109375e-06 ;  /* 0x0000001fff117435 */ /* 0x001fe200000001ff */
[----:B-1----:R-:W-:Y:S01]  /*1380*/  FADD.FTZ R19, R19, R14 ;  /* 0x0000000e13137221 */ /* 0x002fe20000010000 */
[----:B------:R-:W-:Y:S01]  /*1390*/  MOV R14, 0xffffffff ;  /* 0xffffffff000e7802 */ /* 0x000fe20000000f00 */
[----:B------:R-:W-:Y:S01]  /*13a0*/  IMAD.MOV.U32 R16, RZ, RZ, 0x8 ;  /* 0x00000008ff107424 */ /* 0x000fe200078e00ff */
[----:B------:R-:W-:Y:S02]  /*13b0*/  MOV R8, 0x13d0 ;  /* 0x000013d000087802 */ /* 0x000fe40000000f00 */
[----:B------:R-:W-:Y:S05]  /*13c0*/  CALL.REL.NOINC `($__internal_82_$__cuda_sm70_shflsync_bfly_p) ;  /* 0x0000048000007944 */ /* 0x000fea0003c00000 */
[----:B-1----:R-:W-:Y:S01]  /*13d0*/  FADD.FTZ R13, R19, R14 ;  /* 0x0000000e130d7221 */ /* 0x002fe20000010000 */
[----:B0-----:R-:W-:Y:S01]  /*13e0*/  HFMA2.MMA R16, -RZ, RZ, 0, 9.5367431640625e-07 ;  /* 0x00000010ff107435 */ /* 0x001fe200000001ff */
[----:B------:R-:W-:Y:S01]  /*13f0*/  IMAD.MOV.U32 R17, RZ, RZ, 0x1f ;  /* 0x0000001fff117424 */ /* 0x000fe200078e00ff */
[----:B------:R-:W-:Y:S02]  /*1400*/  MOV R14, 0xffffffff ;  /* 0xffffffff000e7802 */ /* 0x000fe40000000f00 */
[----:B------:R-:W-:-:S02]  /*1410*/  MOV R19, R13 ;  /* 0x0000000d00137202 */ /* 0x000fc40000000f00 */
[----:B------:R-:W-:Y:S02]  /*1420*/  MOV R8, 0x1440 ;  /* 0x0000144000087802 */ /* 0x000fe40000000f00 */
[----:B------:R-:W-:Y:S05]  /*1430*/  CALL.REL.NOINC `($__internal_82_$__cuda_sm70_shflsync_bfly_p) ;  /* 0x0000041000007944 */ /* 0x000fea0003c00000 */
[----:B0-----:R-:W-:Y:S01]  /*1440*/  HFMA2.MMA R16, -RZ, RZ, 0, 5.9604644775390625e-08 ;  /* 0x00000001ff107435 */ /* 0x001fe200000001ff */
[----:B-1----:R-:W-:Y:S01]  /*1450*/  MOV R18, R14 ;  /* 0x0000000e00127202 */ /* 0x002fe20000000f00 */
[----:B------:R-:W-:Y:S01]  /*1460*/  IMAD.MOV.U32 R19, RZ, RZ, R11 ;  /* 0x000000ffff137224 */ /* 0x000fe200078e000b */
[----:B------:R-:W-:Y:S02]  /*1470*/  MOV R17, 0x1f ;  /* 0x0000001f00117802 */ /* 0x000fe40000000f00 */
[----:B------:R-:W-:Y:S02]  /*1480*/  MOV R14, 0xffffffff ;  /* 0xffffffff000e7802 */ /* 0x000fe40000000f00 */
[----:B------:R-:W-:Y:S02]  /*1490*/  MOV R8, 0x14b0 ;  /* 0x000014b000087802 */ /* 0x000fe40000000f00 */
[----:B------:R-:W-:Y:S05]  /*14a0*/  CALL.REL.NOINC `($__internal_82_$__cuda_sm70_shflsync_bfly_p) ;  /* 0x000003a000007944 */ /* 0x000fea0003c00000 */
[----:B0-----:R-:W-:Y:S01]  /*14b0*/  HFMA2.MMA R17, -RZ, RZ, 0, 1.847743988037109375e-06 ;  /* 0x0000001fff117435 */ /* 0x001fe200000001ff */
[----:B-1----:R-:W-:Y:S01]  /*14c0*/  FADD.FTZ R19, R11, R14 ;  /* 0x0000000e0b137221 */ /* 0x002fe20000010000 */
[----:B------:R-:W-:Y:S01]  /*14d0*/  MOV R14, 0xffffffff ;  /* 0xffffffff000e7802 */ /* 0x000fe20000000f00 */
[----:B------:R-:W-:Y:S01]  /*14e0*/  IMAD.MOV.U32 R16, RZ, RZ, 0x2 ;  /* 0x00000002ff107424 */ /* 0x000fe200078e00ff */
[----:B------:R-:W-:-:S02]  /*14f0*/  MOV R8, 0x1510 ;  /* 0x0000151000087802 */ /* 0x000fc40000000f00 */
[----:B------:R-:W-:Y:S05]  /*1500*/  CALL.REL.NOINC `($__internal_82_$__cuda_sm70_shflsync_bfly_p) ;  /* 0x0000034000007944 */ /* 0x000fea0003c00000 */
        /* <DEDUP_REMOVED lines=44> */
[----:B0-----:R-:W-:Y:S01]  /*17d0*/  HFMA2.MMA R16, -RZ, RZ, 0, 9.5367431640625e-07 ;  /* 0x00000010ff107435 */ /* 0x001fe200000001ff */
[----:B-1----:R-:W-:Y:S01]  /*17e0*/  FADD.FTZ R19, R19, R14 ;  /* 0x0000000e13137221 */ /* 0x002fe20000010000 */
[----:B------:R-:W-:Y:S01]  /*17f0*/  MOV R14, 0xffffffff ;  /* 0xffffffff000e7802 */ /* 0x000fe20000000f00 */
[----:B------:R-:W-:Y:S01]  /*1800*/  IMAD.MOV.U32 R17, RZ, RZ, 0x1f ;  /* 0x0000001fff117424 */ /* 0x000fe200078e00ff */
[----:B------:R-:W-:-:S02]  /*1810*/  MOV R8, 0x1830 ;  /* 0x0000183000087802 */ /* 0x000fc40000000f00 */
[----:B------:R-:W-:Y:S05]  /*1820*/  CALL.REL.NOINC `($__internal_82_$__cuda_sm70_shflsync_bfly_p) ;  /* 0x0000002000007944 */ /* 0x000fea0003c00000 */
[----:B-1----:R-:W-:Y:S01]  /*1830*/  MOV R8, R14 ;  /* 0x0000000e00087202 */ /* 0x002fe20000000f00 */
[----:B0-----:R-:W-:Y:S05]  /*1840*/  BRA `(.L_x_1986) ;  /* 0xfffff56000007947 */ /* 0x001fea000383ffff */
        .weak           $__internal_82_$__cuda_sm70_shflsync_bfly_p
        .type           $__internal_82_$__cuda_sm70_shflsync_bfly_p,@function
        .size           $__internal_82_$__cuda_sm70_shflsync_bfly_p,(.L_x_2829 - $__internal_82_$__cuda_sm70_shflsync_bfly_p)
$__internal_82_$__cuda_sm70_shflsync_bfly_p:
[----:B------:R-:W-:Y:S01]  /*1850*/  HFMA2.MMA R9, -RZ, RZ, 0, 0 ;  /* 0x00000000ff097435 */ /* 0x000fe200000001ff */
[----:B------:R-:W-:Y:S04]  /*1860*/  WARPSYNC R14 ;  /* 0x0000000e00007348 */ /* 0x000fe80003800000 */
[----:B------:R0:W1:Y:S01]  /*1870*/  SHFL.BFLY PT, R14, R19, R16, R17 ;  /* 0x0c000010130e7389 */ /* 0x00006200000e0011 */
[----:B------:R-:W-:Y:S05]  /*1880*/  RET.REL.NODEC R8 `(_ZN10layer_norm40ln_parallel_residual_bwd_finalize_kernelINS_22Kernel_traits_finalizeILj5120E6__halfS2_fS2_fjLb0ELj1024ELj4ENS_18Kernel_traits_baseILj5120ES2_S2_fS2_fjLj1024EEEEELb1EEEvNS_9BwdParamsE) ;  /* 0xffffe77008007950 */ /* 0x000fea0003c3ffff */
.L_x_1987:
        /* <DEDUP_REMOVED lines=15> */
.L_x_2829:


//--------------------- .text._ZN10layer_norm31ln_parallel_residual_bwd_kernelINS_13Kernel_traitsI6__halfS2_fS2_fjLj5120ELj1ELj1ELj8ELj8ENS_18Kernel_traits_baseILj5120ES2_S2_fS2_fjLj256EEEEELb1ELb1ELb1EEEvNS_9BwdParamsE --------------------------
	.section	.text._ZN10layer_norm31ln_parallel_residual_bwd_kernelINS_13Kernel_traitsI6__halfS2_fS2_fjLj5120ELj1ELj1ELj8ELj8ENS_18Kernel_traits_baseILj5120ES2_S2_fS2_fjLj256EEEEELb1ELb1ELb1EEEvNS_9BwdParamsE,"ax",@progbits
	.sectioninfo	@"SHI_REGISTERS=170"
	.align	128
        .global         _ZN10layer_norm31ln_parallel_residual_bwd_kernelINS_13Kernel_traitsI6__halfS2_fS2_fjLj5120ELj1ELj1ELj8ELj8ENS_18Kernel_traits_baseILj5120ES2_S2_fS2_fjLj256EEEEELb1ELb1ELb1EEEvNS_9BwdParamsE
        .type           _ZN10layer_norm31ln_parallel_residual_bwd_kernelINS_13Kernel_traitsI6__halfS2_fS2_fjLj5120ELj1ELj1ELj8ELj8ENS_18Kernel_traits_baseILj5120ES2_S2_fS2_fjLj256EEEEELb1ELb1ELb1EEEvNS_9BwdParamsE,@function
        .size           _ZN10layer_norm31ln_parallel_residual_bwd_kernelINS_13Kernel_traitsI6__halfS2_fS2_fjLj5120ELj1ELj1ELj8ELj8ENS_18Kernel_traits_baseILj5120ES2_S2_fS2_fjLj256EEEEELb1ELb1ELb1EEEvNS_9BwdParamsE,(.L_x_2830 - _ZN10layer_norm31ln_parallel_residual_bwd_kernelINS_13Kernel_traitsI6__halfS2_fS2_fjLj5120ELj1ELj1ELj8ELj8ENS_18Kernel_traits_baseILj5120ES2_S2_fS2_fjLj256EEEEELb1ELb1ELb1EEEvNS_9BwdParamsE)
        .other          _ZN10layer_norm31ln_parallel_residual_bwd_kernelINS_13Kernel_traitsI6__halfS2_fS2_fjLj5120ELj1ELj1ELj8ELj8ENS_18Kernel_traits_baseILj5120ES2_S2_fS2_fjLj256EEEEELb1ELb1ELb1EEEvNS_9BwdParamsE,@"STO_CUDA_ENTRY STV_DEFAULT"
_ZN10layer_norm31ln_parallel_residual_bwd_kernelINS_13Kernel_traitsI6__halfS2_fS2_fjLj5120ELj1ELj1ELj8ELj8ENS_18Kernel_traits_baseILj5120ES2_S2_fS2_fjLj256EEEEELb1ELb1ELb1EEEvNS_9BwdParamsE:
.text._ZN10layer_norm31ln_parallel_residual_bwd_kernelINS_13Kernel_traitsI6__halfS2_fS2_fjLj5120ELj1ELj1ELj8ELj8ENS_18Kernel_traits_baseILj5120ES2_S2_fS2_fjLj256EEEEELb1ELb1ELb1EEEvNS_9BwdParamsE:
        /* <DEDUP_REMOVED lines=28> */
.L_x_1988:
        /* <DEDUP_REMOVED lines=61> */
.L_x_1998:
[----:B------:R-:W-:Y:S01]  /*0590*/  IMAD R2, R48, c[0x0][0x168], RZ ;  /* 0x00005a0030027a24 */ /* 0x000fe200078e02ff */
[----:B------:R-:W-:Y:S01]  /*05a0*/  LOP3.LUT R28, R0, 0xff, RZ, 0xc0, !PT ;  /* 0x000000ff001c7812 */ /* 0x000fe200078ec0ff */
[----:B------:R-:W-:Y:S02]  /*05b0*/  IMAD.MOV.U32 R131, RZ, RZ, 0x4 ;  /* 0x00000004ff837424 */ /* 0x000fe400078e00ff */
        /* <DEDUP_REMOVED lines=29> */
[----:B------:R-:W4:Y:S02]  /*0790*/  LDG.E.64 R124, [R124.64] ;  /* 0x000000047c7c7981 */ /* 0x000f24000c1e1b00 */
[----:B------:R-:W-:-:S02]  /*07a0*/  IMAD.WIDE R130, R48, R131, c[0x0][0x1a8] ;  /* 0x00006a0030827625 */ /* 0x000fc400078e0283 */
[----:B------:R-:W4:Y:S04]  /*07b0*/  LDG.E.128 R44, [R44.64] ;  /* 0x000000042c2c7981 */ /* 0x000f28000c1e1d00 */
[----:B------:R-:W4:Y:S04]  /*07c0*/  LDG.E.64 R128, [R128.64] ;  /* 0x0000000480807981 */ /* 0x000f28000c1e1b00 */
[----:B------:R1:W4:Y:S04]  /*07d0*/  LDG.E R119, [R130.64] ;  /* 0x0000000482777981 */ /* 0x000328000c1e1900 */
[----:B------:R-:W4:Y:S04]  /*07e0*/  LDG.E.128 R40, [R40.64] ;  /* 0x0000000428287981 */ /* 0x000f28000c1e1d00 */
[----:B0-----:R-:W4:Y:S04]  /*07f0*/  LDG.E.128 R36, [R38.64] ;  /* 0x0000000426247981 */ /* 0x001f28000c1e1d00 */
        /* <DEDUP_REMOVED lines=12> */
[----:B-1----:R-:W-:Y:S02]  /*08c0*/  @P1 IADD3 R130, P0, R144, c[0x0][0x198], RZ ;  /* 0x0000660090821a10 */ /* 0x002fe40007f1e0ff */
[----:B------:R-:W-:Y:S01]  /*08d0*/  SHF.R.U32.HI R141, RZ, 0x1e, R120 ;  /* 0x0000001eff8d7819 */ /* 0x000fe20000011678 */
[----:B------:R-:W-:Y:S01]  /*08e0*/  IMAD.SHL.U32 R150, R110, 0x4, RZ ;  /* 0x000000046e967824 */ /* 0x000fe200078e00ff */
[----:B------:R-:W-:Y:S01]  /*08f0*/  @P1 IADD3 R136, P2, R140, c[0x0][0x198], RZ ;  /* 0x000066008c881a10 */ /* 0x000fe20007f5e0ff */
[----:B------:R0:W5:Y:S01]  /*0900*/  @P1 LDG.E R163, [R132.64] ;  /* 0x0000000484a31981 */ /* 0x000162000c1e1900 */
[----:B------:R-:W-:-:S02]  /*0910*/  SHF.L.U32 R148, R109, 0x2, RZ ;  /* 0x000000026d947819 */ /* 0x000fc400000006ff */
        /* <DEDUP_REMOVED lines=12> */
[----:B0-----:R-:W-:Y:S01]  /*09e0*/  SHF.R.U32.HI R132, RZ, 0x1e, R110 ;  /* 0x0000001eff847819 */ /* 0x001fe2000001166e */
[----:B------:R0:W5:Y:S01]  /*09f0*/  @P1 LDG.E R112, [R138.64] ;  /* 0x000000048a701981 */ /* 0x000162000c1e1900 */
[----:B------:R-:W-:Y:S02]  /*0a00*/  IADD3.X R141, R141, c[0x0][0x194], RZ, P2, !PT ;  /* 0x000065008d8d7a10 */ /* 0x000fe400017fe4ff */
[----:B------:R-:W-:Y:S02]  /*0a10*/  IADD3 R148, P2, R148, c[0x0][0x190], RZ ;  /* 0x0000640094947a10 */ /* 0x000fe40007f5e0ff */
[----:B------:R-:W-:Y:S01]  /*0a20*/  @P1 IADD3 R142, P3, R150, c[0x0][0x198], RZ ;  /* 0x00006600968e1a10 */ /* 0x000fe20007f7e0ff */
[----:B------:R0:W5:Y:S01]  /*0a30*/  LDG.E R133, [R140.64] ;  /* 0x000000048c857981 */ /* 0x000162000c1e1900 */
[----:B------:R-:W-:-:S02]  /*0a40*/  IADD3.X R149, R146, c[0x0][0x194], RZ, P2, !PT ;  /* 0x0000650092957a10 */ /* 0x000fc400017fe4ff */
[C---:B-1----:R-:W-:Y:S02]  /*0a50*/  @P0 LEA R136, P2, R121.reuse, c[0x0][0x218], 0x4 ;  /* 0x0000860079880a11 */ /* 0x042fe400078420ff */
[----:B------:R-:W-:Y:S02]  /*0a60*/  @P1 IADD3.X R143, R132, c[0x0][0x19c], RZ, P3, !PT ;  /* 0x00006700848f1a10 */ /* 0x000fe40001ffe4ff */
[----:B------:R-:W-:Y:S02]  /*0a70*/  @P0 LEA.HI.X R137, R121, c[0x0][0x21c], RZ, 0x4, P2 ;  /* 0x0000870079890a11 */ /* 0x000fe400010f24ff */
[----:B------:R-:W-:Y:S01]  /*0a80*/  IADD3 R144, P3, R144, c[0x0][0x190], RZ ;  /* 0x0000640090907a10 */ /* 0x000fe20007f7e0ff */
[----:B------:R1:W5:Y:S01]  /*0a90*/  @P1 LDG.E R113, [R142.64] ;  /* 0x000000048e711981 */ /* 0x000362000c1e1900 */
[----:B------:R-:W-:Y:S02]  /*0aa0*/  IADD3 R150, P4, R150, c[0x0][0x190], RZ ;  /* 0x0000640096967a10 */ /* 0x000fe40007f9e0ff */
[----:B0-----:R-:W-:Y:S01]  /*0ab0*/  @P0 LEA R138, P2, R120, c[0x0][0x218], 0x4 ;  /* 0x00008600788a0a11 */ /* 0x001fe200078420ff */
[----:B------:R0:W5:Y:S01]  /*0ac0*/  @P0 LDG.E.128 R4, [R136.64] ;  /* 0x0000000488040981 */ /* 0x000162000c1e1d00 */
[----:B------:R-:W-:-:S02]  /*0ad0*/  IADD3.X R145, R145, c[0x0][0x194], RZ, P3, !PT ;  /* 0x0000650091917a10 */ /* 0x000fc40001ffe4ff */
[----:B------:R-:W-:Y:S02]  /*0ae0*/  IADD3.X R151, R132, c[0x0][0x194], RZ, P4, !PT ;  /* 0x0000650084977a10 */ /* 0x000fe400027fe4ff */
[----:B------:R-:W-:Y:S01]  /*0af0*/  @P0 LEA.HI.X R139, R120, c[0x0][0x21c], RZ, 0x4, P2 ;  /* 0x00008700788b0a11 */ /* 0x000fe200010f24ff */
[----:B------:R0:W5:Y:S01]  /*0b00*/  LDG.E R132, [R148.64] ;  /* 0x0000000494847981 */ /* 0x000162000c1e1900 */
[----:B-1----:R-:W-:Y:S02]  /*0b10*/  @P0 LEA R142, P3, R118, c[0x0][0x218], 0x4 ;  /* 0x00008600768e0a11 */ /* 0x002fe400078620ff */
[C---:B------:R-:W-:Y:S01]  /*0b20*/  @P0 LEA R146, P4, R109.reuse, c[0x0][0x218], 0x4 ;  /* 0x000086006d920a11 */ /* 0x040fe200078820ff */
[----:B------:R1:W5:Y:S01]  /*0b30*/  @P0 LDG.E.128 R8, [R138.64] ;  /* 0x000000048a080981 */ /* 0x000362000c1e1d00 */
[----:B------:R-:W-:Y:S02]  /*0b40*/  @P0 LEA R140, P2, R110, c[0x0][0x218], 0x4 ;  /* 0x000086006e8c0a11 */ /* 0x000fe400078420ff */
[----:B------:R-:W-:Y:S01]  /*0b50*/  @P0 LEA.HI.X R143, R118, c[0x0][0x21c], RZ, 0x4, P3 ;  /* 0x00008700768f0a11 */ /* 0x000fe200018f24ff */
[----:B------:R0:W5:Y:S01]  /*0b60*/  LDG.E R131, [R144.64] ;  /* 0x0000000490837981 */ /* 0x000162000c1e1900 */
[----:B------:R-:W-:-:S02]  /*0b70*/  @P0 LEA.HI.X R147, R109, c[0x0][0x21c], RZ, 0x4, P4 ;  /* 0x000087006d930a11 */ /* 0x000fc400020f24ff */
        /* <DEDUP_REMOVED lines=12> */
[----:B0-----:R-:W-:-:S02]  /*0c40*/  SHF.R.U64 R137, R2, 0x10, R3 ;  /* 0x0000001002897819 */ /* 0x001fc40000001203 */
[----:B------:R-:W-:Y:S02]  /*0c50*/  MOV R136, R3 ;  /* 0x0000000300887202 */ /* 0x000fe40000000f00 */
[----:B------:R-:W-:Y:S01]  /*0c60*/  HADD2.F32 R2, -RZ, R135.H0_H0 ;  /* 0x20000087ff027230 */ /* 0x000fe20000004100 */
[----:B----4-:R-:W-:Y:S01]  /*0c70*/  FADD.FTZ R28, R28, -R153 ;  /* 0x800000991c1c7221 */ /* 0x010fe20000010000 */
[----:B------:R-:W-:Y:S01]  /*0c80*/  SHF.R.U32.HI R3, RZ, 0x10, R3 ;  /* 0x00000010ff037819 */ /* 0x000fe20000011603 */
[--C-:B-1----:R-:W-:Y:S02]  /*0c90*/  FADD.FTZ R138, R29, -R153.reuse ;  /* 0x800000991d8a7221 */ /* 0x102fe40000010000 */
[----:B------:R-:W-:Y:S02]  /*0ca0*/  FADD.FTZ R30, R30, -R153 ;  /* 0x800000991e1e7221 */ /* 0x000fe40000010000 */
[----:B------:R-:W-:Y:S01]  /*0cb0*/  IMAD.MOV.U32 R29, RZ, RZ, R122 ;  /* 0x000000ffff1d7224 */ /* 0x000fe200078e007a */
[----:B------:R-:W-:Y:S01]  /*0cc0*/  SHF.R.U64 R148, R122, 0x10, R123 ;  /* 0x000000107a947819 */ /* 0x000fe2000000127b */
[----:B------:R-:W-:Y:S01]  /*0cd0*/  FADD.FTZ R140, R31, -R153 ;  /* 0x800000991f8c7221 */ /* 0x000fe20000010000 */
[--C-:B------:R-:W-:Y:S01]  /*0ce0*/  SHF.R.U32.HI R145, RZ, 0x10, R123.reuse ;  /* 0x00000010ff917819 */ /* 0x100fe2000001167b */
[----:B------:R-:W-:Y:S01]  /*0cf0*/  FADD.FTZ R32, -R153, R32 ;  /* 0x0000002099207221 */ /* 0x000fe20000010100 */
[----:B------:R-:W-:Y:S01]  /*0d00*/  HADD2.F32 R136, -RZ, R136.H0_H0 ;  /* 0x20000088ff887230 */ /* 0x000fe20000004100 */
[----:B------:R-:W-:-:S02]  /*0d10*/  IMAD.MOV.U32 R31, RZ, RZ, R123 ;  /* 0x000000ffff1f7224 */ /* 0x000fc400078e007b */
[C---:B------:R-:W-:Y:S02]  /*0d20*/  FADD.FTZ R122, -R153.reuse, R33 ;  /* 0x00000021997a7221 */ /* 0x040fe40000010100 */
[C---:B------:R-:W-:Y:S02]  /*0d30*/  FADD.FTZ R156, -R153.reuse, R44 ;  /* 0x0000002c999c7221 */ /* 0x040fe40000010100 */
[----:B------:R-:W-:Y:S02]  /*0d40*/  FADD.FTZ R162, -R153, R46 ;  /* 0x0000002e99a27221 */ /* 0x000fe40000010100 */
[----:B------:R-:W-:Y:S01]  /*0d50*/  IMAD.MOV.U32 R44, RZ, RZ, R129 ;  /* 0x000000ffff2c7224 */ /* 0x000fe200078e0081 */
[----:B------:R-:W-:Y:S01]  /*0d60*/  SHF.R.U64 R143, R124, 0x10, R125 ;  /* 0x000000107c8f7819 */ /* 0x000fe2000000127d */
[----:B------:R-:W-:Y:S01]  /*0d70*/  FMUL.FTZ R46, R119, R28 ;  /* 0x0000001c772e7220 */ /* 0x000fe20000410000 */
[----:B------:R-:W-:Y:S01]  /*0d80*/  MOV R33, R124 ;  /* 0x0000007c00217202 */ /* 0x000fe20000000f00 */
[----:B------:R-:W-:-:S02]  /*0d90*/  FADD.FTZ R160, -R153, R45 ;  /* 0x0000002d99a07221 */ /* 0x000fc40000010100 */
[C---:B------:R-:W-:Y:S01]  /*0da0*/  FADD.FTZ R154, -R153.reuse, R43 ;  /* 0x0000002b999a7221 */ /* 0x040fe20000010100 */
[----:B------:R-:W-:Y:S01]  /*0db0*/  SHF.R.U64 R45, R128, 0x10, R129 ;  /* 0x00000010802d7819 */ /* 0x000fe20000001281 */
[----:B------:R-:W-:Y:S02]  /*0dc0*/  IMAD.MOV.U32 R43, RZ, RZ, R128 ;  /* 0x000000ffff2b7224 */ /* 0x000fe400078e0080 */
[----:B------:R-:W-:Y:S01]  /*0dd0*/  FADD.FTZ R144, -R153, R37 ;  /* 0x0000002599907221 */ /* 0x000fe20000010100 */
[----:B------:R-:W-:Y:S01]  /*0de0*/  SHF.R.U32.HI R165, RZ, 0x10, R129 ;  /* 0x00000010ffa57819 */ /* 0x000fe20000011681 */
[----:B------:R-:W-:Y:S01]  /*0df0*/  FADD.FTZ R77, R2, R77 ;  /* 0x0000004d024d7221 */ /* 0x000fe20000010000 */
[----:B------:R-:W-:Y:S01]  /*0e00*/  HADD2.F32 R3, -RZ, R3.H0_H0 ;  /* 0x20000003ff037230 */ /* 0x000fe20000004100 */
[----:B------:R-:W-:Y:S01]  /*0e10*/  IMAD.MOV.U32 R37, RZ, RZ, R126 ;  /* 0x000000ffff257224 */ /* 0x000fe200078e007e */
[----:B------:R-:W-:Y:S01]  /*0e20*/  SHF.R.U64 R139, R126, 0x10, R127 ;  /* 0x000000107e8b7819 */ /* 0x000fe2000000127f */
[-C--:B------:R-:W-:Y:S01]  /*0e30*/  FFMA.FTZ R97, R46, R2.reuse, R97 ;  /* 0x000000022e617223 */ /* 0x080fe20000010061 */
[----:B------:R-:W-:Y:S01]  /*0e40*/  HADD2.F32 R126, -RZ, R137.H0_H0 ;  /* 0x20000089ff7e7230 */ /* 0x000fe20000004100 */
[----:B------:R-:W-:Y:S01]  /*0e50*/  FMUL.FTZ R123, R49, R2 ;  /* 0x00000002317b7220 */ /* 0x000fe20000410000 */
[----:B------:R-:W-:Y:S01]  /*0e60*/  HADD2.F32 R2, -RZ, R29.H0_H0 ;  /* 0x2000001dff027230 */ /* 0x000fe20000004100 */
[----:B------:R-:W-:Y:S01]  /*0e70*/  FADD.FTZ R166, -R153, R47 ;  /* 0x0000002f99a67221 */ /* 0x000fe20000010100 */
[----:B------:R-:W-:Y:S01]  /*0e80*/  HADD2.F32 R159, -RZ, R44.H0_H0 ;  /* 0x2000002cff9f7230 */ /* 0x000fe20000004100 */
[----:B------:R-:W-:Y:S01]  /*0e90*/  FMUL.FTZ R124, R119, R30 ;  /* 0x0000001e777c7220 */ /* 0x000fe20000410000 */
[----:B------:R-:W-:Y:S01]  /*0ea0*/  SHF.R.U32.HI R141, RZ, 0x10, R125 ;  /* 0x00000010ff8d7819 */ /* 0x000fe2000001167d */
[----:B------:R-:W-:-:S02]  /*0eb0*/  FADD.FTZ R142, -R153, R35 ;  /* 0x00000023998e7221 */ /* 0x000fc40000010100 */
[----:B------:R-:W-:Y:S02]  /*0ec0*/  FADD.FTZ R36, -R153, R36 ;  /* 0x0000002499247221 */ /* 0x000fe40000010100 */
[C---:B------:R-:W-:Y:S02]  /*0ed0*/  FMUL.FTZ R47, R119.reuse, R138 ;  /* 0x0000008a772f7220 */ /* 0x040fe40000410000 */
[C---:B------:R-:W-:Y:S02]  /*0ee0*/  FMUL.FTZ R129, R119.reuse, R140 ;  /* 0x0000008c77817220 */ /* 0x040fe40000410000 */
[----:B------:R-:W-:Y:S01]  /*0ef0*/  FMUL.FTZ R44, R119, R32 ;  /* 0x00000020772c7220 */ /* 0x000fe20000410000 */
[----:B------:R-:W-:Y:S01]  /*0f00*/  HADD2.F32 R140, -RZ, R143.H0_H0 ;  /* 0x2000008fff8c7230 */ /* 0x000fe20000004100 */
[----:B------:R-:W-:Y:S01]  /*0f10*/  IMAD.MOV.U32 R35, RZ, RZ, R125 ;  /* 0x000000ffff237224 */ /* 0x000fe200078e007d */
[----:B------:R-:W-:Y:S01]  /*0f20*/  SHF.R.U32.HI R125, RZ, 0x10, R127 ;  /* 0x00000010ff7d7819 */ /* 0x000fe2000001167f */
[----:B------:R-:W-:Y:S01]  /*0f30*/  HADD2.F32 R158, -RZ, R43.H0_H0 ;  /* 0x2000002bff9e7230 */ /* 0x000fe20000004100 */
[----:B------:R-:W-:Y:S01]  /*0f40*/  FADD.FTZ R75, R136, R75 ;  /* 0x0000004b884b7221 */ /* 0x000fe20000010000 */
[----:B------:R-:W-:Y:S01]  /*0f50*/  HADD2.F32 R28, -RZ, R33.H0_H0 ;  /* 0x20000021ff1c7230 */ /* 0x000fe20000004100 */
[-C--:B------:R-:W-:Y:S01]  /*0f60*/  FFMA.FTZ R95, R124, R136.reuse, R95 ;  /* 0x000000887c5f7223 */ /* 0x080fe2000001005f */
[----:B------:R-:W-:Y:S01]  /*0f70*/  HADD2.F32 R43, -RZ, R45.H0_H0 ;  /* 0x2000002dff2b7230 */ /* 0x000fe20000004100 */
        /* <DEDUP_REMOVED lines=8> */
[-C--:B------:R-:W-:Y:S02]  /*1000*/  FFMA.FTZ R93, R44, R2.reuse, R93 ;  /* 0x000000022c5d7223 */ /* 0x080fe4000001005d */
[----:B------:R-:W-:Y:S02]  /*1010*/  FMUL.FTZ R45, R51, R2 ;  /* 0x00000002332d7220 */ /* 0x000fe40000410000 */
[----:B------:R-:W-:Y:S02]  /*1020*/  FMUL.FTZ R122, R119, R36 ;  /* 0x00000024777a7220 */ /* 0x000fe40000410000 */
[----:B------:R-:W-:Y:S02]  /*1030*/  FMUL.FTZ R126, R99, R126 ;  /* 0x0000007e637e7220 */ /* 0x000fe40000410000 */
[----:B------:R-:W-:-:S02]  /*1040*/  FADD.FTZ R3, RZ, R123 ;  /* 0x0000007bff037221 */ /* 0x000fc40000010000 */
[----:B------:R-:W-:Y:S02]  /*1050*/  FFMA.FTZ R2, R46, R123, RZ ;  /* 0x0000007b2e027223 */ /* 0x000fe400000100ff */
[----:B------:R-:W-:Y:S01]  /*1060*/  FADD.FTZ R152, -R153, R41 ;  /* 0x0000002999987221 */ /* 0x000fe20000010100 */
[----:B------:R-:W-:Y:S01]  /*1070*/  HADD2.F32 R41, -RZ, R125.H0_H0 ;  /* 0x2000007dff297230 */ /* 0x000fe20000004100 */
        /* <DEDUP_REMOVED lines=11> */
[----:B------:R-:W-:-:S02]  /*1130*/  FADD.FTZ R74, R148, R74 ;  /* 0x0000004a944a7221 */ /* 0x000fc40000010000 */
[-C--:B------:R-:W-:Y:S02]  /*1140*/  FFMA.FTZ R94, R143, R148.reuse, R94 ;  /* 0x000000948f5e7223 */ /* 0x080fe4000001005e */
[----:B------:R-:W-:Y:S02]  /*1150*/  FADD.FTZ R34, -R153, R34 ;  /* 0x0000002299227221 */ /* 0x000fe40000010100 */
        /* <DEDUP_REMOVED lines=8> */
[----:B------:R-:W-:Y:S01]  /*11e0*/  FADD.FTZ R150, -R153, R39 ;  /* 0x0000002799967221 */ /* 0x000fe20000010100 */
[----:B------:R-:W-:Y:S01]  /*11f0*/  MOV R39, R127 ;  /* 0x0000007f00277202 */ /* 0x000fe20000000f00 */
[----:B------:R-:W-:Y:S02]  /*1200*/  FMUL.FTZ R127, R119, R142 ;  /* 0x0000008e777f7220 */ /* 0x000fe40000410000 */
[----:B------:R-:W-:-:S02]  /*1210*/  FMUL.FTZ R128, R102, R29 ;  /* 0x0000001d66807220 */ /* 0x000fc40000410000 */
[----:B------:R-:W-:Y:S02]  /*1220*/  FADD.FTZ R3, R28, R147 ;  /* 0x000000931c037221 */ /* 0x000fe40000010000 */
[----:B------:R-:W-:Y:S02]  /*1230*/  FFMA.FTZ R2, R146, R147, R2 ;  /* 0x0000009392027223 */ /* 0x000fe40000010002 */
[----:B------:R-:W-:Y:S02]  /*1240*/  FMUL.FTZ R135, R119, R144 ;  /* 0x0000009077877220 */ /* 0x000fe40000410000 */
        /* <DEDUP_REMOVED lines=10> */
[----:B------:R-:W-:Y:S01]  /*12f0*/  FMUL.FTZ R138, R119, R38 ;  /* 0x00000026778a7220 */ /* 0x000fe20000410000 */
[----:B------:R-:W-:Y:S01]  /*1300*/  HADD2.F32 R33, -RZ, R141.H0_H0 ;  /* 0x2000008dff217230 */ /* 0x000fe20000004100 */
[----:B------:R-:W-:Y:S01]  /*1310*/  FADD.FTZ R28, R3, R140 ;  /* 0x0000008c031c7221 */ /* 0x000fe20000010000 */
[----:B------:R-:W-:Y:S01]  /*1320*/  HADD2.F32 R37, -RZ, R139.H0_H0 ;  /* 0x2000008bff257230 */ /* 0x000fe20000004100 */
        /* <DEDUP_REMOVED lines=11> */
[----:B------:R-:W-:Y:S01]  /*13e0*/  HADD2.F32 R39, -RZ, R39.H0_H0 ;  /* 0x20000027ff277230 */ /* 0x000fe20000004100 */
        /* <DEDUP_REMOVED lines=58> */
.L_x_1999:
        /* <DEDUP_REMOVED lines=18> */
.L_x_2000:
        /* <DEDUP_REMOVED lines=17> */
[----:B------:R-:W-:-:S04]  /*19c0*/  @!P4 IADD3 R28, R28, 0x8, RZ ;  /* 0x000000081c1cc810 */ /* 0x000fc80007ffe0ff */
[----:B------:R-:W-:Y:S01]  /*19d0*/  SHF.L.U32 R165, R28, 0x3, RZ ;  /* 0x000000031ca57819 */ /* 0x000fe200000006ff */
        /* <DEDUP_REMOVED lines=62> */
[----:B------:R-:W-:Y:S01]  /*1dc0*/  @P1 F2FP.PACK_AB R33, RZ, R33 ;  /* 0x00000021ff21123e */ /* 0x000fe200000000ff */
[----:B------:R-:W-:Y:S01]  /*1dd0*/  F2F.F16.F32 R34, R34 ;  /* 0x0000002200227304 */ /* 0x000fe20000200800 */
[----:B------:R-:W-:-:S02]  /*1de0*/  FADD.FTZ R148, R148, -R143 ;  /* 0x8000008f94947221 */ /* 0x000fc40000010000 */
[----:B------:R-:W-:Y:S01]  /*1df0*/  FADD.FTZ R146, R147, -R146 ;  /* 0x8000009293927221 */ /* 0x000fe20000010000 */
[----:B------:R-:W-:Y:S01]  /*1e00*/  @P1 PRMT R114, R33, 0x7610, R114 ;  /* 0x0000761021721816 */ /* 0x000fe20000000072 */
[----:B------:R-:W-:-:S04]  /*1e10*/  FMUL.FTZ R148, R119, R148 ;  /* 0x0000009477947220 */ /* 0x000fc80000410000 */
[----:B------:R-:W-:-:S04]  /*1e20*/  @P2 FADD.FTZ R148, R9, R148 ;  /* 0x0000009409942221 */ /* 0x000fc80000010000 */
[----:B------:R-:W-:Y:S01]  /*1e30*/  FMUL.FTZ R41, R148, c[0x0][0x1e8] ;  /* 0x00007a0094297a20 */ /* 0x000fe20000410000 */
[----:B0-----:R-:W-:Y:S01]  /*1e40*/  FSEL R29, R136, RZ, P6 ;  /* 0x000000ff881d7208 */ /* 0x001fe20003000000 */
[----:B------:R0:W-:Y:S01]  /*1e50*/  F2F.F16.F32 R31, R32 ;  /* 0x00000020001f7304 */ /* 0x0001e20000200800 */
[----:B------:R-:W-:-:S04]  /*1e60*/  LOP3.LUT P6, RZ, R134, 0xff0000, RZ, 0xc0, !PT ;  /* 0x00ff000086ff7812 */ /* 0x000fc800078cc0ff */
[----:B------:R-:W-:Y:S02]  /*1e70*/  FSEL R3, R35, RZ, P6 ;  /* 0x000000ff23037208 */ /* 0x000fe40003000000 */
[----:B------:R-:W-:Y:S01]  /*1e80*/  @P1 LOP3.LUT P6, RZ, R163, 0xff00, RZ, 0xc0, !PT ;  /* 0x0000ff00a3ff1812 */ /* 0x000fe200078cc0ff */
[----:B------:R-:W1:Y:S01]  /*1e90*/  F2F.F16.F32 R29, R29 ;  /* 0x0000001d001d7304 */ /* 0x000e620000200800 */
[----:B0-----:R-:W-:Y:S01]  /*1ea0*/  IMAD.SHL.U32 R32, R121, 0x8, RZ ;  /* 0x0000000879207824 */ /* 0x001fe200078e00ff */
[----:B------:R-:W-:Y:S02]  /*1eb0*/  SHF.R.U32.HI R121, RZ, 0x1d, R121 ;  /* 0x0000001dff797819 */ /* 0x000fe40000011679 */
[----:B------:R-:W-:Y:S02]  /*1ec0*/  @P1 FSEL R2, R126, RZ, P6 ;  /* 0x000000ff7e021208 */ /* 0x000fe40003000000 */
[----:B------:R-:W-:Y:S02]  /*1ed0*/  @P1 LOP3.LUT P6, RZ, R163, 0xff0000, RZ, 0xc0, !PT ;  /* 0x00ff0000a3ff1812 */ /* 0x000fe400078cc0ff */
[----:B------:R0:W2:Y:S02]  /*1ee0*/  F2F.F16.F32 R30, R3 ;  /* 0x00000003001e7304 */ /* 0x0000a40000200800 */
[----:B------:R-:W-:-:S02]  /*1ef0*/  @P1 FSEL R28, R35, RZ, P6 ;  /* 0x000000ff231c1208 */ /* 0x000fc40003000000 */
[----:B------:R-:W-:Y:S02]  /*1f00*/  @P1 F2FP.PACK_AB R35, RZ, R2 ;  /* 0x00000002ff23123e */ /* 0x000fe400000000ff */
[----:B------:R-:W-:Y:S01]  /*1f10*/  @P1 F2FP.PACK_AB R28, RZ, R28 ;  /* 0x0000001cff1c123e */ /* 0x000fe200000000ff */
[----:B-1----:R-:W-:Y:S01]  /*1f20*/  IMAD.U32 R29, R29, 0x10000, RZ ;  /* 0x000100001d1d7824 */ /* 0x002fe200078e00ff */
[----:B------:R-:W-:Y:S01]  /*1f30*/  @P1 LOP3.LUT P6, RZ, R163, 0xff000000, RZ, 0xc0, !PT ;  /* 0xff000000a3ff1812 */ /* 0x000fe200078cc0ff */
[----:B0-----:R-:W-:Y:S01]  /*1f40*/  IMAD.WIDE.U32 R2, R34, 0x10000, RZ ;  /* 0x0001000022027825 */ /* 0x001fe200078e00ff */
[----:B------:R-:W-:Y:S02]  /*1f50*/  @P1 PRMT R116, R28, 0x7610, R116 ;  /* 0x000076101c741816 */ /* 0x000fe40000000074 */
[----:B------:R-:W-:Y:S02]  /*1f60*/  @P1 PRMT R115, R35, 0x7610, R115 ;  /* 0x0000761023731816 */ /* 0x000fe40000000073 */
[----:B------:R-:W-:Y:S01]  /*1f70*/  LOP3.LUT R2, R2, R31, RZ, 0xfc, !PT ;  /* 0x0000001f02027212 */ /* 0x000fe200078efcff */
[----:B------:R-:W-:Y:S01]  /*1f80*/  FMUL.FTZ R31, R119, R146 ;  /* 0x00000092771f7220 */ /* 0x000fe20000410000 */
[----:B--2---:R-:W-:-:S02]  /*1f90*/  LOP3.LUT R3, R3, R29, R30, 0xfe, !PT ;  /* 0x0000001d03037212 */ /* 0x004fc400078efe1e */
[----:B------:R-:W-:Y:S01]  /*1fa0*/  @P1 FSEL R29, R136, RZ, P6 ;  /* 0x000000ff881d1208 */ /* 0x000fe20003000000 */
[----:B------:R-:W-:Y:S01]  /*1fb0*/  @P2 FADD.FTZ R31, R10, R31 ;  /* 0x0000001f0a1f2221 */ /* 0x000fe20000010000 */
[----:B------:R-:W-:Y:S02]  /*1fc0*/  IADD3 R28, P6, R32, c[0x0][0x248], RZ ;  /* 0x00009200201c7a10 */ /* 0x000fe40007fde0ff */
[----:B------:R-:W-:Y:S02]  /*1fd0*/  @P1 F2FP.PACK_AB R30, RZ, R29 ;  /* 0x0000001dff1e123e */ /* 0x000fe400000000ff */
[----:B------:R-:W-:Y:S02]  /*1fe0*/  IADD3.X R29, R121, c[0x0][0x24c], RZ, P6, !PT ;  /* 0x00009300791d7a10 */ /* 0x000fe400037fe4ff */
[----:B------:R-:W-:Y:S02]  /*1ff0*/  LOP3.LUT P6, RZ, R133, 0xff00, RZ, 0xc0, !PT ;  /* 0x0000ff0085ff7812 */ /* 0x000fe400078cc0ff */
[----:B------:R-:W-:Y:S01]  /*2000*/  @P1 PRMT R117, R30, 0x7610, R117 ;  /* 0x000076101e751816 */ /* 0x000fe20000000075 */
[----:B------:R0:W-:Y:S01]  /*2010*/  STG.E.64 [R28.64], R2 ;  /* 0x000000021c007986 */ /* 0x0001e2000c101b04 */
[----:B------:R-:W-:Y:S01]  /*2020*/  FSEL R30, R41, RZ, P6 ;  /* 0x000000ff291e7208 */ /* 0x000fe20003000000 */
        /* <DEDUP_REMOVED lines=9> */
.L_x_1992:
        /* <DEDUP_REMOVED lines=8> */
[----:B------:R-:W1:Y:S01]  /*2140*/  F2F.F16.F32 R124, R30 ;  /* 0x0000001e007c7304 */ /* 0x000e620000200800 */
[----:B------:R-:W-:Y:S01]  /*2150*/  FMUL.FTZ R39, R119, R44 ;  /* 0x0000002c77277220 */ /* 0x000fe20000410000 */
[----:B0-----:R-:W-:Y:S01]  /*2160*/  FSEL R29, R42, RZ, P6 ;  /* 0x000000ff2a1d7208 */ /* 0x001fe20003000000 */
[----:B------:R-:W-:Y:S01]  /*2170*/  FADD.FTZ R128, R128, -R127 ;  /* 0x8000007f80807221 */ /* 0x000fe20000010000 */
[----:B------:R-:W-:Y:S01]  /*2180*/  @P1 LOP3.LUT P6, RZ, R111, 0xff0000, RZ, 0xc0, !PT ;  /* 0x00ff00006fff1812 */ /* 0x000fe200078cc0ff */
[----:B------:R-:W-:Y:S01]  /*2190*/  @P2 FADD.FTZ R39, R8, R39 ;  /* 0x0000002708272221 */ /* 0x000fe20000010000 */
[----:B------:R-:W-:Y:S01]  /*21a0*/  @P1 F2FP.PACK_AB R41, RZ, R41 ;  /* 0x00000029ff29123e */ /* 0x000fe200000000ff */
[----:B------:R-:W-:Y:S01]  /*21b0*/  FMUL.FTZ R128, R119, R128 ;  /* 0x0000008077807220 */ /* 0x000fe20000410000 */
[----:B------:R-:W-:Y:S01]  /*21c0*/  @P1 FSEL R42, R42, RZ, P6 ;  /* 0x000000ff2a2a1208 */ /* 0x000fe20003000000 */
[----:B------:R-:W-:Y:S01]  /*21d0*/  FMUL.FTZ R38, R39, c[0x0][0x1e8] ;  /* 0x00007a0027267a20 */ /* 0x000fe20000410000 */
[C---:B------:R-:W-:Y:S01]  /*21e0*/  @P0 LEA R2, P6, R120.reuse, c[0x0][0x258], 0x4 ;  /* 0x0000960078020a11 */ /* 0x040fe200078c20ff */
[----:B------:R-:W-:Y:S01]  /*21f0*/  @P2 FADD.FTZ R128, R11, R128 ;  /* 0x000000800b802221 */ /* 0x000fe20000010000 */
[----:B------:R-:W-:Y:S01]  /*2200*/  F2F.F16.F32 R126, R29 ;  /* 0x0000001d007e7304 */ /* 0x000fe20000200800 */
[----:B------:R-:W-:Y:S01]  /*2210*/  FFMA.FTZ R135, R135, R36, R37 ;  /* 0x0000002487877223 */ /* 0x000fe20000010025 */
[----:B------:R-:W-:Y:S01]  /*2220*/  @P0 LEA.HI.X R3, R120, c[0x0][0x25c], RZ, 0x4, P6 ;  /* 0x0000970078030a11 */ /* 0x000fe200030f24ff */
[----:B------:R-:W-:Y:S01]  /*2230*/  FMUL.FTZ R44, R128, c[0x0][0x1e8] ;  /* 0x00007a00802c7a20 */ /* 0x000fe20000410000 */
[----:B------:R-:W-:Y:S01]  /*2240*/  LOP3.LUT P6, RZ, R133, 0xff, RZ, 0xc0, !PT ;  /* 0x000000ff85ff7812 */ /* 0x000fe200078cc0ff */
[----:B------:R-:W-:Y:S01]  /*2250*/  FADD.FTZ R140, R140, -R135 ;  /* 0x800000878c8c7221 */ /* 0x000fe20000010000 */
[----:B------:R-:W-:Y:S01]  /*2260*/  @P1 F2FP.PACK_AB R42, RZ, R42 ;  /* 0x0000002aff2a123e */ /* 0x000fe200000000ff */
[----:B------:R-:W-:Y:S01]  /*2270*/  FFMA.FTZ R138, R138, R36, R37 ;  /* 0x000000248a8a7223 */ /* 0x000fe20000010025 */
[C---:B------:R-:W-:Y:S01]  /*2280*/  FSEL R28, R38.reuse, RZ, P6 ;  /* 0x000000ff261c7208 */ /* 0x040fe20003000000 */
[----:B------:R-:W-:Y:S01]  /*2290*/  FMUL.FTZ R140, R119, R140 ;  /* 0x0000008c778c7220 */ /* 0x000fe20000410000 */
[----:B------:R-:W-:Y:S01]  /*22a0*/  @P1 LOP3.LUT P6, RZ, R111, 0xff, RZ, 0xc0, !PT ;  /* 0x000000ff6fff1812 */ /* 0x000fe200078cc0ff */
[----:B------:R-:W-:Y:S01]  /*22b0*/  FADD.FTZ R138, R139, -R138 ;  /* 0x8000008a8b8a7221 */ /* 0x000fe20000010000 */
[----:B------:R-:W0:Y:S01]  /*22c0*/  F2F.F16.F32 R127, R28 ;  /* 0x0000001c007f7304 */ /* 0x000e220000200800 */
[----:B------:R-:W-:Y:S01]  /*22d0*/  @P2 FADD.FTZ R140, R13, R140 ;  /* 0x0000008c0d8c2221 */ /* 0x000fe20000010000 */
[----:B------:R-:W-:Y:S01]  /*22e0*/  @P1 FSEL R38, R38, RZ, P6 ;  /* 0x000000ff26261208 */ /* 0x000fe20003000000 */
[----:B------:R-:W-:Y:S01]  /*22f0*/  FMUL.FTZ R47, R119, R138 ;  /* 0x0000008a772f7220 */ /* 0x000fe20000410000 */
[----:B------:R-:W-:Y:S01]  /*2300*/  LOP3.LUT P6, RZ, R133, 0xff000000, RZ, 0xc0, !PT ;  /* 0xff00000085ff7812 */ /* 0x000fe200078cc0ff */
[----:B------:R-:W-:Y:S01]  /*2310*/  FMUL.FTZ R40, R140, c[0x0][0x1e8] ;  /* 0x00007a008c287a20 */ /* 0x000fe20000410000 */
[----:B------:R-:W-:Y:S01]  /*2320*/  SHF.L.U32 R133, R120, 0x3, RZ ;  /* 0x0000000378857819 */ /* 0x000fe200000006ff */
[----:B------:R-:W-:Y:S01]  /*2330*/  @P2 FADD.FTZ R47, R14, R47 ;  /* 0x0000002f0e2f2221 */ /* 0x000fe20000010000 */
[----:B------:R-:W-:Y:S01]  /*2340*/  FSEL R43, R44, RZ, P6 ;  /* 0x000000ff2c2b7208 */ /* 0x000fe20003000000 */
[-CC-:B------:R-:W-:Y:S01]  /*2350*/  FFMA.FTZ R122, R122, R36.reuse, R37.reuse ;  /* 0x000000247a7a7223 */ /* 0x180fe20000010025 */
[----:B------:R-:W-:Y:S01]  /*2360*/  @P1 LOP3.LUT P6, RZ, R111, 0xff000000, RZ, 0xc0, !PT ;  /* 0xff0000006fff1812 */ /* 0x000fe200078cc0ff */
[----:B------:R-:W-:Y:S01]  /*2370*/  FMUL.FTZ R121, R47, c[0x0][0x1e8] ;  /* 0x00007a002f797a20 */ /* 0x000fe20000410000 */
[----:B------:R2:W3:Y:S01]  /*2380*/  F2F.F16.F32 R129, R43 ;  /* 0x0000002b00817304 */ /* 0x0004e20000200800 */
[----:B------:R-:W-:Y:S01]  /*2390*/  FADD.FTZ R122, R125, -R122 ;  /* 0x8000007a7d7a7221 */ /* 0x000fe20000010000 */
[----:B------:R-:W-:Y:S01]  /*23a0*/  @P1 FSEL R44, R44, RZ, P6 ;  /* 0x000000ff2c2c1208 */ /* 0x000fe20003000000 */
[----:B------:R-:W-:Y:S01]  /*23b0*/  FFMA.FTZ R141, R141, R36, R37 ;  /* 0x000000248d8d7223 */ /* 0x000fe20000010025 */
[----:B------:R-:W-:Y:S01]  /*23c0*/  IADD3 R34, P6, R133, c[0x0][0x248], RZ ;  /* 0x0000920085227a10 */ /* 0x000fe20007fde0ff */
[----:B------:R-:W-:Y:S01]  /*23d0*/  FMUL.FTZ R45, R119, R122 ;  /* 0x0000007a772d7220 */ /* 0x000fe20000410000 */
[----:B------:R-:W-:Y:S01]  /*23e0*/  @P1 PRMT R116, R42, 0x7610, R116 ;  /* 0x000076102a741816 */ /* 0x000fe20000000074 */
[----:B------:R-:W-:Y:S01]  /*23f0*/  FADD.FTZ R142, R142, -R141 ;  /* 0x8000008d8e8e7221 */ /* 0x000fe20000010000 */
[----:B------:R-:W-:Y:S01]  /*2400*/  IADD3.X R35, R134, c[0x0][0x24c], RZ, P6, !PT ;  /* 0x0000930086237a10 */ /* 0x000fe200037fe4ff */
[----:B------:R-:W-:Y:S01]  /*2410*/  FFMA.FTZ R149, R149, R36, R37 ;  /* 0x0000002495957223 */ /* 0x000fe20000010025 */
[----:B------:R-:W-:Y:S01]  /*2420*/  LOP3.LUT P6, RZ, R131, 0xff00, RZ, 0xc0, !PT ;  /* 0x0000ff0083ff7812 */ /* 0x000fe200078cc0ff */
[----:B------:R-:W-:Y:S01]  /*2430*/  @P2 FADD.FTZ R45, R12, R45 ;  /* 0x0000002d0c2d2221 */ /* 0x000fe20000010000 */
[----:B------:R-:W-:Y:S01]  /*2440*/  @P1 PRMT R115, R41, 0x7610, R115 ;  /* 0x0000761029731816 */ /* 0x000fe20000000073 */
[----:B------:R-:W-:Y:S01]  /*2450*/  FMUL.FTZ R142, R119, R142 ;  /* 0x0000008e778e7220 */ /* 0x000fe20000410000 */
[----:B------:R-:W-:Y:S01]  /*2460*/  FSEL R46, R40, RZ, P6 ;  /* 0x000000ff282e7208 */ /* 0x000fe20003000000 */
[----:B------:R-:W-:Y:S01]  /*2470*/  FADD.FTZ R150, R150, -R149 ;  /* 0x8000009596967221 */ /* 0x000fe20000010000 */
[----:B------:R-:W-:Y:S01]  /*2480*/  @P1 LOP3.LUT P6, RZ, R164, 0xff00, RZ, 0xc0, !PT ;  /* 0x0000ff00a4ff1812 */ /* 0x000fe200078cc0ff */
[--C-:B------:R-:W-:Y:S01]  /*2490*/  FFMA.FTZ R152, R152, R36, R37.reuse ;  /* 0x0000002498987223 */ /* 0x100fe20000010025 */
[----:B------:R-:W4:Y:S01]  /*24a0*/  F2F.F16.F32 R136, R46 ;  /* 0x0000002e00887304 */ /* 0x000f220000200800 */
[----:B------:R-:W-:Y:S01]  /*24b0*/  FMUL.FTZ R135, R45, c[0x0][0x1e8] ;  /* 0x00007a002d877a20 */ /* 0x000fe20000410000 */
[----:B------:R-:W-:Y:S01]  /*24c0*/  @P1 FSEL R40, R40, RZ, P6 ;  /* 0x000000ff28281208 */ /* 0x000fe20003000000 */
[----:B------:R-:W-:Y:S01]  /*24d0*/  @P2 FADD.FTZ R142, R15, R142 ;  /* 0x0000008e0f8e2221 */ /* 0x000fe20000010000 */
[----:B------:R-:W-:Y:S01]  /*24e0*/  LOP3.LUT P6, RZ, R131, 0xff0000, RZ, 0xc0, !PT ;  /* 0x00ff000083ff7812 */ /* 0x000fe200078cc0ff */
[----:B------:R-:W-:Y:S01]  /*24f0*/  FMUL.FTZ R150, R119, R150 ;  /* 0x0000009677967220 */ /* 0x000fe20000410000 */
[----:B------:R-:W-:Y:S01]  /*2500*/  @P1 F2FP.PACK_AB R38, RZ, R38 ;  /* 0x00000026ff26123e */ /* 0x000fe200000000ff */
[----:B------:R-:W-:Y:S01]  /*2510*/  FADD.FTZ R152, R153, -R152 ;  /* 0x8000009899987221 */ /* 0x000fe20000010000 */
[----:B------:R-:W-:Y:S01]  /*2520*/  FSEL R120, R121, RZ, P6 ;  /* 0x000000ff79787208 */ /* 0x000fe20003000000 */
[--C-:B------:R-:W-:Y:S01]  /*2530*/  FFMA.FTZ R144, R144, R36, R37.reuse ;  /* 0x0000002490907223 */ /* 0x100fe20000010025 */
[----:B------:R-:W-:Y:S01]  /*2540*/  @P1 LOP3.LUT P6, RZ, R164, 0xff0000, RZ, 0xc0, !PT ;  /* 0x00ff0000a4ff1812 */ /* 0x000fe200078cc0ff */
[----:B------:R-:W-:Y:S01]  /*2550*/  FMUL.FTZ R138, R142, c[0x0][0x1e8] ;  /* 0x00007a008e8a7a20 */ /* 0x000fe20000410000 */
[----:B------:R5:W0:Y:S01]  /*2560*/  F2F.F16.F32 R137, R120 ;  /* 0x0000007800897304 */ /* 0x000a220000200800 */
[----:B------:R-:W-:Y:S01]  /*2570*/  @P2 FADD.FTZ R150, R17, R150 ;  /* 0x0000009611962221 */ /* 0x000fe20000010000 */
[----:B------:R-:W-:Y:S01]  /*2580*/  @P1 FSEL R121, R121, RZ, P6 ;  /* 0x000000ff79791208 */ /* 0x000fe20003000000 */
[----:B------:R-:W-:Y:S01]  /*2590*/  FMUL.FTZ R125, R119, R152 ;  /* 0x00000098777d7220 */ /* 0x000fe20000410000 */
[C---:B------:R-:W-:Y:S01]  /*25a0*/  @P0 LEA R32, P6, R118.reuse, c[0x0][0x258], 0x4 ;  /* 0x0000960076200a11 */ /* 0x040fe200078c20ff */
[----:B------:R-:W-:Y:S01]  /*25b0*/  FADD.FTZ R144, R145, -R144 ;  /* 0x8000009091907221 */ /* 0x000fe20000010000 */
[----:B------:R-:W-:Y:S01]  /*25c0*/  @P1 F2FP.PACK_AB R44, RZ, R44 ;  /* 0x0000002cff2c123e */ /* 0x000fe200000000ff */
[----:B------:R-:W-:Y:S01]  /*25d0*/  FFMA.FTZ R155, R155, R36, R37 ;  /* 0x000000249b9b7223 */ /* 0x000fe20000010025 */
[----:B------:R-:W-:Y:S01]  /*25e0*/  @P0 LEA.HI.X R33, R118, c[0x0][0x25c], RZ, 0x4, P6 ;  /* 0x0000970076210a11 */ /* 0x000fe200030f24ff */
[----:B------:R-:W-:Y:S01]  /*25f0*/  FMUL.FTZ R143, R150, c[0x0][0x1e8] ;  /* 0x00007a00968f7a20 */ /* 0x000fe20000410000 */
[----:B------:R-:W-:Y:S01]  /*2600*/  LOP3.LUT P6, RZ, R131, 0xff, RZ, 0xc0, !PT ;  /* 0x000000ff83ff7812 */ /* 0x000fe200078cc0ff */
[----:B------:R-:W-:Y:S01]  /*2610*/  @P2 FADD.FTZ R125, R18, R125 ;  /* 0x0000007d127d2221 */ /* 0x000fe20000010000 */
[----:B------:R-:W-:Y:S01]  /*2620*/  @P1 PRMT R114, R38, 0x7610, R114 ;  /* 0x0000761026721816 */ /* 0x000fe20000000072 */
[----:B--2---:R-:W-:Y:S01]  /*2630*/  FMUL.FTZ R43, R119, R144 ;  /* 0x00000090772b7220 */ /* 0x004fe20000410000 */
[----:B------:R-:W-:Y:S01]  /*2640*/  FSEL R30, R135, RZ, P6 ;  /* 0x000000ff871e7208 */ /* 0x000fe20003000000 */
[----:B------:R-:W-:Y:S01]  /*2650*/  FADD.FTZ R154, R154, -R155 ;  /* 0x8000009b9a9a7221 */ /* 0x000fe20000010000 */
[----:B------:R-:W-:Y:S01]  /*2660*/  LOP3.LUT P6, RZ, R131, 0xff000000, RZ, 0xc0, !PT ;  /* 0xff00000083ff7812 */ /* 0x000fe200078cc0ff */
[----:B------:R-:W-:Y:S01]  /*2670*/  FFMA.FTZ R157, R157, R36, R37 ;  /* 0x000000249d9d7223 */ /* 0x000fe20000010025 */
[----:B------:R2:W0:Y:S01]  /*2680*/  F2F.F16.F32 R131, R30 ;  /* 0x0000001e00837304 */ /* 0x0004220000200800 */
[----:B------:R-:W-:Y:S01]  /*2690*/  FMUL.FTZ R144, R125, c[0x0][0x1e8] ;  /* 0x00007a007d907a20 */ /* 0x000fe20000410000 */
[----:B------:R-:W-:Y:S01]  /*26a0*/  FSEL R122, R138, RZ, P6 ;  /* 0x000000ff8a7a7208 */ /* 0x000fe20003000000 */
[----:B------:R-:W-:Y:S01]  /*26b0*/  @P2 FADD.FTZ R43, R16, R43 ;  /* 0x0000002b102b2221 */ /* 0x000fe20000010000 */
[----:B------:R-:W-:Y:S01]  /*26c0*/  LOP3.LUT P6, RZ, R132, 0xff00, RZ, 0xc0, !PT ;  /* 0x0000ff0084ff7812 */ /* 0x000fe200078cc0ff */
[----:B------:R-:W-:Y:S01]  /*26d0*/  FMUL.FTZ R154, R119, R154 ;  /* 0x0000009a779a7220 */ /* 0x000fe20000410000 */
[----:B------:R-:W-:Y:S01]  /*26e0*/  @P1 PRMT R117, R44, 0x7610, R117 ;  /* 0x000076102c751816 */ /* 0x000fe20000000075 */
[-CC-:B------:R-:W-:Y:S01]  /*26f0*/  FFMA.FTZ R160, R160, R36.reuse, R37.reuse ;  /* 0x00000024a0a07223 */ /* 0x180fe20000010025 */
[----:B------:R-:W-:Y:S01]  /*2700*/  FSEL R123, R143, RZ, P6 ;  /* 0x000000ff8f7b7208 */ /* 0x000fe20003000000 */
[-C--:B------:R-:W-:Y:S01]  /*2710*/  FFMA.FTZ R156, R156, R36.reuse, R37 ;  /* 0x000000249c9c7223 */ /* 0x080fe20000010025 */
[----:B------:R-:W-:Y:S01]  /*2720*/  LOP3.LUT P6, RZ, R132, 0xff0000, RZ, 0xc0, !PT ;  /* 0x00ff000084ff7812 */ /* 0x000fe200078cc0ff */
[----:B------:R-:W-:Y:S01]  /*2730*/  FADD.FTZ R158, R158, -R157 ;  /* 0x8000009d9e9e7221 */ /* 0x000fe20000010000 */
[----:B------:R0:W4:Y:S01]  /*2740*/  F2F.F16.F32 R139, R122 ;  /* 0x0000007a008b7304 */ /* 0x0001220000200800 */
[----:B------:R-:W-:Y:S01]  /*2750*/  FFMA.FTZ R36, R162, R36, R37 ;  /* 0x00000024a2247223 */ /* 0x000fe20000010025 */
[----:B-----5:R-:W-:Y:S01]  /*2760*/  FSEL R120, R144, RZ, P6 ;  /* 0x000000ff90787208 */ /* 0x020fe20003000000 */
[----:B------:R-:W-:Y:S01]  /*2770*/  FMUL.FTZ R141, R43, c[0x0][0x1e8] ;  /* 0x00007a002b8d7a20 */ /* 0x000fe20000410000 */
[----:B------:R-:W-:Y:S01]  /*2780*/  LOP3.LUT P6, RZ, R132, 0xff, RZ, 0xc0, !PT ;  /* 0x000000ff84ff7812 */ /* 0x000fe200078cc0ff */
[----:B------:R-:W-:Y:S01]  /*2790*/  @P2 FADD.FTZ R154, R19, R154 ;  /* 0x0000009a139a2221 */ /* 0x000fe20000010000 */
[----:B--2---:R-:W-:Y:S01]  /*27a0*/  SEL R30, R31, R26, P3 ;  /* 0x0000001a1f1e7207 */ /* 0x004fe20001800000 */
[----:B-1----:R-:W-:Y:S01]  /*27b0*/  IMAD.WIDE.U32 R28, R124, 0x10000, RZ ;  /* 0x000100007c1c7825 */ /* 0x002fe200078e00ff */
[----:B------:R-:W-:Y:S01]  /*27c0*/  FSEL R46, R141, RZ, P6 ;  /* 0x000000ff8d2e7208 */ /* 0x000fe20003000000 */
[----:B------:R-:W1:Y:S01]  /*27d0*/  F2F.F16.F32 R120, R120 ;  /* 0x0000007800787304 */ /* 0x000e620000200800 */
[----:B------:R-:W-:Y:S01]  /*27e0*/  LOP3.LUT P6, RZ, R132, 0xff000000, RZ, 0xc0, !PT ;  /* 0xff00000084ff7812 */ /* 0x000fe200078cc0ff */
[----:B------:R-:W-:Y:S01]  /*27f0*/  FMUL.FTZ R158, R119, R158 ;  /* 0x0000009e779e7220 */ /* 0x000fe20000410000 */
[----:B------:R-:W-:Y:S01]  /*2800*/  SEL R31, R128, R27, P3 ;  /* 0x0000001b801f7207 */ /* 0x000fe20001800000 */
[----:B------:R-:W-:Y:S01]  /*2810*/  FADD.FTZ R124, R161, -R36 ;  /* 0x80000024a17c7221 */ /* 0x000fe20000010000 */
[----:B0-----:R-:W-:Y:S01]  /*2820*/  LOP3.LUT R36, R28, R127, RZ, 0xfc, !PT ;  /* 0x0000007f1c247212 */ /* 0x001fe200078efcff */
[----:B---3--:R-:W-:Y:S01]  /*2830*/  IMAD.U32 R37, R129, 0x10000, RZ ;  /* 0x0001000081257824 */ /* 0x008fe200078e00ff */
[----:B------:R-:W-:Y:S01]  /*2840*/  SEL R28, R39, R24, P3 ;  /* 0x00000018271c7207 */ /* 0x000fe20001800000 */
[----:B------:R-:W-:Y:S01]  /*2850*/  FMUL.FTZ R129, R154, c[0x0][0x1e8] ;  /* 0x00007a009a817a20 */ /* 0x000fe20000410000 */
[----:B------:R0:W2:Y:S01]  /*2860*/  F2F.F16.F32 R132, R123 ;  /* 0x0000007b00847304 */ /* 0x0000a20000200800 */
        /* <DEDUP_REMOVED lines=9> */
[----:B------:R-:W3:Y:S01]  /*2900*/  F2F.F16.F32 R122, R122 ;  /* 0x0000007a007a7304 */ /* 0x000ee20000200800 */
[----:B------:R5:W-:Y:S01]  /*2910*/  @P0 STG.E.128 [R2.64], R28 ;  /* 0x0000001c02000986 */ /* 0x000be2000c101d04 */
[----:B------:R-:W-:Y:S01]  /*2920*/  FSEL R39, R126, RZ, P6 ;  /* 0x000000ff7e277208 */ /* 0x000fe20003000000 */
[----:B------:R-:W-:Y:S01]  /*2930*/  FMUL.FTZ R128, R124, c[0x0][0x1e8] ;  /* 0x00007a007c807a20 */ /* 0x000fe20000410000 */
[----:B------:R-:W-:Y:S01]  /*2940*/  LOP3.LUT P6, RZ, R130, 0xff000000, RZ, 0xc0, !PT ;  /* 0xff00000082ff7812 */ /* 0x000fe200078cc0ff */
[----:B------:R1:W-:Y:S01]  /*2950*/  STG.E.64 [R34.64], R36 ;  /* 0x0000002422007986 */ /* 0x0003e2000c101b04 */
[----:B0-----:R-:W-:-:S02]  /*2960*/  FMUL.FTZ R123, R119, R160 ;  /* 0x000000a0777b7220 */ /* 0x001fc40000410000 */
[----:B------:R-:W0:Y:S02]  /*2970*/  F2F.F16.F32 R39, R39 ;  /* 0x0000002700277304 */ /* 0x000e240000200800 */
[----:B------:R-:W-:-:S06]  /*2980*/  @P2 FADD.FTZ R123, R22, R123 ;  /* 0x0000007b167b2221 */ /* 0x000fcc0000010000 */
[----:B------:R0:W1:Y:S01]  /*2990*/  F2F.F16.F32 R127, R46 ;  /* 0x0000002e007f7304 */ /* 0x0000620000200800 */
[----:B-----5:R-:W-:Y:S02]  /*29a0*/  FSEL R2, R128, RZ, P6 ;  /* 0x000000ff80027208 */ /* 0x020fe40003000000 */
[----:B------:R-:W-:-:S05]  /*29b0*/  @P1 LOP3.LUT P6, RZ, R164, 0xff, RZ, 0xc0, !PT ;  /* 0x000000ffa4ff1812 */ /* 0x000fca00078cc0ff */
[----:B------:R1:W1:Y:S01]  /*29c0*/  F2F.F16.F32 R42, R2 ;  /* 0x00000002002a7304 */ /* 0x0002620000200800 */
        /* <DEDUP_REMOVED lines=13> */
.L_x_1993:
[----:B--234-:R-:W-:Y:S01]  /*2aa0*/  FADD.FTZ R156, R151, -R156 ;  /* 0x8000009c979c7221 */ /* 0x01cfe20000010000 */
[----:B-1----:R-:W-:Y:S01]  /*2ab0*/  SHF.L.U32 R35, R122, 0x10, RZ ;  /* 0x000000107a237819 */ /* 0x002fe200000006ff */
[----:B0-----:R-:W-:Y:S01]  /*2ac0*/  IMAD.WIDE.U32 R28, R136, 0x10000, RZ ;  /* 0x00010000881c7825 */ /* 0x001fe200078e00ff */
[----:B------:R0:W1:Y:S01]  /*2ad0*/  F2F.F16.F32 R34, R31 ;  /* 0x0000001f00227304 */ /* 0x0000620000200800 */
[----:B------:R-:W-:Y:S02]  /*2ae0*/  SEL R30, R47, R26, P3 ;  /* 0x0000001a2f1e7207 */ /* 0x000fe40001800000 */
[----:B------:R-:W-:Y:S01]  /*2af0*/  FMUL.FTZ R119, R119, R156 ;  /* 0x0000009c77777220 */ /* 0x000fe20000410000 */
[----:B------:R-:W-:Y:S01]  /*2b00*/  LOP3.LUT R36, R28, R131, RZ, 0xfc, !PT ;  /* 0x000000831c247212 */ /* 0x000fe200078efcff */
[----:B------:R-:W-:Y:S01]  /*2b10*/  IMAD.U32 R37, R139, 0x10000, RZ ;  /* 0x000100008b257824 */ /* 0x000fe200078e00ff */
[----:B------:R-:W-:Y:S01]  /*2b20*/  SEL R28, R45, R24, P3 ;  /* 0x000000182d1c7207 */ /* 0x000fe20001800000 */
[----:B------:R-:W-:Y:S01]  /*2b30*/  IMAD.WIDE.U32 R2, R132, 0x10000, RZ ;  /* 0x0001000084027825 */ /* 0x000fe200078e00ff */
[----:B------:R-:W-:-:S02]  /*2b40*/  @P1 F2FP.PACK_AB R47, RZ, R41 ;  /* 0x00000029ff2f123e */ /* 0x000fc400000000ff */
[----:B------:R-:W-:Y:S01]  /*2b50*/  LOP3.LUT R37, R29, R37, R137, 0xfe, !PT ;  /* 0x000000251d257212 */ /* 0x000fe200078efe89 */
[----:B------:R-:W-:Y:S01]  /*2b60*/  @P2 FADD.FTZ R119, R20, R119 ;  /* 0x0000007714772221 */ /* 0x000fe20000010000 */
[----:B------:R-:W-:Y:S01]  /*2b70*/  @P1 LOP3.LUT P2, RZ, R164, 0xff000000, RZ, 0xc0, !PT ;  /* 0xff000000a4ff1812 */ /* 0x000fe2000784c0ff */
[----:B------:R-:W-:Y:S01]  /*2b80*/  IMAD.SHL.U32 R44, R118, 0x8, RZ ;  /* 0x00000008762c7824 */ /* 0x000fe200078e00ff */
[----:B------:R-:W-:Y:S01]  /*2b90*/  SEL R29, R140, R25, P3 ;  /* 0x000000198c1d7207 */ /* 0x000fe20001800000 */
[----:B------:R-:W-:Y:S01]  /*2ba0*/  FMUL.FTZ R45, R119, c[0x0][0x1e8] ;  /* 0x00007a00772d7a20 */ /* 0x000fe20000410000 */
[----:B0-----:R-:W-:Y:S01]  /*2bb0*/  SEL R31, R142, R27, P3 ;  /* 0x0000001b8e1f7207 */ /* 0x001fe20001800000 */
[----:B------:R-:W-:Y:S01]  /*2bc0*/  IMAD.WIDE.U32 R38, R39, 0x10000, RZ ;  /* 0x0001000027267825 */ /* 0x000fe200078e00ff */
[----:B------:R-:W-:Y:S02]  /*2bd0*/  LOP3.LUT R3, R3, R35, R120, 0xfe, !PT ;  /* 0x0000002303037212 */ /* 0x000fe400078efe78 */
[----:B------:R-:W-:Y:S01]  /*2be0*/  @P1 F2FP.PACK_AB R120, RZ, R40 ;  /* 0x00000028ff78123e */ /* 0x000fe200000000ff */
[----:B------:R0:W-:Y:S01]  /*2bf0*/  @P0 STG.E.128 [R32.64], R28 ;  /* 0x0000001c20000986 */ /* 0x0001e2000c101d04 */
[----:B------:R-:W-:Y:S01]  /*2c00*/  @P1 FSEL R41, R138, RZ, P2 ;  /* 0x000000ff8a291208 */ /* 0x000fe20001000000 */
[----:B------:R-:W-:Y:S01]  /*2c10*/  IMAD.U32 R35, R42, 0x10000, RZ ;  /* 0x000100002a237824 */ /* 0x000fe200078e00ff */
[----:B------:R-:W-:-:S02]  /*2c20*/  SHF.R.U32.HI R118, RZ, 0x1d, R118 ;  /* 0x0000001dff767819 */ /* 0x000fc40000011676 */
[----:B------:R-:W-:Y:S02]  /*2c30*/  IADD3 R40, P2, R44, c[0x0][0x248], RZ ;  /* 0x000092002c287a10 */ /* 0x000fe40007f5e0ff */
[----:B------:R-:W-:Y:S02]  /*2c40*/  LOP3.LUT P6, RZ, R130, 0xff, RZ, 0xc0, !PT ;  /* 0x000000ff82ff7812 */ /* 0x000fe400078cc0ff */
[----:B------:R-:W-:Y:S02]  /*2c50*/  @P1 F2FP.PACK_AB R121, RZ, R121 ;  /* 0x00000079ff79123e */ /* 0x000fe400000000ff */
[----:B------:R-:W-:Y:S02]  /*2c60*/  FSEL R42, R45, RZ, P6 ;  /* 0x000000ff2d2a7208 */ /* 0x000fe40003000000 */
[----:B------:R-:W-:Y:S02]  /*2c70*/  LOP3.LUT R2, R2, R127, RZ, 0xfc, !PT ;  /* 0x0000007f02027212 */ /* 0x000fe400078efcff */
[----:B-1----:R-:W-:-:S02]  /*2c80*/  LOP3.LUT R35, R39, R35, R34, 0xfe, !PT ;  /* 0x0000002327237212 */ /* 0x002fc400078efe22 */
[----:B------:R-:W-:Y:S01]  /*2c90*/  @P1 LOP3.LUT P6, RZ, R112, 0xff00, RZ, 0xc0, !PT ;  /* 0x0000ff0070ff1812 */ /* 0x000fe200078cc0ff */
[----:B0-----:R0:W1:Y:S01]  /*2ca0*/  F2F.F16.F32 R33, R42 ;  /* 0x0000002a00217304 */ /* 0x0010620000200800 */
[----:B------:R-:W-:Y:S02]  /*2cb0*/  @P1 F2FP.PACK_AB R28, RZ, R41 ;  /* 0x00000029ff1c123e */ /* 0x000fe400000000ff */
[----:B------:R-:W-:Y:S02]  /*2cc0*/  IADD3.X R41, R118, c[0x0][0x24c], RZ, P2, !PT ;  /* 0x0000930076297a10 */ /* 0x000fe400017fe4ff */
[----:B------:R-:W-:Y:S02]  /*2cd0*/  @P1 PRMT R115, R120, 0x7610, R115 ;  /* 0x0000761078731816 */ /* 0x000fe40000000073 */
[----:B------:R-:W-:Y:S01]  /*2ce0*/  @P1 PRMT R116, R121, 0x7610, R116 ;  /* 0x0000761079741816 */ /* 0x000fe20000000074 */
[----:B------:R0:W-:Y:S01]  /*2cf0*/  STG.E.64 [R40.64], R36 ;  /* 0x0000002428007986 */ /* 0x0001e2000c101b04 */
[----:B------:R-:W-:-:S02]  /*2d00*/  @P1 PRMT R114, R47, 0x7610, R114 ;  /* 0x000076102f721816 */ /* 0x000fc40000000072 */
        /* <DEDUP_REMOVED lines=10> */
.L_x_1994:
[C---:B------:R-:W-:Y:S02]  /*2db0*/  @P0 LEA R32, P2, R109.reuse, c[0x0][0x258], 0x4 ;  /* 0x000096006d200a11 */ /* 0x040fe400078420ff */
[----:B-1----:R-:W-:Y:S02]  /*2dc0*/  LOP3.LUT R34, R38, R33, RZ, 0xfc, !PT ;  /* 0x0000002126227212 */ /* 0x002fe400078efcff */
[----:B------:R-:W-:Y:S02]  /*2dd0*/  @P0 LEA.HI.X R33, R109, c[0x0][0x25c], RZ, 0x4, P2 ;  /* 0x000097006d210a11 */ /* 0x000fe400010f24ff */
[----:B------:R-:W-:Y:S02]  /*2de0*/  @P1 LOP3.LUT P2, RZ, R112, 0xff, RZ, 0xc0, !PT ;  /* 0x000000ff70ff1812 */ /* 0x000fe4000784c0ff */
[----:B0-----:R-:W-:Y:S02]  /*2df0*/  @P1 FSEL R37, R143, RZ, P6 ;  /* 0x000000ff8f251208 */ /* 0x001fe40003000000 */
[----:B------:R-:W-:-:S02]  /*2e00*/  @P1 FSEL R36, R141, RZ, P2 ;  /* 0x000000ff8d241208 */ /* 0x000fc40001000000 */
[----:B------:R-:W-:Y:S02]  /*2e10*/  @P1 LOP3.LUT P6, RZ, R112, 0xff0000, RZ, 0xc0, !PT ;  /* 0x00ff000070ff1812 */ /* 0x000fe400078cc0ff */
[----:B------:R-:W-:Y:S02]  /*2e20*/  @P1 F2FP.PACK_AB R36, RZ, R36 ;  /* 0x00000024ff24123e */ /* 0x000fe400000000ff */
        /* <DEDUP_REMOVED lines=11> */
[----:B------:R-:W-:Y:S02]  /*2ee0*/  @P1 F2FP.PACK_AB R37, RZ, R37 ;  /* 0x00000025ff25123e */ /* 0x000fe400000000ff */
[----:B------:R-:W-:Y:S02]  /*2ef0*/  @P1 F2FP.PACK_AB R38, RZ, R38 ;  /* 0x00000026ff26123e */ /* 0x000fe400000000ff */
[----:B------:R-:W-:Y:S01]  /*2f00*/  @P1 PRMT R115, R37, 0x7610, R115 ;  /* 0x0000761025731816 */ /* 0x000fe20000000073 */
[----:B------:R-:W-:Y:S01]  /*2f10*/  IMAD.SHL.U32 R37, R110, 0x8, RZ ;  /* 0x000000086e257824 */ /* 0x000fe200078e00ff */
[----:B------:R-:W-:Y:S02]  /*2f20*/  @P1 PRMT R116, R38, 0x7610, R116 ;  /* 0x0000761026741816 */ /* 0x000fe40000000074 */
[----:B------:R-:W-:Y:S02]  /*2f30*/  @P1 F2FP.PACK_AB R39, RZ, R39 ;  /* 0x00000027ff27123e */ /* 0x000fe400000000ff */
        /* <DEDUP_REMOVED lines=22> */
.L_x_1995:
        /* <DEDUP_REMOVED lines=27> */
.L_x_1996:
[----:B0-----:R-:W-:Y:S01]  /*3250*/  SEL R152, RZ, 0x1, P4 ;  /* 0x00000001ff987807 */ /* 0x001fe20002000000 */
[----:B------:R-:W-:Y:S01]  /*3260*/  @P5 CALL.REL.NOINC `(.L_x_1997) ;  /* 0x0000001000005944 */ /* 0x000fe20003c00000 */
[----:B------:R-:W-:Y:S05]  /*3270*/  BRA `(.L_x_1998) ;  /* 0xffffd31000007947 */ /* 0x000fea000383ffff */
.L_x_1997:
        /* <DEDUP_REMOVED lines=40> */
.L_x_1989:
        /* <DEDUP_REMOVED lines=19> */
.L_x_1990:
[----:B------:R-:W-:Y:S01]  /*3630*/  HFMA2.MMA R34, -RZ, RZ, 0, 1.847743988037109375e-06 ;  /* 0x0000001fff227435 */ /* 0x000fe200000001ff */
[----:B------:R-:W-:Y:S01]  /*3640*/  MOV R29, R31 ;  /* 0x0000001f001d7202 */ /* 0x000fe20000000f00 */
[----:B------:R-:W-:Y:S01]  /*3650*/  IMAD.MOV.U32 R30, RZ, RZ, 0x10 ;  /* 0x00000010ff1e7424 */ /* 0x000fe200078e00ff */
[----:B------:R-:W-:Y:S01]  /*3660*/  MOV R2, 0x3690 ;  /* 0x0000369000027802 */ /* 0x000fe20000000f00 */
[----:B------:R-:W-:-:S02]  /*3670*/  IMAD.MOV.U32 R35, RZ, RZ, -0x1 ;  /* 0xffffffffff237424 */ /* 0x000fc400078e00ff */
[----:B-----5:R-:W-:Y:S05]  /*3680*/  CALL.REL.NOINC `($__internal_83_$__cuda_sm70_shflsync_down_p) ;  /* 0x0000046000007944 */ /* 0x020fea0003c00000 */
[----:B-1----:R-:W-:Y:S01]  /*3690*/  MOV R28, R29 ;  /* 0x0000001d001c7202 */ /* 0x002fe20000000f00 */
[----:B0-----:R-:W-:Y:S05]  /*36a0*/  BRA `(.L_x_1999) ;  /* 0xffffe0e000007947 */ /* 0x001fea000383ffff */
.L_x_1991:
[----:B------:R-:W-:Y:S01]  /*36b0*/  HFMA2.MMA R30, -RZ, RZ, 0, 9.5367431640625e-07 ;  /* 0x00000010ff1e7435 */ /* 0x000fe200000001ff */
[----:B------:R-:W-:Y:S01]  /*36c0*/  IMAD.MOV.U32 R29, RZ, RZ, R32 ;  /* 0x000000ffff1d7224 */ /* 0x000fe200078e0020 */
[----:B------:R-:W-:Y:S01]  /*36d0*/  MOV R35, 0xffffffff ;  /* 0xffffffff00237802 */ /* 0x000fe20000000f00 */
[----:B------:R-:W-:Y:S01]  /*36e0*/  IMAD.MOV.U32 R34, RZ, RZ, 0x1f ;  /* 0x0000001fff227424 */ /* 0x000fe200078e00ff */
[----:B------:R-:W-:-:S02]  /*36f0*/  MOV R2, 0x3710 ;  /* 0x0000371000027802 */ /* 0x000fc40000000f00 */
[----:B01---5:R-:W-:Y:S05]  /*3700*/  CALL.REL.NOINC `($__internal_83_$__cuda_sm70_shflsync_down_p) ;  /* 0x000003e000007944 */ /* 0x023fea0003c00000 */
[----:B------:R-:W-:Y:S01]  /*3710*/  FADD.FTZ R31, R31, R28 ;  /* 0x0000001c1f1f7221 */ /* 0x000fe20000010000 */
[----:B0-----:R-:W-:Y:S01]  /*3720*/  HFMA2.MMA R34, -RZ, RZ, 0, 1.847743988037109375e-06 ;  /* 0x0000001fff227435 */ /* 0x001fe200000001ff */
[----:B-1----:R-:W-:Y:S01]  /*3730*/  FADD.FTZ R32, R32, R29 ;  /* 0x0000001d20207221 */ /* 0x002fe20000010000 */
[----:B------:R-:W-:Y:S01]  /*3740*/  MOV R2, 0x3790 ;  /* 0x0000379000027802 */ /* 0x000fe20000000f00 */
[----:B------:R-:W-:Y:S01]  /*3750*/  IMAD.MOV.U32 R30, RZ, RZ, 0x8 ;  /* 0x00000008ff1e7424 */ /* 0x000fe200078e00ff */
[----:B------:R-:W-:Y:S01]  /*3760*/  MOV R29, R31 ;  /* 0x0000001f001d7202 */ /* 0x000fe20000000f00 */
[----:B------:R-:W-:-:S02]  /*3770*/  IMAD.MOV.U32 R35, RZ, RZ, -0x1 ;  /* 0xffffffffff237424 */ /* 0x000fc400078e00ff */
[----:B------:R-:W-:Y:S05]  /*3780*/  CALL.REL.NOINC `($__internal_83_$__cuda_sm70_shflsync_down_p) ;  /* 0x0000036000007944 */ /* 0x000fea0003c00000 */
[----:B0-----:R-:W-:Y:S01]  /*3790*/  HFMA2.MMA R34, -RZ, RZ, 0, 1.847743988037109375e-06 ;  /* 0x0000001fff227435 */ /* 0x001fe200000001ff */
[----:B-1----:R-:W-:Y:S01]  /*37a0*/  IMAD.MOV.U32 R28, RZ, RZ, R29 ;  /* 0x000000ffff1c7224 */ /* 0x002fe200078e001d */
[----:B------:R-:W-:Y:S01]  /*37b0*/  MOV R29, R32 ;  /* 0x00000020001d7202 */ /* 0x000fe20000000f00 */
[----:B------:R-:W-:Y:S01]  /*37c0*/  IMAD.MOV.U32 R30, RZ, RZ, 0x8 ;  /* 0x00000008ff1e7424 */ /* 0x000fe200078e00ff */
[----:B------:R-:W-:Y:S01]  /*37d0*/  MOV R2, 0x3800 ;  /* 0x0000380000027802 */ /* 0x000fe20000000f00 */
[----:B------:R-:W-:-:S02]  /*37e0*/  IMAD.MOV.U32 R35, RZ, RZ, -0x1 ;  /* 0xffffffffff237424 */ /* 0x000fc400078e00ff */
[----:B------:R-:W-:Y:S05]  /*37f0*/  CALL.REL.NOINC `($__internal_83_$__cuda_sm70_shflsync_down_p) ;  /* 0x000002f000007944 */ /* 0x000fea0003c00000 */
[----:B------:R-:W-:Y:S01]  /*3800*/  FADD.FTZ R31, R28, R31 ;  /* 0x0000001f1c1f7221 */ /* 0x000fe20000010000 */
[----:B0-----:R-:W-:Y:S01]  /*3810*/  MOV R30, 0x4 ;  /* 0x00000004001e7802 */ /* 0x001fe20000000f00 */
[----:B-1----:R-:W-:Y:S01]  /*3820*/  FADD.FTZ R32, R32, R29 ;  /* 0x0000001d20207221 */ /* 0x002fe20000010000 */
[----:B------:R-:W-:Y:S01]  /*3830*/  MOV R35, 0xffffffff ;  /* 0xffffffff00237802 */ /* 0x000fe20000000f00 */
[----:B------:R-:W-:Y:S01]  /*3840*/  IMAD.MOV.U32 R34, RZ, RZ, 0x1f ;  /* 0x0000001fff227424 */ /* 0x000fe200078e00ff */
[----:B------:R-:W-:Y:S01]  /*3850*/  MOV R2, 0x3880 ;  /* 0x0000388000027802 */ /* 0x000fe20000000f00 */
[----:B------:R-:W-:-:S02]  /*3860*/  IMAD.MOV.U32 R29, RZ, RZ, R31 ;  /* 0x000000ffff1d7224 */ /* 0x000fc400078e001f */
[----:B------:R-:W-:Y:S05]  /*3870*/  CALL.REL.NOINC `($__internal_83_$__cuda_sm70_shflsync_down_p) ;  /* 0x0000027000007944 */ /* 0x000fea0003c00000 */
[----:B0-----:R-:W-:Y:S01]  /*3880*/  HFMA2.MMA R30, -RZ, RZ, 0, 2.384185791015625e-07 ;  /* 0x00000004ff1e7435 */ /* 0x001fe200000001ff */
[----:B-1----:R-:W-:Y:S01]  /*3890*/  MOV R28, R29 ;  /* 0x0000001d001c7202 */ /* 0x002fe20000000f00 */
[----:B------:R-:W-:Y:S01]  /*38a0*/  IMAD.MOV.U32 R29, RZ, RZ, R32 ;  /* 0x000000ffff1d7224 */ /* 0x000fe200078e0020 */
[----:B------:R-:W-:Y:S01]  /*38b0*/  MOV R35, 0xffffffff ;  /* 0xffffffff00237802 */ /* 0x000fe20000000f00 */
[----:B------:R-:W-:Y:S01]  /*38c0*/  IMAD.MOV.U32 R34, RZ, RZ, 0x1f ;  /* 0x0000001fff227424 */ /* 0x000fe200078e00ff */
[----:B------:R-:W-:-:S02]  /*38d0*/  MOV R2, 0x38f0 ;  /* 0x000038f000027802 */ /* 0x000fc40000000f00 */
[----:B------:R-:W-:Y:S05]  /*38e0*/  CALL.REL.NOINC `($__internal_83_$__cuda_sm70_shflsync_down_p) ;  /* 0x0000020000007944 */ /* 0x000fea0003c00000 */
        /* <DEDUP_REMOVED lines=23> */
[----:B0-----:R-:W-:Y:S01]  /*3a60*/  HFMA2.MMA R30, -RZ, RZ, 0, 5.9604644775390625e-08 ;  /* 0x00000001ff1e7435 */ /* 0x001fe200000001ff */
[----:B-1----:R-:W-:Y:S01]  /*3a70*/  MOV R32, R29 ;  /* 0x0000001d00207202 */ /* 0x002fe20000000f00 */
[----:B------:R-:W-:Y:S01]  /*3a80*/  IMAD.MOV.U32 R29, RZ, RZ, R33 ;  /* 0x000000ffff1d7224 */ /* 0x000fe200078e0021 */
[----:B------:R-:W-:Y:S01]  /*3a90*/  MOV R35, 0xffffffff ;  /* 0xffffffff00237802 */ /* 0x000fe20000000f00 */
[----:B------:R-:W-:Y:S01]  /*3aa0*/  IMAD.MOV.U32 R34, RZ, RZ, 0x1f ;  /* 0x0000001fff227424 */ /* 0x000fe200078e00ff */
[----:B------:R-:W-:-:S02]  /*3ab0*/  MOV R2, 0x3ad0 ;  /* 0x00003ad000027802 */ /* 0x000fc40000000f00 */
[----:B------:R-:W-:Y:S05]  /*3ac0*/  CALL.REL.NOINC `($__internal_83_$__cuda_sm70_shflsync_down_p) ;  /* 0x0000002000007944 */ /* 0x000fea0003c00000 */
[----:B-1----:R-:W-:Y:S01]  /*3ad0*/  IMAD.MOV.U32 R2, RZ, RZ, R29 ;  /* 0x000000ffff027224 */ /* 0x002fe200078e001d */
[----:B0-----:R-:W-:Y:S05]  /*3ae0*/  BRA `(.L_x_2000) ;  /* 0xffffddc000007947 */ /* 0x001fea000383ffff */
        .weak           $__internal_83_$__cuda_sm70_shflsync_down_p
        .type           $__internal_83_$__cuda_sm70_shflsync_down_p,@function
        .size           $__internal_83_$__cuda_sm70_shflsync_down_p,(.L_x_2830 - $__internal_83_$__cuda_sm70_shflsync_down_p)
$__internal_83_$__cuda_sm70_shflsync_down_p:
[----:B------:R-:W-:Y:S01]  /*3af0*/  HFMA2.MMA R3, -RZ, RZ, 0, 0 ;  /* 0x00000000ff037435 */ /* 0x000fe200000001ff */
[----:B------:R-:W-:Y:S04]  /*3b00*/  WARPSYNC R35 ;  /* 0x0000002300007348 */ /* 0x000fe80003800000 */
[----:B------:R0:W1:Y:S01]  /*3b10*/  SHFL.DOWN PT, R29, R29, R30, R34 ;  /* 0x0800001e1d1d7389 */ /* 0x00006200000e0022 */
[----:B------:R-:W-:Y:S05]  /*3b20*/  RET.REL.NODEC R2 `(_ZN10layer_norm31ln_parallel_residual_bwd_kernelINS_13Kernel_traitsI6__halfS2_fS2_fjLj5120ELj1ELj1ELj8ELj8ENS_18Kernel_traits_baseILj5120ES2_S2_fS2_fjLj256EEEEELb1ELb1ELb1EEEvNS_9BwdParamsE) ;  /* 0xffffc4d002007950 */ /* 0x000fea0003c3ffff */
.L_x_2001:
        /* <DEDUP_REMOVED lines=13> */
.L_x_2830:


//--------------------- .text._ZN10layer_norm31ln_parallel_residual_bwd_kernelINS_13Kernel_traitsIf6__halffS2_fjLj5120ELj1ELj1ELj8ELj8ENS_18Kernel_traits_baseILj5120EfS2_fS2_fjLj256EEEEELb0ELb0ELb0EEEvNS_9BwdParamsE --------------------------
	.section	.text._ZN10layer_norm31ln_parallel_residual_bwd_kernelINS_13Kernel_traitsIf6__halffS2_fjLj5120ELj1ELj1ELj8ELj8ENS_18Kernel_traits_baseILj5120EfS2_fS2_fjLj256EEEEELb0ELb0ELb0EEEvNS_9BwdParamsE,"ax",@progbits
	.sectioninfo	@"SHI_REGISTERS=218"
	.align	128
        .global         _ZN10layer_norm31ln_parallel_residual_bwd_kernelINS_13Kernel_traitsIf6__halffS2_fjLj5120ELj1ELj1ELj8ELj8ENS_18Kernel_traits_baseILj5120EfS2_fS2_fjLj256EEEEELb0ELb0ELb0EEEvNS_9BwdParamsE
        .type           _ZN10layer_norm31ln_parallel_residual_bwd_kernelINS_13Kernel_traitsIf6__halffS2_fjLj5120ELj1ELj1ELj8ELj8ENS_18Kernel_traits_baseILj5120EfS2_fS2_fjLj256EEEEELb0ELb0ELb0EEEvNS_9BwdParamsE,@function
        .size           _ZN10layer_norm31ln_parallel_residual_bwd_kernelINS_13Kernel_traitsIf6__halffS2_fjLj5120ELj1ELj1ELj8ELj8ENS_18Kernel_traits_baseILj5120EfS2_fS2_fjLj256EEEEELb0ELb0ELb0EEEvNS_9BwdParamsE,(.L_x_2831 - _ZN10layer_norm31ln_parallel_residual_bwd_kernelINS_13Kernel_traitsIf6__halffS2_fjLj5120ELj1ELj1ELj8ELj8ENS_18Kernel_traits_baseILj5120EfS2_fS2_fjLj256EEEEELb0ELb0ELb0EEEvNS_9BwdParamsE)
        .other          _ZN10layer_norm31ln_parallel_residual_bwd_kernelINS_13Kernel_traitsIf6__halffS2_fjLj5120ELj1ELj1ELj8ELj8ENS_18Kernel_traits_baseILj5120EfS2_fS2_fjLj256EEEEELb0ELb0ELb0EEEvNS_9BwdParamsE,@"STO_CUDA_ENTRY STV_DEFAULT"
_ZN10layer_norm31ln_parallel_residual_bwd_kernelINS_13Kernel_traitsIf6__halffS2_fjLj5120ELj1ELj1ELj8ELj8ENS_18Kernel_traits_baseILj5120EfS2_fS2_fjLj256EEEEELb0ELb0ELb0EEEvNS_9BwdParamsE:
.text._ZN10layer_norm31ln_parallel_residual_bwd_kernelINS_13Kernel_traitsIf6__halffS2_fjLj5120ELj1ELj1ELj8ELj8ENS_18Kernel_traits_baseILj5120EfS2_fS2_fjLj256EEEEELb0ELb0ELb0EEEvNS_9BwdParamsE:
        /* <DEDUP_REMOVED lines=90> */
.L_x_2029:
        /* <DEDUP_REMOVED lines=38> */
[----:B------:R-:W-:Y:S01]  /*0800*/  HADD2.F32 R153, -RZ, R148.H0_H0 ;  /* 0x20000094ff997230 */ /* 0x000fe20000004100 */
[--C-:B------:R-:W-:Y:S01]  /*0810*/  SHF.R.U64 R156, R154, 0x10, R155.reuse ;  /* 0x000000109a9c7819 */ /* 0x100fe2000000129b */
[----:B------:R-:W-:Y:S01]  /*0820*/  HADD2.F32 R148, -RZ, R161.H0_H0 ;  /* 0x200000a1ff947230 */ /* 0x000fe20000004100 */
[----:B------:R-:W-:Y:S01]  /*0830*/  MOV R151, R155 ;  /* 0x0000009b00977202 */ /* 0x000fe20000000f00 */
[----:B------:R-:W-:Y:S01]  /*0840*/  FMUL.FTZ R170, R3, R170 ;  /* 0x000000aa03aa7220 */ /* 0x000fe20000410000 */
[----:B------:R-:W-:Y:S01]  /*0850*/  SHF.R.U32.HI R154, RZ, 0x10, R155 ;  /* 0x00000010ff9a7819 */ /* 0x000fe2000001169b */
[----:B------:R-:W-:Y:S01]  /*0860*/  HADD2.F32 R155, -RZ, R150.H0_H0 ;  /* 0x20000096ff9b7230 */ /* 0x000fe20000004100 */
[----:B------:R-:W-:Y:S01]  /*0870*/  MOV R149, R157 ;  /* 0x0000009d00957202 */ /* 0x000fe20000000f00 */
[----:B------:R-:W-:Y:S01]  /*0880*/  HADD2.F32 R150, -RZ, R156.H0_H0 ;  /* 0x2000009cff967230 */ /* 0x000fe20000004100 */
[----:B------:R-:W-:Y:S01]  /*0890*/  SHF.R.U32.HI R157, RZ, 0x10, R157 ;  /* 0x00000010ff9d7819 */ /* 0x000fe2000001169d */
[----:B------:R-:W-:Y:S01]  /*08a0*/  FADD.FTZ R68, R68, R153 ;  /* 0x0000009944447221 */ /* 0x000fe20000010000 */
[----:B------:R-:W-:Y:S01]  /*08b0*/  HADD2.F32 R154, -RZ, R154.H0_H0 ;  /* 0x2000009aff9a7230 */ /* 0x000fe20000004100 */
[----:B------:R-:W-:Y:S01]  /*08c0*/  FMUL.FTZ R172, R124, R155 ;  /* 0x0000009b7cac7220 */ /* 0x000fe20000410000 */
[----:B------:R-:W-:Y:S01]  /*08d0*/  HADD2.F32 R149, -RZ, R149.H0_H0 ;  /* 0x20000095ff957230 */ /* 0x000fe20000004100 */
[----:B------:R-:W-:-:S02]  /*08e0*/  FMUL.FTZ R171, R125, R150 ;  /* 0x000000967dab7220 */ /* 0x000fc40000410000 */
        /* <DEDUP_REMOVED lines=34> */
.L_x_2004:
[----:B-1----:R-:W-:Y:S05]  /*0b10*/  BSYNC B0 ;  /* 0x0000000000007941 */ /* 0x002fea0003800000 */
.L_x_2003:
        /* <DEDUP_REMOVED lines=31> */
[----:B------:R-:W-:Y:S01]  /*0d10*/  SHF.R.U32.HI R156, RZ, 0x10, R159 ;  /* 0x00000010ff9c7819 */ /* 0x000fe2000001169f */
[----:B------:R-:W-:Y:S01]  /*0d20*/  HADD2.F32 R159, -RZ, R150.H0_H0 ;  /* 0x20000096ff9f7230 */ /* 0x000fe20000004100 */
[----:B------:R-:W-:Y:S01]  /*0d30*/  MOV R149, R157 ;  /* 0x0000009d00957202 */ /* 0x000fe20000000f00 */
[----:B------:R-:W-:Y:S01]  /*0d40*/  HADD2.F32 R150, -RZ, R158.H0_H0 ;  /* 0x2000009eff967230 */ /* 0x000fe20000004100 */
[----:B-1----:R-:W-:Y:S01]  /*0d50*/  SHF.R.U32.HI R160, RZ, 0x10, R157 ;  /* 0x00000010ffa07819 */ /* 0x002fe2000001169d */
        /* <DEDUP_REMOVED lines=10> */
[----:B------:R-:W-:Y:S01]  /*0e00*/  FFMA.FTZ R85, R178, R148, R85 ;  /* 0x00000094b2557223 */ /* 0x000fe20000010055 */
[----:B------:R-:W-:Y:S01]  /*0e10*/  HADD2.F32 R148, -RZ, R160.H0_H0 ;  /* 0x200000a0ff947230 */ /* 0x000fe20000004100 */
        /* <DEDUP_REMOVED lines=26> */
.L_x_2006:
[----:B------:R-:W-:Y:S05]  /*0fc0*/  BSYNC B0 ;  /* 0x0000000000007941 */ /* 0x000fea0003800000 */
.L_x_2005:
        /* <DEDUP_REMOVED lines=74> */
.L_x_2008:
[----:B------:R-:W-:Y:S05]  /*1470*/  BSYNC B0 ;  /* 0x0000000000007941 */ /* 0x000fea0003800000 */
.L_x_2007:
        /* <DEDUP_REMOVED lines=74> */
.L_x_2010:
[----:B------:R-:W-:Y:S05]  /*1920*/  BSYNC B0 ;  /* 0x0000000000007941 */ /* 0x000fea0003800000 */
.L_x_2009:
[----:B------:R-:W-:Y:S01]  /*1930*/  BSSY B0, `(.L_x_2011) ;  /* 0x0000049000007945 */ /* 0x000fe20003800000 */
[----:B------:R-:W-:Y:S05]  /*1940*/  @!P6 BRA `(.L_x_2012) ;  /* 0x000004700000e947 */ /* 0x000fea0003800000 */
[----:B------:R-:W-:Y:S01]  /*1950*/  HFMA2.MMA R159, -RZ, RZ, 0, 4.76837158203125e-07 ;  /* 0x00000008ff9f7435 */ /* 0x000fe200000001ff */
[----:B------:R-:W-:-:S09]  /*1960*/  LEA R148, P0, R154, c[0x0][0x188], 0x4 ;  /* 0x000062009a947a11 */ /* 0x000fd200078020ff */
        /* <DEDUP_REMOVED lines=11> */
[----:B0-----:R-:W-:-:S04]  /*1a20*/  ISETP.NE.AND P0, PT, R210, RZ, PT ;  /* 0x000000ffd200720c */ /* 0x001fc80003f05270 */
[----:B-----5:R-:W-:Y:S02]  /*1a30*/  FSEL R208, R152, RZ, !P0 ;  /* 0x000000ff98d07208 */ /* 0x020fe40004000000 */
[----:B--2---:R-:W-:Y:S02]  /*1a40*/  MOV R154, R156 ;  /* 0x0000009c009a7202 */ /* 0x004fe40000000f00 */
[----:B------:R-:W-:Y:S02]  /*1a50*/  SHF.R.U64 R203, R156, 0x10, R157 ;  /* 0x000000109ccb7819 */ /* 0x000fe4000000129d */
[----:B---3--:R-:W-:Y:S02]  /*1a60*/  MOV R152, R158 ;  /* 0x0000009e00987202 */ /* 0x008fe40000000f00 */
[----:B------:R-:W-:Y:S02]  /*1a70*/  SHF.R.U64 R163, R158, 0x10, R159 ;  /* 0x000000109ea37819 */ /* 0x000fe4000000129f */
[----:B------:R-:W-:Y:S01]  /*1a80*/  MOV R162, R157 ;  /* 0x0000009d00a27202 */ /* 0x000fe20000000f00 */
[C---:B----4-:R-:W-:Y:S01]  /*1a90*/  FADD.FTZ R148, -R208.reuse, R148 ;  /* 0x00000094d0947221 */ /* 0x050fe20000010100 */
[----:B------:R-:W-:Y:S01]  /*1aa0*/  SHF.R.U32.HI R207, RZ, 0x10, R157 ;  /* 0x00000010ffcf7819 */ /* 0x000fe2000001169d */
[----:B------:R-:W-:Y:S01]  /*1ab0*/  HADD2.F32 R157, -RZ, R152.H0_H0 ;  /* 0x20000098ff9d7230 */ /* 0x000fe20000004100 */
[----:B------:R-:W-:Y:S01]  /*1ac0*/  MOV R156, R159 ;  /* 0x0000009f009c7202 */ /* 0x000fe20000000f00 */
[C---:B------:R-:W-:Y:S01]  /*1ad0*/  FADD.FTZ R152, -R208.reuse, R150 ;  /* 0x00000096d0987221 */ /* 0x040fe20000010100 */
[----:B------:R-:W-:Y:S01]  /*1ae0*/  HADD2.F32 R150, -RZ, R163.H0_H0 ;  /* 0x200000a3ff967230 */ /* 0x000fe20000004100 */
[----:B------:R-:W-:Y:S01]  /*1af0*/  FADD.FTZ R204, -R208, R149 ;  /* 0x00000095d0cc7221 */ /* 0x000fe20000010100 */
[----:B------:R-:W-:Y:S01]  /*1b00*/  HADD2.F32 R149, -RZ, R154.H0_H0 ;  /* 0x2000009aff957230 */ /* 0x000fe20000004100 */
[----:B------:R-:W-:Y:S01]  /*1b10*/  FMUL.FTZ R202, R92, R157 ;  /* 0x0000009d5cca7220 */ /* 0x000fe20000410000 */
[----:B------:R-:W-:Y:S01]  /*1b20*/  SHF.R.U32.HI R158, RZ, 0x10, R159 ;  /* 0x00000010ff9e7819 */ /* 0x000fe2000001169f */
[----:B------:R-:W-:Y:S01]  /*1b30*/  FADD.FTZ R208, -R208, R151 ;  /* 0x00000097d0d07221 */ /* 0x000fe20000010100 */
[----:B------:R-:W-:Y:S01]  /*1b40*/  HADD2.F32 R151, -RZ, R156.H0_H0 ;  /* 0x2000009cff977230 */ /* 0x000fe20000004100 */
[----:B------:R-:W-:Y:S01]  /*1b50*/  FMUL.FTZ R201, R3, R148 ;  /* 0x0000009403c97220 */ /* 0x000fe20000410000 */
[----:B------:R-:W-:Y:S01]  /*1b60*/  HADD2.F32 R148, -RZ, R203.H0_H0 ;  /* 0x200000cbff947230 */ /* 0x000fe20000004100 */
[----:B------:R-:W-:Y:S01]  /*1b70*/  FMUL.FTZ R203, R93, R150 ;  /* 0x000000965dcb7220 */ /* 0x000fe20000410000 */
[----:B------:R-:W-:Y:S01]  /*1b80*/  HADD2.F32 R154, -RZ, R158.H0_H0 ;  /* 0x2000009eff9a7230 */ /* 0x000fe20000004100 */
[----:B------:R-:W-:-:S02]  /*1b90*/  FMUL.FTZ R204, R3, R204 ;  /* 0x000000cc03cc7220 */ /* 0x000fc40000410000 */
[-C--:B------:R-:W-:Y:S02]  /*1ba0*/  FFMA.FTZ R202, R96, R149.reuse, R202 ;  /* 0x0000009560ca7223 */ /* 0x080fe400000100ca */
[----:B------:R-:W-:Y:S02]  /*1bb0*/  FADD.FTZ R52, R52, R149 ;  /* 0x0000009534347221 */ /* 0x000fe40000010000 */
[----:B------:R-:W-:Y:S01]  /*1bc0*/  FFMA.FTZ R72, R201, R149, R72 ;  /* 0x00000095c9487223 */ /* 0x000fe20000010048 */
[----:B------:R-:W-:Y:S01]  /*1bd0*/  HADD2.F32 R149, -RZ, R162.H0_H0 ;  /* 0x200000a2ff957230 */ /* 0x000fe20000004100 */
[----:B------:R-:W-:Y:S02]  /*1be0*/  FADD.FTZ R53, R53, R148 ;  /* 0x0000009435357221 */ /* 0x000fe40000010000 */
[-C--:B------:R-:W-:Y:S02]  /*1bf0*/  FFMA.FTZ R203, R97, R148.reuse, R203 ;  /* 0x0000009461cb7223 */ /* 0x080fe400000100cb */
[----:B------:R-:W-:-:S02]  /*1c00*/  FFMA.FTZ R73, R204, R148, R73 ;  /* 0x00000094cc497223 */ /* 0x000fc40000010049 */
[----:B------:R-:W-:Y:S02]  /*1c10*/  FMUL.FTZ R206, R94, R151 ;  /* 0x000000975ece7220 */ /* 0x000fe40000410000 */
[----:B------:R-:W-:Y:S02]  /*1c20*/  FMUL.FTZ R205, R3, R152 ;  /* 0x0000009803cd7220 */ /* 0x000fe40000410000 */
[----:B------:R-:W-:Y:S02]  /*1c30*/  FADD.FTZ R148, R155, R202 ;  /* 0x000000ca9b947221 */ /* 0x000fe40000010000 */
[----:B------:R-:W-:Y:S02]  /*1c40*/  FFMA.FTZ R153, R201, R202, R153 ;  /* 0x000000cac9997223 */ /* 0x000fe40000010099 */
[----:B------:R-:W-:Y:S02]  /*1c50*/  FADD.FTZ R13, R13, R150 ;  /* 0x000000960d0d7221 */ /* 0x000fe40000010000 */
[----:B------:R-:W-:Y:S01]  /*1c60*/  FFMA.FTZ R33, R204, R150, R33 ;  /* 0x00000096cc217223 */ /* 0x000fe20000010021 */
[----:B------:R-:W-:Y:S01]  /*1c70*/  HADD2.F32 R150, -RZ, R207.H0_H0 ;  /* 0x200000cfff967230 */ /* 0x000fe20000004100 */
        /* <DEDUP_REMOVED lines=20> */
.L_x_2012:
[----:B-1----:R-:W-:Y:S05]  /*1dc0*/  BSYNC B0 ;  /* 0x0000000000007941 */ /* 0x002fea0003800000 */
.L_x_2011:
[----:B------:R-:W-:Y:S02]  /*1dd0*/  LOP3.LUT P1, RZ, R2, 0xff, RZ, 0xc0, !PT ;  /* 0x000000ff02ff7812 */ /* 0x000fe4000782c0ff */
[----:B------:R-:W-:Y:S02]  /*1de0*/  SHF.R.U32.HI R150, RZ, 0x5, R209 ;  /* 0x00000005ff967819 */ /* 0x000fe400000116d1 */
[----:B------:R-:W-:Y:S02]  /*1df0*/  LOP3.LUT P0, RZ, R209, 0x1f, RZ, 0xc0, !PT ;  /* 0x0000001fd1ff7812 */ /* 0x000fe4000780c0ff */
[----:B------:R-:W-:-:S07]  /*1e00*/  LOP3.LUT R211, R150, 0x7fffff8, RZ, 0xc0, !PT ;  /* 0x07fffff896d37812 */ /* 0x000fce00078ec0ff */
[----:B------:R-:W-:Y:S01]  /*1e10*/  @!P1 IADD3 R211, R211, 0x8, RZ ;  /* 0x00000008d3d39810 */ /* 0x000fe20007ffe0ff */
[----:B------:R-:W-:Y:S05]  /*1e20*/  BRA.DIV ~URZ, `(.L_x_2013) ;  /* 0x000019927f007947 */ /* 0x000fea000b800000 */
[----:B-----5:R1:W2:Y:S02]  /*1e30*/  SHFL.DOWN PT, R152, R155, 0x10, 0x1f ;  /* 0x0a001f009b987f89 */ /* 0x0202a400000e0000 */
.L_x_2038:
        /* <DEDUP_REMOVED lines=18> */
.L_x_2039:
        /* <DEDUP_REMOVED lines=53> */
[----:B------:R-:W0:Y:S01]  /*22b0*/  F2F.F16.F32 R160, R150 ;  /* 0x0000009600a07304 */ /* 0x000e220000200800 */
[----:B------:R-:W-:Y:S01]  /*22c0*/  @P1 FADD.FTZ R151, R10, R151 ;  /* 0x000000970a971221 */ /* 0x000fe20000010000 */
[----:B------:R-:W-:Y:S01]  /*22d0*/  SEL R145, R150, R145, P0 ;  /* 0x0000009196917207 */ /* 0x000fe20000000000 */
[----:B------:R-:W-:Y:S01]  /*22e0*/  @P1 FADD.FTZ R149, R8, R149 ;  /* 0x0000009508951221 */ /* 0x000fe20000010000 */
[----:B------:R-:W-:Y:S02]  /*22f0*/  SEL R147, R152, R147, P0 ;  /* 0x0000009398937207 */ /* 0x000fe40000000000 */
[----:B------:R-:W-:-:S02]  /*2300*/  SEL R146, R151, R146, P0 ;  /* 0x0000009297927207 */ /* 0x000fc40000000000 */
[----:B------:R-:W1:Y:S01]  /*2310*/  F2F.F16.F32 R158, R152 ;  /* 0x00000098009e7304 */ /* 0x000e620000200800 */
[----:B------:R-:W-:Y:S02]  /*2320*/  SEL R144, R149, R144, P0 ;  /* 0x0000009095907207 */ /* 0x000fe40000000000 */
[----:B------:R-:W-:-:S04]  /*2330*/  ISETP.NE.U32.AND P1, PT, RZ, c[0x0][0x250], PT ;  /* 0x00009400ff007a0c */ /* 0x000fc80003f25070 */
[----:B------:R-:W-:Y:S01]  /*2340*/  ISETP.NE.AND.EX P1, PT, RZ, c[0x0][0x254], PT, P1 ;  /* 0x00009500ff007a0c */ /* 0x000fe20003f25310 */
        /* <DEDUP_REMOVED lines=23> */
.L_x_2017:
[----:B------:R-:W-:Y:S02]  /*24c0*/  IADD3 R164, R164, 0x100, RZ ;  /* 0x00000100a4a47810 */ /* 0x000fe40007ffe0ff */
.L_x_2016:
[----:B------:R-:W-:Y:S05]  /*24d0*/  BSYNC B0 ;  /* 0x0000000000007941 */ /* 0x000fea0003800000 */
.L_x_2015:
        /* <DEDUP_REMOVED lines=55> */
.L_x_2020:
[----:B------:R-:W-:Y:S02]  /*2850*/  IADD3 R164, R164, 0x100, RZ ;  /* 0x00000100a4a47810 */ /* 0x000fe40007ffe0ff */
.L_x_2019:
[----:B------:R-:W-:Y:S05]  /*2860*/  BSYNC B0 ;  /* 0x0000000000007941 */ /* 0x000fea0003800000 */
.L_x_2018:
        /* <DEDUP_REMOVED lines=55> */
.L_x_2023:
[----:B------:R-:W-:Y:S02]  /*2be0*/  IADD3 R164, R164, 0x100, RZ ;  /* 0x00000100a4a47810 */ /* 0x000fe40007ffe0ff */
.L_x_2022:
[----:B------:R-:W-:Y:S05]  /*2bf0*/  BSYNC B0 ;  /* 0x0000000000007941 */ /* 0x000fea0003800000 */
.L_x_2021:
        /* <DEDUP_REMOVED lines=55> */
.L_x_2026:
[----:B------:R-:W-:Y:S02]  /*2f70*/  IADD3 R164, R164, 0x100, RZ ;  /* 0x00000100a4a47810 */ /* 0x000fe40007ffe0ff */
.L_x_2025:
[----:B------:R-:W-:Y:S05]  /*2f80*/  BSYNC B0 ;  /* 0x0000000000007941 */ /* 0x000fea0003800000 */
.L_x_2024:
        /* <DEDUP_REMOVED lines=31> */
[----:B------:R2:W3:Y:S01]  /*3180*/  F2F.F16.F32 R154, R149 ;  /* 0x00000095009a7304 */ /* 0x0004e20000200800 */
[----:B0-----:R-:W-:-:S07]  /*3190*/  IMAD.WIDE.U32 R150, R158, 0x10000, RZ ;  /* 0x000100009e967825 */ /* 0x001fce00078e00ff */
[----:B------:R-:W0:Y:S01]  /*31a0*/  F2F.F16.F32 R155, R3 ;  /* 0x00000003009b7304 */ /* 0x000e220000200800 */
        /* <DEDUP_REMOVED lines=21> */
.L_x_2028:
[----:B------:R-:W-:Y:S05]  /*3300*/  BSYNC B0 ;  /* 0x0000000000007941 */ /* 0x000fea0003800000 */
.L_x_2027:
[----:B------:R-:W-:Y:S02]  /*3310*/  IADD3 R0, R0, c[0x0][0x160], RZ ;  /* 0x0000580000007a10 */ /* 0x000fe40007ffe0ff */
[----:B------:R-:W-:Y:S02]  /*3320*/  LOP3.LUT P1, RZ, R2, 0xff, RZ, 0xc0, !PT ;  /* 0x000000ff02ff7812 */ /* 0x000fe4000782c0ff */
[----:B------:R-:W-:Y:S02]  /*3330*/  ISETP.GE.AND P0, PT, R0, c[0x0][0x164], PT ;  /* 0x0000590000007a0c */ /* 0x000fe40003f06270 */
[----:B------:R-:W-:-:S11]  /*3340*/  SEL R2, RZ, 0x1, P1 ;  /* 0x00000001ff027807 */ /* 0x000fd60000800000 */
[----:B01----:R-:W-:Y:S01]  /*3350*/  @P0 CALL.REL.NOINC `(.L_x_2002) ;  /* 0x0000001000000944 */ /* 0x003fe20003c00000 */
[----:B------:R-:W-:Y:S05]  /*3360*/  BRA `(.L_x_2029) ;  /* 0xffffd23000007947 */ /* 0x000fea000383ffff */
.L_x_2002:
        /* <DEDUP_REMOVED lines=18> */
.L_x_2031:
[----:B------:R-:W-:Y:S05]  /*3490*/  BSYNC B0 ;  /* 0x0000000000007941 */ /* 0x000fea0003800000 */
.L_x_2030:
        /* <DEDUP_REMOVED lines=12> */
.L_x_2033:
[----:B------:R-:W-:Y:S05]  /*3560*/  BSYNC B0 ;  /* 0x0000000000007941 */ /* 0x000fea0003800000 */
.L_x_2032:
        /* <DEDUP_REMOVED lines=12> */
.L_x_2035:
[----:B------:R-:W-:Y:S05]  /*3630*/  BSYNC B0 ;  /* 0x0000000000007941 */ /* 0x000fea0003800000 */
.L_x_2034:
        /* <DEDUP_REMOVED lines=12> */
.L_x_2037:
[----:B------:R-:W-:Y:S05]  /*3700*/  BSYNC B0 ;  /* 0x0000000000007941 */ /* 0x000fea0003800000 */
.L_x_2036:
        /* <DEDUP_REMOVED lines=11> */
.L_x_2013:
[----:B------:R-:W-:Y:S01]  /*37c0*/  HFMA2.MMA R157, -RZ, RZ, 0, 9.5367431640625e-07 ;  /* 0x00000010ff9d7435 */ /* 0x000fe200000001ff */
[----:B------:R-:W-:-:S02]  /*37d0*/  MOV R154, R155 ;  /* 0x0000009b009a7202 */ /* 0x000fc40000000f00 */
[----:B------:R-:W-:Y:S02]  /*37e0*/  MOV R156, 0x1f ;  /* 0x0000001f009c7802 */ /* 0x000fe40000000f00 */
[----:B------:R-:W-:Y:S02]  /*37f0*/  MOV R159, 0xffffffff ;  /* 0xffffffff009f7802 */ /* 0x000fe40000000f00 */
[----:B------:R-:W-:Y:S02]  /*3800*/  MOV R148, 0x3820 ;  /* 0x0000382000947802 */ /* 0x000fe40000000f00 */
[----:B0----5:R-:W-:Y:S05]  /*3810*/  CALL.REL.NOINC `($__internal_84_$__cuda_sm70_shflsync_down_p) ;  /* 0x0000046000007944 */ /* 0x021fea0003c00000 */
[----:B-1----:R-:W-:Y:S01]  /*3820*/  MOV R152, R154 ;  /* 0x0000009a00987202 */ /* 0x002fe20000000f00 */
[----:B0-----:R-:W-:Y:S05]  /*3830*/  BRA `(.L_x_2038) ;  /* 0xffffe60000007947 */ /* 0x001fea000383ffff */
.L_x_2014:
[----:B------:R-:W-:Y:S01]  /*3840*/  HFMA2.MMA R157, -RZ, RZ, 0, 9.5367431640625e-07 ;  /* 0x00000010ff9d7435 */ /* 0x000fe200000001ff */
[----:B------:R-:W-:Y:S02]  /*3850*/  MOV R154, R153 ;  /* 0x00000099009a7202 */ /* 0x000fe40000000f00 */
[----:B------:R-:W-:Y:S02]  /*3860*/  MOV R156, 0x1f ;  /* 0x0000001f009c7802 */ /* 0x000fe40000000f00 */
[----:B------:R-:W-:-:S02]  /*3870*/  MOV R159, 0xffffffff ;  /* 0xffffffff009f7802 */ /* 0x000fc40000000f00 */
[----:B------:R-:W-:Y:S02]  /*3880*/  MOV R148, 0x38a0 ;  /* 0x000038a000947802 */ /* 0x000fe40000000f00 */
[----:B012---:R-:W-:Y:S05]  /*3890*/  CALL.REL.NOINC `($__internal_84_$__cuda_sm70_shflsync_down_p) ;  /* 0x000003e000007944 */ /* 0x007fea0003c00000 */
[----:B------:R-:W-:Y:S01]  /*38a0*/  FADD.FTZ R152, R152, R155 ;  /* 0x0000009b98987221 */ /* 0x000fe20000010000 */
[----:B0-----:R-:W-:Y:S01]  /*38b0*/  HFMA2.MMA R157, -RZ, RZ, 0, 4.76837158203125e-07 ;  /* 0x00000008ff9d7435 */ /* 0x001fe200000001ff */
[----:B-1----:R-:W-:Y:S01]  /*38c0*/  FADD.FTZ R153, R153, R154 ;  /* 0x0000009a99997221 */ /* 0x002fe20000010000 */
[----:B------:R-:W-:Y:S02]  /*38d0*/  MOV R156, 0x1f ;  /* 0x0000001f009c7802 */ /* 0x000fe40000000f00 */
[----:B------:R-:W-:Y:S02]  /*38e0*/  MOV R159, 0xffffffff ;  /* 0xffffffff009f7802 */ /* 0x000fe40000000f00 */
[----:B------:R-:W-:Y:S02]  /*38f0*/  MOV R154, R152 ;  /* 0x00000098009a7202 */ /* 0x000fe40000000f00 */
[----:B------:R-:W-:Y:S02]  /*3900*/  MOV R148, 0x3920 ;  /* 0x0000392000947802 */ /* 0x000fe40000000f00 */
[----:B------:R-:W-:Y:S05]  /*3910*/  CALL.REL.NOINC `($__internal_84_$__cuda_sm70_shflsync_down_p) ;  /* 0x0000036000007944 */ /* 0x000fea0003c00000 */
[----:B0-----:R-:W-:Y:S01]  /*3920*/  HFMA2.MMA R157, -RZ, RZ, 0, 4.76837158203125e-07 ;  /* 0x00000008ff9d7435 */ /* 0x001fe200000001ff */
[----:B-1----:R-:W-:-:S02]  /*3930*/  MOV R151, R154 ;  /* 0x0000009a00977202 */ /* 0x002fc40000000f00 */
[----:B------:R-:W-:Y:S02]  /*3940*/  MOV R154, R153 ;  /* 0x00000099009a7202 */ /* 0x000fe40000000f00 */
[----:B------:R-:W-:Y:S02]  /*3950*/  MOV R156, 0x1f ;  /* 0x0000001f009c7802 */ /* 0x000fe40000000f00 */
[----:B------:R-:W-:Y:S02]  /*3960*/  MOV R159, 0xffffffff ;  /* 0xffffffff009f7802 */ /* 0x000fe40000000f00 */
[----:B------:R-:W-:Y:S02]  /*3970*/  MOV R148, 0x3990 ;  /* 0x0000399000947802 */ /* 0x000fe40000000f00 */
[----:B------:R-:W-:Y:S05]  /*3980*/  CALL.REL.NOINC `($__internal_84_$__cuda_sm70_shflsync_down_p) ;  /* 0x000002f000007944 */ /* 0x000fea0003c00000 */
[----:B------:R-:W-:Y:S01]  /*3990*/  FADD.FTZ R152, R151, R152 ;  /* 0x0000009897987221 */ /* 0x000fe20000010000 */
[----:B0-----:R-:W-:Y:S01]  /*39a0*/  HFMA2.MMA R157, -RZ, RZ, 0, 2.384185791015625e-07 ;  /* 0x00000004ff9d7435 */ /* 0x001fe200000001ff */
[----:B-1----:R-:W-:Y:S01]  /*39b0*/  FADD.FTZ R153, R153, R154 ;  /* 0x0000009a99997221 */ /* 0x002fe20000010000 */
[----:B------:R-:W-:Y:S02]  /*39c0*/  MOV R156, 0x1f ;  /* 0x0000001f009c7802 */ /* 0x000fe40000000f00 */
[----:B------:R-:W-:-:S02]  /*39d0*/  MOV R159, 0xffffffff ;  /* 0xffffffff009f7802 */ /* 0x000fc40000000f00 */
[----:B------:R-:W-:Y:S02]  /*39e0*/  MOV R154, R152 ;  /* 0x00000098009a7202 */ /* 0x000fe40000000f00 */
[----:B------:R-:W-:Y:S02]  /*39f0*/  MOV R148, 0x3a10 ;  /* 0x00003a1000947802 */ /* 0x000fe40000000f00 */
[----:B------:R-:W-:Y:S05]  /*3a00*/  CALL.REL.NOINC `($__internal_84_$__cuda_sm70_shflsync_down_p) ;  /* 0x0000027000007944 */ /* 0x000fea0003c00000 */
[----:B0-----:R-:W-:Y:S01]  /*3a10*/  HFMA2.MMA R157, -RZ, RZ, 0, 2.384185791015625e-07 ;  /* 0x00000004ff9d7435 */ /* 0x001fe200000001ff */
[----:B-1----:R-:W-:Y:S02]  /*3a20*/  MOV R151, R154 ;  /* 0x0000009a00977202 */ /* 0x002fe40000000f00 */
[----:B------:R-:W-:Y:S02]  /*3a30*/  MOV R154, R153 ;  /* 0x00000099009a7202 */ /* 0x000fe40000000f00 */
[----:B------:R-:W-:Y:S02]  /*3a40*/  MOV R156, 0x1f ;  /* 0x0000001f009c7802 */ /* 0x000fe40000000f00 */
[----:B------:R-:W-:Y:S02]  /*3a50*/  MOV R159, 0xffffffff ;  /* 0xffffffff009f7802 */ /* 0x000fe40000000f00 */
[----:B------:R-:W-:-:S02]  /*3a60*/  MOV R148, 0x3a80 ;  /* 0x00003a8000947802 */ /* 0x000fc40000000f00 */
[----:B------:R-:W-:Y:S05]  /*3a70*/  CALL.REL.NOINC `($__internal_84_$__cuda_sm70_shflsync_down_p) ;  /* 0x0000020000007944 */ /* 0x000fea0003c00000 */
[----:B------:R-:W-:Y:S01]  /*3a80*/  FADD.FTZ R152, R151, R152 ;  /* 0x0000009897987221 */ /* 0x000fe20000010000 */
[----:B0-----:R-:W-:Y:S01]  /*3a90*/  HFMA2.MMA R157, -RZ, RZ, 0, 1.1920928955078125e-07 ;  /* 0x00000002ff9d7435 */ /* 0x001fe200000001ff */
[----:B-1----:R-:W-:Y:S01]  /*3aa0*/  FADD.FTZ R155, R153, R154 ;  /* 0x0000009a999b7221 */ /* 0x002fe20000010000 */
[----:B------:R-:W-:-:S02]  /*3ab0*/  MOV R156, 0x1f ;  /* 0x0000001f009c7802 */ /* 0x000fc40000000f00 */
[----:B------:R-:W-:Y:S02]  /*3ac0*/  MOV R159, 0xffffffff ;  /* 0xffffffff009f7802 */ /* 0x000fe40000000f00 */
[----:B------:R-:W-:Y:S02]  /*3ad0*/  MOV R154, R152 ;  /* 0x00000098009a7202 */ /* 0x000fe40000000f00 */
[----:B------:R-:W-:Y:S02]  /*3ae0*/  MOV R148, 0x3b00 ;  /* 0x00003b0000947802 */ /* 0x000fe40000000f00 */
[----:B------:R-:W-:Y:S05]  /*3af0*/  CALL.REL.NOINC `($__internal_84_$__cuda_sm70_shflsync_down_p) ;  /* 0x0000018000007944 */ /* 0x000fea0003c00000 */
[----:B0-----:R-:W-:Y:S01]  /*3b00*/  HFMA2.MMA R157, -RZ, RZ, 0, 1.1920928955078125e-07 ;  /* 0x00000002ff9d7435 */ /* 0x001fe200000001ff */
[----:B-1----:R-:W-:Y:S02]  /*3b10*/  MOV R151, R154 ;  /* 0x0000009a00977202 */ /* 0x002fe40000000f00 */
[----:B------:R-:W-:Y:S02]  /*3b20*/  MOV R154, R155 ;  /* 0x0000009b009a7202 */ /* 0x000fe40000000f00 */
[----:B------:R-:W-:Y:S02]  /*3b30*/  MOV R156, 0x1f ;  /* 0x0000001f009c7802 */ /* 0x000fe40000000f00 */
[----:B------:R-:W-:-:S02]  /*3b40*/  MOV R159, 0xffffffff ;  /* 0xffffffff009f7802 */ /* 0x000fc40000000f00 */
[----:B------:R-:W-:Y:S02]  /*3b50*/  MOV R148, 0x3b70 ;  /* 0x00003b7000947802 */ /* 0x000fe40000000f00 */
[----:B------:R-:W-:Y:S05]  /*3b60*/  CALL.REL.NOINC `($__internal_84_$__cuda_sm70_shflsync_down_p) ;  /* 0x0000011000007944 */ /* 0x000fea0003c00000 */
[----:B------:R-:W-:Y:S01]  /*3b70*/  FADD.FTZ R153, R151, R152 ;  /* 0x0000009897997221 */ /* 0x000fe20000010000 */
[----:B0-----:R-:W-:Y:S01]  /*3b80*/  HFMA2.MMA R157, -RZ, RZ, 0, 5.9604644775390625e-08 ;  /* 0x00000001ff9d7435 */ /* 0x001fe200000001ff */
[----:B-1----:R-:W-:Y:S01]  /*3b90*/  FADD.FTZ R155, R155, R154 ;  /* 0x0000009a9b9b7221 */ /* 0x002fe20000010000 */
[----:B------:R-:W-:Y:S02]  /*3ba0*/  MOV R156, 0x1f ;  /* 0x0000001f009c7802 */ /* 0x000fe40000000f00 */
[----:B------:R-:W-:Y:S02]  /*3bb0*/  MOV R159, 0xffffffff ;  /* 0xffffffff009f7802 */ /* 0x000fe40000000f00 */
[----:B------:R-:W-:Y:S02]  /*3bc0*/  MOV R154, R153 ;  /* 0x00000099009a7202 */ /* 0x000fe40000000f00 */
[----:B------:R-:W-:Y:S02]  /*3bd0*/  MOV R148, 0x3bf0 ;  /* 0x00003bf000947802 */ /* 0x000fe40000000f00 */
[----:B------:R-:W-:Y:S05]  /*3be0*/  CALL.REL.NOINC `($__internal_84_$__cuda_sm70_shflsync_down_p) ;  /* 0x0000009000007944 */ /* 0x000fea0003c00000 */
[----:B0-----:R-:W-:Y:S01]  /*3bf0*/  HFMA2.MMA R157, -RZ, RZ, 0, 5.9604644775390625e-08 ;  /* 0x00000001ff9d7435 */ /* 0x001fe200000001ff */
[----:B-1----:R-:W-:-:S02]  /*3c00*/  MOV R212, R154 ;  /* 0x0000009a00d47202 */ /* 0x002fc40000000f00 */
[----:B------:R-:W-:Y:S02]  /*3c10*/  MOV R154, R155 ;  /* 0x0000009b009a7202 */ /* 0x000fe40000000f00 */
[----:B------:R-:W-:Y:S02]  /*3c20*/  MOV R156, 0x1f ;  /* 0x0000001f009c7802 */ /* 0x000fe40000000f00 */
[----:B------:R-:W-:Y:S02]  /*3c30*/  MOV R159, 0xffffffff ;  /* 0xffffffff009f7802 */ /* 0x000fe40000000f00 */
[----:B------:R-:W-:Y:S02]  /*3c40*/  MOV R148, 0x3c60 ;  /* 0x00003c6000947802 */ /* 0x000fe40000000f00 */
[----:B------:R-:W-:Y:S05]  /*3c50*/  CALL.REL.NOINC `($__internal_84_$__cuda_sm70_shflsync_down_p) ;  /* 0x0000002000007944 */ /* 0x000fea0003c00000 */
[----:B-1----:R-:W-:Y:S01]  /*3c60*/  MOV R148, R154 ;  /* 0x0000009a00947202 */ /* 0x002fe20000000f00 */
[----:B0-----:R-:W-:Y:S05]  /*3c70*/  BRA `(.L_x_2039) ;  /* 0xffffe2e000007947 */ /* 0x001fea000383ffff */
        .weak           $__internal_84_$__cuda_sm70_shflsync_down_p
        .type           $__internal_84_$__cuda_sm70_shflsync_down_p,@function
        .size           $__internal_84_$__cuda_sm70_shflsync_down_p,(.L_x_2831 - $__internal_84_$__cuda_sm70_shflsync_down_p)
$__internal_84_$__cuda_sm70_shflsync_down_p:
[----:B------:R-:W-:Y:S01]  /*3c80*/  HFMA2.MMA R149, -RZ, RZ, 0, 0 ;  /* 0x00000000ff957435 */ /* 0x000fe200000001ff */
[----:B------:R-:W-:Y:S04]  /*3c90*/  WARPSYNC R159 ;  /* 0x0000009f00007348 */ /* 0x000fe80003800000 */
[----:B------:R0:W1:Y:S01]  /*3ca0*/  SHFL.DOWN PT, R154, R154, R157, R156 ;  /* 0x0800009d9a9a7389 */ /* 0x00006200000e009c */
[----:B------:R-:W-:Y:S05]  /*3cb0*/  RET.REL.NODEC R148 `(_ZN10layer_norm31ln_parallel_residual_bwd_kernelINS_13Kernel_traitsIf6__halffS2_fjLj5120ELj1ELj1ELj8ELj8ENS_18Kernel_traits_baseILj5120EfS2_fS2_fjLj256EEEEELb0ELb0ELb0EEEvNS_9BwdParamsE) ;  /* 0xffffc34094007950 */ /* 0x000fea0003c3ffff */
.L_x_2040:
        /* <DEDUP_REMOVED lines=12> */
.L_x_2831:


//--------------------- .text._ZN10layer_norm31ln_parallel_residual_bwd_kernelINS_13Kernel_traitsIf6__halffS2_fjLj5120ELj1ELj1ELj8ELj8ENS_18Kernel_traits_baseILj5120EfS2_fS2_fjLj256EEEEELb0ELb0ELb1EEEvNS_9BwdParamsE --------------------------
	.section	.text._ZN10layer_norm31ln_parallel_residual_bwd_kernelINS_13Kernel_traitsIf6__halffS2_fjLj5120ELj1ELj1ELj8ELj8ENS_18Kernel_traits_baseILj5120EfS2_fS2_fjLj256EEEEELb0ELb0ELb1EEEvNS_9BwdParamsE,"ax",@progbits
	.sectioninfo	@"SHI_REGISTERS=225"
	.align	128
        .global         _ZN10layer_norm31ln_parallel_residual_bwd_kernelINS_13Kernel_traitsIf6__halffS2_fjLj5120ELj1ELj1ELj8ELj8ENS_18Kernel_traits_baseILj5120EfS2_fS2_fjLj256EEEEELb0ELb0ELb1EEEvNS_9BwdParamsE
        .type           _ZN10layer_norm31ln_parallel_residual_bwd_kernelINS_13Kernel_traitsIf6__halffS2_fjLj5120ELj1ELj1ELj8ELj8ENS_18Kernel_traits_baseILj5120EfS2_fS2_fjLj256EEEEELb0ELb0ELb1EEEvNS_9BwdParamsE,@function
        .size           _ZN10layer_norm31ln_parallel_residual_bwd_kernelINS_13Kernel_traitsIf6__halffS2_fjLj5120ELj1ELj1ELj8ELj8ENS_18Kernel_traits_baseILj5120EfS2_fS2_fjLj256EEEEELb0ELb0ELb1EEEvNS_9BwdParamsE,(.L_x_2832 - _ZN10layer_norm31ln_parallel_residual_bwd_kernelINS_13Kernel_traitsIf6__halffS2_fjLj5120ELj1ELj1ELj8ELj8ENS_18Kernel_traits_baseILj5120EfS2_fS2_fjLj256EEEEELb0ELb0ELb1EEEvNS_9BwdParamsE)
        .other          _ZN10layer_norm31ln_parallel_residual_bwd_kernelINS_13Kernel_traitsIf6__halffS2_fjLj5120ELj1ELj1ELj8ELj8ENS_18Kernel_traits_baseILj5120EfS2_fS2_fjLj256EEEEELb0ELb0ELb1EEEvNS_9BwdParamsE,@"STO_CUDA_ENTRY STV_DEFAULT"
_ZN10layer_norm31ln_parallel_residual_bwd_kernelINS_13Kernel_traitsIf6__halffS2_fjLj5120ELj1ELj1ELj8ELj8ENS_18Kernel_traits_baseILj5120EfS2_fS2_fjLj256EEEEELb0ELb0ELb1EEEvNS_9BwdParamsE:
.text._ZN10layer_norm31ln_parallel_residual_bwd_kernelINS_13Kernel_traitsIf6__halffS2_fjLj5120ELj1ELj1ELj8ELj8ENS_18Kernel_traits_baseILj5120EfS2_fS2_fjLj256EEEEELb0ELb0ELb1EEEvNS_9BwdParamsE:
        /* <DEDUP_REMOVED lines=48> */
.L_x_2041:
        /* <DEDUP_REMOVED lines=39> */
[----:B0-----:R-:W-:Y:S01]  /*0570*/  CS2R R2, SRZ ;  /* 0x0000000000027805 */ /* 0x001fe2000001ff00 */
        /* <DEDUP_REMOVED lines=20> */
.L_x_2051:
        /* <DEDUP_REMOVED lines=40> */
[----:B------:R-:W-:-:S04]  /*0940*/  IMAD.WIDE.U32 R124, R205, R182, c[0x0][0x188] ;  /* 0x00006200cd7c7625 */ /* 0x000fc800078e00b6 */
[CC--:B------:R-:W-:Y:S02]  /*0950*/  IMAD.WIDE.U32 R170, R205.reuse, R172.reuse, c[0x0][0x208] ;  /* 0x00008200cdaa7625 */ /* 0x0c0fe400078e00ac */
[----:B------:R-:W4:Y:S04]  /*0960*/  LDG.E.128 R124, [R124.64] ;  /* 0x000000047c7c7981 */ /* 0x000f28000c1e1d00 */
[----:B------:R-:W4:Y:S01]  /*0970*/  LDG.E.64 R170, [R170.64] ;  /* 0x00000004aaaa7981 */ /* 0x000f22000c1e1b00 */
[----:B------:R-:W-:-:S06]  /*0980*/  IMAD.WIDE.U32 R172, R205, R172, c[0x0][0x210] ;  /* 0x00008400cdac7625 */ /* 0x000fcc00078e00ac */
[----:B------:R-:W4:Y:S01]  /*0990*/  LDG.E.64 R172, [R172.64] ;  /* 0x00000004acac7981 */ /* 0x000f22000c1e1b00 */
        /* <DEDUP_REMOVED lines=14> */
[----:B---3--:R-:W-:Y:S01]  /*0a80*/  FADD.FTZ R210, -R200, R108 ;  /* 0x0000006cc8d27221 */ /* 0x008fe20000010100 */
[----:B----4-:R-:W-:Y:S02]  /*0a90*/  MOV R108, R154 ;  /* 0x0000009a006c7202 */ /* 0x010fe40000000f00 */
[----:B0-----:R-:W-:Y:S02]  /*0aa0*/  SHF.R.U64 R174, R154, 0x10, R155 ;  /* 0x000000109aae7819 */ /* 0x001fe4000000129b */
[----:B------:R-:W-:Y:S01]  /*0ab0*/  SHF.R.U64 R154, R156, 0x10, R157 ;  /* 0x000000109c9a7819 */ /* 0x000fe2000000129d */
[C---:B------:R-:W-:Y:S01]  /*0ac0*/  FADD.FTZ R212, -R200.reuse, R109 ;  /* 0x0000006dc8d47221 */ /* 0x040fe20000010100 */
[----:B------:R-:W-:Y:S01]  /*0ad0*/  HADD2.F32 R175, -RZ, R108.H0_H0 ;  /* 0x2000006cffaf7230 */ /* 0x000fe20000004100 */
[----:B------:R-:W-:Y:S02]  /*0ae0*/  FADD.FTZ R216, -R200, R111 ;  /* 0x0000006fc8d87221 */ /* 0x000fe40000010100 */
[----:B------:R-:W-:Y:S01]  /*0af0*/  HADD2.F32 R108, -RZ, R154.H0_H0 ;  /* 0x2000009aff6c7230 */ /* 0x000fe20000004100 */
[----:B-1----:R-:W-:Y:S01]  /*0b00*/  FMUL.FTZ R176, R207, R212 ;  /* 0x000000d4cfb07220 */ /* 0x002fe20000410000 */
[----:B------:R-:W-:-:S02]  /*0b10*/  MOV R111, R157 ;  /* 0x0000009d006f7202 */ /* 0x000fc40000000f00 */
[----:B------:R-:W-:Y:S01]  /*0b20*/  SHF.R.U32.HI R177, RZ, 0x10, R157 ;  /* 0x00000010ffb17819 */ /* 0x000fe2000001169d */
[----:B------:R-:W-:Y:S01]  /*0b30*/  HADD2.F32 R157, -RZ, R174.H0_H0 ;  /* 0x200000aeff9d7230 */ /* 0x000fe20000004100 */
[-C--:B------:R-:W-:Y:S02]  /*0b40*/  FFMA.FTZ R189, R176, R108.reuse, R189 ;  /* 0x0000006cb0bd7223 */ /* 0x080fe400000100bd */
[----:B------:R-:W-:Y:S02]  /*0b50*/  FADD.FTZ R188, R108, R188 ;  /* 0x000000bc6cbc7221 */ /* 0x000fe40000010000 */
[----:B------:R-:W-:Y:S01]  /*0b60*/  FMUL.FTZ R108, R61, R108 ;  /* 0x0000006c3d6c7220 */ /* 0x000fe20000410000 */
[----:B------:R-:W-:Y:S01]  /*0b70*/  SHF.R.U32.HI R179, RZ, 0x10, R155 ;  /* 0x00000010ffb37819 */ /* 0x000fe2000001169b */
[----:B------:R-:W-:Y:S02]  /*0b80*/  FFMA.FTZ R191, R176, R157, R191 ;  /* 0x0000009db0bf7223 */ /* 0x000fe400000100bf */
[----:B------:R-:W-:-:S02]  /*0b90*/  FADD.FTZ R190, R157, R190 ;  /* 0x000000be9dbe7221 */ /* 0x000fc40000010000 */
[----:B------:R-:W-:Y:S01]  /*0ba0*/  FADD.FTZ R214, -R200, R110 ;  /* 0x0000006ec8d67221 */ /* 0x000fe20000010100 */
[----:B------:R-:W-:Y:S01]  /*0bb0*/  MOV R110, R156 ;  /* 0x0000009c006e7202 */ /* 0x000fe20000000f00 */
[----:B------:R-:W-:Y:S01]  /*0bc0*/  FFMA.FTZ R157, R81, R157, R108 ;  /* 0x0000009d519d7223 */ /* 0x000fe2000001006c */
[----:B------:R-:W-:Y:S01]  /*0bd0*/  HADD2.F32 R108, -RZ, R177.H0_H0 ;  /* 0x200000b1ff6c7230 */ /* 0x000fe20000004100 */
[----:B------:R-:W-:Y:S01]  /*0be0*/  FMUL.FTZ R156, R207, R216 ;  /* 0x000000d8cf9c7220 */ /* 0x000fe20000410000 */
[----:B------:R-:W-:-:S03]  /*0bf0*/  HADD2.F32 R154, -RZ, R179.H0_H0 ;  /* 0x200000b3ff9a7230 */ /* 0x000fc60000004100 */
[-C--:B------:R-:W-:Y:S02]  /*0c00*/  FFMA.FTZ R151, R156, R108.reuse, R151 ;  /* 0x0000006c9c977223 */ /* 0x080fe40000010097 */
[----:B------:R-:W-:Y:S02]  /*0c10*/  FADD.FTZ R150, R108, R150 ;  /* 0x000000966c967221 */ /* 0x000fe40000010000 */
[----:B------:R-:W-:Y:S01]  /*0c20*/  FMUL.FTZ R108, R63, R108 ;  /* 0x0000006c3f6c7220 */ /* 0x000fe20000410000 */
[----:B------:R-:W-:Y:S01]  /*0c30*/  MOV R109, R155 ;  /* 0x0000009b006d7202 */ /* 0x000fe20000000f00 */
[-C--:B------:R-:W-:Y:S01]  /*0c40*/  FFMA.FTZ R153, R156, R154.reuse, R153 ;  /* 0x0000009a9c997223 */ /* 0x080fe20000010099 */
[----:B------:R-:W-:Y:S01]  /*0c50*/  HADD2.F32 R155, -RZ, R110.H0_H0 ;  /* 0x2000006eff9b7230 */ /* 0x000fe20000004100 */
[----:B------:R-:W-:Y:S01]  /*0c60*/  FADD.FTZ R152, R154, R152 ;  /* 0x000000989a987221 */ /* 0x000fe20000010000 */
[----:B------:R-:W-:Y:S01]  /*0c70*/  SHF.R.U64 R181, R158, 0x10, R159 ;  /* 0x000000109eb57819 */ /* 0x000fe2000000129f */
[----:B------:R-:W-:Y:S01]  /*0c80*/  FFMA.FTZ R154, R83, R154, R108 ;  /* 0x0000009a539a7223 */ /* 0x000fe2000001006c */
[----:B------:R-:W-:Y:S01]  /*0c90*/  MOV R108, R158 ;  /* 0x0000009e006c7202 */ /* 0x000fe20000000f00 */
[C---:B------:R-:W-:Y:S01]  /*0ca0*/  FMUL.FTZ R178, R207.reuse, R210 ;  /* 0x000000d2cfb27220 */ /* 0x040fe20000410000 */
[----:B------:R-:W-:Y:S01]  /*0cb0*/  SHF.R.U64 R158, R160, 0x10, R161 ;  /* 0x00000010a09e7819 */ /* 0x000fe200000012a1 */
[----:B------:R-:W-:-:S02]  /*0cc0*/  FMUL.FTZ R174, R207, R214 ;  /* 0x000000d6cfae7220 */ /* 0x000fc40000410000 */
[----:B------:R-:W-:Y:S01]  /*0cd0*/  FADD.FTZ R214, -R200, R113 ;  /* 0x00000071c8d67221 */ /* 0x000fe20000010100 */
[----:B------:R-:W-:Y:S01]  /*0ce0*/  HADD2.F32 R111, -RZ, R111.H0_H0 ;  /* 0x2000006fff6f7230 */ /* 0x000fe20000004100 */
[-C--:B------:R-:W-:Y:S01]  /*0cf0*/  FFMA.FTZ R193, R178, R155.reuse, R193 ;  /* 0x0000009bb2c17223 */ /* 0x080fe200000100c1 */
[----:B------:R-:W-:Y:S01]  /*0d00*/  HADD2.F32 R179, -RZ, R108.H0_H0 ;  /* 0x2000006cffb37230 */ /* 0x000fe20000004100 */
[----:B------:R-:W-:Y:S01]  /*0d10*/  FADD.FTZ R192, R155, R192 ;  /* 0x000000c09bc07221 */ /* 0x000fe20000010000 */
[----:B------:R-:W-:Y:S01]  /*0d20*/  HADD2.F32 R108, -RZ, R158.H0_H0 ;  /* 0x2000009eff6c7230 */ /* 0x000fe20000004100 */
[----:B------:R-:W-:Y:S02]  /*0d30*/  FMUL.FTZ R155, R60, R155 ;  /* 0x0000009b3c9b7220 */ /* 0x000fe40000410000 */
[----:B------:R-:W-:Y:S01]  /*0d40*/  FMUL.FTZ R214, R207, R214 ;  /* 0x000000d6cfd67220 */ /* 0x000fe20000410000 */
[----:B------:R-:W-:Y:S01]  /*0d50*/  HADD2.F32 R109, -RZ, R109.H0_H0 ;  /* 0x2000006dff6d7230 */ /* 0x000fe20000004100 */
[----:B------:R-:W-:-:S02]  /*0d60*/  FFMA.FTZ R201, R178, R175, R201 ;  /* 0x000000afb2c97223 */ /* 0x000fc400000100c9 */
[----:B------:R-:W-:Y:S01]  /*0d70*/  FADD.FTZ R194, R175, R194 ;  /* 0x000000c2afc27221 */ /* 0x000fe20000010000 */
[----:B------:R-:W-:Y:S01]  /*0d80*/  HADD2.F32 R181, -RZ, R181.H0_H0 ;  /* 0x200000b5ffb57230 */ /* 0x000fe20000004100 */
[----:B------:R-:W-:Y:S02]  /*0d90*/  FFMA.FTZ R175, R80, R175, R155 ;  /* 0x000000af50af7223 */ /* 0x000fe4000001009b */
[----:B------:R-:W-:Y:S01]  /*0da0*/  FMUL.FTZ R155, R62, R111 ;  /* 0x0000006f3e9b7220 */ /* 0x000fe20000410000 */
[----:B------:R-:W-:Y:S01]  /*0db0*/  MOV R110, R160 ;  /* 0x000000a0006e7202 */ /* 0x000fe20000000f00 */
[----:B------:R-:W-:Y:S01]  /*0dc0*/  FADD.FTZ R182, -R200, R115 ;  /* 0x00000073c8b67221 */ /* 0x000fe20000010100 */
[----:B------:R-:W-:Y:S01]  /*0dd0*/  SHF.R.U32.HI R115, RZ, 0x10, R161 ;  /* 0x00000010ff737819 */ /* 0x000fe200000116a1 */
[----:B------:R-:W-:Y:S02]  /*0de0*/  FFMA.FTZ R143, R214, R108, R143 ;  /* 0x0000006cd68f7223 */ /* 0x000fe4000001008f */
[----:B------:R-:W-:-:S02]  /*0df0*/  FADD.FTZ R142, R108, R142 ;  /* 0x0000008e6c8e7221 */ /* 0x000fc40000010000 */
[----:B------:R-:W-:Y:S02]  /*0e00*/  FMUL.FTZ R108, R57, R108 ;  /* 0x0000006c396c7220 */ /* 0x000fe40000410000 */
[-C--:B------:R-:W-:Y:S02]  /*0e10*/  FFMA.FTZ R187, R174, R109.reuse, R187 ;  /* 0x0000006daebb7223 */ /* 0x080fe400000100bb */
[----:B------:R-:W-:Y:S02]  /*0e20*/  FADD.FTZ R186, R109, R186 ;  /* 0x000000ba6dba7221 */ /* 0x000fe40000010000 */
[----:B------:R-:W-:Y:S01]  /*0e30*/  FFMA.FTZ R155, R82, R109, R155 ;  /* 0x0000006d529b7223 */ /* 0x000fe2000001009b */
[----:B------:R-:W-:Y:S01]  /*0e40*/  MOV R109, R159 ;  /* 0x0000009f006d7202 */ /* 0x000fe20000000f00 */
[----:B------:R-:W-:Y:S01]  /*0e50*/  FADD.FTZ R112, -R200, R112 ;  /* 0x00000070c8707221 */ /* 0x000fe20000010100 */
[----:B------:R-:W-:Y:S01]  /*0e60*/  SHF.R.U32.HI R159, RZ, 0x10, R159 ;  /* 0x00000010ff9f7819 */ /* 0x000fe2000001169f */
[----:B------:R-:W-:-:S02]  /*0e70*/  FFMA.FTZ R145, R214, R181, R145 ;  /* 0x000000b5d6917223 */ /* 0x000fc40000010091 */
[----:B------:R-:W-:Y:S01]  /*0e80*/  FADD.FTZ R144, R181, R144 ;  /* 0x00000090b5907221 */ /* 0x000fe20000010000 */
[----:B------:R-:W-:Y:S01]  /*0e90*/  HADD2.F32 R113, -RZ, R110.H0_H0 ;  /* 0x2000006eff717230 */ /* 0x000fe20000004100 */
[----:B------:R-:W-:Y:S01]  /*0ea0*/  FFMA.FTZ R181, R77, R181, R108 ;  /* 0x000000b54db57223 */ /* 0x000fe2000001006c */
[----:B------:R-:W-:Y:S01]  /*0eb0*/  HADD2.F32 R108, -RZ, R115.H0_H0 ;  /* 0x20000073ff6c7230 */ /* 0x000fe20000004100 */
[C---:B------:R-:W-:Y:S02]  /*0ec0*/  FMUL.FTZ R220, R207.reuse, R112 ;  /* 0x00000070cfdc7220 */ /* 0x040fe40000410000 */
[----:B------:R-:W-:Y:S01]  /*0ed0*/  FMUL.FTZ R160, R207, R182 ;  /* 0x000000b6cfa07220 */ /* 0x000fe20000410000 */
[----:B------:R-:W-:Y:S01]  /*0ee0*/  HADD2.F32 R159, -RZ, R159.H0_H0 ;  /* 0x2000009fff9f7230 */ /* 0x000fe20000004100 */
[----:B------:R-:W-:Y:S02]  /*0ef0*/  FFMA.FTZ R147, R220, R113, R147 ;  /* 0x00000071dc937223 */ /* 0x000fe40000010093 */
[----:B------:R-:W-:-:S02]  /*0f00*/  FADD.FTZ R146, R113, R146 ;  /* 0x0000009271927221 */ /* 0x000fc40000010000 */
[----:B------:R-:W-:Y:S02]  /*0f10*/  FFMA.FTZ R135, R160, R108, R135 ;  /* 0x0000006ca0877223 */ /* 0x000fe40000010087 */
[----:B------:R-:W-:Y:S01]  /*0f20*/  FADD.FTZ R134, R108, R134 ;  /* 0x000000866c867221 */ /* 0x000fe20000010000 */
[----:B------:R-:W-:Y:S01]  /*0f30*/  MOV R110, R164 ;  /* 0x000000a4006e7202 */ /* 0x000fe20000000f00 */
[----:B------:R-:W-:Y:S02]  /*0f40*/  FFMA.FTZ R185, R174, R111, R185 ;  /* 0x0000006faeb97223 */ /* 0x000fe400000100b9 */
[----:B------:R-:W-:Y:S01]  /*0f50*/  FADD.FTZ R184, R111, R184 ;  /* 0x000000b86fb87221 */ /* 0x000fe20000010000 */
[----:B------:R-:W-:Y:S01]  /*0f60*/  MOV R111, R161 ;  /* 0x000000a1006f7202 */ /* 0x000fe20000000f00 */
[----:B------:R-:W-:Y:S02]  /*0f70*/  FMUL.FTZ R113, R56, R113 ;  /* 0x0000007138717220 */ /* 0x000fe40000410000 */
[----:B------:R-:W-:-:S02]  /*0f80*/  FMUL.FTZ R108, R59, R108 ;  /* 0x0000006c3b6c7220 */ /* 0x000fc40000410000 */
[----:B------:R-:W-:Y:S02]  /*0f90*/  FFMA.FTZ R149, R220, R179, R149 ;  /* 0x000000b3dc957223 */ /* 0x000fe40000010095 */
[----:B------:R-:W-:Y:S02]  /*0fa0*/  FADD.FTZ R148, R179, R148 ;  /* 0x00000094b3947221 */ /* 0x000fe40000010000 */
[----:B------:R-:W-:Y:S02]  /*0fb0*/  FFMA.FTZ R137, R160, R159, R137 ;  /* 0x0000009fa0897223 */ /* 0x000fe40000010089 */
[----:B------:R-:W-:Y:S02]  /*0fc0*/  FADD.FTZ R136, R159, R136 ;  /* 0x000000889f887221 */ /* 0x000fe40000010000 */
[----:B------:R-:W-:Y:S01]  /*0fd0*/  FFMA.FTZ R179, R76, R179, R113 ;  /* 0x000000b34cb37223 */ /* 0x000fe20000010071 */
[----:B------:R-:W-:Y:S01]  /*0fe0*/  SHF.R.U64 R113, R164, 0x10, R165 ;  /* 0x00000010a4717819 */ /* 0x000fe200000012a5 */
[----:B------:R-:W-:Y:S01]  /*0ff0*/  FFMA.FTZ R159, R79, R159, R108 ;  /* 0x0000009f4f9f7223 */ /* 0x000fe2000001006c */
[----:B------:R-:W-:Y:S01]  /*1000*/  MOV R108, R162 ;  /* 0x000000a2006c7202 */ /* 0x000fe20000000f00 */
[C---:B------:R-:W-:Y:S01]  /*1010*/  FADD.FTZ R112, -R200.reuse, R117 ;  /* 0x00000075c8707221 */ /* 0x040fe20000010100 */
[----:B------:R-:W-:Y:S01]  /*1020*/  HADD2.F32 R111, -RZ, R111.H0_H0 ;  /* 0x2000006fff6f7230 */ /* 0x000fe20000004100 */
[C---:B------:R-:W-:Y:S01]  /*1030*/  FADD.FTZ R114, -R200.reuse, R114 ;  /* 0x00000072c8727221 */ /* 0x040fe20000010100 */
[----:B------:R-:W-:Y:S01]  /*1040*/  HADD2.F32 R110, -RZ, R110.H0_H0 ;  /* 0x2000006eff6e7230 */ /* 0x000fe20000004100 */
[----:B------:R-:W-:Y:S01]  /*1050*/  FADD.FTZ R116, -R200, R116 ;  /* 0x00000074c8747221 */ /* 0x000fe20000010100 */
[----:B------:R-:W-:Y:S01]  /*1060*/  HADD2.F32 R109, -RZ, R109.H0_H0 ;  /* 0x2000006dff6d7230 */ /* 0x000fe20000004100 */
[C---:B------:R-:W-:Y:S01]  /*1070*/  FMUL.FTZ R213, R207.reuse, R112 ;  /* 0x00000070cfd57220 */ /* 0x040fe20000410000 */
[----:B------:R-:W-:Y:S01]  /*1080*/  HADD2.F32 R108, -RZ, R108.H0_H0 ;  /* 0x2000006cff6c7230 */ /* 0x000fe20000004100 */
[C---:B------:R-:W-:Y:S01]  /*1090*/  FMUL.FTZ R180, R207.reuse, R114 ;  /* 0x00000072cfb47220 */ /* 0x040fe20000410000 */
[----:B------:R-:W-:Y:S01]  /*10a0*/  HADD2.F32 R112, -RZ, R113.H0_H0 ;  /* 0x20000071ff707230 */ /* 0x000fe20000004100 */
[----:B------:R-:W-:Y:S01]  /*10b0*/  FMUL.FTZ R177, R58, R111 ;  /* 0x0000006f3ab17220 */ /* 0x000fe20000410000 */
[----:B------:R-:W-:Y:S01]  /*10c0*/  SHF.R.U32.HI R115, RZ, 0x10, R165 ;  /* 0x00000010ff737819 */ /* 0x000fe200000116a5 */
[----:B------:R-:W-:-:S02]  /*10d0*/  FMUL.FTZ R221, R207, R116 ;  /* 0x00000074cfdd7220 */ /* 0x000fc40000410000 */
[----:B------:R-:W-:Y:S02]  /*10e0*/  FMUL.FTZ R113, R52, R110 ;  /* 0x0000006e34717220 */ /* 0x000fe40000410000 */
[----:B------:R-:W-:Y:S01]  /*10f0*/  FADD.FTZ R114, -R200, R119 ;  /* 0x00000077c8727221 */ /* 0x000fe20000010100 */
[----:B------:R-:W-:Y:S01]  /*1100*/  SHF.R.U32.HI R158, RZ, 0x10, R163 ;  /* 0x00000010ff9e7819 */ /* 0x000fe200000116a3 */
[----:B------:R-:W-:Y:S01]  /*1110*/  FFMA.FTZ R141, R180, R109, R141 ;  /* 0x0000006db48d7223 */ /* 0x000fe2000001008d */
[----:B------:R-:W-:Y:S01]  /*1120*/  SHF.R.U64 R182, R162, 0x10, R163 ;  /* 0x00000010a2b67819 */ /* 0x000fe200000012a3 */
[----:B------:R-:W-:Y:S02]  /*1130*/  FADD.FTZ R140, R109, R140 ;  /* 0x0000008c6d8c7221 */ /* 0x000fe40000010000 */
[----:B------:R-:W-:Y:S02]  /*1140*/  FFMA.FTZ R139, R180, R111, R139 ;  /* 0x0000006fb48b7223 */ /* 0x000fe4000001008b */
[----:B------:R-:W-:Y:S01]  /*1150*/  FADD.FTZ R138, R111, R138 ;  /* 0x0000008a6f8a7221 */ /* 0x000fe20000010000 */
[----:B------:R-:W-:Y:S01]  /*1160*/  MOV R111, R165 ;  /* 0x000000a5006f7202 */ /* 0x000fe20000000f00 */
[----:B------:R-:W-:Y:S01]  /*1170*/  FFMA.FTZ R177, R78, R109, R177 ;  /* 0x0000006d4eb17223 */ /* 0x000fe200000100b1 */
[----:B------:R-:W-:Y:S01]  /*1180*/  MOV R109, R163 ;  /* 0x000000a3006d7202 */ /* 0x000fe20000000f00 */
[----:B------:R-:W-:-:S02]  /*1190*/  FFMA.FTZ R8, R221, R108, R8 ;  /* 0x0000006cdd087223 */ /* 0x000fc40000010008 */
[----:B------:R-:W-:Y:S02]  /*11a0*/  FADD.FTZ R41, R108, R41 ;  /* 0x000000296c297221 */ /* 0x000fe40000010000 */
[----:B------:R-:W-:Y:S01]  /*11b0*/  FFMA.FTZ R216, R72, R108, R113 ;  /* 0x0000006c48d87223 */ /* 0x000fe20000010071 */
[----:B------:R-:W-:Y:S01]  /*11c0*/  HADD2.F32 R108, -RZ, R115.H0_H0 ;  /* 0x20000073ff6c7230 */ /* 0x000fe20000004100 */
[----:B------:R-:W-:Y:S01]  /*11d0*/  FMUL.FTZ R163, R207, R114 ;  /* 0x00000072cfa37220 */ /* 0x000fe20000410000 */
[----:B------:R-:W-:Y:S01]  /*11e0*/  HADD2.F32 R158, -RZ, R158.H0_H0 ;  /* 0x2000009eff9e7230 */ /* 0x000fe20000004100 */
[----:B------:R-:W-:Y:S01]  /*11f0*/  FADD.FTZ R118, -R200, R118 ;  /* 0x00000076c8767221 */ /* 0x000fe20000010100 */
[----:B------:R-:W-:Y:S01]  /*1200*/  HADD2.F32 R111, -RZ, R111.H0_H0 ;  /* 0x2000006fff6f7230 */ /* 0x000fe20000004100 */
[-C--:B------:R-:W-:Y:S02]  /*1210*/  FFMA.FTZ R32, R163, R108.reuse, R32 ;  /* 0x0000006ca3207223 */ /* 0x080fe40000010020 */
[----:B------:R-:W-:Y:S01]  /*1220*/  FADD.FTZ R20, R108, R20 ;  /* 0x000000146c147221 */ /* 0x000fe20000010000 */
[----:B------:R-:W-:Y:S01]  /*1230*/  HADD2.F32 R182, -RZ, R182.H0_H0 ;  /* 0x200000b6ffb67230 */ /* 0x000fe20000004100 */
[----:B------:R-:W-:Y:S01]  /*1240*/  FMUL.FTZ R108, R55, R108 ;  /* 0x0000006c376c7220 */ /* 0x000fe20000410000 */
[----:B------:R-:W-:Y:S01]  /*1250*/  HADD2.F32 R109, -RZ, R109.H0_H0 ;  /* 0x2000006dff6d7230 */ /* 0x000fe20000004100 */
[----:B------:R-:W-:-:S02]  /*1260*/  FFMA.FTZ R34, R213, R112, R34 ;  /* 0x00000070d5227223 */ /* 0x000fc40000010022 */
[----:B------:R-:W-:Y:S02]  /*1270*/  FADD.FTZ R22, R112, R22 ;  /* 0x0000001670167221 */ /* 0x000fe40000010000 */
[----:B------:R-:W-:Y:S02]  /*1280*/  FMUL.FTZ R112, R53, R112 ;  /* 0x0000007035707220 */ /* 0x000fe40000410000 */
[----:B------:R-:W-:Y:S02]  /*1290*/  FFMA.FTZ R128, R163, R158, R128 ;  /* 0x0000009ea3807223 */ /* 0x000fe40000010080 */
[----:B------:R-:W-:Y:S02]  /*12a0*/  FADD.FTZ R40, R158, R40 ;  /* 0x000000289e287221 */ /* 0x000fe40000010000 */
[----:B------:R-:W-:Y:S02]  /*12b0*/  FMUL.FTZ R210, R207, R118 ;  /* 0x00000076cfd27220 */ /* 0x000fe40000410000 */
[----:B------:R-:W-:-:S02]  /*12c0*/  FMUL.FTZ R162, R54, R111 ;  /* 0x0000006f36a27220 */ /* 0x000fc40000410000 */
[----:B------:R-:W-:Y:S01]  /*12d0*/  FFMA.FTZ R158, R75, R158, R108 ;  /* 0x0000009e4b9e7223 */ /* 0x000fe2000001006c */
[----:B------:R-:W-:Y:S01]  /*12e0*/  MOV R108, R166 ;  /* 0x000000a6006c7202 */ /* 0x000fe20000000f00 */
[-C--:B------:R-:W-:Y:S01]  /*12f0*/  FFMA.FTZ R43, R213, R182.reuse, R43 ;  /* 0x000000b6d52b7223 */ /* 0x080fe2000001002b */
[----:B------:R-:W-:Y:S01]  /*1300*/  SHF.R.U64 R115, R168, 0x10, R169 ;  /* 0x00000010a8737819 */ /* 0x000fe200000012a9 */
[----:B------:R-:W-:Y:S02]  /*1310*/  FADD.FTZ R42, R182, R42 ;  /* 0x0000002ab62a7221 */ /* 0x000fe40000010000 */
[----:B------:R-:W-:Y:S01]  /*1320*/  FFMA.FTZ R182, R73, R182, R112 ;  /* 0x000000b649b67223 */ /* 0x000fe20000010070 */
[----:B------:R-:W-:Y:S01]  /*1330*/  SHF.R.U64 R116, R166, 0x10, R167 ;  /* 0x00000010a6747819 */ /* 0x000fe200000012a7 */
[----:B------:R-:W-:Y:S01]  /*1340*/  FFMA.FTZ R7, R210, R109, R7 ;  /* 0x0000006dd2077223 */ /* 0x000fe20000010007 */
[----:B------:R-:W-:Y:S01]  /*1350*/  SHF.R.U32.HI R161, RZ, 0x10, R167 ;  /* 0x00000010ffa17819 */ /* 0x000fe200000116a7 */
[----:B------:R-:W-:-:S02]  /*1360*/  FADD.FTZ R39, R109, R39 ;  /* 0x000000276d277221 */ /* 0x000fc40000010000 */
[----:B------:R-:W-:Y:S01]  /*1370*/  FFMA.FTZ R162, R74, R109, R162 ;  /* 0x0000006d4aa27223 */ /* 0x000fe200000100a2 */
[----:B------:R-:W-:Y:S01]  /*1380*/  MOV R109, R167 ;  /* 0x000000a7006d7202 */ /* 0x000fe20000000f00 */
[----:B------:R-:W-:Y:S01]  /*1390*/  FADD.FTZ R112, -R200, R121 ;  /* 0x00000079c8707221 */ /* 0x000fe20000010100 */
[----:B------:R-:W-:Y:S02]  /*13a0*/  HADD2.F32 R167, -RZ, R108.H0_H0 ;  /* 0x2000006cffa77230 */ /* 0x000fe40000004100 */
[----:B------:R-:W-:Y:S01]  /*13b0*/  HADD2.F32 R108, -RZ, R115.H0_H0 ;  /* 0x20000073ff6c7230 */ /* 0x000fe20000004100 */
[----:B------:R-:W-:Y:S02]  /*13c0*/  FMUL.FTZ R215, R207, R112 ;  /* 0x00000070cfd77220 */ /* 0x000fe40000410000 */
[----:B------:R-:W-:Y:S02]  /*13d0*/  FFMA.FTZ R33, R221, R110, R33 ;  /* 0x0000006edd217223 */ /* 0x000fe40000010021 */
[----:B------:R-:W-:Y:S01]  /*13e0*/  FADD.FTZ R21, R110, R21 ;  /* 0x000000156e157221 */ /* 0x000fe20000010000 */
[----:B------:R-:W-:Y:S01]  /*13f0*/  MOV R110, R168 ;  /* 0x000000a8006e7202 */ /* 0x000fe20000000f00 */
[----:B------:R-:W-:Y:S01]  /*1400*/  HADD2.F32 R168, -RZ, R116.H0_H0 ;  /* 0x20000074ffa87230 */ /* 0x000fe20000004100 */
[----:B------:R-:W-:Y:S01]  /*1410*/  FFMA.FTZ R30, R215, R108, R30 ;  /* 0x0000006cd71e7223 */ /* 0x000fe2000001001e */
[----:B------:R-:W-:Y:S01]  /*1420*/  SHF.R.U32.HI R113, RZ, 0x10, R169 ;  /* 0x00000010ff717819 */ /* 0x000fe200000116a9 */
[----:B------:R-:W-:-:S02]  /*1430*/  FADD.FTZ R18, R108, R18 ;  /* 0x000000126c127221 */ /* 0x000fc40000010000 */
[----:B------:R-:W-:Y:S02]  /*1440*/  FMUL.FTZ R108, R49, R108 ;  /* 0x0000006c316c7220 */ /* 0x000fe40000410000 */
[----:B------:R-:W-:Y:S02]  /*1450*/  FFMA.FTZ R31, R210, R111, R31 ;  /* 0x0000006fd21f7223 */ /* 0x000fe4000001001f */
[----:B------:R-:W-:Y:S01]  /*1460*/  FADD.FTZ R19, R111, R19 ;  /* 0x000000136f137221 */ /* 0x000fe20000010000 */
[----:B------:R-:W-:Y:S01]  /*1470*/  MOV R111, R169 ;  /* 0x000000a9006f7202 */ /* 0x000fe20000000f00 */
[----:B------:R-:W-:Y:S02]  /*1480*/  FADD.FTZ R114, -R200, R123 ;  /* 0x0000007bc8727221 */ /* 0x000fe40000010100 */
[----:B------:R-:W-:Y:S02]  /*1490*/  FFMA.FTZ R129, R215, R168, R129 ;  /* 0x000000a8d7817223 */ /* 0x000fe40000010081 */
[----:B------:R-:W-:-:S02]  /*14a0*/  FADD.FTZ R38, R168, R38 ;  /* 0x00000026a8267221 */ /* 0x000fc40000010000 */
        /* <DEDUP_REMOVED lines=9> */
[----:B------:R-:W-:-:S02]  /*1540*/  FMUL.FTZ R108, R51, R108 ;  /* 0x0000006c336c7220 */ /* 0x000fc40000410000 */
[----:B------:R-:W-:Y:S02]  /*1550*/  FMUL.FTZ R212, R207, R122 ;  /* 0x0000007acfd47220 */ /* 0x000fe40000410000 */
[----:B------:R-:W-:Y:S02]  /*1560*/  FMUL.FTZ R164, R50, R111 ;  /* 0x0000006f32a47220 */ /* 0x000fe40000410000 */
[-C--:B------:R-:W-:Y:S02]  /*1570*/  FFMA.FTZ R130, R165, R161.reuse, R130 ;  /* 0x000000a1a5827223 */ /* 0x080fe40000010082 */
[----:B------:R-:W-:Y:S02]  /*1580*/  FADD.FTZ R36, R161, R36 ;  /* 0x00000024a1247221 */ /* 0x000fe40000010000 */
[----:B------:R-:W-:Y:S02]  /*1590*/  FFMA.FTZ R161, R71, R161, R108 ;  /* 0x000000a147a17223 */ /* 0x000fe4000001006c */
[----:B------:R-:W-:-:S02]  /*15a0*/  FFMA.FTZ R108, R178, R175, RZ ;  /* 0x000000afb26c7223 */ /* 0x000fc400000100ff */
[----:B------:R-:W-:Y:S01]  /*15b0*/  FADD.FTZ R114, RZ, R175 ;  /* 0x000000afff727221 */ /* 0x000fe20000010000 */
[----:B------:R-:W-:Y:S01]  /*15c0*/  SHF.R.U64 R113, R170, 0x10, R171 ;  /* 0x00000010aa717819 */ /* 0x000fe200000012ab */
[-C--:B------:R-:W-:Y:S02]  /*15d0*/  FFMA.FTZ R5, R212, R109.reuse, R5 ;  /* 0x0000006dd4057223 */ /* 0x080fe40000010005 */
[----:B------:R-:W-:Y:S02]  /*15e0*/  FADD.FTZ R35, R109, R35 ;  /* 0x000000236d237221 */ /* 0x000fe40000010000 */
[----:B------:R-:W-:Y:S01]  /*15f0*/  FFMA.FTZ R164, R70, R109, R164 ;  /* 0x0000006d46a47223 */ /* 0x000fe200000100a4 */
[----:B------:R-:W-:Y:S01]  /*1600*/  MOV R109, R170 ;  /* 0x000000aa006d7202 */ /* 0x000fe20000000f00 */
[----:B------:R-:W-:Y:S02]  /*1610*/  FADD.FTZ R116, -R200, R125 ;  /* 0x0000007dc8747221 */ /* 0x000fe40000010100 */
[----:B------:R-:W-:-:S02]  /*1620*/  FFMA.FTZ R108, R176, R157, R108 ;  /* 0x0000009db06c7223 */ /* 0x000fc4000001006c */
[----:B------:R-:W-:Y:S01]  /*1630*/  FADD.FTZ R114, R157, R114 ;  /* 0x000000729d727221 */ /* 0x000fe20000010000 */
[----:B------:R-:W-:Y:S01]  /*1640*/  HADD2.F32 R217, -RZ, R109.H0_H0 ;  /* 0x2000006dffd97230 */ /* 0x000fe20000004100 */
[----:B------:R-:W-:Y:S01]  /*1650*/  FMUL.FTZ R219, R207, R116 ;  /* 0x00000074cfdb7220 */ /* 0x000fe20000410000 */
[----:B------:R-:W-:Y:S01]  /*1660*/  HADD2.F32 R116, -RZ, R113.H0_H0 ;  /* 0x20000071ff747230 */ /* 0x000fe20000004100 */
[----:B------:R-:W-:Y:S02]  /*1670*/  FFMA.FTZ R109, R174, R155, R108 ;  /* 0x0000009bae6d7223 */ /* 0x000fe4000001006c */
[----:B------:R-:W-:Y:S02]  /*1680*/  FADD.FTZ R113, R155, R114 ;  /* 0x000000729b717221 */ /* 0x000fe40000010000 */
[----:B------:R-:W-:Y:S02]  /*1690*/  FFMA.FTZ R108, R156, R154, R109 ;  /* 0x0000009a9c6c7223 */ /* 0x000fe4000001006d */
[----:B------:R-:W-:-:S02]  /*16a0*/  FADD.FTZ R114, R154, R113 ;  /* 0x000000719a727221 */ /* 0x000fc40000010000 */
[----:B------:R-:W-:Y:S02]  /*16b0*/  FFMA.FTZ R27, R212, R111, R27 ;  /* 0x0000006fd41b7223 */ /* 0x000fe4000001001b */
[----:B------:R-:W-:Y:S01]  /*16c0*/  FADD.FTZ R15, R111, R15 ;  /* 0x0000000f6f0f7221 */ /* 0x000fe20000010000 */
[----:B------:R-:W-:Y:S01]  /*16d0*/  MOV R111, R172 ;  /* 0x000000ac006f7202 */ /* 0x000fe20000000f00 */
[----:B------:R-:W-:Y:S02]  /*16e0*/  FFMA.FTZ R108, R220, R179, R108 ;  /* 0x000000b3dc6c7223 */ /* 0x000fe4000001006c */
[----:B------:R-:W-:Y:S02]  /*16f0*/  FADD.FTZ R114, R179, R114 ;  /* 0x00000072b3727221 */ /* 0x000fe40000010000 */
[----:B------:R-:W-:Y:S01]  /*1700*/  FADD.FTZ R124, -R200, R124 ;  /* 0x0000007cc87c7221 */ /* 0x000fe20000010100 */
[----:B------:R-:W-:Y:S01]  /*1710*/  HADD2.F32 R111, -RZ, R111.H0_H0 ;  /* 0x2000006fff6f7230 */ /* 0x000fe20000004100 */
[----:B------:R-:W-:-:S02]  /*1720*/  FFMA.FTZ R108, R214, R181, R108 ;  /* 0x000000b5d66c7223 */ /* 0x000fc4000001006c */
[----:B------:R-:W-:Y:S02]  /*1730*/  FADD.FTZ R114, R181, R114 ;  /* 0x00000072b5727221 */ /* 0x000fe40000010000 */
[----:B------:R-:W-:Y:S02]  /*1740*/  FMUL.FTZ R170, R207, R124 ;  /* 0x0000007ccfaa7220 */ /* 0x000fe40000410000 */
[----:B------:R-:W-:Y:S02]  /*1750*/  FADD.FTZ R120, -R200, R120 ;  /* 0x00000078c8787221 */ /* 0x000fe40000010100 */
[----:B------:R-:W-:Y:S02]  /*1760*/  FFMA.FTZ R108, R180, R177, R108 ;  /* 0x000000b1b46c7223 */ /* 0x000fe4000001006c */
[----:B------:R-:W-:Y:S01]  /*1770*/  FADD.FTZ R114, R177, R114 ;  /* 0x00000072b1727221 */ /* 0x000fe20000010000 */
[----:B------:R-:W-:Y:S01]  /*1780*/  HADD2.F32 R110, -RZ, R110.H0_H0 ;  /* 0x2000006eff6e7230 */ /* 0x000fe20000004100 */
[----:B------:R-:W-:-:S02]  /*1790*/  FFMA.FTZ R25, R170, R111, R25 ;  /* 0x0000006faa197223 */ /* 0x000fc40000010019 */
[----:B------:R-:W-:Y:S02]  /*17a0*/  FADD.FTZ R13, R111, R13 ;  /* 0x0000000d6f0d7221 */ /* 0x000fe40000010000 */
[----:B------:R-:W-:Y:S02]  /*17b0*/  FMUL.FTZ R111, R44, R111 ;  /* 0x0000006f2c6f7220 */ /* 0x000fe40000410000 */
[----:B------:R-:W-:Y:S02]  /*17c0*/  FMUL.FTZ R222, R207, R120 ;  /* 0x00000078cfde7220 */ /* 0x000fe40000410000 */
[----:B------:R-:W-:Y:S02]  /*17d0*/  FFMA.FTZ R108, R160, R159, R108 ;  /* 0x0000009fa06c7223 */ /* 0x000fe4000001006c */
[----:B------:R-:W-:Y:S02]  /*17e0*/  FADD.FTZ R109, R159, R114 ;  /* 0x000000729f6d7221 */ /* 0x000fe40000010000 */
[----:B------:R-:W-:-:S02]  /*17f0*/  FFMA.FTZ R133, R170, R217, R133 ;  /* 0x000000d9aa857223 */ /* 0x000fc40000010085 */
[----:B------:R-:W-:Y:S02]  /*1800*/  FADD.FTZ R4, R217, R4 ;  /* 0x00000004d9047221 */ /* 0x000fe40000010000 */
[----:B------:R-:W-:Y:S02]  /*1810*/  FFMA.FTZ R217, R64, R217, R111 ;  /* 0x000000d940d97223 */ /* 0x000fe4000001006f */
[----:B------:R-:W-:Y:S02]  /*1820*/  FFMA.FTZ R29, R222, R110, R29 ;  /* 0x0000006ede1d7223 */ /* 0x000fe4000001001d */
[----:B------:R-:W-:Y:S02]  /*1830*/  FADD.FTZ R17, R110, R17 ;  /* 0x000000116e117221 */ /* 0x000fe40000010000 */
[----:B------:R-:W-:Y:S02]  /*1840*/  FFMA.FTZ R108, R221, R216, R108 ;  /* 0x000000d8dd6c7223 */ /* 0x000fe4000001006c */
[----:B------:R-:W-:-:S02]  /*1850*/  FADD.FTZ R111, R216, R109 ;  /* 0x0000006dd86f7221 */ /* 0x000fc40000010000 */
[----:B------:R-:W-:Y:S02]  /*1860*/  FMUL.FTZ R110, R48, R110 ;  /* 0x0000006e306e7220 */ /* 0x000fe40000410000 */
[-C--:B------:R-:W-:Y:S02]  /*1870*/  FFMA.FTZ R6, R222, R167.reuse, R6 ;  /* 0x000000a7de067223 */ /* 0x080fe40000010006 */
[----:B------:R-:W-:Y:S02]  /*1880*/  FADD.FTZ R37, R167, R37 ;  /* 0x00000025a7257221 */ /* 0x000fe40000010000 */
[----:B------:R-:W-:Y:S02]  /*1890*/  FFMA.FTZ R109, R213, R182, R108 ;  /* 0x000000b6d56d7223 */ /* 0x000fe4000001006c */
[----:B------:R-:W-:Y:S02]  /*18a0*/  FADD.FTZ R111, R182, R111 ;  /* 0x0000006fb66f7221 */ /* 0x000fe40000010000 */
[----:B------:R-:W-:Y:S01]  /*18b0*/  FFMA.FTZ R167, R68, R167, R110 ;  /* 0x000000a744a77223 */ /* 0x000fe2000001006e */
[----:B------:R-:W-:Y:S01]  /*18c0*/  MOV R110, R171 ;  /* 0x000000ab006e7202 */ /* 0x000fe20000000f00 */
[----:B------:R-:W-:-:S02]  /*18d0*/  FFMA.FTZ R109, R210, R162, R109 ;  /* 0x000000a2d26d7223 */ /* 0x000fc4000001006d */
[----:B------:R-:W-:Y:S02]  /*18e0*/  FADD.FTZ R111, R162, R111 ;  /* 0x0000006fa26f7221 */ /* 0x000fe40000010000 */
[----:B------:R-:W-:Y:S01]  /*18f0*/  HADD2.F32 R183, -RZ, R110.H0_H0 ;  /* 0x2000006effb77230 */ /* 0x000fe20000004100 */
[----:B------:R-:W-:Y:S02]  /*1900*/  FFMA.FTZ R108, R163, R158, R109 ;  /* 0x0000009ea36c7223 */ /* 0x000fe4000001006d */
[----:B------:R-:W-:Y:S02]  /*1910*/  FADD.FTZ R110, R158, R111 ;  /* 0x0000006f9e6e7221 */ /* 0x000fe40000010000 */
[----:B------:R-:W-:Y:S02]  /*1920*/  FFMA.FTZ R108, R222, R167, R108 ;  /* 0x000000a7de6c7223 */ /* 0x000fe4000001006c */
[----:B------:R-:W-:Y:S01]  /*1930*/  FADD.FTZ R111, R167, R110 ;  /* 0x0000006ea76f7221 */ /* 0x000fe20000010000 */
[----:B------:R-:W-:Y:S01]  /*1940*/  SHF.R.U64 R115, R172, 0x10, R173 ;  /* 0x00000010ac737819 */ /* 0x000fe200000012ad */
[----:B------:R-:W-:Y:S01]  /*1950*/  FFMA.FTZ R109, R215, R168, R108 ;  /* 0x000000a8d76d7223 */ /* 0x000fe2000001006c */
[----:B------:R-:W-:Y:S01]  /*1960*/  MOV R112, R173 ;  /* 0x000000ad00707202 */ /* 0x000fe20000000f00 */
[----:B------:R-:W-:-:S02]  /*1970*/  FADD.FTZ R111, R168, R111 ;  /* 0x0000006fa86f7221 */ /* 0x000fc40000010000 */
[----:B------:R-:W-:Y:S01]  /*1980*/  FADD.FTZ R126, -R200, R126 ;  /* 0x0000007ec87e7221 */ /* 0x000fe20000010100 */
[----:B------:R-:W-:Y:S01]  /*1990*/  HADD2.F32 R115, -RZ, R115.H0_H0 ;  /* 0x20000073ff737230 */ /* 0x000fe20000004100 */
[----:B------:R-:W-:Y:S01]  /*19a0*/  FFMA.FTZ R108, R212, R164, R109 ;  /* 0x000000a4d46c7223 */ /* 0x000fe2000001006d */
[----:B------:R-:W-:Y:S01]  /*19b0*/  SHF.R.U32.HI R117, RZ, 0x10, R173 ;  /* 0x00000010ff757819 */ /* 0x000fe200000116ad */
[----:B------:R-:W-:Y:S01]  /*19c0*/  FADD.FTZ R110, R164, R111 ;  /* 0x0000006fa46e7221 */ /* 0x000fe20000010000 */
[----:B------:R-:W-:Y:S01]  /*19d0*/  HADD2.F32 R112, -RZ, R112.H0_H0 ;  /* 0x20000070ff707230 */ /* 0x000fe20000004100 */
[----:B------:R-:W-:Y:S01]  /*19e0*/  FMUL.FTZ R218, R207, R126 ;  /* 0x0000007ecfda7220 */ /* 0x000fe20000410000 */
[----:B------:R-:W-:Y:S01]  /*19f0*/  SHF.R.U32.HI R166, RZ, 0x10, R171 ;  /* 0x00000010ffa67819 */ /* 0x000fe200000116ab */
[----:B------:R-:W-:Y:S02]  /*1a00*/  FMUL.FTZ R209, R45, R115 ;  /* 0x000000732dd17220 */ /* 0x000fe40000410000 */
[----:B------:R-:W-:-:S02]  /*1a10*/  FFMA.FTZ R108, R165, R161, R108 ;  /* 0x000000a1a56c7223 */ /* 0x000fc4000001006c */
[----:B------:R-:W-:Y:S01]  /*1a20*/  FADD.FTZ R110, R161, R110 ;  /* 0x0000006ea16e7221 */ /* 0x000fe20000010000 */
[----:B------:R-:W-:Y:S01]  /*1a30*/  HADD2.F32 R114, -RZ, R117.H0_H0 ;  /* 0x20000075ff727230 */ /* 0x000fe20000004100 */
[----:B------:R-:W-:Y:S02]  /*1a40*/  FADD.FTZ R200, -R200, R127 ;  /* 0x0000007fc8c87221 */ /* 0x000fe40000010100 */
[----:B------:R-:W-:Y:S02]  /*1a50*/  FFMA.FTZ R23, R218, R112, R23 ;  /* 0x00000070da177223 */ /* 0x000fe40000010017 */
[----:B------:R-:W-:Y:S01]  /*1a60*/  FADD.FTZ R11, R112, R11 ;  /* 0x0000000b700b7221 */ /* 0x000fe20000010000 */
[----:B------:R-:W-:Y:S01]  /*1a70*/  HADD2.F32 R166, -RZ, R166.H0_H0 ;  /* 0x200000a6ffa67230 */ /* 0x000fe20000004100 */
[----:B------:R-:W-:Y:S02]  /*1a80*/  FFMA.FTZ R209, R65, R116, R209 ;  /* 0x0000007441d17223 */ /* 0x000fe400000100d1 */
[----:B------:R-:W-:-:S02]  /*1a90*/  FMUL.FTZ R112, R46, R112 ;  /* 0x000000702e707220 */ /* 0x000fc40000410000 */
[----:B------:R-:W-:Y:S02]  /*1aa0*/  FFMA.FTZ R108, R170, R217, R108 ;  /* 0x000000d9aa6c7223 */ /* 0x000fe4000001006c */
[----:B------:R-:W-:Y:S02]  /*1ab0*/  FADD.FTZ R110, R217, R110 ;  /* 0x0000006ed96e7221 */ /* 0x000fe40000010000 */
[----:B------:R-:W-:Y:S02]  /*1ac0*/  FMUL.FTZ R211, R207, R200 ;  /* 0x000000c8cfd37220 */ /* 0x000fe40000410000 */
[----:B------:R-:W-:Y:S02]  /*1ad0*/  FFMA.FTZ R131, R218, R183, R131 ;  /* 0x000000b7da837223 */ /* 0x000fe40000010083 */
[----:B------:R-:W-:Y:S02]  /*1ae0*/  FADD.FTZ R24, R183, R24 ;  /* 0x00000018b7187221 */ /* 0x000fe40000010000 */
[----:B------:R-:W-:-:S02]  /*1af0*/  FMUL.FTZ R109, R47, R114 ;  /* 0x000000722f6d7220 */ /* 0x000fc40000410000 */
        /* <DEDUP_REMOVED lines=14> */
[----:B------:R-:W-:-:S02]  /*1be0*/  FADD.FTZ R3, R116, R3 ;  /* 0x0000000374037221 */ /* 0x000fc40000010000 */
[C---:B------:R-:W-:Y:S02]  /*1bf0*/  FFMA.FTZ R9, R211.reuse, R114, R9 ;  /* 0x00000072d3097223 */ /* 0x040fe40000010009 */
[----:B------:R-:W-:Y:S02]  /*1c00*/  FADD.FTZ R12, R114, R12 ;  /* 0x0000000c720c7221 */ /* 0x000fe40000010000 */
[----:B------:R-:W-:Y:S02]  /*1c10*/  FFMA.FTZ R115, R211, R166, R108 ;  /* 0x000000a6d3737223 */ /* 0x000fe4000001006c */
[----:B------:R-:W-:Y:S01]  /*1c20*/  FADD.FTZ R113, R109, R166 ;  /* 0x000000a66d717221 */ /* 0x000fe20000010000 */
[----:B------:R-:W-:Y:S05]  /*1c30*/  BRA.DIV ~URZ, `(.L_x_2043) ;  /* 0x000019c27f007947 */ /* 0x000fea000b800000 */
[----:B------:R0:W1:Y:S02]  /*1c40*/  SHFL.DOWN PT, R110, R113, 0x10, 0x1f ;  /* 0x0a001f00716e7f89 */ /* 0x00006400000e0000 */
.L_x_2052:
        /* <DEDUP_REMOVED lines=18> */
.L_x_2053:
        /* <DEDUP_REMOVED lines=55> */
[-CC-:B------:R-:W-:Y:S02]  /*20e0*/  FFMA.FTZ R178, R178, R108.reuse, R109.reuse ;  /* 0x0000006cb2b27223 */ /* 0x180fe4000001006d */
[----:B------:R-:W-:Y:S02]  /*20f0*/  FFMA.FTZ R174, R174, R108, R109 ;  /* 0x0000006caeae7223 */ /* 0x000fe4000001006d */
[----:B------:R-:W-:Y:S02]  /*2100*/  FADD.FTZ R118, R154, -R115 ;  /* 0x800000739a767221 */ /* 0x000fe40000010000 */
[----:B------:R-:W-:Y:S02]  /*2110*/  FADD.FTZ R214, R181, -R214 ;  /* 0x800000d6b5d67221 */ /* 0x000fe40000010000 */
[C---:B------:R-:W-:Y:S02]  /*2120*/  FMUL.FTZ R110, R207.reuse, R176 ;  /* 0x000000b0cf6e7220 */ /* 0x040fe40000410000 */
[----:B------:R-:W-:-:S02]  /*2130*/  FMUL.FTZ R181, R207, R114 ;  /* 0x00000072cfb57220 */ /* 0x000fc40000410000 */
[--C-:B------:R-:W-:Y:S02]  /*2140*/  FFMA.FTZ R114, R165, R108, R109.reuse ;  /* 0x0000006ca5727223 */ /* 0x100fe4000001006d */
[----:B------:R-:W-:Y:S02]  /*2150*/  FADD.FTZ R178, R175, -R178 ;  /* 0x800000b2afb27221 */ /* 0x000fe40000010000 */
[----:B------:R-:W-:Y:S02]  /*2160*/  FADD.FTZ R174, R155, -R174 ;  /* 0x800000ae9bae7221 */ /* 0x000fe40000010000 */
[----:B------:R-:W-:Y:S02]  /*2170*/  FMUL.FTZ R118, R207, R118 ;  /* 0x00000076cf767220 */ /* 0x000fe40000410000 */
[----:B-----5:R-:W-:Y:S02]  /*2180*/  @P2 FADD.FTZ R110, R85, R110 ;  /* 0x0000006e556e2221 */ /* 0x020fe40000010000 */
[----:B------:R-:W-:-:S02]  /*2190*/  FFMA.FTZ R115, R210, R108, R109 ;  /* 0x0000006cd2737223 */ /* 0x000fc4000001006d */
[----:B------:R-:W-:Y:S01]  /*21a0*/  FADD.FTZ R114, R161, -R114 ;  /* 0x80000072a1727221 */ /* 0x000fe20000010000 */
[----:B------:R-:W0:Y:S01]  /*21b0*/  F2F.F16.F32 R112, R110 ;  /* 0x0000006e00707304 */ /* 0x000e220000200800 */
[C---:B------:R-:W-:Y:S02]  /*21c0*/  FMUL.FTZ R111, R207.reuse, R178 ;  /* 0x000000b2cf6f7220 */ /* 0x040fe40000410000 */
[----:B------:R-:W-:Y:S02]  /*21d0*/  FMUL.FTZ R113, R207, R174 ;  /* 0x000000aecf717220 */ /* 0x000fe40000410000 */
[----:B------:R-:W-:Y:S02]  /*21e0*/  @P2 FADD.FTZ R118, R87, R118 ;  /* 0x0000007657762221 */ /* 0x000fe40000010000 */
[----:B------:R-:W-:Y:S02]  /*21f0*/  FADD.FTZ R162, R162, -R115 ;  /* 0x80000073a2a27221 */ /* 0x000fe40000010000 */
[-CC-:B------:R-:W-:Y:S01]  /*2200*/  FFMA.FTZ R120, R170, R108.reuse, R109.reuse ;  /* 0x0000006caa787223 */ /* 0x180fe2000001006d */
[----:B------:R-:W1:Y:S01]  /*2210*/  F2F.F16.F32 R116, R118 ;  /* 0x0000007600747304 */ /* 0x000e620000200800 */
[----:B------:R-:W-:-:S02]  /*2220*/  FFMA.FTZ R213, R213, R108, R109 ;  /* 0x0000006cd5d57223 */ /* 0x000fc4000001006d */
[----:B------:R-:W-:Y:S02]  /*2230*/  FFMA.FTZ R115, R212, R108, R109 ;  /* 0x0000006cd4737223 */ /* 0x000fe4000001006d */
[----:B------:R-:W-:Y:S01]  /*2240*/  FMUL.FTZ R170, R207, R114 ;  /* 0x00000072cfaa7220 */ /* 0x000fe20000410000 */
[----:B0-----:R-:W-:Y:S01]  /*2250*/  @P5 PRMT R198, R112, 0x7610, R198 ;  /* 0x0000761070c65816 */ /* 0x001fe200000000c6 */
[----:B------:R-:W-:Y:S02]  /*2260*/  @P2 FADD.FTZ R111, R84, R111 ;  /* 0x0000006f546f2221 */ /* 0x000fe40000010000 */
[----:B------:R-:W-:Y:S02]  /*2270*/  @P2 FADD.FTZ R113, R86, R113 ;  /* 0x0000007156712221 */ /* 0x000fe40000010000 */
[-CC-:B------:R-:W-:Y:S01]  /*2280*/  FFMA.FTZ R160, R160, R108.reuse, R109.reuse ;  /* 0x0000006ca0a07223 */ /* 0x180fe2000001006d */
[----:B------:R-:W0:Y:S01]  /*2290*/  F2F.F16.F32 R117, R111 ;  /* 0x0000006f00757304 */ /* 0x000e220000200800 */
[----:B------:R-:W-:-:S02]  /*22a0*/  FFMA.FTZ R163, R163, R108, R109 ;  /* 0x0000006ca3a37223 */ /* 0x000fc4000001006d */
[-C--:B------:R-:W-:Y:S01]  /*22b0*/  FFMA.FTZ R114, R219, R108.reuse, R109 ;  /* 0x0000006cdb727223 */ /* 0x080fe2000001006d */
[----:B-1----:R-:W-:Y:S01]  /*22c0*/  @P5 PRMT R197, R116, 0x7610, R197 ;  /* 0x0000761074c55816 */ /* 0x002fe200000000c5 */
[----:B------:R-:W-:Y:S02]  /*22d0*/  FADD.FTZ R176, R182, -R213 ;  /* 0x800000d5b6b07221 */ /* 0x000fe40000010000 */
[----:B------:R-:W-:Y:S01]  /*22e0*/  FADD.FTZ R164, R164, -R115 ;  /* 0x80000073a4a47221 */ /* 0x000fe20000010000 */
[----:B------:R-:W1:Y:S01]  /*22f0*/  F2F.F16.F32 R119, R113 ;  /* 0x0000007100777304 */ /* 0x000e620000200800 */
[-CC-:B------:R-:W-:Y:S02]  /*2300*/  FFMA.FTZ R220, R220, R108.reuse, R109.reuse ;  /* 0x0000006cdcdc7223 */ /* 0x180fe4000001006d */
[----:B------:R-:W-:Y:S02]  /*2310*/  FADD.FTZ R160, R159, -R160 ;  /* 0x800000a09fa07221 */ /* 0x000fe40000010000 */
[----:B------:R-:W-:-:S02]  /*2320*/  FFMA.FTZ R221, R221, R108, R109 ;  /* 0x0000006cdddd7223 */ /* 0x000fc4000001006d */
[----:B------:R-:W-:Y:S01]  /*2330*/  FADD.FTZ R158, R158, -R163 ;  /* 0x800000a39e9e7221 */ /* 0x000fe20000010000 */
[----:B0-----:R-:W-:Y:S01]  /*2340*/  @P5 PRMT R195, R117, 0x7610, R195 ;  /* 0x0000761075c35816 */ /* 0x001fe200000000c3 */
[-CC-:B------:R-:W-:Y:S02]  /*2350*/  FFMA.FTZ R222, R222, R108.reuse, R109.reuse ;  /* 0x0000006cdede7223 */ /* 0x180fe4000001006d */
[-CC-:B------:R-:W-:Y:S02]  /*2360*/  FFMA.FTZ R215, R215, R108.reuse, R109.reuse ;  /* 0x0000006cd7d77223 */ /* 0x180fe4000001006d */
[-CC-:B------:R-:W-:Y:S02]  /*2370*/  FFMA.FTZ R218, R218, R108.reuse, R109.reuse ;  /* 0x0000006cdada7223 */ /* 0x180fe4000001006d */
[----:B------:R-:W-:Y:S01]  /*2380*/  FADD.FTZ R114, R209, -R114 ;  /* 0x80000072d1727221 */ /* 0x000fe20000010000 */
[----:B-1----:R-:W-:Y:S01]  /*2390*/  @P5 PRMT R196, R119, 0x7610, R196 ;  /* 0x0000761077c45816 */ /* 0x002fe200000000c4 */
[----:B------:R-:W-:Y:S01]  /*23a0*/  FFMA.FTZ R109, R211, R108, R109 ;  /* 0x0000006cd36d7223 */ /* 0x000fe2000001006d */
[----:B------:R-:W-:Y:S01]  /*23b0*/  SEL R108, R111, R104, P0 ;  /* 0x000000686f6c7207 */ /* 0x000fe20000000000 */
[C---:B------:R-:W-:Y:S01]  /*23c0*/  FMUL.FTZ R180, R207.reuse, R214 ;  /* 0x000000d6cfb47220 */ /* 0x040fe20000410000 */
[----:B------:R-:W-:Y:S01]  /*23d0*/  SEL R111, R118, R107, P0 ;  /* 0x0000006b766f7207 */ /* 0x000fe20000000000 */
[C---:B------:R-:W-:Y:S01]  /*23e0*/  FMUL.FTZ R176, R207.reuse, R176 ;  /* 0x000000b0cfb07220 */ /* 0x040fe20000410000 */
[----:B------:R-:W-:Y:S01]  /*23f0*/  SHF.L.U32 R118, R116, 0x10, RZ ;  /* 0x0000001074767819 */ /* 0x000fe200000006ff */
[----:B------:R-:W-:-:S02]  /*2400*/  FMUL.FTZ R171, R207, R164 ;  /* 0x000000a4cfab7220 */ /* 0x000fc40000410000 */
[C---:B------:R-:W-:Y:S02]  /*2410*/  FMUL.FTZ R208, R207.reuse, R160 ;  /* 0x000000a0cfd07220 */ /* 0x040fe40000410000 */
[C---:B------:R-:W-:Y:S02]  /*2420*/  FMUL.FTZ R178, R207.reuse, R158 ;  /* 0x0000009ecfb27220 */ /* 0x040fe40000410000 */
[----:B------:R-:W-:Y:S01]  /*2430*/  FMUL.FTZ R164, R207, R114 ;  /* 0x00000072cfa47220 */ /* 0x000fe20000410000 */
[----:B------:R-:W-:Y:S01]  /*2440*/  @P1 MOV R114, 0x10 ;  /* 0x0000001000721802 */ /* 0x000fe20000000f00 */
[----:B------:R-:W-:Y:S02]  /*2450*/  FADD.FTZ R220, R179, -R220 ;  /* 0x800000dcb3dc7221 */ /* 0x000fe40000010000 */
[----:B------:R-:W-:Y:S02]  /*2460*/  FADD.FTZ R216, R216, -R221 ;  /* 0x800000ddd8d87221 */ /* 0x000fe40000010000 */
[----:B------:R-:W-:Y:S01]  /*2470*/  FADD.FTZ R158, R166, -R109 ;  /* 0x8000006da69e7221 */ /* 0x000fe20000010000 */
[----:B------:R-:W-:Y:S01]  /*2480*/  HFMA2.MMA R166, -RZ, RZ, 0, 4.76837158203125e-07 ;  /* 0x00000008ffa67435 */ /* 0x000fe200000001ff */
[----:B------:R-:W-:Y:S01]  /*2490*/  FADD.FTZ R168, R168, -R215 ;  /* 0x800000d7a8a87221 */ /* 0x000fe20000010000 */
[----:B------:R-:W-:Y:S01]  /*24a0*/  SEL R109, R110, R105, P0 ;  /* 0x000000696e6d7207 */ /* 0x000fe20000000000 */
[----:B------:R-:W-:Y:S01]  /*24b0*/  @P2 FADD.FTZ R180, R89, R180 ;  /* 0x000000b459b42221 */ /* 0x000fe20000010000 */
[----:B------:R-:W-:Y:S01]  /*24c0*/  SEL R110, R113, R106, P0 ;  /* 0x0000006a716e7207 */ /* 0x000fe20000000000 */
[----:B------:R-:W-:-:S02]  /*24d0*/  @P2 FADD.FTZ R176, R93, R176 ;  /* 0x000000b05db02221 */ /* 0x000fc40000010000 */
[----:B------:R-:W-:Y:S01]  /*24e0*/  @P2 FADD.FTZ R208, R91, R208 ;  /* 0x000000d05bd02221 */ /* 0x000fe20000010000 */
[----:B------:R-:W-:Y:S01]  /*24f0*/  F2F.F16.F32 R124, R180 ;  /* 0x000000b4007c7304 */ /* 0x000fe20000200800 */
[----:B------:R-:W-:Y:S02]  /*2500*/  FMUL.FTZ R177, R207, R162 ;  /* 0x000000a2cfb17220 */ /* 0x000fe40000410000 */
[----:B------:R-:W-:Y:S02]  /*2510*/  @P2 FADD.FTZ R178, R95, R178 ;  /* 0x000000b25fb22221 */ /* 0x000fe40000010000 */
[C---:B------:R-:W-:Y:S02]  /*2520*/  FMUL.FTZ R179, R207.reuse, R220 ;  /* 0x000000dccfb37220 */ /* 0x040fe40000410000 */
[C---:B------:R-:W-:Y:S01]  /*2530*/  FMUL.FTZ R175, R207.reuse, R216 ;  /* 0x000000d8cfaf7220 */ /* 0x040fe20000410000 */
[----:B------:R-:W-:Y:S01]  /*2540*/  F2F.F16.F32 R172, R176 ;  /* 0x000000b000ac7304 */ /* 0x000fe20000200800 */
[----:B------:R-:W-:-:S02]  /*2550*/  FMUL.FTZ R168, R207, R168 ;  /* 0x000000a8cfa87220 */ /* 0x000fc40000410000 */
[----:B------:R-:W-:-:S04]  /*2560*/  @P1 IMAD.WIDE.U32 R114, R199, R114, c[0x0][0x258] ;  /* 0x00009600c7721625 */ /* 0x000fc800078e0072 */
[----:B------:R-:W-:Y:S01]  /*2570*/  FADD.FTZ R218, R183, -R218 ;  /* 0x800000dab7da7221 */ /* 0x000fe20000010000 */
[----:B------:R-:W0:Y:S01]  /*2580*/  F2F.F16.F32 R126, R208 ;  /* 0x000000d0007e7304 */ /* 0x000e220000200800 */
[----:B------:R-:W-:Y:S01]  /*2590*/  FMUL.FTZ R158, R207, R158 ;  /* 0x0000009ecf9e7220 */ /* 0x000fe20000410000 */
[----:B------:R1:W-:Y:S01]  /*25a0*/  @P1 STG.E.128 [R114.64], R108 ;  /* 0x0000006c72001986 */ /* 0x0003e2000c101d04 */
[----:B------:R-:W-:-:S04]  /*25b0*/  IMAD.WIDE.U32 R112, R112, 0x10000, RZ ;  /* 0x0001000070707825 */ /* 0x000fc800078e00ff */
[----:B------:R-:W-:Y:S01]  /*25c0*/  @P2 FADD.FTZ R181, R90, R181 ;  /* 0x000000b55ab52221 */ /* 0x000fe20000010000 */
[----:B------:R-:W2:Y:S01]  /*25d0*/  F2F.F16.F32 R174, R178 ;  /* 0x000000b200ae7304 */ /* 0x000ea20000200800 */
[----:B------:R-:W-:Y:S01]  /*25e0*/  @P2 FADD.FTZ R177, R94, R177 ;  /* 0x000000b15eb12221 */ /* 0x000fe20000010000 */
[----:B------:R-:W-:Y:S01]  /*25f0*/  LOP3.LUT R113, R113, R118, R119, 0xfe, !PT ;  /* 0x0000007671717212 */ /* 0x000fe200078efe77 */
[----:B------:R-:W-:Y:S01]  /*2600*/  FADD.FTZ R222, R167, -R222 ;  /* 0x800000dea7de7221 */ /* 0x000fe20000010000 */
[----:B------:R-:W-:Y:S01]  /*2610*/  LOP3.LUT R112, R112, R117, RZ, 0xfc, !PT ;  /* 0x0000007570707212 */ /* 0x000fe200078efcff */
[----:B------:R-:W-:Y:S02]  /*2620*/  FADD.FTZ R120, R217, -R120 ;  /* 0x80000078d9787221 */ /* 0x000fe40000010000 */
[----:B------:R-:W-:Y:S01]  /*2630*/  @P2 FADD.FTZ R179, R88, R179 ;  /* 0x000000b358b32221 */ /* 0x000fe20000010000 */
[----:B------:R-:W3:Y:S01]  /*2640*/  F2F.F16.F32 R127, R181 ;  /* 0x000000b5007f7304 */ /* 0x000ee20000200800 */
[----:B------:R-:W-:Y:S01]  /*2650*/  @P2 FADD.FTZ R175, R92, R175 ;  /* 0x000000af5caf2221 */ /* 0x000fe20000010000 */
[----:B0-----:R-:W-:Y:S01]  /*2660*/  SHF.L.U32 R122, R126, 0x10, RZ ;  /* 0x000000107e7a7819 */ /* 0x001fe200000006ff */
[----:B------:R-:W-:-:S02]  /*2670*/  @P2 FADD.FTZ R168, R97, R168 ;  /* 0x000000a861a82221 */ /* 0x000fc40000010000 */
[----:B------:R-:W-:Y:S02]  /*2680*/  @P2 FADD.FTZ R164, R101, R164 ;  /* 0x000000a465a42221 */ /* 0x000fe40000010000 */
[----:B------:R-:W-:Y:S01]  /*2690*/  @P2 FADD.FTZ R170, R99, R170 ;  /* 0x000000aa63aa2221 */ /* 0x000fe20000010000 */
[----:B------:R-:W-:Y:S01]  /*26a0*/  F2F.F16.F32 R173, R177 ;  /* 0x000000b100ad7304 */ /* 0x000fe20000200800 */
[----:B------:R-:W-:Y:S02]  /*26b0*/  @P2 FADD.FTZ R158, R103, R158 ;  /* 0x0000009e679e2221 */ /* 0x000fe40000010000 */
[C---:B------:R-:W-:Y:S02]  /*26c0*/  FMUL.FTZ R165, R207.reuse, R218 ;  /* 0x000000dacfa57220 */ /* 0x040fe40000410000 */
[C---:B------:R-:W-:Y:S02]  /*26d0*/  FMUL.FTZ R167, R207.reuse, R222 ;  /* 0x000000decfa77220 */ /* 0x040fe40000410000 */
[----:B------:R-:W-:Y:S01]  /*26e0*/  FMUL.FTZ R163, R207, R120 ;  /* 0x00000078cfa37220 */ /* 0x000fe20000410000 */
[----:B------:R-:W0:Y:S01]  /*26f0*/  F2F.F16.F32 R125, R179 ;  /* 0x000000b3007d7304 */ /* 0x000e220000200800 */
[----:B-1----:R-:W-:Y:S01]  /*2700*/  IMAD.WIDE.U32 R114, R199, R166, c[0x0][0x248] ;  /* 0x00009200c7727625 */ /* 0x002fe200078e00a6 */
[----:B--2---:R-:W-:-:S02]  /*2710*/  SHF.L.U32 R120, R174, 0x10, RZ ;  /* 0x00000010ae787819 */ /* 0x004fc400000006ff */
[----:B------:R-:W-:Y:S01]  /*2720*/  @P1 MOV R207, 0x10 ;  /* 0x0000001000cf1802 */ /* 0x000fe20000000f00 */
[----:B------:R-:W-:Y:S01]  /*2730*/  @P2 FADD.FTZ R171, R98, R171 ;  /* 0x000000ab62ab2221 */ /* 0x000fe20000010000 */
[----:B------:R1:W-:Y:S01]  /*2740*/  STG.E.64 [R114.64], R112 ;  /* 0x0000007072007986 */ /* 0x0003e2000c101b04 */
[----:B------:R-:W-:Y:S01]  /*2750*/  @P2 FADD.FTZ R165, R102, R165 ;  /* 0x000000a566a52221 */ /* 0x000fe20000010000 */
[----:B------:R-:W2:Y:S01]  /*2760*/  F2F.F16.F32 R169, R175 ;  /* 0x000000af00a97304 */ /* 0x000ea20000200800 */
[----:B------:R-:W-:Y:S02]  /*2770*/  @P2 FADD.FTZ R167, R96, R167 ;  /* 0x000000a760a72221 */ /* 0x000fe40000010000 */
[----:B------:R-:W-:Y:S02]  /*2780*/  @P2 FADD.FTZ R163, R100, R163 ;  /* 0x000000a364a32221 */ /* 0x000fe40000010000 */
[----:B------:R-:W-:-:S03]  /*2790*/  IMAD.WIDE.U32 R110, R124, 0x10000, RZ ;  /* 0x000100007c6e7825 */ /* 0x000fc600078e00ff */
[----:B------:R-:W4:Y:S01]  /*27a0*/  F2F.F16.F32 R160, R168 ;  /* 0x000000a800a07304 */ /* 0x000f220000200800 */
[----:B------:R-:W-:Y:S01]  /*27b0*/  IMAD.WIDE.U32 R108, R172, 0x10000, RZ ;  /* 0x00010000ac6c7825 */ /* 0x000fe200078e00ff */
[----:B---3--:R-:W-:Y:S02]  /*27c0*/  LOP3.LUT R123, R111, R122, R127, 0xfe, !PT ;  /* 0x0000007a6f7b7212 */ /* 0x008fe400078efe7f */
[----:B0-----:R-:W-:Y:S01]  /*27d0*/  LOP3.LUT R122, R110, R125, RZ, 0xfc, !PT ;  /* 0x0000007d6e7a7212 */ /* 0x001fe200078efcff */
[----:B------:R-:W-:Y:S01]  /*27e0*/  @P1 IMAD.WIDE.U32 R206, R206, R207, c[0x0][0x258] ;  /* 0x00009600cece1625 */ /* 0x000fe200078e00cf */
[----:B------:R-:W-:Y:S02]  /*27f0*/  LOP3.LUT R121, R109, R120, R173, 0xfe, !PT ;  /* 0x000000786d797212 */ /* 0x000fe400078efead */
[----:B------:R-:W0:Y:S01]  /*2800*/  F2F.F16.F32 R154, R164 ;  /* 0x000000a4009a7304 */ /* 0x000e220000200800 */
[----:B--2---:R-:W-:-:S07]  /*2810*/  LOP3.LUT R120, R108, R169, RZ, 0xfc, !PT ;  /* 0x000000a96c787212 */ /* 0x004fce00078efcff */
[----:B------:R-:W2:Y:S01]  /*2820*/  F2F.F16.F32 R162, R170 ;  /* 0x000000aa00a27304 */ /* 0x000ea20000200800 */
[----:B----4-:R-:W-:-:S07]  /*2830*/  IMAD.WIDE.U32 R110, R160, 0x10000, RZ ;  /* 0x00010000a06e7825 */ /* 0x010fce00078e00ff */
[----:B------:R-:W3:Y:S01]  /*2840*/  F2F.F16.F32 R156, R158 ;  /* 0x0000009e009c7304 */ /* 0x000ee20000200800 */
[----:B0-----:R-:W-:-:S07]  /*2850*/  IMAD.WIDE.U32 R108, R154, 0x10000, RZ ;  /* 0x000100009a6c7825 */ /* 0x001fce00078e00ff */
[----:B------:R-:W0:Y:S01]  /*2860*/  F2F.F16.F32 R161, R171 ;  /* 0x000000ab00a17304 */ /* 0x000e220000200800 */
[----:B--2---:R-:W-:-:S07]  /*2870*/  SHF.L.U32 R118, R162, 0x10, RZ ;  /* 0x00000010a2767819 */ /* 0x004fce00000006ff */
[----:B------:R-:W2:Y:S01]  /*2880*/  F2F.F16.F32 R157, R165 ;  /* 0x000000a5009d7304 */ /* 0x000ea20000200800 */
[----:B---3--:R-:W-:-:S07]  /*2890*/  SHF.L.U32 R116, R156, 0x10, RZ ;  /* 0x000000109c747819 */ /* 0x008fce00000006ff */
[----:B------:R-:W3:Y:S01]  /*28a0*/  F2F.F16.F32 R159, R167 ;  /* 0x000000a7009f7304 */ /* 0x000ee20000200800 */
[----:B0-----:R-:W-:Y:S02]  /*28b0*/  LOP3.LUT R119, R111, R118, R161, 0xfe, !PT ;  /* 0x000000766f777212 */ /* 0x001fe400078efea1 */
[----:B------:R-:W-:-:S05]  /*28c0*/  SEL R111, R208, R107, P0 ;  /* 0x0000006bd06f7207 */ /* 0x000fca0000000000 */
[----:B------:R-:W0:Y:S01]  /*28d0*/  F2F.F16.F32 R155, R163 ;  /* 0x000000a3009b7304 */ /* 0x000e220000200800 */
        /* <DEDUP_REMOVED lines=14> */
.L_x_2045:
        /* <DEDUP_REMOVED lines=22> */
.L_x_2046:
        /* <DEDUP_REMOVED lines=22> */
.L_x_2047:
        /* <DEDUP_REMOVED lines=24> */
.L_x_2048:
        /* <DEDUP_REMOVED lines=14> */
.L_x_2049:
[----:B------:R-:W-:Y:S01]  /*2ee0*/  SEL R208, RZ, 0x1, P4 ;  /* 0x00000001ffd07807 */ /* 0x000fe20002000000 */
[----:B01----:R-:W-:Y:S01]  /*2ef0*/  @P3 CALL.REL.NOINC `(.L_x_2050) ;  /* 0x0000001000003944 */ /* 0x003fe20003c00000 */
[----:B------:R-:W-:Y:S05]  /*2f00*/  BRA `(.L_x_2051) ;  /* 0xffffd7b000007947 */ /* 0x000fea000383ffff */
.L_x_2050:
        /* <DEDUP_REMOVED lines=80> */
.L_x_2042:
        /* <DEDUP_REMOVED lines=31> */
.L_x_2043:
[----:B------:R-:W-:Y:S01]  /*3600*/  HFMA2.MMA R112, -RZ, RZ, 0, 9.5367431640625e-07 ;  /* 0x00000010ff707435 */ /* 0x000fe200000001ff */
[----:B------:R-:W-:-:S02]  /*3610*/  MOV R111, R113 ;  /* 0x00000071006f7202 */ /* 0x000fc40000000f00 */
[----:B------:R-:W-:Y:S02]  /*3620*/  MOV R114, 0x1f ;  /* 0x0000001f00727802 */ /* 0x000fe40000000f00 */
[----:B------:R-:W-:Y:S02]  /*3630*/  MOV R117, 0xffffffff ;  /* 0xffffffff00757802 */ /* 0x000fe40000000f00 */
[----:B------:R-:W-:Y:S02]  /*3640*/  MOV R108, 0x3660 ;  /* 0x00003660006c7802 */ /* 0x000fe40000000f00 */
[----:B-----5:R-:W-:Y:S05]  /*3650*/  CALL.REL.NOINC `($__internal_85_$__cuda_sm70_shflsync_down_p) ;  /* 0x0000046000007944 */ /* 0x020fea0003c00000 */
[----:B-1----:R-:W-:Y:S01]  /*3660*/  MOV R110, R111 ;  /* 0x0000006f006e7202 */ /* 0x002fe20000000f00 */
[----:B0-----:R-:W-:Y:S05]  /*3670*/  BRA `(.L_x_2052) ;  /* 0xffffe5d000007947 */ /* 0x001fea000383ffff */
.L_x_2044:
[----:B------:R-:W-:Y:S01]  /*3680*/  HFMA2.MMA R112, -RZ, RZ, 0, 9.5367431640625e-07 ;  /* 0x00000010ff707435 */ /* 0x000fe200000001ff */
[----:B------:R-:W-:Y:S02]  /*3690*/  MOV R111, R115 ;  /* 0x00000073006f7202 */ /* 0x000fe40000000f00 */
[----:B------:R-:W-:Y:S02]  /*36a0*/  MOV R114, 0x1f ;  /* 0x0000001f00727802 */ /* 0x000fe40000000f00 */
[----:B------:R-:W-:-:S02]  /*36b0*/  MOV R117, 0xffffffff ;  /* 0xffffffff00757802 */ /* 0x000fc40000000f00 */
[----:B------:R-:W-:Y:S02]  /*36c0*/  MOV R108, 0x36e0 ;  /* 0x000036e0006c7802 */ /* 0x000fe40000000f00 */
[----:B01---5:R-:W-:Y:S05]  /*36d0*/  CALL.REL.NOINC `($__internal_85_$__cuda_sm70_shflsync_down_p) ;  /* 0x000003e000007944 */ /* 0x023fea0003c00000 */
[----:B------:R-:W-:Y:S01]  /*36e0*/  FADD.FTZ R113, R113, R110 ;  /* 0x0000006e71717221 */ /* 0x000fe20000010000 */
[----:B0-----:R-:W-:Y:S01]  /*36f0*/  HFMA2.MMA R112, -RZ, RZ, 0, 4.76837158203125e-07 ;  /* 0x00000008ff707435 */ /* 0x001fe200000001ff */
[----:B-1----:R-:W-:Y:S01]  /*3700*/  FADD.FTZ R116, R115, R111 ;  /* 0x0000006f73747221 */ /* 0x002fe20000010000 */
[----:B------:R-:W-:Y:S02]  /*3710*/  MOV R114, 0x1f ;  /* 0x0000001f00727802 */ /* 0x000fe40000000f00 */
[----:B------:R-:W-:Y:S02]  /*3720*/  MOV R117, 0xffffffff ;  /* 0xffffffff00757802 */ /* 0x000fe40000000f00 */
[----:B------:R-:W-:Y:S02]  /*3730*/  MOV R111, R113 ;  /* 0x00000071006f7202 */ /* 0x000fe40000000f00 */
[----:B------:R-:W-:Y:S02]  /*3740*/  MOV R108, 0x3760 ;  /* 0x00003760006c7802 */ /* 0x000fe40000000f00 */
[----:B------:R-:W-:Y:S05]  /*3750*/  CALL.REL.NOINC `($__internal_85_$__cuda_sm70_shflsync_down_p) ;  /* 0x0000036000007944 */ /* 0x000fea0003c00000 */
[----:B0-----:R-:W-:Y:S01]  /*3760*/  HFMA2.MMA R112, -RZ, RZ, 0, 4.76837158203125e-07 ;  /* 0x00000008ff707435 */ /* 0x001fe200000001ff */
[----:B-1----:R-:W-:-:S02]  /*3770*/  MOV R110, R111 ;  /* 0x0000006f006e7202 */ /* 0x002fc40000000f00 */
[----:B------:R-:W-:Y:S02]  /*3780*/  MOV R111, R116 ;  /* 0x00000074006f7202 */ /* 0x000fe40000000f00 */
[----:B------:R-:W-:Y:S02]  /*3790*/  MOV R114, 0x1f ;  /* 0x0000001f00727802 */ /* 0x000fe40000000f00 */
[----:B------:R-:W-:Y:S02]  /*37a0*/  MOV R117, 0xffffffff ;  /* 0xffffffff00757802 */ /* 0x000fe40000000f00 */
[----:B------:R-:W-:Y:S02]  /*37b0*/  MOV R108, 0x37d0 ;  /* 0x000037d0006c7802 */ /* 0x000fe40000000f00 */
[----:B------:R-:W-:Y:S05]  /*37c0*/  CALL.REL.NOINC `($__internal_85_$__cuda_sm70_shflsync_down_p) ;  /* 0x000002f000007944 */ /* 0x000fea0003c00000 */
[----:B------:R-:W-:Y:S01]  /*37d0*/  FADD.FTZ R113, R110, R113 ;  /* 0x000000716e717221 */ /* 0x000fe20000010000 */
[----:B0-----:R-:W-:Y:S01]  /*37e0*/  HFMA2.MMA R112, -RZ, RZ, 0, 2.384185791015625e-07 ;  /* 0x00000004ff707435 */ /* 0x001fe200000001ff */
[----:B-1----:R-:W-:Y:S01]  /*37f0*/  FADD.FTZ R116, R116, R111 ;  /* 0x0000006f74747221 */ /* 0x002fe20000010000 */
[----:B------:R-:W-:Y:S02]  /*3800*/  MOV R114, 0x1f ;  /* 0x0000001f00727802 */ /* 0x000fe40000000f00 */
[----:B------:R-:W-:-:S02]  /*3810*/  MOV R117, 0xffffffff ;  /* 0xffffffff00757802 */ /* 0x000fc40000000f00 */
[----:B------:R-:W-:Y:S02]  /*3820*/  MOV R111, R113 ;  /* 0x00000071006f7202 */ /* 0x000fe40000000f00 */
[----:B------:R-:W-:Y:S02]  /*3830*/  MOV R108, 0x3850 ;  /* 0x00003850006c7802 */ /* 0x000fe40000000f00 */
[----:B------:R-:W-:Y:S05]  /*3840*/  CALL.REL.NOINC `($__internal_85_$__cuda_sm70_shflsync_down_p) ;  /* 0x0000027000007944 */ /* 0x000fea0003c00000 */
[----:B0-----:R-:W-:Y:S01]  /*3850*/  HFMA2.MMA R112, -RZ, RZ, 0, 2.384185791015625e-07 ;  /* 0x00000004ff707435 */ /* 0x001fe200000001ff */
[----:B-1----:R-:W-:Y:S02]  /*3860*/  MOV R110, R111 ;  /* 0x0000006f006e7202 */ /* 0x002fe40000000f00 */
[----:B------:R-:W-:Y:S02]  /*3870*/  MOV R111, R116 ;  /* 0x00000074006f7202 */ /* 0x000fe40000000f00 */
[----:B------:R-:W-:Y:S02]  /*3880*/  MOV R114, 0x1f ;  /* 0x0000001f00727802 */ /* 0x000fe40000000f00 */
[----:B------:R-:W-:Y:S02]  /*3890*/  MOV R117, 0xffffffff ;  /* 0xffffffff00757802 */ /* 0x000fe40000000f00 */
[----:B------:R-:W-:-:S02]  /*38a0*/  MOV R108, 0x38c0 ;  /* 0x000038c0006c7802 */ /* 0x000fc40000000f00 */
[----:B------:R-:W-:Y:S05]  /*38b0*/  CALL.REL.NOINC `($__internal_85_$__cuda_sm70_shflsync_down_p) ;  /* 0x0000020000007944 */ /* 0x000fea0003c00000 */
[----:B------:R-:W-:Y:S01]  /*38c0*/  FADD.FTZ R113, R110, R113 ;  /* 0x000000716e717221 */ /* 0x000fe20000010000 */
[----:B0-----:R-:W-:Y:S01]  /*38d0*/  HFMA2.MMA R112, -RZ, RZ, 0, 1.1920928955078125e-07 ;  /* 0x00000002ff707435 */ /* 0x001fe200000001ff */
[----:B-1----:R-:W-:Y:S01]  /*38e0*/  FADD.FTZ R116, R116, R111 ;  /* 0x0000006f74747221 */ /* 0x002fe20000010000 */
[----:B------:R-:W-:-:S02]  /*38f0*/  MOV R114, 0x1f ;  /* 0x0000001f00727802 */ /* 0x000fc40000000f00 */
[----:B------:R-:W-:Y:S02]  /*3900*/  MOV R117, 0xffffffff ;  /* 0xffffffff00757802 */ /* 0x000fe40000000f00 */
[----:B------:R-:W-:Y:S02]  /*3910*/  MOV R111, R113 ;  /* 0x00000071006f7202 */ /* 0x000fe40000000f00 */
[----:B------:R-:W-:Y:S02]  /*3920*/  MOV R108, 0x3940 ;  /* 0x00003940006c7802 */ /* 0x000fe40000000f00 */
[----:B------:R-:W-:Y:S05]  /*3930*/  CALL.REL.NOINC `($__internal_85_$__cuda_sm70_shflsync_down_p) ;  /* 0x0000018000007944 */ /* 0x000fea0003c00000 */
[----:B0-----:R-:W-:Y:S01]  /*3940*/  HFMA2.MMA R112, -RZ, RZ, 0, 1.1920928955078125e-07 ;  /* 0x00000002ff707435 */ /* 0x001fe200000001ff */
[----:B-1----:R-:W-:Y:S02]  /*3950*/  MOV R110, R111 ;  /* 0x0000006f006e7202 */ /* 0x002fe40000000f00 */
[----:B------:R-:W-:Y:S02]  /*3960*/  MOV R111, R116 ;  /* 0x00000074006f7202 */ /* 0x000fe40000000f00 */
[----:B------:R-:W-:Y:S02]  /*3970*/  MOV R114, 0x1f ;  /* 0x0000001f00727802 */ /* 0x000fe40000000f00 */
[----:B------:R-:W-:-:S02]  /*3980*/  MOV R117, 0xffffffff ;  /* 0xffffffff00757802 */ /* 0x000fc40000000f00 */
[----:B------:R-:W-:Y:S02]  /*3990*/  MOV R108, 0x39b0 ;  /* 0x000039b0006c7802 */ /* 0x000fe40000000f00 */
[----:B------:R-:W-:Y:S05]  /*39a0*/  CALL.REL.NOINC `($__internal_85_$__cuda_sm70_shflsync_down_p) ;  /* 0x0000011000007944 */ /* 0x000fea0003c00000 */
[----:B------:R-:W-:Y:S01]  /*39b0*/  FADD.FTZ R113, R110, R113 ;  /* 0x000000716e717221 */ /* 0x000fe20000010000 */
[----:B0-----:R-:W-:Y:S01]  /*39c0*/  HFMA2.MMA R112, -RZ, RZ, 0, 5.9604644775390625e-08 ;  /* 0x00000001ff707435 */ /* 0x001fe200000001ff */
[----:B-1----:R-:W-:Y:S01]  /*39d0*/  FADD.FTZ R115, R116, R111 ;  /* 0x0000006f74737221 */ /* 0x002fe20000010000 */
[----:B------:R-:W-:Y:S02]  /*39e0*/  MOV R114, 0x1f ;  /* 0x0000001f00727802 */ /* 0x000fe40000000f00 */
[----:B------:R-:W-:Y:S02]  /*39f0*/  MOV R117, 0xffffffff ;  /* 0xffffffff00757802 */ /* 0x000fe40000000f00 */
[----:B------:R-:W-:Y:S02]  /*3a00*/  MOV R111, R113 ;  /* 0x00000071006f7202 */ /* 0x000fe40000000f00 */
[----:B------:R-:W-:Y:S02]  /*3a10*/  MOV R108, 0x3a30 ;  /* 0x00003a30006c7802 */ /* 0x000fe40000000f00 */
[----:B------:R-:W-:Y:S05]  /*3a20*/  CALL.REL.NOINC `($__internal_85_$__cuda_sm70_shflsync_down_p) ;  /* 0x0000009000007944 */ /* 0x000fea0003c00000 */
[----:B0-----:R-:W-:Y:S01]  /*3a30*/  HFMA2.MMA R112, -RZ, RZ, 0, 5.9604644775390625e-08 ;  /* 0x00000001ff707435 */ /* 0x001fe200000001ff */
[----:B-1----:R-:W-:-:S02]  /*3a40*/  MOV R124, R111 ;  /* 0x0000006f007c7202 */ /* 0x002fc40000000f00 */
[----:B------:R-:W-:Y:S02]  /*3a50*/  MOV R111, R115 ;  /* 0x00000073006f7202 */ /* 0x000fe40000000f00 */
[----:B------:R-:W-:Y:S02]  /*3a60*/  MOV R114, 0x1f ;  /* 0x0000001f00727802 */ /* 0x000fe40000000f00 */
[----:B------:R-:W-:Y:S02]  /*3a70*/  MOV R117, 0xffffffff ;  /* 0xffffffff00757802 */ /* 0x000fe40000000f00 */
[----:B------:R-:W-:Y:S02]  /*3a80*/  MOV R108, 0x3aa0 ;  /* 0x00003aa0006c7802 */ /* 0x000fe40000000f00 */
[----:B------:R-:W-:Y:S05]  /*3a90*/  CALL.REL.NOINC `($__internal_85_$__cuda_sm70_shflsync_down_p) ;  /* 0x0000002000007944 */ /* 0x000fea0003c00000 */
[----:B-1----:R-:W-:Y:S01]  /*3aa0*/  MOV R108, R111 ;  /* 0x0000006f006c7202 */ /* 0x002fe20000000f00 */
[----:B0-----:R-:W-:Y:S05]  /*3ab0*/  BRA `(.L_x_2053) ;  /* 0xffffe2b000007947 */ /* 0x001fea000383ffff */
        .weak           $__internal_85_$__cuda_sm70_shflsync_down_p
        .type           $__internal_85_$__cuda_sm70_shflsync_down_p,@function
        .size           $__internal_85_$__cuda_sm70_shflsync_down_p,(.L_x_2832 - $__internal_85_$__cuda_sm70_shflsync_down_p)
$__internal_85_$__cuda_sm70_shflsync_down_p:
[----:B------:R-:W-:Y:S01]  /*3ac0*/  HFMA2.MMA R109, -RZ, RZ, 0, 0 ;  /* 0x00000000ff6d7435 */ /* 0x000fe200000001ff */
[----:B------:R-:W-:Y:S04]  /*3ad0*/  WARPSYNC R117 ;  /* 0x0000007500007348 */ /* 0x000fe80003800000 */
[----:B------:R0:W1:Y:S01]  /*3ae0*/  SHFL.DOWN PT, R111, R111, R112, R114 ;  /* 0x080000706f6f7389 */ /* 0x00006200000e0072 */
[----:B------:R-:W-:Y:S05]  /*3af0*/  RET.REL.NODEC R108 `(_ZN10layer_norm31ln_parallel_residual_bwd_kernelINS_13Kernel_traitsIf6__halffS2_fjLj5120ELj1ELj1ELj8ELj8ENS_18Kernel_traits_baseILj5120EfS2_fS2_fjLj256EEEEELb0ELb0ELb1EEEvNS_9BwdParamsE) ;  /* 0xffffc5006c007950 */ /* 0x000fea0003c3ffff */
.L_x_2054:
        /* <DEDUP_REMOVED lines=16> */
.L_x_2832:


//--------------------- .text._ZN10layer_norm31ln_parallel_residual_bwd_kernelINS_13Kernel_traitsIf6__halffS2_fjLj5120ELj1ELj1ELj8ELj8ENS_18Kernel_traits_baseILj5120EfS2_fS2_fjLj256EEEEELb0ELb1ELb0EEEvNS_9BwdParamsE --------------------------
	.section	.text._ZN10layer_norm31ln_parallel_residual_bwd_kernelINS_13Kernel_traitsIf6__halffS2_fjLj5120ELj1ELj1ELj8ELj8ENS_18Kernel_traits_baseILj5120EfS2_fS2_fjLj256EEEEELb0ELb1ELb0EEEvNS_9BwdParamsE,"ax",@progbits
	.sectioninfo	@"SHI_REGISTERS=158"
	.align	128
        .global         _ZN10layer_norm31ln_parallel_residual_bwd_kernelINS_13Kernel_traitsIf6__halffS2_fjLj5120ELj1ELj1ELj8ELj8ENS_18Kernel_traits_baseILj5120EfS2_fS2_fjLj256EEEEELb0ELb1ELb0EEEvNS_9BwdParamsE
        .type           _ZN10layer_norm31ln_parallel_residual_bwd_kernelINS_13Kernel_traitsIf6__halffS2_fjLj5120ELj1ELj1ELj8ELj8ENS_18Kernel_traits_baseILj5120EfS2_fS2_fjLj256EEEEELb0ELb1ELb0EEEvNS_9BwdParamsE,@function
        .size           _ZN10layer_norm31ln_parallel_residual_bwd_kernelINS_13Kernel_traitsIf6__halffS2_fjLj5120ELj1ELj1ELj8ELj8ENS_18Kernel_traits_baseILj5120EfS2_fS2_fjLj256EEEEELb0ELb1ELb0EEEvNS_9BwdParamsE,(.L_x_2833 - _ZN10layer_norm31ln_parallel_residual_bwd_kernelINS_13Kernel_traitsIf6__halffS2_fjLj5120ELj1ELj1ELj8ELj8ENS_18Kernel_traits_baseILj5120EfS2_fS2_fjLj256EEEEELb0ELb1ELb0EEEvNS_9BwdParamsE)
        .other          _ZN10layer_norm31ln_parallel_residual_bwd_kernelINS_13Kernel_traitsIf6__halffS2_fjLj5120ELj1ELj1ELj8ELj8ENS_18Kernel_traits_baseILj5120EfS2_fS2_fjLj256EEEEELb0ELb1ELb0EEEvNS_9BwdParamsE,@"STO_CUDA_ENTRY STV_DEFAULT"
_ZN10layer_norm31ln_parallel_residual_bwd_kernelINS_13Kernel_traitsIf6__halffS2_fjLj5120ELj1ELj1ELj8ELj8ENS_18Kernel_traits_baseILj5120EfS2_fS2_fjLj256EEEEELb0ELb1ELb0EEEvNS_9BwdParamsE:
.text._ZN10layer_norm31ln_parallel_residual_bwd_kernelINS_13Kernel_traitsIf6__halffS2_fjLj5120ELj1ELj1ELj8ELj8ENS_18Kernel_traits_baseILj5120EfS2_fS2_fjLj256EEEEELb0ELb1ELb0EEEvNS_9BwdParamsE:
        /* <DEDUP_REMOVED lines=57> */
[----:B-1----:R-:W-:Y:S01]  /*0390*/  HFMA2.MMA R3, -RZ, RZ, 0, 5.9604644775390625e-08 ;  /* 0x00000001ff037435 */ /* 0x002fe200000001ff */
[----:B------:R-:W-:-:S02]  /*03a0*/  MOV R57, RZ ;  /* 0x000000ff00397202 */ /* 0x000fc40000000f00 */
.L_x_2082:
        /* <DEDUP_REMOVED lines=18> */
[----:B0-----:R-:W-:Y:S01]  /*04d0*/  HFMA2.MMA R94, -RZ, RZ, 0, 4.76837158203125e-07 ;  /* 0x00000008ff5e7435 */ /* 0x001fe200000001ff */
        /* <DEDUP_REMOVED lines=14> */
[C---:B------:R-:W-:Y:S01]  /*05c0*/  FADD.FTZ R109, -R92.reuse, R88 ;  /* 0x000000585c6d7221 */ /* 0x040fe20000010100 */
[----:B------:R-:W-:Y:S01]  /*05d0*/  MOV R98, R95 ;  /* 0x0000005f00627202 */ /* 0x000fe20000000f00 */
[----:B------:R-:W-:Y:S01]  /*05e0*/  HADD2.F32 R88, -RZ, R100.H0_H0 ;  /* 0x20000064ff587230 */ /* 0x000fe20000004100 */
[----:B------:R-:W-:-:S02]  /*05f0*/  FADD.FTZ R113, -R92, R90 ;  /* 0x0000005a5c717221 */ /* 0x000fc40000010100 */
[C---:B-----5:R-:W-:Y:S02]  /*0600*/  FMUL.FTZ R108, R148.reuse, R89 ;  /* 0x00000059946c7220 */ /* 0x060fe40000410000 */
[----:B------:R-:W-:Y:S02]  /*0610*/  FMUL.FTZ R109, R148, R109 ;  /* 0x0000006d946d7220 */ /* 0x000fe40000410000 */
[----:B------:R-:W-:Y:S01]  /*0620*/  FMUL.FTZ R110, R76, R93 ;  /* 0x0000005d4c6e7220 */ /* 0x000fe20000410000 */
[----:B------:R-:W-:Y:S01]  /*0630*/  SHF.R.U32.HI R99, RZ, 0x10, R95 ;  /* 0x00000010ff637819 */ /* 0x000fe2000001165f */
[----:B------:R-:W-:Y:S01]  /*0640*/  FADD.FTZ R115, -R92, R91 ;  /* 0x0000005b5c737221 */ /* 0x000fe20000010100 */
[----:B------:R-:W-:Y:S01]  /*0650*/  HADD2.F32 R91, -RZ, R98.H0_H0 ;  /* 0x20000062ff5b7230 */ /* 0x000fe20000004100 */
[----:B------:R-:W-:Y:S02]  /*0660*/  FADD.FTZ R37, R37, R88 ;  /* 0x0000005825257221 */ /* 0x000fe40000010000 */
[----:B------:R-:W-:-:S02]  /*0670*/  FFMA.FTZ R57, R108, R88, R57 ;  /* 0x000000586c397223 */ /* 0x000fc40000010039 */
[----:B------:R-:W-:Y:S02]  /*0680*/  FMUL.FTZ R111, R77, R88 ;  /* 0x000000584d6f7220 */ /* 0x000fe40000410000 */
[----:B------:R-:W-:Y:S02]  /*0690*/  FMUL.FTZ R113, R148, R113 ;  /* 0x0000007194717220 */ /* 0x000fe40000410000 */
[----:B------:R-:W-:Y:S02]  /*06a0*/  FADD.FTZ R88, RZ, R110 ;  /* 0x0000006eff587221 */ /* 0x000fe40000010000 */
[----:B------:R-:W-:Y:S01]  /*06b0*/  FFMA.FTZ R89, R109, R110, RZ ;  /* 0x0000006e6d597223 */ /* 0x000fe200000100ff */
        /* <DEDUP_REMOVED lines=17> */
.L_x_2057:
[----:B0-----:R-:W-:Y:S05]  /*07d0*/  BSYNC B0 ;  /* 0x0000000000007941 */ /* 0x001fea0003800000 */
.L_x_2056:
        /* <DEDUP_REMOVED lines=13> */
[----:B------:R-:W-:Y:S02]  /*08b0*/  IADD3 R95, R95, 0x100, RZ ;  /* 0x000001005f5f7810 */ /* 0x000fe40007ffe0ff */
[----:B---3--:R-:W-:Y:S02]  /*08c0*/  MOV R100, R96 ;  /* 0x0000006000647202 */ /* 0x008fe40000000f00 */
[--C-:B------:R-:W-:Y:S02]  /*08d0*/  SHF.R.U64 R103, R96, 0x10, R97.reuse ;  /* 0x0000001060677819 */ /* 0x100fe40000001261 */
[----:B------:R-:W-:Y:S02]  /*08e0*/  MOV R101, R97 ;  /* 0x0000006100657202 */ /* 0x000fe40000000f00 */
[----:B------:R-:W-:Y:S01]  /*08f0*/  SHF.R.U32.HI R102, RZ, 0x10, R97 ;  /* 0x00000010ff667819 */ /* 0x000fe20000011661 */
[C---:B--2---:R-:W-:Y:S01]  /*0900*/  FADD.FTZ R97, -R92.reuse, R89 ;  /* 0x000000595c617221 */ /* 0x044fe20000010100 */
[----:B------:R-:W-:Y:S01]  /*0910*/  HADD2.F32 R89, -RZ, R100.H0_H0 ;  /* 0x20000064ff597230 */ /* 0x000fe20000004100 */
[----:B------:R-:W-:Y:S01]  /*0920*/  FADD.FTZ R117, -R92, R88 ;  /* 0x000000585c757221 */ /* 0x000fe20000010100 */
[----:B------:R-:W-:Y:S01]  /*0930*/  HADD2.F32 R88, -RZ, R103.H0_H0 ;  /* 0x20000067ff587230 */ /* 0x000fe20000004100 */
[----:B-----5:R-:W-:-:S02]  /*0940*/  FMUL.FTZ R116, R148, R97 ;  /* 0x0000006194747220 */ /* 0x020fc40000410000 */
[----:B------:R-:W-:Y:S02]  /*0950*/  FMUL.FTZ R117, R148, R117 ;  /* 0x0000007594757220 */ /* 0x000fe40000410000 */
[----:B------:R-:W-:Y:S01]  /*0960*/  FMUL.FTZ R118, R72, R89 ;  /* 0x0000005948767220 */ /* 0x000fe20000410000 */
[----:B------:R-:W-:Y:S01]  /*0970*/  HADD2.F32 R101, -RZ, R101.H0_H0 ;  /* 0x20000065ff657230 */ /* 0x000fe20000004100 */
[----:B------:R-:W-:Y:S02]  /*0980*/  FADD.FTZ R33, R33, R88 ;  /* 0x0000005821217221 */ /* 0x000fe40000010000 */
[-C--:B------:R-:W-:Y:S02]  /*0990*/  FFMA.FTZ R53, R116, R88.reuse, R53 ;  /* 0x0000005874357223 */ /* 0x080fe40000010035 */
[----:B------:R-:W-:Y:S02]  /*09a0*/  FMUL.FTZ R119, R73, R88 ;  /* 0x0000005849777220 */ /* 0x000fe40000410000 */
[----:B------:R-:W-:-:S02]  /*09b0*/  FADD.FTZ R121, -R92, R90 ;  /* 0x0000005a5c797221 */ /* 0x000fc40000010100 */
[----:B------:R-:W-:Y:S02]  /*09c0*/  FADD.FTZ R88, R93, R118 ;  /* 0x000000765d587221 */ /* 0x000fe40000010000 */
[C---:B------:R-:W-:Y:S01]  /*09d0*/  FFMA.FTZ R94, R117.reuse, R118, R94 ;  /* 0x00000076755e7223 */ /* 0x040fe2000001005e */
[----:B------:R-:W-:Y:S01]  /*09e0*/  HADD2.F32 R90, -RZ, R102.H0_H0 ;  /* 0x20000066ff5a7230 */ /* 0x000fe20000004100 */
        /* <DEDUP_REMOVED lines=17> */
.L_x_2059:
[----:B0-----:R-:W-:Y:S05]  /*0b00*/  BSYNC B0 ;  /* 0x0000000000007941 */ /* 0x001fea0003800000 */
.L_x_2058:
        /* <DEDUP_REMOVED lines=50> */
.L_x_2061:
[----:B0-----:R-:W-:Y:S05]  /*0e30*/  BSYNC B0 ;  /* 0x0000000000007941 */ /* 0x001fea0003800000 */
.L_x_2060:
        /* <DEDUP_REMOVED lines=50> */
.L_x_2063:
[----:B0-----:R-:W-:Y:S05]  /*1160*/  BSYNC B0 ;  /* 0x0000000000007941 */ /* 0x001fea0003800000 */
.L_x_2062:
        /* <DEDUP_REMOVED lines=24> */
[----:B------:R-:W-:Y:S01]  /*12f0*/  FADD.FTZ R147, -R92, R91 ;  /* 0x0000005b5c937221 */ /* 0x000fe20000010100 */
[----:B------:R-:W-:Y:S01]  /*1300*/  HADD2.F32 R91, -RZ, R100.H0_H0 ;  /* 0x20000064ff5b7230 */ /* 0x000fe20000004100 */
[----:B------:R-:W-:Y:S02]  /*1310*/  FADD.FTZ R21, R21, R88 ;  /* 0x0000005815157221 */ /* 0x000fe40000010000 */
[-C--:B------:R-:W-:Y:S02]  /*1320*/  FFMA.FTZ R41, R140, R88.reuse, R41 ;  /* 0x000000588c297223 */ /* 0x080fe40000010029 */
[----:B------:R-:W-:-:S02]  /*1330*/  FMUL.FTZ R143, R61, R88 ;  /* 0x000000583d8f7220 */ /* 0x000fc40000410000 */
[----:B------:R-:W-:Y:S02]  /*1340*/  FADD.FTZ R145, -R92, R90 ;  /* 0x0000005a5c917221 */ /* 0x000fe40000010100 */
[----:B------:R-:W-:Y:S02]  /*1350*/  FADD.FTZ R88, R93, R142 ;  /* 0x0000008e5d587221 */ /* 0x000fe40000010000 */
[----:B------:R-:W-:Y:S01]  /*1360*/  FFMA.FTZ R94, R141, R142, R94 ;  /* 0x0000008e8d5e7223 */ /* 0x000fe2000001005e */
[----:B------:R-:W-:Y:S01]  /*1370*/  HADD2.F32 R90, -RZ, R101.H0_H0 ;  /* 0x20000065ff5a7230 */ /* 0x000fe20000004100 */
        /* <DEDUP_REMOVED lines=16> */
.L_x_2065:
[----:B0-----:R-:W-:Y:S05]  /*1480*/  BSYNC B0 ;  /* 0x0000000000007941 */ /* 0x001fea0003800000 */
.L_x_2064:
[----:B------:R-:W-:Y:S02]  /*1490*/  LOP3.LUT P1, RZ, R3, 0xff, RZ, 0xc0, !PT ;  /* 0x000000ff03ff7812 */ /* 0x000fe4000782c0ff */
[----:B------:R-:W-:Y:S02]  /*14a0*/  SHF.R.U32.HI R90, RZ, 0x5, R150 ;  /* 0x00000005ff5a7819 */ /* 0x000fe40000011696 */
[----:B------:R-:W-:Y:S02]  /*14b0*/  LOP3.LUT P0, RZ, R150, 0x1f, RZ, 0xc0, !PT ;  /* 0x0000001f96ff7812 */ /* 0x000fe4000780c0ff */
[----:B------:R-:W-:-:S07]  /*14c0*/  LOP3.LUT R149, R90, 0x7fffff8, RZ, 0xc0, !PT ;  /* 0x07fffff85a957812 */ /* 0x000fce00078ec0ff */
[----:B------:R-:W-:Y:S01]  /*14d0*/  @!P1 IADD3 R149, R149, 0x8, RZ ;  /* 0x0000000895959810 */ /* 0x000fe20007ffe0ff */
[----:B------:R-:W-:Y:S05]  /*14e0*/  BRA.DIV ~URZ, `(.L_x_2066) ;  /* 0x000017a27f007947 */ /* 0x000fea000b800000 */
[----:B------:R0:W1:Y:S02]  /*14f0*/  SHFL.DOWN PT, R92, R93, 0x10, 0x1f ;  /* 0x0a001f005d5c7f89 */ /* 0x00006400000e0000 */
.L_x_2083:
        /* <DEDUP_REMOVED lines=18> */
.L_x_2084:
        /* <DEDUP_REMOVED lines=60> */
[----:B0-----:R-:W-:-:S02]  /*19e0*/  @P0 MOV R90, 0x10 ;  /* 0x00000010005a0802 */ /* 0x001fc40000000f00 */
[----:B------:R-:W-:Y:S02]  /*19f0*/  SEL R84, R91, R84, P0 ;  /* 0x000000545b547207 */ /* 0x000fe40000000000 */
[----:B------:R-:W-:-:S03]  /*1a00*/  ISETP.NE.U32.AND P1, PT, RZ, c[0x0][0x250], PT ;  /* 0x00009400ff007a0c */ /* 0x000fc60003f25070 */
        /* <DEDUP_REMOVED lines=24> */
.L_x_2070:
[----:B------:R-:W-:Y:S02]  /*1b90*/  IADD3 R107, R107, 0x100, RZ ;  /* 0x000001006b6b7810 */ /* 0x000fe40007ffe0ff */
.L_x_2069:
[----:B------:R-:W-:Y:S05]  /*1ba0*/  BSYNC B0 ;  /* 0x0000000000007941 */ /* 0x000fea0003800000 */
.L_x_2068:
        /* <DEDUP_REMOVED lines=55> */
.L_x_2073:
[----:B------:R-:W-:Y:S02]  /*1f20*/  IADD3 R107, R107, 0x100, RZ ;  /* 0x000001006b6b7810 */ /* 0x000fe40007ffe0ff */
.L_x_2072:
[----:B------:R-:W-:Y:S05]  /*1f30*/  BSYNC B0 ;  /* 0x0000000000007941 */ /* 0x000fea0003800000 */
.L_x_2071:
        /* <DEDUP_REMOVED lines=55> */
.L_x_2076:
[----:B------:R-:W-:Y:S02]  /*22b0*/  IADD3 R107, R107, 0x100, RZ ;  /* 0x000001006b6b7810 */ /* 0x000fe40007ffe0ff */
.L_x_2075:
[----:B------:R-:W-:Y:S05]  /*22c0*/  BSYNC B0 ;  /* 0x0000000000007941 */ /* 0x000fea0003800000 */
.L_x_2074:
        /* <DEDUP_REMOVED lines=55> */
.L_x_2079:
[----:B------:R-:W-:Y:S02]  /*2640*/  IADD3 R107, R107, 0x100, RZ ;  /* 0x000001006b6b7810 */ /* 0x000fe40007ffe0ff */
.L_x_2078:
[----:B------:R-:W-:Y:S05]  /*2650*/  BSYNC B0 ;  /* 0x0000000000007941 */ /* 0x000fea0003800000 */
.L_x_2077:
        /* <DEDUP_REMOVED lines=55> */
.L_x_2081:
[----:B------:R-:W-:Y:S05]  /*29d0*/  BSYNC B0 ;  /* 0x0000000000007941 */ /* 0x000fea0003800000 */
.L_x_2080:
[----:B------:R-:W-:Y:S02]  /*29e0*/  IADD3 R2, R2, c[0x0][0x160], RZ ;  /* 0x0000580002027a10 */ /* 0x000fe40007ffe0ff */
[----:B------:R-:W-:Y:S02]  /*29f0*/  LOP3.LUT P1, RZ, R3, 0xff, RZ, 0xc0, !PT ;  /* 0x000000ff03ff7812 */ /* 0x000fe4000782c0ff */
[----:B------:R-:W-:Y:S02]  /*2a00*/  ISETP.GE.AND P0, PT, R2, c[0x0][0x164], PT ;  /* 0x0000590002007a0c */ /* 0x000fe40003f06270 */
[----:B------:R-:W-:-:S11]  /*2a10*/  SEL R3, RZ, 0x1, P1 ;  /* 0x00000001ff037807 */ /* 0x000fd60000800000 */
[----:B01---5:R-:W-:Y:S01]  /*2a20*/  @P0 CALL.REL.NOINC `(.L_x_2055) ;  /* 0x0000001000000944 */ /* 0x023fe20003c00000 */
[----:B------:R-:W-:Y:S05]  /*2a30*/  BRA `(.L_x_2082) ;  /* 0xffffd97000007947 */ /* 0x000fea000383ffff */
.L_x_2055:
[----:B-1----:R-:W0:Y:S01]  /*2a40*/  S2UR UR6, SR_CTAID.X ;  /* 0x00000000000679c3 */ /* 0x002e220000002500 */
[----:B------:R-:W0:Y:S01]  /*2a50*/  S2R R2, SR_TID.X ;  /* 0x0000000000027919 */ /* 0x000e220000002100 */
[----:B------:R-:W-:Y:S01]  /*2a60*/  @P2 MOV R5, 0x10 ;  /* 0x0000001000052802 */ /* 0x000fe20000000f00 */
        /* <DEDUP_REMOVED lines=34> */
.L_x_2066:
[----:B------:R-:W-:Y:S01]  /*2c90*/  HFMA2.MMA R98, -RZ, RZ, 0, 9.5367431640625e-07 ;  /* 0x00000010ff627435 */ /* 0x000fe200000001ff */
[----:B------:R-:W-:Y:S02]  /*2ca0*/  MOV R97, R93 ;  /* 0x0000005d00617202 */ /* 0x000fe40000000f00 */
[----:B------:R-:W-:Y:S02]  /*2cb0*/  MOV R99, 0x1f ;  /* 0x0000001f00637802 */ /* 0x000fe40000000f00 */
[----:B------:R-:W-:-:S02]  /*2cc0*/  MOV R100, 0xffffffff ;  /* 0xffffffff00647802 */ /* 0x000fc40000000f00 */
[----:B------:R-:W-:Y:S02]  /*2cd0*/  MOV R88, 0x2cf0 ;  /* 0x00002cf000587802 */ /* 0x000fe40000000f00 */
[----:B-----5:R-:W-:Y:S05]  /*2ce0*/  CALL.REL.NOINC `($__internal_86_$__cuda_sm70_shflsync_down_p) ;  /* 0x0000046000007944 */ /* 0x020fea0003c00000 */
[----:B-1----:R-:W-:Y:S01]  /*2cf0*/  MOV R92, R97 ;  /* 0x00000061005c7202 */ /* 0x002fe20000000f00 */
[----:B0-----:R-:W-:Y:S05]  /*2d00*/  BRA `(.L_x_2083) ;  /* 0xffffe7f000007947 */ /* 0x001fea000383ffff */
.L_x_2067:
[----:B------:R-:W-:Y:S01]  /*2d10*/  HFMA2.MMA R98, -RZ, RZ, 0, 9.5367431640625e-07 ;  /* 0x00000010ff627435 */ /* 0x000fe200000001ff */
[----:B------:R-:W-:Y:S02]  /*2d20*/  MOV R97, R94 ;  /* 0x0000005e00617202 */ /* 0x000fe40000000f00 */
[----:B------:R-:W-:Y:S02]  /*2d30*/  MOV R99, 0x1f ;  /* 0x0000001f00637802 */ /* 0x000fe40000000f00 */
[----:B------:R-:W-:Y:S02]  /*2d40*/  MOV R100, 0xffffffff ;  /* 0xffffffff00647802 */ /* 0x000fe40000000f00 */
[----:B------:R-:W-:Y:S02]  /*2d50*/  MOV R88, 0x2d70 ;  /* 0x00002d7000587802 */ /* 0x000fe40000000f00 */
[----:B01---5:R-:W-:Y:S05]  /*2d60*/  CALL.REL.NOINC `($__internal_86_$__cuda_sm70_shflsync_down_p) ;  /* 0x000003e000007944 */ /* 0x023fea0003c00000 */
[----:B------:R-:W-:Y:S01]  /*2d70*/  FADD.FTZ R92, R92, R93 ;  /* 0x0000005d5c5c7221 */ /* 0x000fe20000010000 */
[----:B0-----:R-:W-:Y:S01]  /*2d80*/  HFMA2.MMA R98, -RZ, RZ, 0, 4.76837158203125e-07 ;  /* 0x00000008ff627435 */ /* 0x001fe200000001ff */
[----:B-1----:R-:W-:Y:S01]  /*2d90*/  FADD.FTZ R94, R94, R97 ;  /* 0x000000615e5e7221 */ /* 0x002fe20000010000 */
[----:B------:R-:W-:-:S02]  /*2da0*/  MOV R99, 0x1f ;  /* 0x0000001f00637802 */ /* 0x000fc40000000f00 */
[----:B------:R-:W-:Y:S02]  /*2db0*/  MOV R100, 0xffffffff ;  /* 0xffffffff00647802 */ /* 0x000fe40000000f00 */
[----:B------:R-:W-:Y:S02]  /*2dc0*/  MOV R97, R92 ;  /* 0x0000005c00617202 */ /* 0x000fe40000000f00 */
[----:B------:R-:W-:Y:S02]  /*2dd0*/  MOV R88, 0x2df0 ;  /* 0x00002df000587802 */ /* 0x000fe40000000f00 */
[----:B------:R-:W-:Y:S05]  /*2de0*/  CALL.REL.NOINC `($__internal_86_$__cuda_sm70_shflsync_down_p) ;  /* 0x0000036000007944 */ /* 0x000fea0003c00000 */
[----:B0-----:R-:W-:Y:S01]  /*2df0*/  HFMA2.MMA R98, -RZ, RZ, 0, 4.76837158203125e-07 ;  /* 0x00000008ff627435 */ /* 0x001fe200000001ff */
[----:B-1----:R-:W-:Y:S02]  /*2e00*/  MOV R91, R97 ;  /* 0x00000061005b7202 */ /* 0x002fe40000000f00 */
[----:B------:R-:W-:Y:S02]  /*2e10*/  MOV R97, R94 ;  /* 0x0000005e00617202 */ /* 0x000fe40000000f00 */
[----:B------:R-:W-:Y:S02]  /*2e20*/  MOV R99, 0x1f ;  /* 0x0000001f00637802 */ /* 0x000fe40000000f00 */
[----:B------:R-:W-:-:S02]  /*2e30*/  MOV R100, 0xffffffff ;  /* 0xffffffff00647802 */ /* 0x000fc40000000f00 */
[----:B------:R-:W-:Y:S02]  /*2e40*/  MOV R88, 0x2e60 ;  /* 0x00002e6000587802 */ /* 0x000fe40000000f00 */
[----:B------:R-:W-:Y:S05]  /*2e50*/  CALL.REL.NOINC `($__internal_86_$__cuda_sm70_shflsync_down_p) ;  /* 0x000002f000007944 */ /* 0x000fea0003c00000 */
[----:B------:R-:W-:Y:S01]  /*2e60*/  FADD.FTZ R92, R91, R92 ;  /* 0x0000005c5b5c7221 */ /* 0x000fe20000010000 */
[----:B0-----:R-:W-:Y:S01]  /*2e70*/  HFMA2.MMA R98, -RZ, RZ, 0, 2.384185791015625e-07 ;  /* 0x00000004ff627435 */ /* 0x001fe200000001ff */
[----:B-1----:R-:W-:Y:S01]  /*2e80*/  FADD.FTZ R94, R94, R97 ;  /* 0x000000615e5e7221 */ /* 0x002fe20000010000 */
[----:B------:R-:W-:Y:S02]  /*2e90*/  MOV R99, 0x1f ;  /* 0x0000001f00637802 */ /* 0x000fe40000000f00 */
[----:B------:R-:W-:Y:S02]  /*2ea0*/  MOV R100, 0xffffffff ;  /* 0xffffffff00647802 */ /* 0x000fe40000000f00 */
[----:B------:R-:W-:Y:S02]  /*2eb0*/  MOV R97, R92 ;  /* 0x0000005c00617202 */ /* 0x000fe40000000f00 */
[----:B------:R-:W-:Y:S02]  /*2ec0*/  MOV R88, 0x2ee0 ;  /* 0x00002ee000587802 */ /* 0x000fe40000000f00 */
[----:B------:R-:W-:Y:S05]  /*2ed0*/  CALL.REL.NOINC `($__internal_86_$__cuda_sm70_shflsync_down_p) ;  /* 0x0000027000007944 */ /* 0x000fea0003c00000 */
[----:B0-----:R-:W-:Y:S01]  /*2ee0*/  HFMA2.MMA R98, -RZ, RZ, 0, 2.384185791015625e-07 ;  /* 0x00000004ff627435 */ /* 0x001fe200000001ff */
[----:B-1----:R-:W-:Y:S01]  /*2ef0*/  IMAD.MOV.U32 R91, RZ, RZ, R97 ;  /* 0x000000ffff5b7224 */ /* 0x002fe200078e0061 */
[----:B------:R-:W-:-:S02]  /*2f00*/  MOV R97, R94 ;  /* 0x0000005e00617202 */ /* 0x000fc40000000f00 */
[----:B------:R-:W-:Y:S02]  /*2f10*/  MOV R99, 0x1f ;  /* 0x0000001f00637802 */ /* 0x000fe40000000f00 */
[----:B------:R-:W-:Y:S02]  /*2f20*/  MOV R100, 0xffffffff ;  /* 0xffffffff00647802 */ /* 0x000fe40000000f00 */
[----:B------:R-:W-:Y:S02]  /*2f30*/  MOV R88, 0x2f50 ;  /* 0x00002f5000587802 */ /* 0x000fe40000000f00 */
[----:B------:R-:W-:Y:S05]  /*2f40*/  CALL.REL.NOINC `($__internal_86_$__cuda_sm70_shflsync_down_p) ;  /* 0x0000020000007944 */ /* 0x000fea0003c00000 */
[----:B------:R-:W-:Y:S01]  /*2f50*/  FADD.FTZ R92, R91, R92 ;  /* 0x0000005c5b5c7221 */ /* 0x000fe20000010000 */
[----:B0-----:R-:W-:Y:S01]  /*2f60*/  HFMA2.MMA R98, -RZ, RZ, 0, 1.1920928955078125e-07 ;  /* 0x00000002ff627435 */ /* 0x001fe200000001ff */
[----:B-1----:R-:W-:Y:S01]  /*2f70*/  FADD.FTZ R96, R94, R97 ;  /* 0x000000615e607221 */ /* 0x002fe20000010000 */
[----:B------:R-:W-:Y:S02]  /*2f80*/  MOV R99, 0x1f ;  /* 0x0000001f00637802 */ /* 0x000fe40000000f00 */
[----:B------:R-:W-:Y:S02]  /*2f90*/  MOV R100, 0xffffffff ;  /* 0xffffffff00647802 */ /* 0x000fe40000000f00 */
[----:B------:R-:W-:-:S02]  /*2fa0*/  MOV R97, R92 ;  /* 0x0000005c00617202 */ /* 0x000fc40000000f00 */
[----:B------:R-:W-:Y:S02]  /*2fb0*/  MOV R88, 0x2fd0 ;  /* 0x00002fd000587802 */ /* 0x000fe40000000f00 */
[----:B------:R-:W-:Y:S05]  /*2fc0*/  CALL.REL.NOINC `($__internal_86_$__cuda_sm70_shflsync_down_p) ;  /* 0x0000018000007944 */ /* 0x000fea0003c00000 */
[----:B0-----:R-:W-:Y:S01]  /*2fd0*/  HFMA2.MMA R98, -RZ, RZ, 0, 1.1920928955078125e-07 ;  /* 0x00000002ff627435 */ /* 0x001fe200000001ff */
[----:B-1----:R-:W-:Y:S02]  /*2fe0*/  MOV R91, R97 ;  /* 0x00000061005b7202 */ /* 0x002fe40000000f00 */
[----:B------:R-:W-:Y:S02]  /*2ff0*/  MOV R97, R96 ;  /* 0x0000006000617202 */ /* 0x000fe40000000f00 */
[----:B------:R-:W-:Y:S02]  /*3000*/  MOV R99, 0x1f ;  /* 0x0000001f00637802 */ /* 0x000fe40000000f00 */
[----:B------:R-:W-:Y:S02]  /*3010*/  MOV R100, 0xffffffff ;  /* 0xffffffff00647802 */ /* 0x000fe40000000f00 */
[----:B------:R-:W-:Y:S02]  /*3020*/  MOV R88, 0x3040 ;  /* 0x0000304000587802 */ /* 0x000fe40000000f00 */
[----:B------:R-:W-:Y:S05]  /*3030*/  CALL.REL.NOINC `($__internal_86_$__cuda_sm70_shflsync_down_p) ;  /* 0x0000011000007944 */ /* 0x000fea0003c00000 */
[----:B------:R-:W-:Y:S01]  /*3040*/  FADD.FTZ R94, R91, R92 ;  /* 0x0000005c5b5e7221 */ /* 0x000fe20000010000 */
[----:B0-----:R-:W-:Y:S01]  /*3050*/  HFMA2.MMA R98, -RZ, RZ, 0, 5.9604644775390625e-08 ;  /* 0x00000001ff627435 */ /* 0x001fe200000001ff */
[----:B-1----:R-:W-:Y:S01]  /*3060*/  FADD.FTZ R96, R96, R97 ;  /* 0x0000006160607221 */ /* 0x002fe20000010000 */
[----:B------:R-:W-:-:S02]  /*3070*/  MOV R99, 0x1f ;  /* 0x0000001f00637802 */ /* 0x000fc40000000f00 */
[----:B------:R-:W-:Y:S02]  /*3080*/  MOV R100, 0xffffffff ;  /* 0xffffffff00647802 */ /* 0x000fe40000000f00 */
[----:B------:R-:W-:Y:S02]  /*3090*/  MOV R97, R94 ;  /* 0x0000005e00617202 */ /* 0x000fe40000000f00 */
[----:B------:R-:W-:Y:S02]  /*30a0*/  MOV R88, 0x30c0 ;  /* 0x000030c000587802 */ /* 0x000fe40000000f00 */
[----:B------:R-:W-:Y:S05]  /*30b0*/  CALL.REL.NOINC `($__internal_86_$__cuda_sm70_shflsync_down_p) ;  /* 0x0000009000007944 */ /* 0x000fea0003c00000 */
[----:B0-----:R-:W-:Y:S01]  /*30c0*/  HFMA2.MMA R98, -RZ, RZ, 0, 5.9604644775390625e-08 ;  /* 0x00000001ff627435 */ /* 0x001fe200000001ff */
[----:B-1----:R-:W-:Y:S02]  /*30d0*/  MOV R95, R97 ;  /* 0x00000061005f7202 */ /* 0x002fe40000000f00 */
[----:B------:R-:W-:Y:S02]  /*30e0*/  MOV R97, R96 ;  /* 0x0000006000617202 */ /* 0x000fe40000000f00 */
[----:B------:R-:W-:Y:S02]  /*30f0*/  MOV R99, 0x1f ;  /* 0x0000001f00637802 */ /* 0x000fe40000000f00 */
[----:B------:R-:W-:-:S02]  /*3100*/  MOV R100, 0xffffffff ;  /* 0xffffffff00647802 */ /* 0x000fc40000000f00 */
[----:B------:R-:W-:Y:S02]  /*3110*/  MOV R88, 0x3130 ;  /* 0x0000313000587802 */ /* 0x000fe40000000f00 */
[----:B------:R-:W-:Y:S05]  /*3120*/  CALL.REL.NOINC `($__internal_86_$__cuda_sm70_shflsync_down_p) ;  /* 0x0000002000007944 */ /* 0x000fea0003c00000 */
[----:B-1----:R-:W-:Y:S01]  /*3130*/  MOV R89, R97 ;  /* 0x0000006100597202 */ /* 0x002fe20000000f00 */
[----:B0-----:R-:W-:Y:S05]  /*3140*/  BRA `(.L_x_2084) ;  /* 0xffffe4d000007947 */ /* 0x001fea000383ffff */
        .weak           $__internal_86_$__cuda_sm70_shflsync_down_p
        .type           $__internal_86_$__cuda_sm70_shflsync_down_p,@function
        .size           $__internal_86_$__cuda_sm70_shflsync_down_p,(.L_x_2833 - $__internal_86_$__cuda_sm70_shflsync_down_p)
$__internal_86_$__cuda_sm70_shflsync_down_p:
[----:B------:R-:W-:Y:S01]  /*3150*/  HFMA2.MMA R89, -RZ, RZ, 0, 0 ;  /* 0x00000000ff597435 */ /* 0x000fe200000001ff */
[----:B------:R-:W-:Y:S04]  /*3160*/  WARPSYNC R100 ;  /* 0x0000006400007348 */ /* 0x000fe80003800000 */
[----:B------:R0:W1:Y:S01]  /*3170*/  SHFL.DOWN PT, R97, R97, R98, R99 ;  /* 0x0800006261617389 */ /* 0x00006200000e0063 */
[----:B------:R-:W-:Y:S05]  /*3180*/  RET.REL.NODEC R88 `(_ZN10layer_norm31ln_parallel_residual_bwd_kernelINS_13Kernel_traitsIf6__halffS2_fjLj5120ELj1ELj1ELj8ELj8ENS_18Kernel_traits_baseILj5120EfS2_fS2_fjLj256EEEEELb0ELb1ELb0EEEvNS_9BwdParamsE) ;  /* 0xffffce7058007950 */ /* 0x000fea0003c3ffff */
.L_x_2085:
        /* <DEDUP_REMOVED lines=15> */
.L_x_2833:


//--------------------- .text._ZN10layer_norm31ln_parallel_residual_bwd_kernelINS_13Kernel_traitsIf6__halffS2_fjLj5120ELj1ELj1ELj8ELj8ENS_18Kernel_traits_baseILj5120EfS2_fS2_fjLj256EEEEELb0ELb1ELb1EEEvNS_9BwdParamsE --------------------------
	.section	.text._ZN10layer_norm31ln_parallel_residual_bwd_kernelINS_13Kernel_traitsIf6__halffS2_fjLj5120ELj1ELj1ELj8ELj8ENS_18Kernel_traits_baseILj5120EfS2_fS2_fjLj256EEEEELb0ELb1ELb1EEEvNS_9BwdParamsE,"ax",@progbits
	.sectioninfo	@"SHI_REGISTERS=164"
	.align	128
        .global         _ZN10layer_norm31ln_parallel_residual_bwd_kernelINS_13Kernel_traitsIf6__halffS2_fjLj5120ELj1ELj1ELj8ELj8ENS_18Kernel_traits_baseILj5120EfS2_fS2_fjLj256EEEEELb0ELb1ELb1EEEvNS_9BwdParamsE
        .type           _ZN10layer_norm31ln_parallel_residual_bwd_kernelINS_13Kernel_traitsIf6__halffS2_fjLj5120ELj1ELj1ELj8ELj8ENS_18Kernel_traits_baseILj5120EfS2_fS2_fjLj256EEEEELb0ELb1ELb1EEEvNS_9BwdParamsE,@function
        .size           _ZN10layer_norm31ln_parallel_residual_bwd_kernelINS_13Kernel_traitsIf6__halffS2_fjLj5120ELj1ELj1ELj8ELj8ENS_18Kernel_traits_baseILj5120EfS2_fS2_fjLj256EEEEELb0ELb1ELb1EEEvNS_9BwdParamsE,(.L_x_2834 - _ZN10layer_norm31ln_parallel_residual_bwd_kernelINS_13Kernel_traitsIf6__halffS2_fjLj5120ELj1ELj1ELj8ELj8ENS_18Kernel_traits_baseILj5120EfS2_fS2_fjLj256EEEEELb0ELb1ELb1EEEvNS_9BwdParamsE)
        .other          _ZN10layer_norm31ln_parallel_residual_bwd_kernelINS_13Kernel_traitsIf6__halffS2_fjLj5120ELj1ELj1ELj8ELj8ENS_18Kernel_traits_baseILj5120EfS2_fS2_fjLj256EEEEELb0ELb1ELb1EEEvNS_9BwdParamsE,@"STO_CUDA_ENTRY STV_DEFAULT"
_ZN10layer_norm31ln_parallel_residual_bwd_kernelINS_13Kernel_traitsIf6__halffS2_fjLj5120ELj1ELj1ELj8ELj8ENS_18Kernel_traits_baseILj5120EfS2_fS2_fjLj256EEEEELb0ELb1ELb1EEEvNS_9BwdParamsE:
.text._ZN10layer_norm31ln_parallel_residual_bwd_kernelINS_13Kernel_traitsIf6__halffS2_fjLj5120ELj1ELj1ELj8ELj8ENS_18Kernel_traits_baseILj5120EfS2_fS2_fjLj256EEEEELb0ELb1ELb1EEEvNS_9BwdParamsE:
        /* <DEDUP_REMOVED lines=29> */
.L_x_2086:
        /* <DEDUP_REMOVED lines=12> */
[----:B------:R-:W-:Y:S01]  /*0290*/  HFMA2.MMA R83, -RZ, RZ, 0, 0 ;  /* 0x00000000ff537435 */ /* 0x000fe200000001ff */
        /* <DEDUP_REMOVED lines=21> */
.L_x_2096:
        /* <DEDUP_REMOVED lines=68> */
[----:B0-----:R-:W-:Y:S01]  /*0830*/  FADD.FTZ R128, -R158, R49 ;  /* 0x000000319e807221 */ /* 0x001fe20000010100 */
[----:B------:R-:W-:Y:S01]  /*0840*/  HADD2.F32 R49, -RZ, R126.H0_H0 ;  /* 0x2000007eff317230 */ /* 0x000fe20000004100 */
[----:B------:R-:W-:Y:S01]  /*0850*/  SHF.R.U64 R135, R140, 0x10, R141 ;  /* 0x000000108c877819 */ /* 0x000fe2000000128d */
[C---:B------:R-:W-:Y:S02]  /*0860*/  FADD.FTZ R50, -R158.reuse, R50 ;  /* 0x000000329e327221 */ /* 0x040fe40000010100 */
[----:B-1----:R-:W-:Y:S01]  /*0870*/  FADD.FTZ R130, -R158, R51 ;  /* 0x000000339e827221 */ /* 0x002fe20000010100 */
[----:B------:R-:W-:Y:S01]  /*0880*/  SHF.R.U64 R131, R124, 0x10, R125 ;  /* 0x000000107c837819 */ /* 0x000fe2000000127d */
        /* <DEDUP_REMOVED lines=15> */
[C---:B------:R-:W-:Y:S01]  /*0980*/  FADD.FTZ R154, -R158.reuse, R66 ;  /* 0x000000429e9a7221 */ /* 0x040fe20000010100 */
[----:B------:R-:W-:Y:S01]  /*0990*/  HADD2.F32 R66, -RZ, R143.H0_H0 ;  /* 0x2000008fff427230 */ /* 0x000fe20000004100 */
[----:B------:R-:W-:Y:S02]  /*09a0*/  FADD.FTZ R158, -R158, R67 ;  /* 0x000000439e9e7221 */ /* 0x000fe40000010100 */
[C---:B------:R-:W-:Y:S01]  /*09b0*/  FMUL.FTZ R65, R119.reuse, R48 ;  /* 0x0000003077417220 */ /* 0x040fe20000410000 */
[----:B------:R-:W-:Y:S01]  /*09c0*/  HADD2.F32 R48, -RZ, R131.H0_H0 ;  /* 0x20000083ff307230 */ /* 0x000fe20000004100 */
[----:B------:R-:W-:Y:S01]  /*09d0*/  FMUL.FTZ R67, R119, R128 ;  /* 0x0000008077437220 */ /* 0x000fe20000410000 */
[----:B------:R-:W-:Y:S01]  /*09e0*/  SHF.R.U32.HI R139, RZ, 0x10, R139 ;  /* 0x00000010ff8b7819 */ /* 0x000fe2000001168b */
[----:B------:R-:W-:-:S02]  /*09f0*/  FMUL.FTZ R64, R20, R49 ;  /* 0x0000003114407220 */ /* 0x000fc40000410000 */
[----:B------:R-:W-:Y:S01]  /*0a00*/  FMUL.FTZ R135, R119, R136 ;  /* 0x0000008877877220 */ /* 0x000fe20000410000 */
[----:B------:R-:W-:Y:S01]  /*0a10*/  HADD2.F32 R127, -RZ, R127.H0_H0 ;  /* 0x2000007fff7f7230 */ /* 0x000fe20000004100 */
[----:B------:R-:W-:Y:S01]  /*0a20*/  FADD.FTZ R86, R49, R86 ;  /* 0x0000005631567221 */ /* 0x000fe20000010000 */
[----:B------:R-:W-:Y:S01]  /*0a30*/  MOV R53, R124 ;  /* 0x0000007c00357202 */ /* 0x000fe20000000f00 */
[----:B------:R-:W-:Y:S02]  /*0a40*/  FFMA.FTZ R90, R65, R49, R90 ;  /* 0x00000031415a7223 */ /* 0x000fe4000001005a */
[----:B------:R-:W-:Y:S02]  /*0a50*/  FADD.FTZ R91, R66, R91 ;  /* 0x0000005b425b7221 */ /* 0x000fe40000010000 */
[----:B------:R-:W-:Y:S01]  /*0a60*/  FFMA.FTZ R92, R67, R66, R92 ;  /* 0x00000042435c7223 */ /* 0x000fe2000001005c */
[----:B------:R-:W-:Y:S01]  /*0a70*/  MOV R57, R122 ;  /* 0x0000007a00397202 */ /* 0x000fe20000000f00 */
[----:B------:R-:W-:Y:S01]  /*0a80*/  FMUL.FTZ R66, R21, R66 ;  /* 0x0000004215427220 */ /* 0x000fe20000410000 */
[----:B------:R-:W-:Y:S01]  /*0a90*/  SHF.R.U64 R124, R122, 0x10, R123 ;  /* 0x000000107a7c7819 */ /* 0x000fe2000000127b */
[----:B------:R-:W-:-:S02]  /*0aa0*/  FADD.FTZ R49, RZ, R64 ;  /* 0x00000040ff317221 */ /* 0x000fc40000010000 */
[----:B------:R-:W-:Y:S02]  /*0ab0*/  FADD.FTZ R107, R48, R107 ;  /* 0x0000006b306b7221 */ /* 0x000fe40000010000 */
[-C--:B------:R-:W-:Y:S02]  /*0ac0*/  FFMA.FTZ R108, R135, R48.reuse, R108 ;  /* 0x00000030876c7223 */ /* 0x080fe4000001006c */
[----:B------:R-:W-:Y:S01]  /*0ad0*/  FMUL.FTZ R136, R13, R48 ;  /* 0x000000300d887220 */ /* 0x000fe20000410000 */
[----:B------:R-:W-:Y:S01]  /*0ae0*/  MOV R51, R140 ;  /* 0x0000008c00337202 */ /* 0x000fe20000000f00 */
[----:B------:R-:W-:Y:S01]  /*0af0*/  FFMA.FTZ R48, R65, R64, RZ ;  /* 0x0000004041307223 */ /* 0x000fe200000100ff */
[----:B------:R-:W-:Y:S01]  /*0b00*/  MOV R59, R123 ;  /* 0x0000007b003b7202 */ /* 0x000fe20000000f00 */
[----:B------:R-:W-:Y:S01]  /*0b10*/  HADD2.F32 R122, -RZ, R139.H0_H0 ;  /* 0x2000008bff7a7230 */ /* 0x000fe20000004100 */
[----:B------:R-:W-:Y:S01]  /*0b20*/  SHF.R.U32.HI R147, RZ, 0x10, R123 ;  /* 0x00000010ff937819 */ /* 0x000fe2000001167b */
[----:B------:R-:W-:Y:S01]  /*0b30*/  IMAD.MOV.U32 R61, RZ, RZ, R120 ;  /* 0x000000ffff3d7224 */ /* 0x000fe200078e0078 */
[--C-:B------:R-:W-:Y:S01]  /*0b40*/  SHF.R.U64 R152, R120, 0x10, R121.reuse ;  /* 0x0000001078987819 */ /* 0x100fe20000001279 */
[----:B------:R-:W-:Y:S01]  /*0b50*/  FMUL.FTZ R123, R119, R130 ;  /* 0x00000082777b7220 */ /* 0x000fe20000410000 */
[----:B------:R-:W-:Y:S01]  /*0b60*/  MOV R63, R121 ;  /* 0x00000079003f7202 */ /* 0x000fe20000000f00 */
[----:B------:R-:W-:Y:S01]  /*0b70*/  FMUL.FTZ R120, R22, R127 ;  /* 0x0000007f16787220 */ /* 0x000fe20000410000 */
[----:B------:R-:W-:Y:S01]  /*0b80*/  SHF.R.U32.HI R160, RZ, 0x10, R121 ;  /* 0x00000010ffa07819 */ /* 0x000fe20000011679 */
[----:B------:R-:W-:Y:S01]  /*0b90*/  FADD.FTZ R49, R49, R66 ;  /* 0x0000004231317221 */ /* 0x000fe20000010000 */
[----:B------:R-:W-:Y:S01]  /*0ba0*/  MOV R55, R125 ;  /* 0x0000007d00377202 */ /* 0x000fe20000000f00 */
[----:B------:R-:W-:-:S02]  /*0bb0*/  FMUL.FTZ R121, R119, R50 ;  /* 0x0000003277797220 */ /* 0x000fc40000410000 */
[----:B------:R-:W-:Y:S01]  /*0bc0*/  FFMA.FTZ R48, R67, R66, R48 ;  /* 0x0000004243307223 */ /* 0x000fe20000010030 */
[----:B------:R-:W-:Y:S01]  /*0bd0*/  SHF.R.U32.HI R125, RZ, 0x10, R125 ;  /* 0x00000010ff7d7819 */ /* 0x000fe2000001167d */
[----:B------:R-:W-:Y:S01]  /*0be0*/  FADD.FTZ R95, R122, R95 ;  /* 0x0000005f7a5f7221 */ /* 0x000fe20000010000 */
[----:B------:R-:W-:Y:S01]  /*0bf0*/  HADD2.F32 R51, -RZ, R51.H0_H0 ;  /* 0x20000033ff337230 */ /* 0x000fe20000004100 */
[-C--:B------:R-:W-:Y:S01]  /*0c00*/  FFMA.FTZ R80, R123, R122.reuse, R80 ;  /* 0x0000007a7b507223 */ /* 0x080fe20000010050 */
[----:B------:R-:W-:Y:S01]  /*0c10*/  MOV R129, R141 ;  /* 0x0000008d00817202 */ /* 0x000fe20000000f00 */
[----:B------:R-:W-:Y:S02]  /*0c20*/  FMUL.FTZ R122, R23, R122 ;  /* 0x0000007a177a7220 */ /* 0x000fe40000410000 */
[----:B------:R-:W-:Y:S02]  /*0c30*/  FADD.FTZ R49, R49, R120 ;  /* 0x0000007831317221 */ /* 0x000fe40000010000 */
[----:B------:R-:W-:Y:S01]  /*0c40*/  FFMA.FTZ R48, R121, R120, R48 ;  /* 0x0000007879307223 */ /* 0x000fe20000010030 */
[----:B------:R-:W-:Y:S01]  /*0c50*/  HADD2.F32 R62, -RZ, R124.H0_H0 ;  /* 0x2000007cff3e7230 */ /* 0x000fe20000004100 */
[----:B------:R-:W-:-:S02]  /*0c60*/  FADD.FTZ R93, R127, R93 ;  /* 0x0000005d7f5d7221 */ /* 0x000fc40000010000 */
[----:B------:R-:W-:Y:S01]  /*0c70*/  FFMA.FTZ R94, R121, R127, R94 ;  /* 0x0000007f795e7223 */ /* 0x000fe2000001005e */
[----:B------:R-:W-:Y:S01]  /*0c80*/  HADD2.F32 R50, -RZ, R125.H0_H0 ;  /* 0x2000007dff327230 */ /* 0x000fe20000004100 */
[----:B------:R-:W-:Y:S01]  /*0c90*/  FMUL.FTZ R127, R119, R132 ;  /* 0x00000084777f7220 */ /* 0x000fe20000410000 */
[----:B------:R-:W-:Y:S01]  /*0ca0*/  SHF.R.U32.HI R133, RZ, 0x10, R141 ;  /* 0x00000010ff857819 */ /* 0x000fe2000001168d */
[----:B------:R-:W-:Y:S02]  /*0cb0*/  FMUL.FTZ R124, R16, R51 ;  /* 0x00000033107c7220 */ /* 0x000fe40000410000 */
[----:B------:R-:W-:Y:S01]  /*0cc0*/  FADD.FTZ R49, R49, R122 ;  /* 0x0000007a31317221 */ /* 0x000fe20000010000 */
[----:B------:R-:W-:Y:S01]  /*0cd0*/  HADD2.F32 R128, -RZ, R129.H0_H0 ;  /* 0x20000081ff807230 */ /* 0x000fe20000004100 */
[----:B------:R-:W-:Y:S02]  /*0ce0*/  FMUL.FTZ R125, R119, R52 ;  /* 0x00000034777d7220 */ /* 0x000fe40000410000 */
[----:B------:R-:W-:-:S02]  /*0cf0*/  FFMA.FTZ R48, R123, R122, R48 ;  /* 0x0000007a7b307223 */ /* 0x000fc40000010030 */
[----:B------:R-:W-:Y:S02]  /*0d00*/  FADD.FTZ R99, R126, R99 ;  /* 0x000000637e637221 */ /* 0x000fe40000010000 */
[----:B------:R-:W-:Y:S02]  /*0d10*/  FMUL.FTZ R129, R119, R54 ;  /* 0x0000003677817220 */ /* 0x000fe40000410000 */
[-C--:B------:R-:W-:Y:S02]  /*0d20*/  FFMA.FTZ R100, R127, R126.reuse, R100 ;  /* 0x0000007e7f647223 */ /* 0x080fe40000010064 */
[----:B------:R-:W-:Y:S02]  /*0d30*/  FMUL.FTZ R126, R17, R126 ;  /* 0x0000007e117e7220 */ /* 0x000fe40000410000 */
[----:B------:R-:W-:Y:S01]  /*0d40*/  FADD.FTZ R49, R49, R124 ;  /* 0x0000007c31317221 */ /* 0x000fe20000010000 */
[----:B------:R-:W-:Y:S01]  /*0d50*/  HADD2.F32 R130, -RZ, R133.H0_H0 ;  /* 0x20000085ff827230 */ /* 0x000fe20000004100 */
[----:B------:R-:W-:-:S02]  /*0d60*/  FFMA.FTZ R48, R125, R124, R48 ;  /* 0x0000007c7d307223 */ /* 0x000fc40000010030 */
[----:B------:R-:W-:Y:S02]  /*0d70*/  FADD.FTZ R101, R128, R101 ;  /* 0x0000006580657221 */ /* 0x000fe40000010000 */
        /* <DEDUP_REMOVED lines=10> */
[----:B------:R-:W-:Y:S02]  /*0e20*/  FFMA.FTZ R48, R129, R128, R48 ;  /* 0x0000008081307223 */ /* 0x000fe40000010030 */
[----:B------:R-:W-:Y:S02]  /*0e30*/  FMUL.FTZ R132, R12, R53 ;  /* 0x000000350c847220 */ /* 0x000fe40000410000 */
[----:B------:R-:W-:-:S02]  /*0e40*/  FADD.FTZ R49, R49, R130 ;  /* 0x0000008231317221 */ /* 0x000fc40000010000 */
[----:B------:R-:W-:Y:S02]  /*0e50*/  FMUL.FTZ R133, R119, R56 ;  /* 0x0000003877857220 */ /* 0x000fe40000410000 */
[----:B------:R-:W-:Y:S01]  /*0e60*/  FFMA.FTZ R48, R131, R130, R48 ;  /* 0x0000008283307223 */ /* 0x000fe20000010030 */
[----:B------:R-:W-:Y:S01]  /*0e70*/  HADD2.F32 R55, -RZ, R55.H0_H0 ;  /* 0x20000037ff377230 */ /* 0x000fe20000004100 */
[----:B------:R-:W-:Y:S02]  /*0e80*/  FMUL.FTZ R139, R119, R138 ;  /* 0x0000008a778b7220 */ /* 0x000fe40000410000 */
[----:B------:R-:W-:Y:S02]  /*0e90*/  FADD.FTZ R49, R49, R132 ;  /* 0x0000008431317221 */ /* 0x000fe40000010000 */
[----:B------:R-:W-:Y:S02]  /*0ea0*/  FFMA.FTZ R48, R133, R132, R48 ;  /* 0x0000008485307223 */ /* 0x000fe40000010030 */
[----:B------:R-:W-:-:S02]  /*0eb0*/  FADD.FTZ R84, R50, R84 ;  /* 0x0000005432547221 */ /* 0x000fc40000010000 */
[-C--:B------:R-:W-:Y:S02]  /*0ec0*/  FFMA.FTZ R112, R139, R50.reuse, R112 ;  /* 0x000000328b707223 */ /* 0x080fe40000010070 */
[----:B------:R-:W-:Y:S02]  /*0ed0*/  FMUL.FTZ R138, R15, R50 ;  /* 0x000000320f8a7220 */ /* 0x000fe40000410000 */
[----:B------:R-:W-:Y:S02]  /*0ee0*/  FMUL.FTZ R137, R14, R55 ;  /* 0x000000370e897220 */ /* 0x000fe40000410000 */
[----:B------:R-:W-:Y:S02]  /*0ef0*/  FADD.FTZ R50, R49, R136 ;  /* 0x0000008831327221 */ /* 0x000fe40000010000 */
[----:B------:R-:W-:Y:S02]  /*0f00*/  FMUL.FTZ R134, R119, R58 ;  /* 0x0000003a77867220 */ /* 0x000fe40000410000 */
[----:B------:R-:W-:Y:S01]  /*0f10*/  FFMA.FTZ R48, R135, R136, R48 ;  /* 0x0000008887307223 */ /* 0x000fe20000010030 */
[----:B------:R-:W-:Y:S01]  /*0f20*/  HADD2.F32 R57, -RZ, R57.H0_H0 ;  /* 0x20000039ff397230 */ /* 0x000fe20000004100 */
[----:B------:R-:W-:-:S02]  /*0f30*/  FADD.FTZ R49, R50, R137 ;  /* 0x0000008932317221 */ /* 0x000fc40000010000 */
[----:B------:R-:W-:Y:S02]  /*0f40*/  FFMA.FTZ R48, R134, R137, R48 ;  /* 0x0000008986307223 */ /* 0x000fe40000010030 */
[----:B------:R-:W-:Y:S02]  /*0f50*/  FMUL.FTZ R140, R8, R57 ;  /* 0x00000039088c7220 */ /* 0x000fe40000410000 */
[----:B------:R-:W-:Y:S02]  /*0f60*/  FADD.FTZ R49, R49, R138 ;  /* 0x0000008a31317221 */ /* 0x000fe40000010000 */
[----:B------:R-:W-:Y:S02]  /*0f70*/  FMUL.FTZ R141, R119, R60 ;  /* 0x0000003c778d7220 */ /* 0x000fe40000410000 */
[----:B------:R-:W-:Y:S01]  /*0f80*/  FFMA.FTZ R50, R139, R138, R48 ;  /* 0x0000008a8b327223 */ /* 0x000fe20000010030 */
[----:B------:R-:W-:Y:S01]  /*0f90*/  HADD2.F32 R59, -RZ, R59.H0_H0 ;  /* 0x2000003bff3b7230 */ /* 0x000fe20000004100 */
[----:B------:R-:W-:-:S02]  /*0fa0*/  FADD.FTZ R48, R49, R140 ;  /* 0x0000008c31307221 */ /* 0x000fc40000010000 */
[----:B------:R-:W-:Y:S02]  /*0fb0*/  FMUL.FTZ R142, R119, R142 ;  /* 0x0000008e778e7220 */ /* 0x000fe40000410000 */
[----:B------:R-:W-:Y:S02]  /*0fc0*/  FMUL.FTZ R143, R9, R62 ;  /* 0x0000003e098f7220 */ /* 0x000fe40000410000 */
[----:B------:R-:W-:Y:S01]  /*0fd0*/  FFMA.FTZ R49, R141, R140, R50 ;  /* 0x0000008c8d317223 */ /* 0x000fe20000010032 */
[----:B------:R-:W-:Y:S01]  /*0fe0*/  HADD2.F32 R147, -RZ, R147.H0_H0 ;  /* 0x20000093ff937230 */ /* 0x000fe20000004100 */
[----:B------:R-:W-:Y:S02]  /*0ff0*/  FADD.FTZ R110, R51, R110 ;  /* 0x0000006e336e7221 */ /* 0x000fe40000010000 */
[----:B------:R-:W-:Y:S02]  /*1000*/  FFMA.FTZ R98, R125, R51, R98 ;  /* 0x000000337d627223 */ /* 0x000fe40000010062 */
[----:B------:R-:W-:-:S02]  /*1010*/  FMUL.FTZ R145, R119, R144 ;  /* 0x0000009077917220 */ /* 0x000fc40000410000 */
        /* <DEDUP_REMOVED lines=19> */
[----:B------:R-:W-:Y:S01]  /*1150*/  FFMA.FTZ R49, R149, R148, R49 ;  /* 0x0000009495317223 */ /* 0x000fe20000010031 */
[----:B------:R-:W-:Y:S01]  /*1160*/  HADD2.F32 R160, -RZ, R160.H0_H0 ;  /* 0x200000a0ffa07230 */ /* 0x000fe20000004100 */
[----:B------:R-:W-:-:S02]  /*1170*/  FADD.FTZ R79, R152, R79 ;  /* 0x0000004f984f7221 */ /* 0x000fc40000010000 */
[----:B------:R-:W-:Y:S02]  /*1180*/  FFMA.FTZ R71, R150, R152, R71 ;  /* 0x0000009896477223 */ /* 0x000fe40000010047 */
[----:B------:R-:W-:Y:S02]  /*1190*/  FMUL.FTZ R153, R119, R154 ;  /* 0x0000009a77997220 */ /* 0x000fe40000410000 */
[----:B------:R-:W-:Y:S02]  /*11a0*/  FMUL.FTZ R152, R6, R63 ;  /* 0x0000003f06987220 */ /* 0x000fe40000410000 */
[----:B------:R-:W-:Y:S02]  /*11b0*/  FADD.FTZ R51, R48, R151 ;  /* 0x0000009730337221 */ /* 0x000fe40000010000 */
[----:B------:R-:W-:Y:S01]  /*11c0*/  FFMA.FTZ R49, R150, R151, R49 ;  /* 0x0000009796317223 */ /* 0x000fe20000010031 */
[----:B------:R-:W-:Y:S01]  /*11d0*/  LOP3.LUT P0, RZ, R89, 0xff, RZ, 0xc0, !PT ;  /* 0x000000ff59ff7812 */ /* 0x000fe2000780c0ff */
[----:B------:R-:W-:-:S02]  /*11e0*/  FMUL.FTZ R155, R119, R158 ;  /* 0x0000009e779b7220 */ /* 0x000fc40000410000 */
[----:B------:R-:W-:Y:S02]  /*11f0*/  FMUL.FTZ R154, R7, R160 ;  /* 0x000000a0079a7220 */ /* 0x000fe40000410000 */
[----:B------:R-:W-:Y:S02]  /*1200*/  FADD.FTZ R51, R51, R152 ;  /* 0x0000009833337221 */ /* 0x000fe40000010000 */
[----:B------:R-:W-:Y:S01]  /*1210*/  FFMA.FTZ R49, R153, R152, R49 ;  /* 0x0000009899317223 */ /* 0x000fe20000010031 */
[----:B------:R-:W-:Y:S01]  /*1220*/  SEL R159, R3, R156, !P0 ;  /* 0x0000009c039f7207 */ /* 0x000fe20004000000 */
        /* <DEDUP_REMOVED lines=20> */
.L_x_2097:
        /* <DEDUP_REMOVED lines=18> */
.L_x_2098:
        /* <DEDUP_REMOVED lines=55> */
[----:B------:R-:W0:Y:S01]  /*1800*/  F2F.F16.F32 R52, R66 ;  /* 0x0000004200347304 */ /* 0x000e220000200800 */
[----:B------:R-:W-:Y:S02]  /*1810*/  @P2 FADD.FTZ R122, R27, R122 ;  /* 0x0000007a1b7a2221 */ /* 0x000fe40000010000 */
[----:B------:R-:W-:Y:S02]  /*1820*/  @P2 FADD.FTZ R49, R24, R49 ;  /* 0x0000003118312221 */ /* 0x000fe40000010000 */
[----:B------:R-:W-:Y:S02]  /*1830*/  @P2 FADD.FTZ R51, R26, R51 ;  /* 0x000000331a332221 */ /* 0x000fe40000010000 */
[-CC-:B------:R-:W-:Y:S01]  /*1840*/  FFMA.FTZ R127, R127, R48.reuse, R53.reuse ;  /* 0x000000307f7f7223 */ /* 0x180fe20000010035 */
[----:B------:R-:W1:Y:S01]  /*1850*/  F2F.F16.F32 R58, R122 ;  /* 0x0000007a003a7304 */ /* 0x000e620000200800 */
[--C-:B------:R-:W-:Y:S01]  /*1860*/  FFMA.FTZ R135, R135, R48, R53.reuse ;  /* 0x0000003087877223 */ /* 0x100fe20000010035 */
[----:B------:R-:W-:Y:S01]  /*1870*/  SEL R50, R51, R46, P0 ;  /* 0x0000002e33327207 */ /* 0x000fe20000000000 */
[----:B------:R-:W-:-:S02]  /*1880*/  FFMA.FTZ R131, R131, R48, R53 ;  /* 0x0000003083837223 */ /* 0x000fc40000010035 */
[-CC-:B------:R-:W-:Y:S02]  /*1890*/  FFMA.FTZ R139, R139, R48.reuse, R53.reuse ;  /* 0x000000308b8b7223 */ /* 0x180fe40000010035 */
[-CC-:B------:R-:W-:Y:S01]  /*18a0*/  FFMA.FTZ R125, R125, R48.reuse, R53.reuse ;  /* 0x000000307d7d7223 */ /* 0x180fe20000010035 */
[----:B------:R-:W2:Y:S01]  /*18b0*/  F2F.F16.F32 R59, R49 ;  /* 0x00000031003b7304 */ /* 0x000ea20000200800 */
[-CC-:B------:R-:W-:Y:S01]  /*18c0*/  FFMA.FTZ R129, R129, R48.reuse, R53.reuse ;  /* 0x0000003081817223 */ /* 0x180fe20000010035 */
[----:B0-----:R-:W-:Y:S01]  /*18d0*/  @P3 PRMT R82, R52, 0x7610, R82 ;  /* 0x0000761034523816 */ /* 0x001fe20000000052 */
[-CC-:B------:R-:W-:Y:S02]  /*18e0*/  FFMA.FTZ R133, R133, R48.reuse, R53.reuse ;  /* 0x0000003085857223 */ /* 0x180fe40000010035 */
[-CC-:B------:R-:W-:Y:S02]  /*18f0*/  FFMA.FTZ R134, R134, R48.reuse, R53.reuse ;  /* 0x0000003086867223 */ /* 0x180fe40000010035 */
[-CC-:B------:R-:W-:Y:S01]  /*1900*/  FFMA.FTZ R141, R141, R48.reuse, R53.reuse ;  /* 0x000000308d8d7223 */ /* 0x180fe20000010035 */
[----:B------:R0:W3:Y:S01]  /*1910*/  F2F.F16.F32 R56, R51 ;  /* 0x0000003300387304 */ /* 0x0000e20000200800 */
        /* <DEDUP_REMOVED lines=53> */
[----:B------:R-:W0:Y:S01]  /*1c70*/  F2F.F16.F32 R120, R126 ;  /* 0x0000007e00787304 */ /* 0x000e220000200800 */
[----:B------:R-:W-:-:S02]  /*1c80*/  @P2 FADD.FTZ R138, R35, R138 ;  /* 0x0000008a238a2221 */ /* 0x000fc40000010000 */
[----:B------:R-:W-:Y:S02]  /*1c90*/  @P2 FADD.FTZ R67, R28, R67 ;  /* 0x000000431c432221 */ /* 0x000fe40000010000 */
[----:B------:R-:W-:Y:S02]  /*1ca0*/  @P2 FADD.FTZ R121, R30, R121 ;  /* 0x000000791e792221 */ /* 0x000fe40000010000 */
[----:B------:R-:W-:Y:S01]  /*1cb0*/  @P2 FADD.FTZ R123, R32, R123 ;  /* 0x0000007b207b2221 */ /* 0x000fe20000010000 */
[----:B------:R-:W1:Y:S01]  /*1cc0*/  F2F.F16.F32 R132, R136 ;  /* 0x0000008800847304 */ /* 0x000e620000200800 */
[----:B------:R-:W-:Y:S02]  /*1cd0*/  @P2 FADD.FTZ R125, R34, R125 ;  /* 0x0000007d227d2221 */ /* 0x000fe40000010000 */
[----:B------:R-:W-:Y:S02]  /*1ce0*/  @P2 FADD.FTZ R127, R36, R127 ;  /* 0x0000007f247f2221 */ /* 0x000fe40000010000 */
[----:B------:R-:W-:-:S02]  /*1cf0*/  @P2 FADD.FTZ R142, R37, R142 ;  /* 0x0000008e258e2221 */ /* 0x000fc40000010000 */
[----:B------:R-:W-:Y:S01]  /*1d00*/  @P2 FADD.FTZ R129, R38, R129 ;  /* 0x0000008126812221 */ /* 0x000fe20000010000 */
[----:B------:R-:W2:Y:S01]  /*1d10*/  F2F.F16.F32 R128, R130 ;  /* 0x0000008200807304 */ /* 0x000ea20000200800 */
        /* <DEDUP_REMOVED lines=9> */
[----:B0-----:R-:W-:Y:S01]  /*1db0*/  IMAD.WIDE.U32 R48, R120, 0x10000, RZ ;  /* 0x0001000078307825 */ /* 0x001fe200078e00ff */
[----:B------:R-:W-:Y:S01]  /*1dc0*/  LOP3.LUT R52, R52, R59, RZ, 0xfc, !PT ;  /* 0x0000003b34347212 */ /* 0x000fe200078efcff */
[----:B------:R-:W0:Y:S01]  /*1dd0*/  F2F.F16.F32 R157, R67 ;  /* 0x00000043009d7304 */ /* 0x000e220000200800 */
[----:B------:R-:W-:Y:S01]  /*1de0*/  IADD3.X R65, R118, c[0x0][0x24c], RZ, P2, !PT ;  /* 0x0000930076417a10 */ /* 0x000fe200017fe4ff */
[----:B-1----:R-:W-:Y:S01]  /*1df0*/  IMAD.WIDE.U32 R50, R132, 0x10000, RZ ;  /* 0x0001000084327825 */ /* 0x002fe200078e00ff */
[----:B--2---:R-:W-:-:S02]  /*1e00*/  SHF.L.U32 R63, R128, 0x10, RZ ;  /* 0x00000010803f7819 */ /* 0x004fc400000006ff */
[C---:B------:R-:W-:Y:S01]  /*1e10*/  @P1 LEA R54, P2, R114.reuse, c[0x0][0x258], 0x4 ;  /* 0x0000960072361a11 */ /* 0x040fe200078420ff */
[----:B------:R1:W-:Y:S01]  /*1e20*/  STG.E.64 [R64.64], R52 ;  /* 0x0000003440007986 */ /* 0x0003e2000c101b04 */
[----:B---3--:R-:W-:Y:S01]  /*1e30*/  SHF.L.U32 R61, R137, 0x10, RZ ;  /* 0x00000010893d7819 */ /* 0x008fe200000006ff */
[----:B------:R-:W2:Y:S01]  /*1e40*/  F2F.F16.F32 R124, R121 ;  /* 0x00000079007c7304 */ /* 0x000ea20000200800 */
[----:B------:R-:W-:-:S07]  /*1e50*/  @P1 LEA.HI.X R55, R114, c[0x0][0x25c], RZ, 0x4, P2 ;  /* 0x0000970072371a11 */ /* 0x000fce00010f24ff */
[----:B------:R-:W3:Y:S01]  /*1e60*/  F2F.F16.F32 R135, R123 ;  /* 0x0000007b00877304 */ /* 0x000ee20000200800 */
[----:B0-----:R-:W-:-:S07]  /*1e70*/  LOP3.LUT R62, R48, R157, RZ, 0xfc, !PT ;  /* 0x0000009d303e7212 */ /* 0x001fce00078efcff */
[----:B------:R-:W0:Y:S01]  /*1e80*/  F2F.F16.F32 R134, R125 ;  /* 0x0000007d00867304 */ /* 0x000e220000200800 */
[----:B--2---:R-:W-:-:S07]  /*1e90*/  LOP3.LUT R63, R49, R63, R124, 0xfe, !PT ;  /* 0x0000003f313f7212 */ /* 0x004fce00078efe7c */
[----:B------:R-:W2:Y:S01]  /*1ea0*/  F2F.F16.F32 R140, R142 ;  /* 0x0000008e008c7304 */ /* 0x000ea20000200800 */
[----:B---3--:R-:W-:-:S07]  /*1eb0*/  LOP3.LUT R60, R50, R135, RZ, 0xfc, !PT ;  /* 0x00000087323c7212 */ /* 0x008fce00078efcff */
[----:B------:R-:W3:Y:S01]  /*1ec0*/  F2F.F16.F32 R143, R146 ;  /* 0x00000092008f7304 */ /* 0x000ee20000200800 */
[----:B0-----:R-:W-:-:S07]  /*1ed0*/  LOP3.LUT R61, R51, R61, R134, 0xfe, !PT ;  /* 0x0000003d333d7212 */ /* 0x001fce00078efe86 */
[----:B------:R-:W0:Y:S01]  /*1ee0*/  F2F.F16.F32 R122, R150 ;  /* 0x00000096007a7304 */ /* 0x000e220000200800 */
[----:B--2---:R-:W-:-:S07]  /*1ef0*/  IMAD.WIDE.U32 R48, R140, 0x10000, RZ ;  /* 0x000100008c307825 */ /* 0x004fce00078e00ff */
[----:B------:R-:W2:Y:S01]  /*1f00*/  F2F.F16.F32 R147, R154 ;  /* 0x0000009a00937304 */ /* 0x000ea20000200800 */
[----:B---3--:R-:W-:-:S07]  /*1f10*/  IMAD.U32 R59, R143, 0x10000, RZ ;  /* 0x000100008f3b7824 */ /* 0x008fce00078e00ff */
[----:B------:R-:W3:Y:S01]  /*1f20*/  F2F.F16.F32 R139, R127 ;  /* 0x0000007f008b7304 */ /* 0x000ee20000200800 */
[----:B0-----:R-:W-:-:S07]  /*1f30*/  IMAD.WIDE.U32 R50, R122, 0x10000, RZ ;  /* 0x000100007a327825 */ /* 0x001fce00078e00ff */
[----:B------:R-:W0:Y:S01]  /*1f40*/  F2F.F16.F32 R141, R129 ;  /* 0x00000081008d7304 */ /* 0x000e220000200800 */
[----:B--2---:R-:W-:-:S07]  /*1f50*/  SHF.L.U32 R57, R147, 0x10, RZ ;  /* 0x0000001093397819 */ /* 0x004fce00000006ff */
[----:B------:R-:W2:Y:S01]  /*1f60*/  F2F.F16.F32 R145, R131 ;  /* 0x0000008300917304 */ /* 0x000ea20000200800 */
[----:B---3--:R-:W-:Y:S02]  /*1f70*/  LOP3.LUT R58, R48, R139, RZ, 0xfc, !PT ;  /* 0x0000008b303a7212 */ /* 0x008fe400078efcff */
[----:B------:R-:W-:-:S05]  /*1f80*/  SEL R48, R67, R44, P0 ;  /* 0x0000002c43307207 */ /* 0x000fca0000000000 */
[----:B------:R-:W3:Y:S01]  /*1f90*/  F2F.F16.F32 R144, R133 ;  /* 0x0000008500907304 */ /* 0x000ee20000200800 */
        /* <DEDUP_REMOVED lines=15> */
.L_x_2090:
[----:B-1----:R-:W-:Y:S01]  /*2090*/  SHF.R.U32.HI R114, RZ, 0x1d, R114 ;  /* 0x0000001dff727819 */ /* 0x002fe20000011672 */
[----:B------:R1:W-:Y:S01]  /*20a0*/  @P1 STG.E.128 [R54.64], R48 ;  /* 0x0000003036001986 */ /* 0x0003e2000c101d04 */
[----:B0-----:R-:W-:Y:S02]  /*20b0*/  IADD3 R64, P2, R119, c[0x0][0x248], RZ ;  /* 0x0000920077407a10 */ /* 0x001fe40007f5e0ff */
[----:B------:R-:W-:Y:S02]  /*20c0*/  @P3 PRMT R77, R157, 0x7610, R77 ;  /* 0x000076109d4d3816 */ /* 0x000fe4000000004d */
[----:B------:R-:W-:Y:S02]  /*20d0*/  IADD3.X R65, R114, c[0x0][0x24c], RZ, P2, !PT ;  /* 0x0000930072417a10 */ /* 0x000fe400017fe4ff */
[----:B------:R-:W-:Y:S02]  /*20e0*/  @P1 LEA R66, P2, R115, c[0x0][0x258], 0x4 ;  /* 0x0000960073421a11 */ /* 0x000fe400078420ff */
[----:B------:R-:W-:Y:S01]  /*20f0*/  @P3 PRMT R82, R120, 0x7610, R82 ;  /* 0x0000761078523816 */ /* 0x000fe20000000052 */
[----:B------:R0:W-:Y:S01]  /*2100*/  STG.E.64 [R64.64], R62 ;  /* 0x0000003e40007986 */ /* 0x0001e2000c101b04 */
[----:B------:R-:W-:-:S02]  /*2110*/  @P3 PRMT R76, R124, 0x7610, R76 ;  /* 0x000076107c4c3816 */ /* 0x000fc4000000004c */
[----:B------:R-:W-:Y:S02]  /*2120*/  @P3 PRMT R97, R128, 0x7610, R97 ;  /* 0x0000761080613816 */ /* 0x000fe40000000061 */
[C---:B------:R-:W-:Y:S02]  /*2130*/  SHF.L.U32 R118, R115.reuse, 0x3, RZ ;  /* 0x0000000373767819 */ /* 0x040fe400000006ff */
[----:B------:R-:W-:Y:S02]  /*2140*/  @P1 LEA.HI.X R67, R115, c[0x0][0x25c], RZ, 0x4, P2 ;  /* 0x0000970073431a11 */ /* 0x000fe400010f24ff */
[----:B------:R-:W-:Y:S02]  /*2150*/  SEL R52, R123, R44, P0 ;  /* 0x0000002c7b347207 */ /* 0x000fe40000000000 */
[----:B------:R-:W-:Y:S02]  /*2160*/  SEL R53, R136, R45, P0 ;  /* 0x0000002d88357207 */ /* 0x000fe40000000000 */
[----:B-1----:R-:W-:-:S02]  /*2170*/  SEL R54, R125, R46, P0 ;  /* 0x0000002e7d367207 */ /* 0x002fc40000000000 */
[----:B------:R-:W-:Y:S01]  /*2180*/  SEL R55, R138, R47, P0 ;  /* 0x0000002f8a377207 */ /* 0x000fe20000000000 */
        /* <DEDUP_REMOVED lines=9> */
.L_x_2091:
        /* <DEDUP_REMOVED lines=24> */
.L_x_2092:
        /* <DEDUP_REMOVED lines=29> */
.L_x_2093:
        /* <DEDUP_REMOVED lines=15> */
.L_x_2094:
[----:B------:R-:W-:-:S04]  /*2660*/  LOP3.LUT P0, RZ, R89, 0xff, RZ, 0xc0, !PT ;  /* 0x000000ff59ff7812 */ /* 0x000fc8000780c0ff */
[----:B------:R-:W-:Y:S01]  /*2670*/  SEL R89, RZ, 0x1, P0 ;  /* 0x00000001ff597807 */ /* 0x000fe20000000000 */
[----:B01----:R-:W-:Y:S01]  /*2680*/  @P4 CALL.REL.NOINC `(.L_x_2095) ;  /* 0x0000001000004944 */ /* 0x003fe20003c00000 */
[----:B------:R-:W-:Y:S05]  /*2690*/  BRA `(.L_x_2096) ;  /* 0xffffdd5000007947 */ /* 0x000fea000383ffff */
.L_x_2095:
        /* <DEDUP_REMOVED lines=39> */
.L_x_2087:
        /* <DEDUP_REMOVED lines=19> */
.L_x_2088:
[----:B------:R-:W-:Y:S01]  /*2a40*/  HFMA2.MMA R52, -RZ, RZ, 0, 9.5367431640625e-07 ;  /* 0x00000010ff347435 */ /* 0x000fe200000001ff */
[----:B------:R-:W-:Y:S01]  /*2a50*/  MOV R51, R53 ;  /* 0x0000003500337202 */ /* 0x000fe20000000f00 */
[----:B------:R-:W-:Y:S01]  /*2a60*/  IMAD.MOV.U32 R56, RZ, RZ, 0x1f ;  /* 0x0000001fff387424 */ /* 0x000fe200078e00ff */
[----:B------:R-:W-:-:S02]  /*2a70*/  MOV R57, 0xffffffff ;  /* 0xffffffff00397802 */ /* 0x000fc40000000f00 */
[----:B------:R-:W-:Y:S02]  /*2a80*/  MOV R48, 0x2aa0 ;  /* 0x00002aa000307802 */ /* 0x000fe40000000f00 */
[----:B-----5:R-:W-:Y:S05]  /*2a90*/  CALL.REL.NOINC `($__internal_87_$__cuda_sm70_shflsync_down_p) ;  /* 0x0000046000007944 */ /* 0x020fea0003c00000 */
[----:B-1----:R-:W-:Y:S01]  /*2aa0*/  MOV R50, R51 ;  /* 0x0000003300327202 */ /* 0x002fe20000000f00 */
[----:B0-----:R-:W-:Y:S05]  /*2ab0*/  BRA `(.L_x_2097) ;  /* 0xffffe8b000007947 */ /* 0x001fea000383ffff */
.L_x_2089:
[----:B------:R-:W-:Y:S01]  /*2ac0*/  HFMA2.MMA R52, -RZ, RZ, 0, 9.5367431640625e-07 ;  /* 0x00000010ff347435 */ /* 0x000fe200000001ff */
[----:B------:R-:W-:Y:S02]  /*2ad0*/  MOV R51, R54 ;  /* 0x0000003600337202 */ /* 0x000fe40000000f00 */
[----:B------:R-:W-:Y:S02]  /*2ae0*/  MOV R56, 0x1f ;  /* 0x0000001f00387802 */ /* 0x000fe40000000f00 */
[----:B------:R-:W-:Y:S02]  /*2af0*/  MOV R57, 0xffffffff ;  /* 0xffffffff00397802 */ /* 0x000fe40000000f00 */
[----:B------:R-:W-:Y:S02]  /*2b00*/  MOV R48, 0x2b20 ;  /* 0x00002b2000307802 */ /* 0x000fe40000000f00 */
[----:B01---5:R-:W-:Y:S05]  /*2b10*/  CALL.REL.NOINC `($__internal_87_$__cuda_sm70_shflsync_down_p) ;  /* 0x000003e000007944 */ /* 0x023fea0003c00000 */
[----:B------:R-:W-:Y:S01]  /*2b20*/  FADD.FTZ R53, R53, R50 ;  /* 0x0000003235357221 */ /* 0x000fe20000010000 */
[----:B0-----:R-:W-:Y:S01]  /*2b30*/  HFMA2.MMA R52, -RZ, RZ, 0, 4.76837158203125e-07 ;  /* 0x00000008ff347435 */ /* 0x001fe200000001ff */
[----:B-1----:R-:W-:Y:S01]  /*2b40*/  FADD.FTZ R54, R54, R51 ;  /* 0x0000003336367221 */ /* 0x002fe20000010000 */
[----:B------:R-:W-:Y:S01]  /*2b50*/  MOV R56, 0x1f ;  /* 0x0000001f00387802 */ /* 0x000fe20000000f00 */
[----:B------:R-:W-:Y:S01]  /*2b60*/  IMAD.MOV.U32 R57, RZ, RZ, -0x1 ;  /* 0xffffffffff397424 */ /* 0x000fe200078e00ff */
[----:B------:R-:W-:-:S02]  /*2b70*/  MOV R51, R53 ;  /* 0x0000003500337202 */ /* 0x000fc40000000f00 */
[----:B------:R-:W-:Y:S02]  /*2b80*/  MOV R48, 0x2ba0 ;  /* 0x00002ba000307802 */ /* 0x000fe40000000f00 */
[----:B------:R-:W-:Y:S05]  /*2b90*/  CALL.REL.NOINC `($__internal_87_$__cuda_sm70_shflsync_down_p) ;  /* 0x0000036000007944 */ /* 0x000fea0003c00000 */
[----:B0-----:R-:W-:Y:S01]  /*2ba0*/  HFMA2.MMA R52, -RZ, RZ, 0, 4.76837158203125e-07 ;  /* 0x00000008ff347435 */ /* 0x001fe200000001ff */
[----:B-1----:R-:W-:Y:S02]  /*2bb0*/  MOV R50, R51 ;  /* 0x0000003300327202 */ /* 0x002fe40000000f00 */
[----:B------:R-:W-:Y:S02]  /*2bc0*/  MOV R51, R54 ;  /* 0x0000003600337202 */ /* 0x000fe40000000f00 */
[----:B------:R-:W-:Y:S02]  /*2bd0*/  MOV R56, 0x1f ;  /* 0x0000001f00387802 */ /* 0x000fe40000000f00 */
[----:B------:R-:W-:Y:S02]  /*2be0*/  MOV R57, 0xffffffff ;  /* 0xffffffff00397802 */ /* 0x000fe40000000f00 */
[----:B------:R-:W-:Y:S02]  /*2bf0*/  MOV R48, 0x2c10 ;  /* 0x00002c1000307802 */ /* 0x000fe40000000f00 */
[----:B------:R-:W-:Y:S05]  /*2c00*/  CALL.REL.NOINC `($__internal_87_$__cuda_sm70_shflsync_down_p) ;  /* 0x000002f000007944 */ /* 0x000fea0003c00000 */
[----:B------:R-:W-:Y:S01]  /*2c10*/  FADD.FTZ R53, R50, R53 ;  /* 0x0000003532357221 */ /* 0x000fe20000010000 */
[----:B0-----:R-:W-:Y:S01]  /*2c20*/  HFMA2.MMA R52, -RZ, RZ, 0, 2.384185791015625e-07 ;  /* 0x00000004ff347435 */ /* 0x001fe200000001ff */
[----:B-1----:R-:W-:Y:S01]  /*2c30*/  FADD.FTZ R54, R54, R51 ;  /* 0x0000003336367221 */ /* 0x002fe20000010000 */
[----:B------:R-:W-:Y:S01]  /*2c40*/  MOV R56, 0x1f ;  /* 0x0000001f00387802 */ /* 0x000fe20000000f00 */
[----:B------:R-:W-:Y:S01]  /*2c50*/  IMAD.MOV.U32 R57, RZ, RZ, -0x1 ;  /* 0xffffffffff397424 */ /* 0x000fe200078e00ff */
[----:B------:R-:W-:-:S02]  /*2c60*/  MOV R51, R53 ;  /* 0x0000003500337202 */ /* 0x000fc40000000f00 */
[----:B------:R-:W-:Y:S02]  /*2c70*/  MOV R48, 0x2c90 ;  /* 0x00002c9000307802 */ /* 0x000fe40000000f00 */
[----:B------:R-:W-:Y:S05]  /*2c80*/  CALL.REL.NOINC `($__internal_87_$__cuda_sm70_shflsync_down_p) ;  /* 0x0000027000007944 */ /* 0x000fea0003c00000 */
[----:B0-----:R-:W-:Y:S01]  /*2c90*/  HFMA2.MMA R52, -RZ, RZ, 0, 2.384185791015625e-07 ;  /* 0x00000004ff347435 */ /* 0x001fe200000001ff */
[----:B-1----:R-:W-:Y:S02]  /*2ca0*/  MOV R50, R51 ;  /* 0x0000003300327202 */ /* 0x002fe40000000f00 */
[----:B------:R-:W-:Y:S02]  /*2cb0*/  MOV R51, R54 ;  /* 0x0000003600337202 */ /* 0x000fe40000000f00 */
[----:B------:R-:W-:Y:S02]  /*2cc0*/  MOV R56, 0x1f ;  /* 0x0000001f00387802 */ /* 0x000fe40000000f00 */
[----:B------:R-:W-:Y:S02]  /*2cd0*/  MOV R57, 0xffffffff ;  /* 0xffffffff00397802 */ /* 0x000fe40000000f00 */
[----:B------:R-:W-:Y:S02]  /*2ce0*/  MOV R48, 0x2d00 ;  /* 0x00002d0000307802 */ /* 0x000fe40000000f00 */
[----:B------:R-:W-:Y:S05]  /*2cf0*/  CALL.REL.NOINC `($__internal_87_$__cuda_sm70_shflsync_down_p) ;  /* 0x0000020000007944 */ /* 0x000fea0003c00000 */
[----:B------:R-:W-:Y:S01]  /*2d00*/  FADD.FTZ R53, R50, R53 ;  /* 0x0000003532357221 */ /* 0x000fe20000010000 */
[----:B0-----:R-:W-:Y:S01]  /*2d10*/  HFMA2.MMA R52, -RZ, RZ, 0, 1.1920928955078125e-07 ;  /* 0x00000002ff347435 */ /* 0x001fe200000001ff */
[----:B-1----:R-:W-:Y:S01]  /*2d20*/  FADD.FTZ R54, R54, R51 ;  /* 0x0000003336367221 */ /* 0x002fe20000010000 */
[----:B------:R-:W-:Y:S01]  /*2d30*/  MOV R56, 0x1f ;  /* 0x0000001f00387802 */ /* 0x000fe20000000f00 */
[----:B------:R-:W-:Y:S01]  /*2d40*/  IMAD.MOV.U32 R57, RZ, RZ, -0x1 ;  /* 0xffffffffff397424 */ /* 0x000fe200078e00ff */
[----:B------:R-:W-:-:S02]  /*2d50*/  MOV R51, R53 ;  /* 0x0000003500337202 */ /* 0x000fc40000000f00 */
[----:B------:R-:W-:Y:S02]  /*2d60*/  MOV R48, 0x2d80 ;  /* 0x00002d8000307802 */ /* 0x000fe40000000f00 */
[----:B------:R-:W-:Y:S05]  /*2d70*/  CALL.REL.NOINC `($__internal_87_$__cuda_sm70_shflsync_down_p) ;  /* 0x0000018000007944 */ /* 0x000fea0003c00000 */
[----:B0-----:R-:W-:Y:S01]  /*2d80*/  HFMA2.MMA R52, -RZ, RZ, 0, 1.1920928955078125e-07 ;  /* 0x00000002ff347435 */ /* 0x001fe200000001ff */
[----:B-1----:R-:W-:Y:S02]  /*2d90*/  MOV R50, R51 ;  /* 0x0000003300327202 */ /* 0x002fe40000000f00 */
[----:B------:R-:W-:Y:S02]  /*2da0*/  MOV R51, R54 ;  /* 0x0000003600337202 */ /* 0x000fe40000000f00 */
[----:B------:R-:W-:Y:S02]  /*2db0*/  MOV R56, 0x1f ;  /* 0x0000001f00387802 */ /* 0x000fe40000000f00 */
[----:B------:R-:W-:Y:S02]  /*2dc0*/  MOV R57, 0xffffffff ;  /* 0xffffffff00397802 */ /* 0x000fe40000000f00 */
[----:B------:R-:W-:Y:S02]  /*2dd0*/  MOV R48, 0x2df0 ;  /* 0x00002df000307802 */ /* 0x000fe40000000f00 */
[----:B------:R-:W-:Y:S05]  /*2de0*/  CALL.REL.NOINC `($__internal_87_$__cuda_sm70_shflsync_down_p) ;  /* 0x0000011000007944 */ /* 0x000fea0003c00000 */
[----:B------:R-:W-:Y:S01]  /*2df0*/  FADD.FTZ R53, R50, R53 ;  /* 0x0000003532357221 */ /* 0x000fe20000010000 */
[----:B0-----:R-:W-:Y:S01]  /*2e00*/  HFMA2.MMA R52, -RZ, RZ, 0, 5.9604644775390625e-08 ;  /* 0x00000001ff347435 */ /* 0x001fe200000001ff */
[----:B-1----:R-:W-:Y:S01]  /*2e10*/  FADD.FTZ R55, R54, R51 ;  /* 0x0000003336377221 */ /* 0x002fe20000010000 */
[----:B------:R-:W-:Y:S01]  /*2e20*/  MOV R56, 0x1f ;  /* 0x0000001f00387802 */ /* 0x000fe20000000f00 */
[----:B------:R-:W-:Y:S01]  /*2e30*/  IMAD.MOV.U32 R57, RZ, RZ, -0x1 ;  /* 0xffffffffff397424 */ /* 0x000fe200078e00ff */
[----:B------:R-:W-:-:S02]  /*2e40*/  MOV R51, R53 ;  /* 0x0000003500337202 */ /* 0x000fc40000000f00 */
[----:B------:R-:W-:Y:S02]  /*2e50*/  MOV R48, 0x2e70 ;  /* 0x00002e7000307802 */ /* 0x000fe40000000f00 */
[----:B------:R-:W-:Y:S05]  /*2e60*/  CALL.REL.NOINC `($__internal_87_$__cuda_sm70_shflsync_down_p) ;  /* 0x0000009000007944 */ /* 0x000fea0003c00000 */
[----:B0-----:R-:W-:Y:S01]  /*2e70*/  HFMA2.MMA R52, -RZ, RZ, 0, 5.9604644775390625e-08 ;  /* 0x00000001ff347435 */ /* 0x001fe200000001ff */
[----:B-1----:R-:W-:Y:S02]  /*2e80*/  MOV R54, R51 ;  /* 0x0000003300367202 */ /* 0x002fe40000000f00 */
[----:B------:R-:W-:Y:S02]  /*2e90*/  MOV R51, R55 ;  /* 0x0000003700337202 */ /* 0x000fe40000000f00 */
[----:B------:R-:W-:Y:S02]  /*2ea0*/  MOV R56, 0x1f ;  /* 0x0000001f00387802 */ /* 0x000fe40000000f00 */
[----:B------:R-:W-:Y:S02]  /*2eb0*/  MOV R57, 0xffffffff ;  /* 0xffffffff00397802 */ /* 0x000fe40000000f00 */
[----:B------:R-:W-:Y:S02]  /*2ec0*/  MOV R48, 0x2ee0 ;  /* 0x00002ee000307802 */ /* 0x000fe40000000f00 */
[----:B------:R-:W-:Y:S05]  /*2ed0*/  CALL.REL.NOINC `($__internal_87_$__cuda_sm70_shflsync_down_p) ;  /* 0x0000002000007944 */ /* 0x000fea0003c00000 */
[----:B-1----:R-:W-:Y:S01]  /*2ee0*/  MOV R48, R51 ;  /* 0x0000003300307202 */ /* 0x002fe20000000f00 */
[----:B0-----:R-:W-:Y:S05]  /*2ef0*/  BRA `(.L_x_2098) ;  /* 0xffffe59000007947 */ /* 0x001fea000383ffff */
        .weak           $__internal_87_$__cuda_sm70_shflsync_down_p
        .type           $__internal_87_$__cuda_sm70_shflsync_down_p,@function
        .size           $__internal_87_$__cuda_sm70_shflsync_down_p,(.L_x_2834 - $__internal_87_$__cuda_sm70_shflsync_down_p)
$__internal_87_$__cuda_sm70_shflsync_down_p:
[----:B------:R-:W-:Y:S01]  /*2f00*/  HFMA2.MMA R49, -RZ, RZ, 0, 0 ;  /* 0x00000000ff317435 */ /* 0x000fe200000001ff */
[----:B------:R-:W-:Y:S04]  /*2f10*/  WARPSYNC R57 ;  /* 0x0000003900007348 */ /* 0x000fe80003800000 */
[----:B------:R0:W1:Y:S01]  /*2f20*/  SHFL.DOWN PT, R51, R51, R52, R56 ;  /* 0x0800003433337389 */ /* 0x00006200000e0038 */
[----:B------:R-:W-:Y:S05]  /*2f30*/  RET.REL.NODEC R48 `(_ZN10layer_norm31ln_parallel_residual_bwd_kernelINS_13Kernel_traitsIf6__halffS2_fjLj5120ELj1ELj1ELj8ELj8ENS_18Kernel_traits_baseILj5120EfS2_fS2_fjLj256EEEEELb0ELb1ELb1EEEvNS_9BwdParamsE) ;  /* 0xffffd0c030007950 */ /* 0x000fea0003c3ffff */
.L_x_2099:
        /* <DEDUP_REMOVED lines=12> */
.L_x_2834:


//--------------------- .text._ZN10layer_norm31ln_parallel_residual_bwd_kernelINS_13Kernel_traitsIf6__halffS2_fjLj5120ELj1ELj1ELj8ELj8ENS_18Kernel_traits_baseILj5120EfS2_fS2_fjLj256EEEEELb1ELb0ELb0EEEvNS_9BwdParamsE --------------------------
	.section	.text._ZN10layer_norm31ln_parallel_residual_bwd_kernelINS_13Kernel_traitsIf6__halffS2_fjLj5120ELj1ELj1ELj8ELj8ENS_18Kernel_traits_baseILj5120EfS2_fS2_fjLj256EEEEELb1ELb0ELb0EEEvNS_9BwdParamsE,"ax",@progbits
	.sectioninfo	@"SHI_REGISTERS=230"
	.align	128
        .global         _ZN10layer_norm31ln_parallel_residual_bwd_kernelINS_13Kernel_traitsIf6__halffS2_fjLj5120ELj1ELj1ELj8ELj8ENS_18Kernel_traits_baseILj5120EfS2_fS2_fjLj256EEEEELb1ELb0ELb0EEEvNS_9BwdParamsE
        .type           _ZN10layer_norm31ln_parallel_residual_bwd_kernelINS_13Kernel_traitsIf6__halffS2_fjLj5120ELj1ELj1ELj8ELj8ENS_18Kernel_traits_baseILj5120EfS2_fS2_fjLj256EEEEELb1ELb0ELb0EEEvNS_9BwdParamsE,@function
        .size           _ZN10layer_norm31ln_parallel_residual_bwd_kernelINS_13Kernel_traitsIf6__halffS2_fjLj5120ELj1ELj1ELj8ELj8ENS_18Kernel_traits_baseILj5120EfS2_fS2_fjLj256EEEEELb1ELb0ELb0EEEvNS_9BwdParamsE,(.L_x_2835 - _ZN10layer_norm31ln_parallel_residual_bwd_kernelINS_13Kernel_traitsIf6__halffS2_fjLj5120ELj1ELj1ELj8ELj8ENS_18Kernel_traits_baseILj5120EfS2_fS2_fjLj256EEEEELb1ELb0ELb0EEEvNS_9BwdParamsE)
        .other          _ZN10layer_norm31ln_parallel_residual_bwd_kernelINS_13Kernel_traitsIf6__halffS2_fjLj5120ELj1ELj1ELj8ELj8ENS_18Kernel_traits_baseILj5120EfS2_fS2_fjLj256EEEEELb1ELb0ELb0EEEvNS_9BwdParamsE,@"STO_CUDA_ENTRY STV_DEFAULT"
_ZN10layer_norm31ln_parallel_residual_bwd_kernelINS_13Kernel_traitsIf6__halffS2_fjLj5120ELj1ELj1ELj8ELj8ENS_18Kernel_traits_baseILj5120EfS2_fS2_fjLj256EEEEELb1ELb0ELb0EEEvNS_9BwdParamsE:
.text._ZN10layer_norm31ln_parallel_residual_bwd_kernelINS_13Kernel_traitsIf6__halffS2_fjLj5120ELj1ELj1ELj8ELj8ENS_18Kernel_traits_baseILj5120EfS2_fS2_fjLj256EEEEELb1ELb0ELb0EEEvNS_9BwdParamsE:
        /* <DEDUP_REMOVED lines=40> */
[----:B------:R-:W-:-:S02]  /*0280*/  @P5 IADD3 R10, R10, 0x100, RZ ;  /* 0x000001000a0a5810 */ /* 0x000fc40007ffe0ff */
        /* <DEDUP_REMOVED lines=50> */
.L_x_2127:
        /* <DEDUP_REMOVED lines=40> */
[----:B---3--:R-:W-:Y:S02]  /*0830*/  FADD.FTZ R186, R170, -R180 ;  /* 0x800000b4aaba7221 */ /* 0x008fe40000010000 */
[----:B----4-:R-:W-:Y:S01]  /*0840*/  IMAD.MOV.U32 R170, RZ, RZ, R22 ;  /* 0x000000ffffaa7224 */ /* 0x010fe200078e0016 */
[----:B------:R-:W-:Y:S01]  /*0850*/  SHF.R.U64 R22, R22, 0x10, R23 ;  /* 0x0000001016167819 */ /* 0x000fe20000001217 */
[--C-:B------:R-:W-:Y:S01]  /*0860*/  FADD.FTZ R182, R168, -R180.reuse ;  /* 0x800000b4a8b67221 */ /* 0x100fe20000010000 */
[----:B--2---:R-:W-:Y:S02]  /*0870*/  MOV R168, R172 ;  /* 0x000000ac00a87202 */ /* 0x004fe40000000f00 */
[----:B0-----:R-:W-:Y:S01]  /*0880*/  HADD2.F32 R175, -RZ, R170.H0_H0 ;  /* 0x200000aaffaf7230 */ /* 0x001fe20000004100 */
[--C-:B------:R-:W-:Y:S01]  /*0890*/  FADD.FTZ R184, R169, -R180.reuse ;  /* 0x800000b4a9b87221 */ /* 0x100fe20000010000 */
[--C-:B------:R-:W-:Y:S01]  /*08a0*/  SHF.R.U64 R178, R172, 0x10, R173.reuse ;  /* 0x00000010acb27819 */ /* 0x100fe200000012ad */
[----:B------:R-:W-:Y:S01]  /*08b0*/  FADD.FTZ R180, R171, -R180 ;  /* 0x800000b4abb47221 */ /* 0x000fe20000010000 */
[----:B------:R-:W-:Y:S01]  /*08c0*/  MOV R169, R173 ;  /* 0x000000ad00a97202 */ /* 0x000fe20000000f00 */
[----:B------:R-:W-:Y:S01]  /*08d0*/  HADD2.F32 R170, -RZ, R22.H0_H0 ;  /* 0x20000016ffaa7230 */ /* 0x000fe20000004100 */
[----:B------:R-:W-:Y:S01]  /*08e0*/  SHF.R.U32.HI R174, RZ, 0x10, R173 ;  /* 0x00000010ffae7819 */ /* 0x000fe200000116ad */
[----:B------:R-:W-:Y:S01]  /*08f0*/  HADD2.F32 R173, -RZ, R168.H0_H0 ;  /* 0x200000a8ffad7230 */ /* 0x000fe20000004100 */
[----:B------:R-:W-:Y:S01]  /*0900*/  MOV R171, R23 ;  /* 0x0000001700ab7202 */ /* 0x000fe20000000f00 */
[C---:B------:R-:W-:Y:S01]  /*0910*/  FMUL.FTZ R22, R13.reuse, R182 ;  /* 0x000000b60d167220 */ /* 0x040fe20000410000 */
[----:B------:R-:W-:Y:S01]  /*0920*/  SHF.R.U32.HI R172, RZ, 0x10, R23 ;  /* 0x00000010ffac7819 */ /* 0x000fe20000011617 */
[----:B------:R-:W-:Y:S01]  /*0930*/  FMUL.FTZ R23, R140, R175 ;  /* 0x000000af8c177220 */ /* 0x000fe20000410000 */
[----:B------:R-:W-:Y:S01]  /*0940*/  HADD2.F32 R168, -RZ, R178.H0_H0 ;  /* 0x200000b2ffa87230 */ /* 0x000fe20000004100 */
[----:B------:R-:W-:-:S02]  /*0950*/  FMUL.FTZ R184, R13, R184 ;  /* 0x000000b80db87220 */ /* 0x000fc40000410000 */
[----:B------:R-:W-:Y:S01]  /*0960*/  FMUL.FTZ R185, R141, R170 ;  /* 0x000000aa8db97220 */ /* 0x000fe20000410000 */
[----:B------:R-:W-:Y:S01]  /*0970*/  HADD2.F32 R172, -RZ, R172.H0_H0 ;  /* 0x200000acffac7230 */ /* 0x000fe20000004100 */
[----:B------:R-:W-:Y:S02]  /*0980*/  FADD.FTZ R84, R84, R173 ;  /* 0x000000ad54547221 */ /* 0x000fe40000010000 */
[-C--:B------:R-:W-:Y:S02]  /*0990*/  FFMA.FTZ R23, R144, R173.reuse, R23 ;  /* 0x000000ad90177223 */ /* 0x080fe40000010017 */
[----:B------:R-:W-:Y:S01]  /*09a0*/  FFMA.FTZ R104, R22, R173, R104 ;  /* 0x000000ad16687223 */ /* 0x000fe20000010068 */
[----:B------:R-:W-:Y:S01]  /*09b0*/  HADD2.F32 R173, -RZ, R171.H0_H0 ;  /* 0x200000abffad7230 */ /* 0x000fe20000004100 */
[----:B------:R-:W-:Y:S01]  /*09c0*/  FADD.FTZ R85, R85, R168 ;  /* 0x000000a855557221 */ /* 0x000fe20000010000 */
[----:B------:R-:W-:Y:S01]  /*09d0*/  HADD2.F32 R169, -RZ, R169.H0_H0 ;  /* 0x200000a9ffa97230 */ /* 0x000fe20000004100 */
[----:B------:R-:W-:-:S02]  /*09e0*/  FFMA.FTZ R185, R145, R168, R185 ;  /* 0x000000a891b97223 */ /* 0x000fc400000100b9 */
[----:B------:R-:W-:Y:S01]  /*09f0*/  FFMA.FTZ R105, R184, R168, R105 ;  /* 0x000000a8b8697223 */ /* 0x000fe20000010069 */
[----:B------:R-:W-:Y:S01]  /*0a00*/  HADD2.F32 R168, -RZ, R174.H0_H0 ;  /* 0x200000aeffa87230 */ /* 0x000fe20000004100 */
[C---:B------:R-:W-:Y:S02]  /*0a10*/  FMUL.FTZ R187, R13.reuse, R186 ;  /* 0x000000ba0dbb7220 */ /* 0x040fe40000410000 */
        /* <DEDUP_REMOVED lines=25> */
.L_x_2102:
[----:B-1----:R-:W-:Y:S05]  /*0bb0*/  BSYNC B0 ;  /* 0x0000000000007941 */ /* 0x002fea0003800000 */
.L_x_2101:
        /* <DEDUP_REMOVED lines=29> */
[----:B------:R-:W-:Y:S01]  /*0d90*/  FADD.FTZ R196, -R224, R170 ;  /* 0x000000aae0c47221 */ /* 0x000fe20000010100 */
[----:B---3--:R-:W-:Y:S02]  /*0da0*/  MOV R168, R174 ;  /* 0x000000ae00a87202 */ /* 0x008fe40000000f00 */
[----:B------:R-:W-:Y:S01]  /*0db0*/  SHF.R.U64 R180, R174, 0x10, R175 ;  /* 0x00000010aeb47819 */ /* 0x000fe200000012af */
        /* <DEDUP_REMOVED lines=52> */
.L_x_2104:
[----:B-1----:R-:W-:Y:S05]  /*1100*/  BSYNC B0 ;  /* 0x0000000000007941 */ /* 0x002fea0003800000 */
.L_x_2103:
        /* <DEDUP_REMOVED lines=84> */
.L_x_2106:
[----:B-1----:R-:W-:Y:S05]  /*1650*/  BSYNC B0 ;  /* 0x0000000000007941 */ /* 0x002fea0003800000 */
.L_x_2105:
        /* <DEDUP_REMOVED lines=84> */
.L_x_2108:
[----:B-1----:R-:W-:Y:S05]  /*1ba0*/  BSYNC B0 ;  /* 0x0000000000007941 */ /* 0x002fea0003800000 */
.L_x_2107:
        /* <DEDUP_REMOVED lines=36> */
[----:B------:R-:W-:Y:S01]  /*1df0*/  SHF.R.U32.HI R176, RZ, 0x10, R175 ;  /* 0x00000010ffb07819 */ /* 0x000fe200000116af */
        /* <DEDUP_REMOVED lines=47> */
.L_x_2110:
[----:B-1----:R-:W-:Y:S05]  /*20f0*/  BSYNC B0 ;  /* 0x0000000000007941 */ /* 0x002fea0003800000 */
.L_x_2109:
[----:B------:R-:W-:Y:S02]  /*2100*/  LOP3.LUT P1, RZ, R14, 0xff, RZ, 0xc0, !PT ;  /* 0x000000ff0eff7812 */ /* 0x000fe4000782c0ff */
[----:B------:R-:W-:-:S02]  /*2110*/  SHF.R.U32.HI R170, RZ, 0x5, R17 ;  /* 0x00000005ffaa7819 */ /* 0x000fc40000011611 */
[----:B------:R-:W-:Y:S02]  /*2120*/  LOP3.LUT P0, RZ, R17, 0x1f, RZ, 0xc0, !PT ;  /* 0x0000001f11ff7812 */ /* 0x000fe4000780c0ff */
[----:B------:R-:W-:-:S07]  /*2130*/  LOP3.LUT R224, R170, 0x7fffff8, RZ, 0xc0, !PT ;  /* 0x07fffff8aae07812 */ /* 0x000fce00078ec0ff */
[----:B------:R-:W-:Y:S01]  /*2140*/  @!P1 IADD3 R224, R224, 0x8, RZ ;  /* 0x00000008e0e09810 */ /* 0x000fe20007ffe0ff */
[----:B------:R-:W-:Y:S05]  /*2150*/  BRA.DIV ~URZ, `(.L_x_2111) ;  /* 0x000021327f007947 */ /* 0x000fea000b800000 */
[----:B------:R1:W2:Y:S02]  /*2160*/  SHFL.DOWN PT, R172, R183, 0x10, 0x1f ;  /* 0x0a001f00b7ac7f89 */ /* 0x0002a400000e0000 */
.L_x_2136:
        /* <DEDUP_REMOVED lines=18> */
.L_x_2137:
        /* <DEDUP_REMOVED lines=110> */
.L_x_2115:
[----:B------:R-:W-:Y:S02]  /*2970*/  IADD3 R12, R12, 0x100, RZ ;  /* 0x000001000c0c7810 */ /* 0x000fe40007ffe0ff */
.L_x_2114:
[----:B------:R-:W-:Y:S05]  /*2980*/  BSYNC B0 ;  /* 0x0000000000007941 */ /* 0x000fea0003800000 */
.L_x_2113:
        /* <DEDUP_REMOVED lines=8> */
[----:B------:R-:W-:Y:S01]  /*2a10*/  MOV R215, 0x8 ;  /* 0x0000000800d77802 */ /* 0x000fe20000000f00 */
        /* <DEDUP_REMOVED lines=70> */
.L_x_2118:
[----:B------:R-:W-:Y:S02]  /*2e80*/  IADD3 R12, R12, 0x100, RZ ;  /* 0x000001000c0c7810 */ /* 0x000fe40007ffe0ff */
.L_x_2117:
[----:B------:R-:W-:Y:S05]  /*2e90*/  BSYNC B0 ;  /* 0x0000000000007941 */ /* 0x000fea0003800000 */
.L_x_2116:
        /* <DEDUP_REMOVED lines=79> */
.L_x_2121:
[----:B------:R-:W-:Y:S02]  /*3390*/  IADD3 R12, R12, 0x100, RZ ;  /* 0x000001000c0c7810 */ /* 0x000fe40007ffe0ff */
.L_x_2120:
[----:B------:R-:W-:Y:S05]  /*33a0*/  BSYNC B0 ;  /* 0x0000000000007941 */ /* 0x000fea0003800000 */
.L_x_2119:
        /* <DEDUP_REMOVED lines=79> */
.L_x_2124:
[----:B------:R-:W-:Y:S02]  /*38a0*/  IADD3 R12, R12, 0x100, RZ ;  /* 0x000001000c0c7810 */ /* 0x000fe40007ffe0ff */
.L_x_2123:
[----:B------:R-:W-:Y:S05]  /*38b0*/  BSYNC B0 ;  /* 0x0000000000007941 */ /* 0x000fea0003800000 */
.L_x_2122:
        /* <DEDUP_REMOVED lines=43> */
[----:B------:R-:W-:Y:S01]  /*3b70*/  SEL R164, R171, R164, P1 ;  /* 0x000000a4aba47207 */ /* 0x000fe20000800000 */
[----:B------:R-:W-:Y:S01]  /*3b80*/  HFMA2.MMA R171, -RZ, RZ, 0, 4.76837158203125e-07 ;  /* 0x00000008ffab7435 */ /* 0x000fe200000001ff */
[----:B------:R-:W-:Y:S01]  /*3b90*/  SEL R165, R172, R165, P1 ;  /* 0x000000a5aca57207 */ /* 0x000fe20000800000 */
[----:B------:R1:W2:Y:S01]  /*3ba0*/  F2F.F16.F32 R168, R173 ;  /* 0x000000ad00a87304 */ /* 0x0002a20000200800 */
[----:B------:R-:W-:-:S02]  /*3bb0*/  SEL R166, R175, R166, P1 ;  /* 0x000000a6afa67207 */ /* 0x000fc40000800000 */
[----:B------:R-:W-:Y:S02]  /*3bc0*/  SEL R167, R174, R167, P1 ;  /* 0x000000a7aea77207 */ /* 0x000fe40000800000 */
[----:B------:R-:W-:Y:S02]  /*3bd0*/  @P0 FSEL R177, R177, RZ, P6 ;  /* 0x000000ffb1b10208 */ /* 0x000fe40003000000 */
[----:B------:R-:W-:Y:S01]  /*3be0*/  @P0 F2FP.PACK_AB R176, RZ, R176 ;  /* 0x000000b0ffb0023e */ /* 0x000fe200000000ff */
[----:B0-----:R-:W-:Y:S01]  /*3bf0*/  IMAD.WIDE.U32 R170, R12, R171, c[0x0][0x248] ;  /* 0x000092000caa7625 */ /* 0x001fe200078e00ab */
[----:B------:R-:W-:Y:S02]  /*3c00*/  @P0 F2FP.PACK_AB R177, RZ, R177 ;  /* 0x000000b1ffb1023e */ /* 0x000fe400000000ff */
[----:B------:R-:W-:Y:S01]  /*3c10*/  @P0 PRMT R18, R176, 0x7610, R18 ;  /* 0x00007610b0120816 */ /* 0x000fe20000000012 */
[----:B-1----:R-:W-:Y:S01]  /*3c20*/  IMAD.U32 R173, R178, 0x10000, RZ ;  /* 0x00010000b2ad7824 */ /* 0x002fe200078e00ff */
        /* <DEDUP_REMOVED lines=25> */
.L_x_2126:
[----:B0-----:R-:W-:Y:S05]  /*3dc0*/  BSYNC B0 ;  /* 0x0000000000007941 */ /* 0x001fea0003800000 */
.L_x_2125:
[----:B------:R-:W-:Y:S02]  /*3dd0*/  IADD3 R15, R15, c[0x0][0x160], RZ ;  /* 0x000058000f0f7a10 */ /* 0x000fe40007ffe0ff */
[----:B------:R-:W-:Y:S02]  /*3de0*/  LOP3.LUT P1, RZ, R14, 0xff, RZ, 0xc0, !PT ;  /* 0x000000ff0eff7812 */ /* 0x000fe4000782c0ff */
[----:B------:R-:W-:Y:S02]  /*3df0*/  ISETP.GE.AND P0, PT, R15, c[0x0][0x164], PT ;  /* 0x000059000f007a0c */ /* 0x000fe40003f06270 */
[----:B------:R-:W-:-:S11]  /*3e00*/  SEL R14, RZ, 0x1, P1 ;  /* 0x00000001ff0e7807 */ /* 0x000fd60000800000 */
[----:B------:R-:W-:Y:S01]  /*3e10*/  @P0 CALL.REL.NOINC `(.L_x_2100) ;  /* 0x0000001000000944 */ /* 0x000fe20003c00000 */
[----:B------:R-:W-:Y:S05]  /*3e20*/  BRA `(.L_x_2127) ;  /* 0xffffc78000007947 */ /* 0x000fea000383ffff */
.L_x_2100:
        /* <DEDUP_REMOVED lines=18> */
.L_x_2129:
[----:B------:R-:W-:Y:S05]  /*3f50*/  BSYNC B0 ;  /* 0x0000000000007941 */ /* 0x000fea0003800000 */
.L_x_2128:
        /* <DEDUP_REMOVED lines=12> */
.L_x_2131:
[----:B------:R-:W-:Y:S05]  /*4020*/  BSYNC B0 ;  /* 0x0000000000007941 */ /* 0x000fea0003800000 */
.L_x_2130:
        /* <DEDUP_REMOVED lines=12> */
.L_x_2133:
[----:B------:R-:W-:Y:S05]  /*40f0*/  BSYNC B0 ;  /* 0x0000000000007941 */ /* 0x000fea0003800000 */
.L_x_2132:
        /* <DEDUP_REMOVED lines=12> */
.L_x_2135:
[----:B------:R-:W-:Y:S05]  /*41c0*/  BSYNC B0 ;  /* 0x0000000000007941 */ /* 0x000fea0003800000 */
.L_x_2134:
[----:B------:R-:W-:-:S13]  /*41d0*/  ISETP.GE.U32.AND P0, PT, R3, 0x500, PT ;  /* 0x000005000300780c */ /* 0x000fda0003f06070 */
        /* <DEDUP_REMOVED lines=11> */
.L_x_2111:
[----:B------:R-:W-:Y:S01]  /*4290*/  HFMA2.MMA R215, -RZ, RZ, 0, 1.847743988037109375e-06 ;  /* 0x0000001fffd77435 */ /* 0x000fe200000001ff */
[----:B------:R-:W-:Y:S01]  /*42a0*/  MOV R173, R183 ;  /* 0x000000b700ad7202 */ /* 0x000fe20000000f00 */
[----:B------:R-:W-:Y:S01]  /*42b0*/  IMAD.MOV.U32 R178, RZ, RZ, 0x10 ;  /* 0x00000010ffb27424 */ /* 0x000fe200078e00ff */
[----:B------:R-:W-:-:S02]  /*42c0*/  MOV R180, 0xffffffff ;  /* 0xffffffff00b47802 */ /* 0x000fc40000000f00 */
[----:B------:R-:W-:Y:S02]  /*42d0*/  MOV R168, 0x42f0 ;  /* 0x000042f000a87802 */ /* 0x000fe40000000f00 */
[----:B0----5:R-:W-:Y:S05]  /*42e0*/  CALL.REL.NOINC `($__internal_88_$__cuda_sm70_shflsync_down_p) ;  /* 0x0000045000007944 */ /* 0x021fea0003c00000 */
[----:B-1----:R-:W-:Y:S01]  /*42f0*/  IMAD.MOV.U32 R172, RZ, RZ, R215 ;  /* 0x000000ffffac7224 */ /* 0x002fe200078e00d7 */
[----:B0-----:R-:W-:Y:S05]  /*4300*/  BRA `(.L_x_2136) ;  /* 0xffffde6000007947 */ /* 0x001fea000383ffff */
.L_x_2112:
[----:B------:R-:W-:Y:S01]  /*4310*/  HFMA2.MMA R178, -RZ, RZ, 0, 9.5367431640625e-07 ;  /* 0x00000010ffb27435 */ /* 0x000fe200000001ff */
[----:B------:R-:W-:Y:S01]  /*4320*/  MOV R173, R182 ;  /* 0x000000b600ad7202 */ /* 0x000fe20000000f00 */
[----:B------:R-:W-:Y:S01]  /*4330*/  IMAD.MOV.U32 R215, RZ, RZ, 0x1f ;  /* 0x0000001fffd77424 */ /* 0x000fe200078e00ff */
[----:B------:R-:W-:Y:S02]  /*4340*/  MOV R180, 0xffffffff ;  /* 0xffffffff00b47802 */ /* 0x000fe40000000f00 */
[----:B------:R-:W-:Y:S02]  /*4350*/  MOV R168, 0x4370 ;  /* 0x0000437000a87802 */ /* 0x000fe40000000f00 */
[----:B012--5:R-:W-:Y:S05]  /*4360*/  CALL.REL.NOINC `($__internal_88_$__cuda_sm70_shflsync_down_p) ;  /* 0x000003d000007944 */ /* 0x027fea0003c00000 */
[----:B------:R-:W-:Y:S01]  /*4370*/  FADD.FTZ R172, R172, R183 ;  /* 0x000000b7acac7221 */ /* 0x000fe20000010000 */
[----:B0-----:R-:W-:Y:S01]  /*4380*/  HFMA2.MMA R178, -RZ, RZ, 0, 4.76837158203125e-07 ;  /* 0x00000008ffb27435 */ /* 0x001fe200000001ff */
[----:B-1----:R-:W-:Y:S01]  /*4390*/  FADD.FTZ R182, R182, R215 ;  /* 0x000000d7b6b67221 */ /* 0x002fe20000010000 */
[----:B------:R-:W-:Y:S01]  /*43a0*/  MOV R180, 0xffffffff ;  /* 0xffffffff00b47802 */ /* 0x000fe20000000f00 */
[----:B------:R-:W-:Y:S01]  /*43b0*/  IMAD.MOV.U32 R215, RZ, RZ, 0x1f ;  /* 0x0000001fffd77424 */ /* 0x000fe200078e00ff */
[----:B------:R-:W-:-:S02]  /*43c0*/  MOV R173, R172 ;  /* 0x000000ac00ad7202 */ /* 0x000fc40000000f00 */
[----:B------:R-:W-:Y:S02]  /*43d0*/  MOV R168, 0x43f0 ;  /* 0x000043f000a87802 */ /* 0x000fe40000000f00 */
[----:B------:R-:W-:Y:S05]  /*43e0*/  CALL.REL.NOINC `($__internal_88_$__cuda_sm70_shflsync_down_p) ;  /* 0x0000035000007944 */ /* 0x000fea0003c00000 */
[----:B0-----:R-:W-:Y:S01]  /*43f0*/  HFMA2.MMA R178, -RZ, RZ, 0, 4.76837158203125e-07 ;  /* 0x00000008ffb27435 */ /* 0x001fe200000001ff */
[----:B-1----:R-:W-:Y:S01]  /*4400*/  IMAD.MOV.U32 R171, RZ, RZ, R215 ;  /* 0x000000ffffab7224 */ /* 0x002fe200078e00d7 */
[----:B------:R-:W-:Y:S01]  /*4410*/  MOV R173, R182 ;  /* 0x000000b600ad7202 */ /* 0x000fe20000000f00 */
[----:B------:R-:W-:Y:S01]  /*4420*/  IMAD.MOV.U32 R215, RZ, RZ, 0x1f ;  /* 0x0000001fffd77424 */ /* 0x000fe200078e00ff */
[----:B------:R-:W-:Y:S02]  /*4430*/  MOV R180, 0xffffffff ;  /* 0xffffffff00b47802 */ /* 0x000fe40000000f00 */
[----:B------:R-:W-:Y:S02]  /*4440*/  MOV R168, 0x4460 ;  /* 0x0000446000a87802 */ /* 0x000fe40000000f00 */
[----:B------:R-:W-:Y:S05]  /*4450*/  CALL.REL.NOINC `($__internal_88_$__cuda_sm70_shflsync_down_p) ;  /* 0x000002e000007944 */ /* 0x000fea0003c00000 */
[----:B------:R-:W-:Y:S01]  /*4460*/  FADD.FTZ R172, R171, R172 ;  /* 0x000000acabac7221 */ /* 0x000fe20000010000 */
[----:B0-----:R-:W-:Y:S01]  /*4470*/  HFMA2.MMA R178, -RZ, RZ, 0, 2.384185791015625e-07 ;  /* 0x00000004ffb27435 */ /* 0x001fe200000001ff */
[----:B-1----:R-:W-:Y:S01]  /*4480*/  FADD.FTZ R182, R182, R215 ;  /* 0x000000d7b6b67221 */ /* 0x002fe20000010000 */
[----:B------:R-:W-:Y:S01]  /*4490*/  MOV R180, 0xffffffff ;  /* 0xffffffff00b47802 */ /* 0x000fe20000000f00 */
[----:B------:R-:W-:Y:S01]  /*44a0*/  IMAD.MOV.U32 R215, RZ, RZ, 0x1f ;  /* 0x0000001fffd77424 */ /* 0x000fe200078e00ff */
[----:B------:R-:W-:-:S02]  /*44b0*/  MOV R173, R172 ;  /* 0x000000ac00ad7202 */ /* 0x000fc40000000f00 */
[----:B------:R-:W-:Y:S02]  /*44c0*/  MOV R168, 0x44e0 ;  /* 0x000044e000a87802 */ /* 0x000fe40000000f00 */
[----:B------:R-:W-:Y:S05]  /*44d0*/  CALL.REL.NOINC `($__internal_88_$__cuda_sm70_shflsync_down_p) ;  /* 0x0000026000007944 */ /* 0x000fea0003c00000 */
[----:B0-----:R-:W-:Y:S01]  /*44e0*/  HFMA2.MMA R178, -RZ, RZ, 0, 2.384185791015625e-07 ;  /* 0x00000004ffb27435 */ /* 0x001fe200000001ff */
[----:B-1----:R-:W-:Y:S01]  /*44f0*/  IMAD.MOV.U32 R171, RZ, RZ, R215 ;  /* 0x000000ffffab7224 */ /* 0x002fe200078e00d7 */
[----:B------:R-:W-:Y:S01]  /*4500*/  MOV R173, R182 ;  /* 0x000000b600ad7202 */ /* 0x000fe20000000f00 */
[----:B------:R-:W-:Y:S01]  /*4510*/  IMAD.MOV.U32 R215, RZ, RZ, 0x1f ;  /* 0x0000001fffd77424 */ /* 0x000fe200078e00ff */
[----:B------:R-:W-:Y:S02]  /*4520*/  MOV R180, 0xffffffff ;  /* 0xffffffff00b47802 */ /* 0x000fe40000000f00 */
[----:B------:R-:W-:Y:S02]  /*4530*/  MOV R168, 0x4550 ;  /* 0x0000455000a87802 */ /* 0x000fe40000000f00 */
[----:B------:R-:W-:Y:S05]  /*4540*/  CALL.REL.NOINC `($__internal_88_$__cuda_sm70_shflsync_down_p) ;  /* 0x000001f000007944 */ /* 0x000fea0003c00000 */
[----:B------:R-:W-:Y:S01]  /*4550*/  FADD.FTZ R172, R171, R172 ;  /* 0x000000acabac7221 */ /* 0x000fe20000010000 */
[----:B0-----:R-:W-:Y:S01]  /*4560*/  HFMA2.MMA R178, -RZ, RZ, 0, 1.1920928955078125e-07 ;  /* 0x00000002ffb27435 */ /* 0x001fe200000001ff */
[----:B-1----:R-:W-:Y:S01]  /*4570*/  FADD.FTZ R176, R182, R215 ;  /* 0x000000d7b6b07221 */ /* 0x002fe20000010000 */
[----:B------:R-:W-:Y:S01]  /*4580*/  MOV R180, 0xffffffff ;  /* 0xffffffff00b47802 */ /* 0x000fe20000000f00 */
[----:B------:R-:W-:Y:S01]  /*4590*/  IMAD.MOV.U32 R215, RZ, RZ, 0x1f ;  /* 0x0000001fffd77424 */ /* 0x000fe200078e00ff */
[----:B------:R-:W-:-:S02]  /*45a0*/  MOV R173, R172 ;  /* 0x000000ac00ad7202 */ /* 0x000fc40000000f00 */
[----:B------:R-:W-:Y:S02]  /*45b0*/  MOV R168, 0x45d0 ;  /* 0x000045d000a87802 */ /* 0x000fe40000000f00 */
[----:B------:R-:W-:Y:S05]  /*45c0*/  CALL.REL.NOINC `($__internal_88_$__cuda_sm70_shflsync_down_p) ;  /* 0x0000017000007944 */ /* 0x000fea0003c00000 */
[----:B0-----:R-:W-:Y:S01]  /*45d0*/  HFMA2.MMA R178, -RZ, RZ, 0, 1.1920928955078125e-07 ;  /* 0x00000002ffb27435 */ /* 0x001fe200000001ff */
[----:B-1----:R-:W-:Y:S01]  /*45e0*/  IMAD.MOV.U32 R171, RZ, RZ, R215 ;  /* 0x000000ffffab7224 */ /* 0x002fe200078e00d7 */
[----:B------:R-:W-:Y:S01]  /*45f0*/  MOV R173, R176 ;  /* 0x000000b000ad7202 */ /* 0x000fe20000000f00 */
[----:B------:R-:W-:Y:S01]  /*4600*/  IMAD.MOV.U32 R215, RZ, RZ, 0x1f ;  /* 0x0000001fffd77424 */ /* 0x000fe200078e00ff */
[----:B------:R-:W-:Y:S02]  /*4610*/  MOV R180, 0xffffffff ;  /* 0xffffffff00b47802 */ /* 0x000fe40000000f00 */
[----:B------:R-:W-:Y:S02]  /*4620*/  MOV R168, 0x4640 ;  /* 0x0000464000a87802 */ /* 0x000fe40000000f00 */
[----:B------:R-:W-:Y:S05]  /*4630*/  CALL.REL.NOINC `($__internal_88_$__cuda_sm70_shflsync_down_p) ;  /* 0x0000010000007944 */ /* 0x000fea0003c00000 */
[----:B------:R-:W-:Y:S01]  /*4640*/  FADD.FTZ R174, R171, R172 ;  /* 0x000000acabae7221 */ /* 0x000fe20000010000 */
[----:B0-----:R-:W-:Y:S01]  /*4650*/  HFMA2.MMA R178, -RZ, RZ, 0, 5.9604644775390625e-08 ;  /* 0x00000001ffb27435 */ /* 0x001fe200000001ff */
[----:B-1----:R-:W-:Y:S01]  /*4660*/  FADD.FTZ R176, R176, R215 ;  /* 0x000000d7b0b07221 */ /* 0x002fe20000010000 */
[----:B------:R-:W-:Y:S01]  /*4670*/  MOV R180, 0xffffffff ;  /* 0xffffffff00b47802 */ /* 0x000fe20000000f00 */
[----:B------:R-:W-:Y:S01]  /*4680*/  IMAD.MOV.U32 R215, RZ, RZ, 0x1f ;  /* 0x0000001fffd77424 */ /* 0x000fe200078e00ff */
[----:B------:R-:W-:-:S02]  /*4690*/  MOV R173, R174 ;  /* 0x000000ae00ad7202 */ /* 0x000fc40000000f00 */
[----:B------:R-:W-:Y:S02]  /*46a0*/  MOV R168, 0x46c0 ;  /* 0x000046c000a87802 */ /* 0x000fe40000000f00 */
[----:B------:R-:W-:Y:S05]  /*46b0*/  CALL.REL.NOINC `($__internal_88_$__cuda_sm70_shflsync_down_p) ;  /* 0x0000008000007944 */ /* 0x000fea0003c00000 */
[----:B0-----:R-:W-:Y:S01]  /*46c0*/  HFMA2.MMA R178, -RZ, RZ, 0, 5.9604644775390625e-08 ;  /* 0x00000001ffb27435 */ /* 0x001fe200000001ff */
[----:B-1----:R-:W-:Y:S01]  /*46d0*/  IMAD.MOV.U32 R175, RZ, RZ, R215 ;  /* 0x000000ffffaf7224 */ /* 0x002fe200078e00d7 */
[----:B------:R-:W-:Y:S01]  /*46e0*/  MOV R173, R176 ;  /* 0x000000b000ad7202 */ /* 0x000fe20000000f00 */
[----:B------:R-:W-:Y:S01]  /*46f0*/  IMAD.MOV.U32 R215, RZ, RZ, 0x1f ;  /* 0x0000001fffd77424 */ /* 0x000fe200078e00ff */
[----:B------:R-:W-:Y:S02]  /*4700*/  MOV R180, 0xffffffff ;  /* 0xffffffff00b47802 */ /* 0x000fe40000000f00 */
[----:B------:R-:W-:Y:S02]  /*4710*/  MOV R168, 0x4730 ;  /* 0x0000473000a87802 */ /* 0x000fe40000000f00 */
[----:B------:R-:W-:Y:S05]  /*4720*/  CALL.REL.NOINC `($__internal_88_$__cuda_sm70_shflsync_down_p) ;  /* 0x0000001000007944 */ /* 0x000fea0003c00000 */
[----:B01----:R-:W-:Y:S05]  /*4730*/  BRA `(.L_x_2137) ;  /* 0xffffdb5000007947 */ /* 0x003fea000383ffff */
        .weak           $__internal_88_$__cuda_sm70_shflsync_down_p
        .type           $__internal_88_$__cuda_sm70_shflsync_down_p,@function
        .size           $__internal_88_$__cuda_sm70_shflsync_down_p,(.L_x_2835 - $__internal_88_$__cuda_sm70_shflsync_down_p)
$__internal_88_$__cuda_sm70_shflsync_down_p:
[----:B------:R-:W-:Y:S01]  /*4740*/  HFMA2.MMA R169, -RZ, RZ, 0, 0 ;  /* 0x00000000ffa97435 */ /* 0x000fe200000001ff */
[----:B------:R-:W-:Y:S04]  /*4750*/  WARPSYNC R180 ;  /* 0x000000b400007348 */ /* 0x000fe80003800000 */
[----:B------:R0:W1:Y:S01]  /*4760*/  SHFL.DOWN PT, R215, R173, R178, R215 ;  /* 0x080000b2add77389 */ /* 0x00006200000e00d7 */
[----:B------:R-:W-:Y:S05]  /*4770*/  RET.REL.NODEC R168 `(_ZN10layer_norm31ln_parallel_residual_bwd_kernelINS_13Kernel_traitsIf6__halffS2_fjLj5120ELj1ELj1ELj8ELj8ENS_18Kernel_traits_baseILj5120EfS2_fS2_fjLj256EEEEELb1ELb0ELb0EEEvNS_9BwdParamsE) ;  /* 0xffffb880a8007950 */ /* 0x000fea0003c3ffff */
.L_x_2138:
        /* <DEDUP_REMOVED lines=16> */
.L_x_2835:


//--------------------- .text._ZN10layer_norm31ln_parallel_residual_bwd_kernelINS_13Kernel_traitsIf6__halffS2_fjLj5120ELj1ELj1ELj8ELj8ENS_18Kernel_traits_baseILj5120EfS2_fS2_fjLj256EEEEELb1ELb0ELb1EEEvNS_9BwdParamsE --------------------------
	.section	.text._ZN10layer_norm31ln_parallel_residual_bwd_kernelINS_13Kernel_traitsIf6__halffS2_fjLj5120ELj1ELj1ELj8ELj8ENS_18Kernel_traits_baseILj5120EfS2_fS2_fjLj256EEEEELb1ELb0ELb1EEEvNS_9BwdParamsE,"ax",@progbits
	.sectioninfo	@"SHI_REGISTERS=235"
	.align	128
        .global         _ZN10layer_norm31ln_parallel_residual_bwd_kernelINS_13Kernel_traitsIf6__halffS2_fjLj5120ELj1ELj1ELj8ELj8ENS_18Kernel_traits_baseILj5120EfS2_fS2_fjLj256EEEEELb1ELb0ELb1EEEvNS_9BwdParamsE
        .type           _ZN10layer_norm31ln_parallel_residual_bwd_kernelINS_13Kernel_traitsIf6__halffS2_fjLj5120ELj1ELj1ELj8ELj8ENS_18Kernel_traits_baseILj5120EfS2_fS2_fjLj256EEEEELb1ELb0ELb1EEEvNS_9BwdParamsE,@function
        .size           _ZN10layer_norm31ln_parallel_residual_bwd_kernelINS_13Kernel_traitsIf6__halffS2_fjLj5120ELj1ELj1ELj8ELj8ENS_18Kernel_traits_baseILj5120EfS2_fS2_fjLj256EEEEELb1ELb0ELb1EEEvNS_9BwdParamsE,(.L_x_2836 - _ZN10layer_norm31ln_parallel_residual_bwd_kernelINS_13Kernel_traitsIf6__halffS2_fjLj5120ELj1ELj1ELj8ELj8ENS_18Kernel_traits_baseILj5120EfS2_fS2_fjLj256EEEEELb1ELb0ELb1EEEvNS_9BwdParamsE)
        .other          _ZN10layer_norm31ln_parallel_residual_bwd_kernelINS_13Kernel_traitsIf6__halffS2_fjLj5120ELj1ELj1ELj8ELj8ENS_18Kernel_traits_baseILj5120EfS2_fS2_fjLj256EEEEELb1ELb0ELb1EEEvNS_9BwdParamsE,@"STO_CUDA_ENTRY STV_DEFAULT"
_ZN10layer_norm31ln_parallel_residual_bwd_kernelINS_13Kernel_traitsIf6__halffS2_fjLj5120ELj1ELj1ELj8ELj8ENS_18Kernel_traits_baseILj5120EfS2_fS2_fjLj256EEEEELb1ELb0ELb1EEEvNS_9BwdParamsE:
.text._ZN10layer_norm31ln_parallel_residual_bwd_kernelINS_13Kernel_traitsIf6__halffS2_fjLj5120ELj1ELj1ELj8ELj8ENS_18Kernel_traits_baseILj5120EfS2_fS2_fjLj256EEEEELb1ELb0ELb1EEEvNS_9BwdParamsE:
        /* <DEDUP_REMOVED lines=48> */
.L_x_2139:
        /* <DEDUP_REMOVED lines=53> */
[----:B-1----:R-:W-:Y:S01]  /*0650*/  CS2R R4, SRZ ;  /* 0x0000000000047805 */ /* 0x002fe2000001ff00 */
[----:B------:R-:W-:Y:S01]  /*0660*/  CS2R R194, SRZ ;  /* 0x0000000000c27805 */ /* 0x000fe2000001ff00 */
[----:B------:R-:W-:Y:S01]  /*0670*/  CS2R R24, SRZ ;  /* 0x0000000000187805 */ /* 0x000fe2000001ff00 */
[----:B------:R-:W-:Y:S01]  /*0680*/  CS2R R26, SRZ ;  /* 0x00000000001a7805 */ /* 0x000fe2000001ff00 */
[----:B------:R-:W-:-:S02]  /*0690*/  MOV R202, RZ ;  /* 0x000000ff00ca7202 */ /* 0x000fc40000000f00 */
.L_x_2149:
        /* <DEDUP_REMOVED lines=15> */
[----:B------:R-:W4:Y:S01]  /*0790*/  LDG.E.64 R170, [R170.64] ;  /* 0x00000004aaaa7981 */ /* 0x000f22000c1e1b00 */
[----:B------:R-:W-:Y:S01]  /*07a0*/  IMAD.WIDE R118, R201, R118, c[0x0][0x1a8] ;  /* 0x00006a00c9767625 */ /* 0x000fe200078e0276 */
[----:B------:R-:W-:-:S04]  /*07b0*/  IADD3 R214, R215, 0x100, RZ ;  /* 0x00000100d7d67810 */ /* 0x000fc80007ffe0ff */
        /* <DEDUP_REMOVED lines=8> */
[----:B------:R-:W-:-:S05]  /*0840*/  IADD3 R213, R215, 0x200, RZ ;  /* 0x00000200d7d57810 */ /* 0x000fca0007ffe0ff */
[C---:B------:R-:W-:Y:S01]  /*0850*/  IMAD.WIDE.U32 R162, R213.reuse, R156, c[0x0][0x210] ;  /* 0x00008400d5a27625 */ /* 0x040fe200078e009c */
[----:B------:R-:W-:-:S03]  /*0860*/  LEA R116, P0, R213, c[0x0][0x188], 0x4 ;  /* 0x00006200d5747a11 */ /* 0x000fc600078020ff */
[C---:B------:R-:W-:Y:S01]  /*0870*/  IMAD.WIDE.U32 R164, R213.reuse, R156, c[0x0][0x208] ;  /* 0x00008200d5a47625 */ /* 0x040fe200078e009c */
[----:B------:R-:W-:Y:S01]  /*0880*/  LEA.HI.X R117, R213, c[0x0][0x18c], RZ, 0x4, P0 ;  /* 0x00006300d5757a11 */ /* 0x000fe200000f24ff */
[----:B------:R-:W4:Y:S04]  /*0890*/  LDG.E.64 R162, [R162.64] ;  /* 0x00000004a2a27981 */ /* 0x000f28000c1e1b00 */
[----:B------:R-:W4:Y:S04]  /*08a0*/  LDG.E.64 R164, [R164.64] ;  /* 0x00000004a4a47981 */ /* 0x000f28000c1e1b00 */
[----:B-1----:R-:W4:Y:S01]  /*08b0*/  LDG.E.128 R116, [R116.64] ;  /* 0x0000000474747981 */ /* 0x002f22000c1e1d00 */
        /* <DEDUP_REMOVED lines=8> */
[----:B------:R-:W-:-:S05]  /*0940*/  IADD3 R205, R215, 0x400, RZ ;  /* 0x00000400d7cd7810 */ /* 0x000fca0007ffe0ff */
[C---:B------:R-:W-:Y:S01]  /*0950*/  IMAD.WIDE.U32 R174, R205.reuse, R156, c[0x0][0x208] ;  /* 0x00008200cdae7625 */ /* 0x040fe200078e009c */
[----:B------:R-:W-:-:S03]  /*0960*/  LEA R124, P0, R205, c[0x0][0x188], 0x4 ;  /* 0x00006200cd7c7a11 */ /* 0x000fc600078020ff */
        /* <DEDUP_REMOVED lines=66> */
[----:B--2---:R-:W-:Y:S02]  /*0d90*/  FSEL R221, R217, RZ, !P2 ;  /* 0x000000ffd9dd7208 */ /* 0x004fe40005000000 */
[----:B---3--:R-:W-:-:S03]  /*0da0*/  SHF.R.U64 R182, R172, 0x10, R173 ;  /* 0x00000010acb67819 */ /* 0x008fc600000012ad */
[--C-:B----4-:R-:W-:Y:S01]  /*0db0*/  FADD.FTZ R177, R108, -R221.reuse ;  /* 0x800000dd6cb17221 */ /* 0x110fe20000010000 */
[----:B------:R-:W-:Y:S01]  /*0dc0*/  MOV R108, R172 ;  /* 0x000000ac006c7202 */ /* 0x000fe20000000f00 */
[----:B------:R-:W-:Y:S01]  /*0dd0*/  FADD.FTZ R183, R110, -R221 ;  /* 0x800000dd6eb77221 */ /* 0x000fe20000010000 */
[----:B------:R-:W-:Y:S01]  /*0de0*/  SHF.R.U64 R172, R170, 0x10, R171 ;  /* 0x00000010aaac7819 */ /* 0x000fe200000012ab */
[----:B------:R-:W-:Y:S02]  /*0df0*/  FADD.FTZ R217, R111, -R221 ;  /* 0x800000dd6fd97221 */ /* 0x000fe40000010000 */
[----:B------:R-:W-:Y:S01]  /*0e00*/  IMAD.MOV.U32 R110, RZ, RZ, R170 ;  /* 0x000000ffff6e7224 */ /* 0x000fe200078e00aa */
[--C-:B------:R-:W-:Y:S01]  /*0e10*/  SHF.R.U32.HI R170, RZ, 0x10, R171.reuse ;  /* 0x00000010ffaa7819 */ /* 0x100fe200000116ab */
[----:B------:R-:W-:Y:S01]  /*0e20*/  IMAD.MOV.U32 R111, RZ, RZ, R171 ;  /* 0x000000ffff6f7224 */ /* 0x000fe200078e00ab */
[----:B------:R-:W-:Y:S01]  /*0e30*/  HADD2.F32 R171, -RZ, R108.H0_H0 ;  /* 0x2000006cffab7230 */ /* 0x000fe20000004100 */
[----:B------:R-:W-:Y:S01]  /*0e40*/  FADD.FTZ R181, R109, -R221 ;  /* 0x800000dd6db57221 */ /* 0x000fe20000010000 */
[----:B------:R-:W-:Y:S01]  /*0e50*/  HADD2.F32 R108, -RZ, R172.H0_H0 ;  /* 0x200000acff6c7230 */ /* 0x000fe20000004100 */
[----:B------:R-:W-:-:S02]  /*0e60*/  MOV R109, R173 ;  /* 0x000000ad006d7202 */ /* 0x000fc40000000f00 */
[----:B------:R-:W-:Y:S01]  /*0e70*/  SHF.R.U32.HI R176, RZ, 0x10, R173 ;  /* 0x00000010ffb07819 */ /* 0x000fe200000116ad */
[----:B------:R-:W-:Y:S01]  /*0e80*/  HADD2.F32 R173, -RZ, R182.H0_H0 ;  /* 0x200000b6ffad7230 */ /* 0x000fe20000004100 */
[----:B------:R-:W-:Y:S01]  /*0e90*/  FMUL.FTZ R182, R216, R181 ;  /* 0x000000b5d8b67220 */ /* 0x000fe20000410000 */
[----:B-1----:R-:W-:Y:S01]  /*0ea0*/  HADD2.F32 R179, -RZ, R110.H0_H0 ;  /* 0x2000006effb37230 */ /* 0x002fe20000004100 */
[----:B------:R-:W-:Y:S02]  /*0eb0*/  FMUL.FTZ R110, R61, R108 ;  /* 0x0000006c3d6e7220 */ /* 0x000fe40000410000 */
[----:B------:R-:W-:Y:S02]  /*0ec0*/  FADD.FTZ R194, R173, R194 ;  /* 0x000000c2adc27221 */ /* 0x000fe40000010000 */
[-C--:B------:R-:W-:Y:S02]  /*0ed0*/  FFMA.FTZ R195, R182, R173.reuse, R195 ;  /* 0x000000adb6c37223 */ /* 0x080fe400000100c3 */
[----:B------:R-:W-:Y:S01]  /*0ee0*/  FFMA.FTZ R173, R81, R173, R110 ;  /* 0x000000ad51ad7223 */ /* 0x000fe2000001006e */
[----:B------:R-:W-:Y:S01]  /*0ef0*/  HADD2.F32 R110, -RZ, R170.H0_H0 ;  /* 0x200000aaff6e7230 */ /* 0x000fe20000004100 */
[C---:B------:R-:W-:Y:S01]  /*0f00*/  FMUL.FTZ R172, R216.reuse, R217 ;  /* 0x000000d9d8ac7220 */ /* 0x040fe20000410000 */
[----:B------:R-:W-:Y:S01]  /*0f10*/  HADD2.F32 R170, -RZ, R176.H0_H0 ;  /* 0x200000b0ffaa7230 */ /* 0x000fe20000004100 */
[----:B------:R-:W-:-:S02]  /*0f20*/  FMUL.FTZ R176, R216, R183 ;  /* 0x000000b7d8b07220 */ /* 0x000fc40000410000 */
[-C--:B------:R-:W-:Y:S02]  /*0f30*/  FMUL.FTZ R181, R63, R110.reuse ;  /* 0x0000006e3fb57220 */ /* 0x080fe40000410000 */
[----:B------:R-:W-:Y:S02]  /*0f40*/  FADD.FTZ R150, R110, R150 ;  /* 0x000000966e967221 */ /* 0x000fe40000010000 */
[----:B------:R-:W-:Y:S02]  /*0f50*/  FFMA.FTZ R151, R172, R110, R151 ;  /* 0x0000006eac977223 */ /* 0x000fe40000010097 */
[----:B------:R-:W-:Y:S01]  /*0f60*/  FADD.FTZ R183, -R221, R114 ;  /* 0x00000072ddb77221 */ /* 0x000fe20000010100 */
[----:B------:R-:W-:Y:S01]  /*0f70*/  SHF.R.U64 R114, R166, 0x10, R167 ;  /* 0x00000010a6727819 */ /* 0x000fe200000012a7 */
[----:B------:R-:W-:Y:S02]  /*0f80*/  IMAD.MOV.U32 R110, RZ, RZ, R166 ;  /* 0x000000ffff6e7224 */ /* 0x000fe400078e00a6 */
[----:B------:R-:W-:-:S02]  /*0f90*/  FADD.FTZ R192, R108, R192 ;  /* 0x000000c06cc07221 */ /* 0x000fc40000010000 */
[----:B------:R-:W-:Y:S01]  /*0fa0*/  FFMA.FTZ R193, R182, R108, R193 ;  /* 0x0000006cb6c17223 */ /* 0x000fe200000100c1 */
[----:B------:R-:W-:Y:S01]  /*0fb0*/  MOV R108, R168 ;  /* 0x000000a8006c7202 */ /* 0x000fe20000000f00 */
[----:B------:R-:W-:Y:S01]  /*0fc0*/  FADD.FTZ R152, R170, R152 ;  /* 0x00000098aa987221 */ /* 0x000fe20000010000 */
[----:B0-----:R-:W-:Y:S01]  /*0fd0*/  SHF.R.U64 R186, R168, 0x10, R169 ;  /* 0x00000010a8ba7819 */ /* 0x001fe200000012a9 */
[-C--:B------:R-:W-:Y:S02]  /*0fe0*/  FFMA.FTZ R153, R172, R170.reuse, R153 ;  /* 0x000000aaac997223 */ /* 0x080fe40000010099 */
[----:B------:R-:W-:Y:S01]  /*0ff0*/  FADD.FTZ R185, -R221, R115 ;  /* 0x00000073ddb97221 */ /* 0x000fe20000010100 */
[----:B------:R-:W-:Y:S01]  /*1000*/  HADD2.F32 R115, -RZ, R110.H0_H0 ;  /* 0x2000006eff737230 */ /* 0x000fe20000004100 */
[----:B------:R-:W-:Y:S01]  /*1010*/  FMUL.FTZ R184, R216, R177 ;  /* 0x000000b1d8b87220 */ /* 0x000fe20000410000 */
[----:B------:R-:W-:Y:S01]  /*1020*/  HADD2.F32 R110, -RZ, R114.H0_H0 ;  /* 0x20000072ff6e7230 */ /* 0x000fe20000004100 */
[----:B------:R-:W-:-:S02]  /*1030*/  FFMA.FTZ R170, R83, R170, R181 ;  /* 0x000000aa53aa7223 */ /* 0x000fc400000100b5 */
[----:B------:R-:W-:Y:S01]  /*1040*/  FADD.FTZ R181, -R221, R113 ;  /* 0x00000071ddb57221 */ /* 0x000fe20000010100 */
[----:B------:R-:W-:Y:S01]  /*1050*/  HADD2.F32 R111, -RZ, R111.H0_H0 ;  /* 0x2000006fff6f7230 */ /* 0x000fe20000004100 */
[-C--:B------:R-:W-:Y:S01]  /*1060*/  FMUL.FTZ R177, R60, R179.reuse ;  /* 0x000000b33cb17220 */ /* 0x080fe20000410000 */
[----:B------:R-:W-:Y:S01]  /*1070*/  HADD2.F32 R113, -RZ, R108.H0_H0 ;  /* 0x2000006cff717230 */ /* 0x000fe20000004100 */
[----:B------:R-:W-:Y:S01]  /*1080*/  FADD.FTZ R196, R179, R196 ;  /* 0x000000c4b3c47221 */ /* 0x000fe20000010000 */
[----:B------:R-:W-:Y:S01]  /*1090*/  HADD2.F32 R108, -RZ, R186.H0_H0 ;  /* 0x200000baff6c7230 */ /* 0x000fe20000004100 */
[----:B------:R-:W-:Y:S02]  /*10a0*/  FFMA.FTZ R197, R184, R179, R197 ;  /* 0x000000b3b8c57223 */ /* 0x000fe400000100c5 */
[----:B------:R-:W-:Y:S01]  /*10b0*/  FADD.FTZ R179, -R221, R112 ;  /* 0x00000070ddb37221 */ /* 0x000fe20000010100 */
[----:B------:R-:W-:Y:S01]  /*10c0*/  SHF.R.U32.HI R112, RZ, 0x10, R167 ;  /* 0x00000010ff707819 */ /* 0x000fe200000116a7 */
[----:B------:R-:W-:-:S02]  /*10d0*/  FMUL.FTZ R188, R216, R181 ;  /* 0x000000b5d8bc7220 */ /* 0x000fc40000410000 */
[----:B------:R-:W-:Y:S01]  /*10e0*/  FMUL.FTZ R181, R57, R110 ;  /* 0x0000006e39b57220 */ /* 0x000fe20000410000 */
[----:B------:R-:W-:Y:S01]  /*10f0*/  HADD2.F32 R109, -RZ, R109.H0_H0 ;  /* 0x2000006dff6d7230 */ /* 0x000fe20000004100 */
[----:B------:R-:W-:Y:S01]  /*1100*/  FADD.FTZ R198, R171, R198 ;  /* 0x000000c6abc67221 */ /* 0x000fe20000010000 */
[----:B------:R-:W-:Y:S01]  /*1110*/  SHF.R.U32.HI R168, RZ, 0x10, R169 ;  /* 0x00000010ffa87819 */ /* 0x000fe200000116a9 */
[-C--:B------:R-:W-:Y:S02]  /*1120*/  FFMA.FTZ R202, R184, R171.reuse, R202 ;  /* 0x000000abb8ca7223 */ /* 0x080fe400000100ca */
[----:B------:R-:W-:Y:S02]  /*1130*/  FFMA.FTZ R177, R80, R171, R177 ;  /* 0x000000ab50b17223 */ /* 0x000fe400000100b1 */
        /* <DEDUP_REMOVED lines=9> */
[----:B------:R-:W-:Y:S01]  /*11d0*/  MOV R109, R169 ;  /* 0x000000a9006d7202 */ /* 0x000fe20000000f00 */
[----:B------:R-:W-:-:S02]  /*11e0*/  FMUL.FTZ R169, R216, R185 ;  /* 0x000000b9d8a97220 */ /* 0x000fc40000410000 */
[----:B------:R-:W-:Y:S02]  /*11f0*/  FADD.FTZ R142, R110, R142 ;  /* 0x0000008e6e8e7221 */ /* 0x000fe40000010000 */
[----:B------:R-:W-:Y:S02]  /*1200*/  FFMA.FTZ R143, R188, R110, R143 ;  /* 0x0000006ebc8f7223 */ /* 0x000fe4000001008f */
[----:B------:R-:W-:Y:S02]  /*1210*/  FMUL.FTZ R112, R59, R108 ;  /* 0x0000006c3b707220 */ /* 0x000fe40000410000 */
[----:B------:R-:W-:Y:S02]  /*1220*/  IMAD.MOV.U32 R110, RZ, RZ, R162 ;  /* 0x000000ffff6e7224 */ /* 0x000fe400078e00a2 */
[----:B------:R-:W-:Y:S02]  /*1230*/  FADD.FTZ R136, R166, R136 ;  /* 0x00000088a6887221 */ /* 0x000fe40000010000 */
[----:B------:R-:W-:-:S02]  /*1240*/  FFMA.FTZ R138, R169, R166, R138 ;  /* 0x000000a6a98a7223 */ /* 0x000fc4000001008a */
[----:B------:R-:W-:Y:S02]  /*1250*/  FADD.FTZ R22, R108, R22 ;  /* 0x000000166c167221 */ /* 0x000fe40000010000 */
[----:B------:R-:W-:Y:S01]  /*1260*/  FFMA.FTZ R135, R169, R108, R135 ;  /* 0x0000006ca9877223 */ /* 0x000fe20000010087 */
[----:B------:R-:W-:Y:S01]  /*1270*/  MOV R108, R164 ;  /* 0x000000a4006c7202 */ /* 0x000fe20000000f00 */
[----:B------:R-:W-:Y:S01]  /*1280*/  FMUL.FTZ R186, R216, R179 ;  /* 0x000000b3d8ba7220 */ /* 0x000fe20000410000 */
[----:B------:R-:W-:Y:S01]  /*1290*/  HADD2.F32 R110, -RZ, R110.H0_H0 ;  /* 0x2000006eff6e7230 */ /* 0x000fe20000004100 */
[----:B------:R-:W-:Y:S01]  /*12a0*/  FFMA.FTZ R166, R79, R166, R112 ;  /* 0x000000a64fa67223 */ /* 0x000fe20000010070 */
[----:B------:R-:W-:Y:S01]  /*12b0*/  SHF.R.U64 R112, R162, 0x10, R163 ;  /* 0x00000010a2707819 */ /* 0x000fe200000012a3 */
[----:B------:R-:W-:Y:S02]  /*12c0*/  FMUL.FTZ R179, R56, R115 ;  /* 0x0000007338b37220 */ /* 0x000fe40000410000 */
[----:B------:R-:W-:-:S02]  /*12d0*/  FADD.FTZ R154, R111, R154 ;  /* 0x0000009a6f9a7221 */ /* 0x000fc40000010000 */
[----:B------:R-:W-:Y:S02]  /*12e0*/  FFMA.FTZ R155, R176, R111, R155 ;  /* 0x0000006fb09b7223 */ /* 0x000fe4000001009b */
[----:B------:R-:W-:Y:S01]  /*12f0*/  FADD.FTZ R185, -R221, R116 ;  /* 0x00000074ddb97221 */ /* 0x000fe20000010100 */
[----:B------:R-:W-:Y:S01]  /*1300*/  SHF.R.U64 R217, R164, 0x10, R165 ;  /* 0x00000010a4d97819 */ /* 0x000fe200000012a5 */
[----:B------:R-:W-:Y:S01]  /*1310*/  IMAD.MOV.U32 R111, RZ, RZ, R167 ;  /* 0x000000ffff6f7224 */ /* 0x000fe200078e00a7 */
[----:B------:R-:W-:Y:S01]  /*1320*/  HADD2.F32 R108, -RZ, R108.H0_H0 ;  /* 0x2000006cff6c7230 */ /* 0x000fe20000004100 */
[----:B------:R-:W-:Y:S01]  /*1330*/  FADD.FTZ R148, R113, R148 ;  /* 0x0000009471947221 */ /* 0x000fe20000010000 */
[----:B------:R-:W-:Y:S01]  /*1340*/  HADD2.F32 R112, -RZ, R112.H0_H0 ;  /* 0x20000070ff707230 */ /* 0x000fe20000004100 */
[-C--:B------:R-:W-:Y:S02]  /*1350*/  FFMA.FTZ R149, R186, R113.reuse, R149 ;  /* 0x00000071ba957223 */ /* 0x080fe40000010095 */
[----:B------:R-:W-:-:S02]  /*1360*/  FFMA.FTZ R179, R76, R113, R179 ;  /* 0x000000714cb37223 */ /* 0x000fc400000100b3 */
[----:B------:R-:W-:Y:S02]  /*1370*/  FADD.FTZ R117, -R221, R117 ;  /* 0x00000075dd757221 */ /* 0x000fe40000010100 */
[----:B------:R-:W-:Y:S02]  /*1380*/  FMUL.FTZ R185, R216, R185 ;  /* 0x000000b9d8b97220 */ /* 0x000fe40000410000 */
[----:B------:R-:W-:Y:S01]  /*1390*/  FMUL.FTZ R113, R52, R110 ;  /* 0x0000006e34717220 */ /* 0x000fe20000410000 */
[----:B------:R-:W-:Y:S01]  /*13a0*/  HADD2.F32 R111, -RZ, R111.H0_H0 ;  /* 0x2000006fff6f7230 */ /* 0x000fe20000004100 */
[----:B------:R-:W-:Y:S01]  /*13b0*/  FMUL.FTZ R168, R216, R183 ;  /* 0x000000b7d8a87220 */ /* 0x000fe20000410000 */
[----:B------:R-:W-:Y:S01]  /*13c0*/  HADD2.F32 R217, -RZ, R217.H0_H0 ;  /* 0x200000d9ffd97230 */ /* 0x000fe20000004100 */
[----:B------:R-:W-:Y:S01]  /*13d0*/  FADD.FTZ R39, R108, R39 ;  /* 0x000000276c277221 */ /* 0x000fe20000010000 */
[----:B------:R-:W-:Y:S01]  /*13e0*/  SHF.R.U32.HI R114, RZ, 0x10, R163 ;  /* 0x00000010ff727819 */ /* 0x000fe200000116a3 */
[----:B------:R-:W-:-:S02]  /*13f0*/  FFMA.FTZ R27, R185, R108, R27 ;  /* 0x0000006cb91b7223 */ /* 0x000fc4000001001b */
[----:B------:R-:W-:Y:S02]  /*1400*/  FFMA.FTZ R164, R72, R108, R113 ;  /* 0x0000006c48a47223 */ /* 0x000fe40000010071 */
[----:B------:R-:W-:Y:S01]  /*1410*/  FMUL.FTZ R228, R216, R117 ;  /* 0x00000075d8e47220 */ /* 0x000fe20000410000 */
[----:B------:R-:W-:Y:S01]  /*1420*/  HADD2.F32 R109, -RZ, R109.H0_H0 ;  /* 0x2000006dff6d7230 */ /* 0x000fe20000004100 */
[----:B------:R-:W-:Y:S01]  /*1430*/  FMUL.FTZ R108, R53, R112 ;  /* 0x00000070356c7220 */ /* 0x000fe20000410000 */
[----:B------:R-:W-:Y:S01]  /*1440*/  SHF.R.U32.HI R224, RZ, 0x10, R165 ;  /* 0x00000010ffe07819 */ /* 0x000fe200000116a5 */
[-C--:B------:R-:W-:Y:S02]  /*1450*/  FMUL.FTZ R167, R58, R111.reuse ;  /* 0x0000006f3aa77220 */ /* 0x080fe40000410000 */
[----:B------:R-:W-:Y:S02]  /*1460*/  FADD.FTZ R137, R111, R137 ;  /* 0x000000896f897221 */ /* 0x000fe40000010000 */
[----:B------:R-:W-:-:S02]  /*1470*/  FFMA.FTZ R139, R168, R111, R139 ;  /* 0x0000006fa88b7223 */ /* 0x000fc4000001008b */
[----:B------:R-:W-:Y:S02]  /*1480*/  IMAD.MOV.U32 R111, RZ, RZ, R163 ;  /* 0x000000ffff6f7224 */ /* 0x000fe400078e00a3 */
[----:B------:R-:W-:Y:S02]  /*1490*/  FADD.FTZ R34, R217, R34 ;  /* 0x00000022d9227221 */ /* 0x000fe40000010000 */
[-C--:B------:R-:W-:Y:S02]  /*14a0*/  FFMA.FTZ R28, R228, R217.reuse, R28 ;  /* 0x000000d9e41c7223 */ /* 0x080fe4000001001c */
[----:B------:R-:W-:Y:S02]  /*14b0*/  FADD.FTZ R119, -R221, R119 ;  /* 0x00000077dd777221 */ /* 0x000fe40000010100 */
[----:B------:R-:W-:Y:S01]  /*14c0*/  FFMA.FTZ R217, R73, R217, R108 ;  /* 0x000000d949d97223 */ /* 0x000fe2000001006c */
[----:B------:R-:W-:Y:S01]  /*14d0*/  HADD2.F32 R108, -RZ, R114.H0_H0 ;  /* 0x20000072ff6c7230 */ /* 0x000fe20000004100 */
[----:B------:R-:W-:-:S02]  /*14e0*/  FADD.FTZ R140, R109, R140 ;  /* 0x0000008c6d8c7221 */ /* 0x000fc40000010000 */
[-C--:B------:R-:W-:Y:S02]  /*14f0*/  FFMA.FTZ R141, R168, R109.reuse, R141 ;  /* 0x0000006da88d7223 */ /* 0x080fe4000001008d */
[----:B------:R-:W-:Y:S01]  /*1500*/  FFMA.FTZ R167, R78, R109, R167 ;  /* 0x0000006d4ea77223 */ /* 0x000fe200000100a7 */
[----:B------:R-:W-:Y:S01]  /*1510*/  MOV R109, R165 ;  /* 0x000000a5006d7202 */ /* 0x000fe20000000f00 */
[----:B------:R-:W-:Y:S01]  /*1520*/  FADD.FTZ R187, -R221, R118 ;  /* 0x00000076ddbb7221 */ /* 0x000fe20000010100 */
[----:B------:R-:W-:Y:S01]  /*1530*/  HADD2.F32 R111, -RZ, R111.H0_H0 ;  /* 0x2000006fff6f7230 */ /* 0x000fe20000004100 */
[----:B------:R-:W-:Y:S01]  /*1540*/  FMUL.FTZ R183, R216, R119 ;  /* 0x00000077d8b77220 */ /* 0x000fe20000410000 */
[----:B------:R-:W-:Y:S01]  /*1550*/  HADD2.F32 R224, -RZ, R224.H0_H0 ;  /* 0x200000e0ffe07230 */ /* 0x000fe20000004100 */
[----:B------:R-:W-:Y:S02]  /*1560*/  FADD.FTZ R43, R110, R43 ;  /* 0x0000002b6e2b7221 */ /* 0x000fe40000010000 */
[----:B------:R-:W-:-:S02]  /*1570*/  FFMA.FTZ R10, R185, R110, R10 ;  /* 0x0000006eb90a7223 */ /* 0x000fc4000001000a */
[-C--:B------:R-:W-:Y:S02]  /*1580*/  FMUL.FTZ R113, R55, R108.reuse ;  /* 0x0000006c37717220 */ /* 0x080fe40000410000 */
[----:B------:R-:W-:Y:S01]  /*1590*/  IMAD.MOV.U32 R110, RZ, RZ, R158 ;  /* 0x000000ffff6e7224 */ /* 0x000fe200078e009e */
[----:B------:R-:W-:Y:S01]  /*15a0*/  HADD2.F32 R109, -RZ, R109.H0_H0 ;  /* 0x2000006dff6d7230 */ /* 0x000fe20000004100 */
[----:B------:R-:W-:Y:S02]  /*15b0*/  FMUL.FTZ R187, R216, R187 ;  /* 0x000000bbd8bb7220 */ /* 0x000fe40000410000 */
[----:B------:R-:W-:Y:S02]  /*15c0*/  FADD.FTZ R19, R108, R19 ;  /* 0x000000136c137221 */ /* 0x000fe40000010000 */
[----:B------:R-:W-:Y:S01]  /*15d0*/  FFMA.FTZ R9, R183, R108, R9 ;  /* 0x0000006cb7097223 */ /* 0x000fe20000010009 */
[----:B------:R-:W-:Y:S01]  /*15e0*/  MOV R108, R160 ;  /* 0x000000a0006c7202 */ /* 0x000fe20000000f00 */
[----:B------:R-:W-:-:S02]  /*15f0*/  FMUL.FTZ R230, R54, R111 ;  /* 0x0000006f36e67220 */ /* 0x000fc40000410000 */
[----:B------:R-:W-:Y:S02]  /*1600*/  FADD.FTZ R42, R224, R42 ;  /* 0x0000002ae02a7221 */ /* 0x000fe40000010000 */
[-C--:B------:R-:W-:Y:S01]  /*1610*/  FFMA.FTZ R26, R183, R224.reuse, R26 ;  /* 0x000000e0b71a7223 */ /* 0x080fe2000001001a */
[----:B------:R-:W-:Y:S01]  /*1620*/  SHF.R.U64 R114, R158, 0x10, R159 ;  /* 0x000000109e727819 */ /* 0x000fe2000000129f */
[----:B------:R-:W-:Y:S02]  /*1630*/  FADD.FTZ R146, R115, R146 ;  /* 0x0000009273927221 */ /* 0x000fe40000010000 */
[----:B------:R-:W-:Y:S01]  /*1640*/  FFMA.FTZ R147, R186, R115, R147 ;  /* 0x00000073ba937223 */ /* 0x000fe20000010093 */
[----:B------:R-:W-:Y:S01]  /*1650*/  HADD2.F32 R115, -RZ, R110.H0_H0 ;  /* 0x2000006eff737230 */ /* 0x000fe20000004100 */
[----:B------:R-:W-:Y:S02]  /*1660*/  FFMA.FTZ R224, R75, R224, R113 ;  /* 0x000000e04be07223 */ /* 0x000fe40000010071 */
[----:B------:R-:W-:-:S02]  /*1670*/  FADD.FTZ R113, -R221, R120 ;  /* 0x00000078dd717221 */ /* 0x000fc40000010100 */
[----:B------:R-:W-:Y:S02]  /*1680*/  FADD.FTZ R20, R112, R20 ;  /* 0x0000001470147221 */ /* 0x000fe40000010000 */
[----:B------:R-:W-:Y:S01]  /*1690*/  FFMA.FTZ R11, R228, R112, R11 ;  /* 0x00000070e40b7223 */ /* 0x000fe2000001000b */
[----:B------:R-:W-:Y:S01]  /*16a0*/  SHF.R.U32.HI R112, RZ, 0x10, R159 ;  /* 0x00000010ff707819 */ /* 0x000fe2000001169f */
[----:B------:R-:W-:Y:S02]  /*16b0*/  FADD.FTZ R21, R111, R21 ;  /* 0x000000156f157221 */ /* 0x000fe40000010000 */
[----:B------:R-:W-:Y:S01]  /*16c0*/  FFMA.FTZ R8, R187, R111, R8 ;  /* 0x0000006fbb087223 */ /* 0x000fe20000010008 */
[--C-:B------:R-:W-:Y:S01]  /*16d0*/  SHF.R.U64 R117, R160, 0x10, R161.reuse ;  /* 0x00000010a0757819 */ /* 0x100fe200000012a1 */
[----:B------:R-:W-:Y:S01]  /*16e0*/  FADD.FTZ R40, R109, R40 ;  /* 0x000000286d287221 */ /* 0x000fe20000010000 */
[----:B------:R-:W-:Y:S01]  /*16f0*/  SHF.R.U32.HI R116, RZ, 0x10, R161 ;  /* 0x00000010ff747819 */ /* 0x000fe200000116a1 */
[----:B------:R-:W-:-:S02]  /*1700*/  FFMA.FTZ R41, R187, R109, R41 ;  /* 0x0000006dbb297223 */ /* 0x000fc40000010029 */
[----:B------:R-:W-:Y:S01]  /*1710*/  FFMA.FTZ R230, R74, R109, R230 ;  /* 0x0000006d4ae67223 */ /* 0x000fe200000100e6 */
[----:B------:R-:W-:Y:S01]  /*1720*/  MOV R109, R161 ;  /* 0x000000a1006d7202 */ /* 0x000fe20000000f00 */
[----:B------:R-:W-:Y:S01]  /*1730*/  IMAD.MOV.U32 R111, RZ, RZ, R159 ;  /* 0x000000ffff6f7224 */ /* 0x000fe200078e009f */
[----:B------:R-:W-:Y:S01]  /*1740*/  HADD2.F32 R159, -RZ, R108.H0_H0 ;  /* 0x2000006cff9f7230 */ /* 0x000fe20000004100 */
[----:B------:R-:W-:Y:S01]  /*1750*/  FMUL.FTZ R161, R216, R113 ;  /* 0x00000071d8a17220 */ /* 0x000fe20000410000 */
[----:B------:R-:W-:Y:S01]  /*1760*/  HADD2.F32 R110, -RZ, R114.H0_H0 ;  /* 0x20000072ff6e7230 */ /* 0x000fe20000004100 */
[----:B------:R-:W-:Y:S02]  /*1770*/  FADD.FTZ R121, -R221, R121 ;  /* 0x00000079dd797221 */ /* 0x000fe40000010100 */
[----:B------:R-:W-:Y:S01]  /*1780*/  FMUL.FTZ R108, R48, R115 ;  /* 0x00000073306c7220 */ /* 0x000fe20000410000 */
[----:B------:R-:W-:Y:S01]  /*1790*/  HADD2.F32 R158, -RZ, R117.H0_H0 ;  /* 0x20000075ff9e7230 */ /* 0x000fe20000004100 */
[----:B------:R-:W-:-:S02]  /*17a0*/  FADD.FTZ R128, R159, R128 ;  /* 0x000000809f807221 */ /* 0x000fc40000010000 */
[-C--:B------:R-:W-:Y:S01]  /*17b0*/  FFMA.FTZ R24, R161, R159.reuse, R24 ;  /* 0x0000009fa1187223 */ /* 0x080fe20000010018 */
[----:B------:R-:W-:Y:S01]  /*17c0*/  HADD2.F32 R111, -RZ, R111.H0_H0 ;  /* 0x2000006fff6f7230 */ /* 0x000fe20000004100 */
[----:B------:R-:W-:Y:S02]  /*17d0*/  FFMA.FTZ R159, R68, R159, R108 ;  /* 0x0000009f449f7223 */ /* 0x000fe4000001006c */
[----:B------:R-:W-:Y:S01]  /*17e0*/  FMUL.FTZ R232, R216, R121 ;  /* 0x00000079d8e87220 */ /* 0x000fe20000410000 */
[----:B------:R-:W-:Y:S01]  /*17f0*/  HADD2.F32 R112, -RZ, R112.H0_H0 ;  /* 0x20000070ff707230 */ /* 0x000fe20000004100 */
[----:B------:R-:W-:Y:S02]  /*1800*/  FMUL.FTZ R108, R49, R110 ;  /* 0x0000006e316c7220 */ /* 0x000fe40000410000 */
[C---:B------:R-:W-:Y:S02]  /*1810*/  FADD.FTZ R163, -R221.reuse, R122 ;  /* 0x0000007adda37221 */ /* 0x040fe40000010100 */
[----:B------:R-:W-:Y:S01]  /*1820*/  FADD.FTZ R123, -R221, R123 ;  /* 0x0000007bdd7b7221 */ /* 0x000fe20000010100 */
[----:B------:R-:W-:Y:S01]  /*1830*/  HADD2.F32 R109, -RZ, R109.H0_H0 ;  /* 0x2000006dff6d7230 */ /* 0x000fe20000004100 */
[----:B------:R-:W-:-:S02]  /*1840*/  FADD.FTZ R33, R158, R33 ;  /* 0x000000219e217221 */ /* 0x000fc40000010000 */
[-C--:B------:R-:W-:Y:S02]  /*1850*/  FFMA.FTZ R25, R232, R158.reuse, R25 ;  /* 0x0000009ee8197223 */ /* 0x080fe40000010019 */
[----:B------:R-:W-:Y:S01]  /*1860*/  FFMA.FTZ R158, R69, R158, R108 ;  /* 0x0000009e459e7223 */ /* 0x000fe2000001006c */
[----:B------:R-:W-:Y:S01]  /*1870*/  HADD2.F32 R108, -RZ, R116.H0_H0 ;  /* 0x20000074ff6c7230 */ /* 0x000fe20000004100 */
[----:B------:R-:W-:Y:S02]  /*1880*/  FMUL.FTZ R163, R216, R163 ;  /* 0x000000a3d8a37220 */ /* 0x000fe40000410000 */
[----:B------:R-:W-:Y:S02]  /*1890*/  FMUL.FTZ R162, R50, R111 ;  /* 0x0000006f32a27220 */ /* 0x000fe40000410000 */
[----:B------:R-:W-:Y:S02]  /*18a0*/  FMUL.FTZ R165, R51, R112 ;  /* 0x0000007033a57220 */ /* 0x000fe40000410000 */
[----:B------:R-:W-:-:S02]  /*18b0*/  FMUL.FTZ R160, R216, R123 ;  /* 0x0000007bd8a07220 */ /* 0x000fc40000410000 */
[----:B------:R-:W-:Y:S02]  /*18c0*/  FADD.FTZ R129, R109, R129 ;  /* 0x000000816d817221 */ /* 0x000fe40000010000 */
[-C--:B------:R-:W-:Y:S02]  /*18d0*/  FFMA.FTZ R130, R163, R109.reuse, R130 ;  /* 0x0000006da3827223 */ /* 0x080fe40000010082 */
[----:B------:R-:W-:Y:S01]  /*18e0*/  FFMA.FTZ R162, R70, R109, R162 ;  /* 0x0000006d46a27223 */ /* 0x000fe200000100a2 */
[----:B------:R-:W-:Y:S01]  /*18f0*/  MOV R109, R156 ;  /* 0x0000009c006d7202 */ /* 0x000fe20000000f00 */
[----:B------:R-:W-:Y:S02]  /*1900*/  FADD.FTZ R131, R108, R131 ;  /* 0x000000836c837221 */ /* 0x000fe40000010000 */
[-C--:B------:R-:W-:Y:S02]  /*1910*/  FFMA.FTZ R23, R160, R108.reuse, R23 ;  /* 0x0000006ca0177223 */ /* 0x080fe40000010017 */
[----:B------:R-:W-:Y:S01]  /*1920*/  FFMA.FTZ R165, R71, R108, R165 ;  /* 0x0000006c47a57223 */ /* 0x000fe200000100a5 */
[----:B------:R-:W-:Y:S01]  /*1930*/  MOV R108, R174 ;  /* 0x000000ae006c7202 */ /* 0x000fe20000000f00 */
[----:B------:R-:W-:-:S02]  /*1940*/  FADD.FTZ R18, R111, R18 ;  /* 0x000000126f127221 */ /* 0x000fc40000010000 */
[----:B------:R-:W-:Y:S01]  /*1950*/  FFMA.FTZ R4, R163, R111, R4 ;  /* 0x0000006fa3047223 */ /* 0x000fe20000010004 */
[----:B------:R-:W-:Y:S01]  /*1960*/  SHF.R.U64 R111, R174, 0x10, R175 ;  /* 0x00000010ae6f7819 */ /* 0x000fe200000012af */
[C---:B------:R-:W-:Y:S01]  /*1970*/  FADD.FTZ R189, -R221.reuse, R124 ;  /* 0x0000007cddbd7221 */ /* 0x040fe20000010100 */
[----:B------:R-:W-:Y:S01]  /*1980*/  HADD2.F32 R109, -RZ, R109.H0_H0 ;  /* 0x2000006dff6d7230 */ /* 0x000fe20000004100 */
[----:B------:R-:W-:Y:S01]  /*1990*/  FADD.FTZ R119, -R221, R127 ;  /* 0x0000007fdd777221 */ /* 0x000fe20000010100 */
[----:B------:R-:W-:Y:S01]  /*19a0*/  HADD2.F32 R127, -RZ, R108.H0_H0 ;  /* 0x2000006cff7f7230 */ /* 0x000fe20000004100 */
[----:B------:R-:W-:Y:S01]  /*19b0*/  FADD.FTZ R132, R115, R132 ;  /* 0x0000008473847221 */ /* 0x000fe20000010000 */
[--C-:B------:R-:W-:Y:S01]  /*19c0*/  SHF.R.U32.HI R118, RZ, 0x10, R157.reuse ;  /* 0x00000010ff767819 */ /* 0x100fe2000001169d */
[----:B------:R-:W-:Y:S01]  /*19d0*/  FFMA.FTZ R6, R161, R115, R6 ;  /* 0x00000073a1067223 */ /* 0x000fe20000010006 */
[----:B------:R-:W-:Y:S01]  /*19e0*/  SHF.R.U64 R115, R156, 0x10, R157 ;  /* 0x000000109c737819 */ /* 0x000fe2000000129d */
[----:B------:R-:W-:-:S02]  /*19f0*/  FADD.FTZ R16, R112, R16 ;  /* 0x0000001070107221 */ /* 0x000fc40000010000 */
[----:B------:R-:W-:Y:S02]  /*1a00*/  FFMA.FTZ R5, R160, R112, R5 ;  /* 0x00000070a0057223 */ /* 0x000fe40000010005 */
[----:B------:R-:W-:Y:S02]  /*1a10*/  FFMA.FTZ R108, R184, R177, RZ ;  /* 0x000000b1b86c7223 */ /* 0x000fe400000100ff */
[----:B------:R-:W-:Y:S01]  /*1a20*/  IMAD.MOV.U32 R112, RZ, RZ, R157 ;  /* 0x000000ffff707224 */ /* 0x000fe200078e009d */
[----:B------:R-:W-:Y:S01]  /*1a30*/  HADD2.F32 R157, -RZ, R111.H0_H0 ;  /* 0x2000006fff9d7230 */ /* 0x000fe20000004100 */
[----:B------:R-:W-:Y:S02]  /*1a40*/  FADD.FTZ R114, RZ, R177 ;  /* 0x000000b1ff727221 */ /* 0x000fe40000010000 */
        /* <DEDUP_REMOVED lines=17> */
[----:B------:R-:W-:Y:S02]  /*1b60*/  FADD.FTZ R17, R110, R17 ;  /* 0x000000116e117221 */ /* 0x000fe40000010000 */
[----:B------:R-:W-:Y:S02]  /*1b70*/  FFMA.FTZ R7, R232, R110, R7 ;  /* 0x0000006ee8077223 */ /* 0x000fe40000010007 */
[----:B------:R-:W-:-:S02]  /*1b80*/  IMAD.MOV.U32 R110, RZ, RZ, R175 ;  /* 0x000000ffff6e7224 */ /* 0x000fc400078e00af */
[----:B------:R-:W-:Y:S02]  /*1b90*/  FFMA.FTZ R108, R169, R166, R108 ;  /* 0x000000a6a96c7223 */ /* 0x000fe4000001006c */
[----:B------:R-:W-:Y:S01]  /*1ba0*/  FADD.FTZ R111, R166, R111 ;  /* 0x0000006fa66f7221 */ /* 0x000fe20000010000 */
[----:B------:R-:W-:Y:S01]  /*1bb0*/  HADD2.F32 R156, -RZ, R110.H0_H0 ;  /* 0x2000006eff9c7230 */ /* 0x000fe20000004100 */
[----:B------:R-:W-:Y:S01]  /*1bc0*/  FFMA.FTZ R108, R185, R164, R108 ;  /* 0x000000a4b96c7223 */ /* 0x000fe2000001006c */
[----:B------:R-:W-:Y:S01]  /*1bd0*/  HADD2.F32 R115, -RZ, R115.H0_H0 ;  /* 0x20000073ff737230 */ /* 0x000fe20000004100 */
[----:B------:R-:W-:Y:S02]  /*1be0*/  FADD.FTZ R110, R164, R111 ;  /* 0x0000006fa46e7221 */ /* 0x000fe40000010000 */
[----:B------:R-:W-:Y:S02]  /*1bf0*/  FADD.FTZ R125, -R221, R125 ;  /* 0x0000007ddd7d7221 */ /* 0x000fe40000010100 */
[----:B------:R-:W-:-:S02]  /*1c00*/  FFMA.FTZ R108, R228, R217, R108 ;  /* 0x000000d9e46c7223 */ /* 0x000fc4000001006c */
[----:B------:R-:W-:Y:S01]  /*1c10*/  FADD.FTZ R111, R217, R110 ;  /* 0x0000006ed96f7221 */ /* 0x000fe20000010000 */
[----:B------:R-:W-:Y:S01]  /*1c20*/  HADD2.F32 R112, -RZ, R112.H0_H0 ;  /* 0x20000070ff707230 */ /* 0x000fe20000004100 */
[----:B------:R-:W-:Y:S02]  /*1c30*/  FMUL.FTZ R226, R216, R125 ;  /* 0x0000007dd8e27220 */ /* 0x000fe40000410000 */
[----:B------:R-:W-:Y:S02]  /*1c40*/  FADD.FTZ R117, -R221, R126 ;  /* 0x0000007edd757221 */ /* 0x000fe40000010100 */
[----:B------:R-:W-:Y:S02]  /*1c50*/  FMUL.FTZ R116, R45, R115 ;  /* 0x000000732d747220 */ /* 0x000fe40000410000 */
[----:B------:R-:W-:Y:S02]  /*1c60*/  FFMA.FTZ R108, R187, R230, R108 ;  /* 0x000000e6bb6c7223 */ /* 0x000fe4000001006c */
[----:B------:R-:W-:-:S02]  /*1c70*/  FADD.FTZ R111, R230, R111 ;  /* 0x0000006fe66f7221 */ /* 0x000fc40000010000 */
[----:B------:R-:W-:Y:S02]  /*1c80*/  FADD.FTZ R32, R157, R32 ;  /* 0x000000209d207221 */ /* 0x000fe40000010000 */
[-C--:B------:R-:W-:Y:S02]  /*1c90*/  FFMA.FTZ R133, R226, R157.reuse, R133 ;  /* 0x0000009de2857223 */ /* 0x080fe40000010085 */
[----:B------:R-:W-:Y:S02]  /*1ca0*/  FFMA.FTZ R157, R65, R157, R116 ;  /* 0x0000009d419d7223 */ /* 0x000fe40000010074 */
[----:B------:R-:W-:Y:S02]  /*1cb0*/  FMUL.FTZ R221, R216, R117 ;  /* 0x00000075d8dd7220 */ /* 0x000fe40000410000 */
[----:B------:R-:W-:Y:S02]  /*1cc0*/  FMUL.FTZ R113, R46, R112 ;  /* 0x000000702e717220 */ /* 0x000fe40000410000 */
[----:B------:R-:W-:-:S02]  /*1cd0*/  FFMA.FTZ R116, R183, R224, R108 ;  /* 0x000000e0b7747223 */ /* 0x000fc4000001006c */
[----:B------:R-:W-:Y:S02]  /*1ce0*/  FADD.FTZ R108, R224, R111 ;  /* 0x0000006fe06c7221 */ /* 0x000fe40000010000 */
[----:B------:R-:W-:Y:S02]  /*1cf0*/  FADD.FTZ R29, R156, R29 ;  /* 0x0000001d9c1d7221 */ /* 0x000fe40000010000 */
[-C--:B------:R-:W-:Y:S02]  /*1d00*/  FFMA.FTZ R37, R221, R156.reuse, R37 ;  /* 0x0000009cdd257223 */ /* 0x080fe40000010025 */
[----:B------:R-:W-:Y:S02]  /*1d10*/  FFMA.FTZ R156, R66, R156, R113 ;  /* 0x0000009c429c7223 */ /* 0x000fe40000010071 */
[----:B------:R-:W-:Y:S02]  /*1d20*/  FFMA.FTZ R111, R161, R159, R116 ;  /* 0x0000009fa16f7223 */ /* 0x000fe40000010074 */
[----:B------:R-:W-:-:S02]  /*1d30*/  FADD.FTZ R113, R159, R108 ;  /* 0x0000006c9f717221 */ /* 0x000fc40000010000 */
[----:B------:R-:W-:Y:S02]  /*1d40*/  FFMA.FTZ R111, R232, R158, R111 ;  /* 0x0000009ee86f7223 */ /* 0x000fe4000001006f */
[----:B------:R-:W-:Y:S01]  /*1d50*/  FADD.FTZ R113, R158, R113 ;  /* 0x000000719e717221 */ /* 0x000fe20000010000 */
[----:B------:R-:W-:Y:S01]  /*1d60*/  SHF.R.U32.HI R126, RZ, 0x10, R175 ;  /* 0x00000010ff7e7819 */ /* 0x000fe200000116af */
[----:B------:R-:W-:Y:S02]  /*1d70*/  FFMA.FTZ R111, R163, R162, R111 ;  /* 0x000000a2a36f7223 */ /* 0x000fe4000001006f */
[----:B------:R-:W-:Y:S01]  /*1d80*/  FADD.FTZ R108, R162, R113 ;  /* 0x00000071a26c7221 */ /* 0x000fe20000010000 */
[----:B------:R-:W-:Y:S01]  /*1d90*/  HADD2.F32 R114, -RZ, R118.H0_H0 ;  /* 0x20000076ff727230 */ /* 0x000fe20000004100 */
[----:B------:R-:W-:Y:S02]  /*1da0*/  FADD.FTZ R15, R112, R15 ;  /* 0x0000000f700f7221 */ /* 0x000fe40000010000 */
[----:B------:R-:W-:-:S02]  /*1db0*/  FFMA.FTZ R36, R221, R112, R36 ;  /* 0x00000070dd247223 */ /* 0x000fc40000010024 */
[----:B------:R-:W-:Y:S01]  /*1dc0*/  FFMA.FTZ R112, R160, R165, R111 ;  /* 0x000000a5a0707223 */ /* 0x000fe2000001006f */
[----:B------:R-:W-:Y:S01]  /*1dd0*/  HADD2.F32 R126, -RZ, R126.H0_H0 ;  /* 0x2000007eff7e7230 */ /* 0x000fe20000004100 */
[----:B------:R-:W-:Y:S01]  /*1de0*/  FADD.FTZ R108, R165, R108 ;  /* 0x0000006ca56c7221 */ /* 0x000fe20000010000 */
[----:B------:R-:W-:Y:S01]  /*1df0*/  LOP3.LUT P2, RZ, R203, 0xff, RZ, 0xc0, !PT ;  /* 0x000000ffcbff7812 */ /* 0x000fe2000784c0ff */
[----:B------:R-:W-:Y:S02]  /*1e00*/  FMUL.FTZ R222, R216, R119 ;  /* 0x00000077d8de7220 */ /* 0x000fe40000410000 */
[----:B------:R-:W-:Y:S02]  /*1e10*/  FADD.FTZ R38, R109, R38 ;  /* 0x000000266d267221 */ /* 0x000fe40000010000 */
[----:B------:R-:W-:Y:S02]  /*1e20*/  FFMA.FTZ R2, R189, R109, R2 ;  /* 0x0000006dbd027223 */ /* 0x000fe40000010002 */
[----:B------:R-:W-:-:S02]  /*1e30*/  FMUL.FTZ R110, R47, R114 ;  /* 0x000000722f6e7220 */ /* 0x000fc40000410000 */
[----:B------:R-:W-:Y:S02]  /*1e40*/  FFMA.FTZ R109, R189, R127, R112 ;  /* 0x0000007fbd6d7223 */ /* 0x000fe40000010070 */
[----:B------:R-:W-:Y:S02]  /*1e50*/  FADD.FTZ R108, R127, R108 ;  /* 0x0000006c7f6c7221 */ /* 0x000fe40000010000 */
[----:B------:R-:W-:Y:S02]  /*1e60*/  FADD.FTZ R30, R126, R30 ;  /* 0x0000001e7e1e7221 */ /* 0x000fe40000010000 */
[-C--:B------:R-:W-:Y:S02]  /*1e70*/  FFMA.FTZ R3, R222, R126.reuse, R3 ;  /* 0x0000007ede037223 */ /* 0x080fe40000010003 */
[----:B------:R-:W-:Y:S01]  /*1e80*/  FFMA.FTZ R126, R67, R126, R110 ;  /* 0x0000007e437e7223 */ /* 0x000fe2000001006e */
        /* <DEDUP_REMOVED lines=13> */
[C---:B------:R-:W-:Y:S02]  /*1f60*/  FFMA.FTZ R35, R222.reuse, R114, R35 ;  /* 0x00000072de237223 */ /* 0x040fe40000010023 */
[----:B------:R-:W-:Y:S02]  /*1f70*/  FFMA.FTZ R113, R222, R126, R111 ;  /* 0x0000007ede717223 */ /* 0x000fe4000001006f */
[----:B------:R-:W-:Y:S01]  /*1f80*/  FADD.FTZ R116, R109, R126 ;  /* 0x0000007e6d747221 */ /* 0x000fe20000010000 */
[----:B------:R-:W-:Y:S05]  /*1f90*/  BRA.DIV ~URZ, `(.L_x_2141) ;  /* 0x000021627f007947 */ /* 0x000fea000b800000 */
[----:B------:R0:W1:Y:S02]  /*1fa0*/  SHFL.DOWN PT, R111, R116, 0x10, 0x1f ;  /* 0x0a001f00746f7f89 */ /* 0x00006400000e0000 */
.L_x_2150:
        /* <DEDUP_REMOVED lines=18> */
.L_x_2151:
        /* <DEDUP_REMOVED lines=45> */
[----:B------:R-:W-:Y:S02]  /*23a0*/  @P2 FADD.FTZ R109, R84, R109 ;  /* 0x0000006d546d2221 */ /* 0x000fe40000010000 */
[-CC-:B------:R-:W-:Y:S02]  /*23b0*/  FFMA.FTZ R176, R176, R108.reuse, R125.reuse ;  /* 0x0000006cb0b07223 */ /* 0x180fe4000001007d */
[----:B------:R-:W-:Y:S02]  /*23c0*/  FMUL.FTZ R118, R110, c[0x0][0x1e8] ;  /* 0x00007a006e767a20 */ /* 0x000fe40000410000 */
[----:B------:R-:W-:Y:S02]  /*23d0*/  FMUL.FTZ R114, R109, c[0x0][0x1e8] ;  /* 0x00007a006d727a20 */ /* 0x000fe40000410000 */
[-C--:B------:R-:W-:Y:S01]  /*23e0*/  FFMA.FTZ R113, R172, R108.reuse, R125 ;  /* 0x0000006cac717223 */ /* 0x080fe2000001007d */
[----:B------:R-:W-:Y:S01]  /*23f0*/  FSEL R119, R118, RZ, P0 ;  /* 0x000000ff76777208 */ /* 0x000fe20000000000 */
[----:B------:R-:W-:Y:S01]  /*2400*/  FADD.FTZ R111, R171, -R176 ;  /* 0x800000b0ab6f7221 */ /* 0x000fe20000010000 */
[----:B------:R-:W-:Y:S01]  /*2410*/  FSEL R115, R114, RZ, P3 ;  /* 0x000000ff72737208 */ /* 0x000fe20001800000 */
[----:B------:R-:W-:Y:S01]  /*2420*/  FADD.FTZ R113, R170, -R113 ;  /* 0x80000071aa717221 */ /* 0x000fe20000010000 */
[----:B------:R-:W-:Y:S01]  /*2430*/  ISETP.NE.U32.AND P0, PT, RZ, c[0x0][0x258], PT ;  /* 0x00009600ff007a0c */ /* 0x000fe20003f05070 */
[-CC-:B------:R-:W-:Y:S01]  /*2440*/  FFMA.FTZ R188, R188, R108.reuse, R125.reuse ;  /* 0x0000006cbcbc7223 */ /* 0x180fe2000001007d */
[----:B------:R-:W-:Y:S01]  /*2450*/  @P1 LOP3.LUT P3, RZ, R206, 0xff, RZ, 0xc0, !PT ;  /* 0x000000ffceff1812 */ /* 0x000fe2000786c0ff */
[C---:B------:R-:W-:Y:S01]  /*2460*/  FMUL.FTZ R111, R216.reuse, R111 ;  /* 0x0000006fd86f7220 */ /* 0x040fe20000410000 */
[----:B------:R-:W-:Y:S01]  /*2470*/  ISETP.NE.AND.EX P0, PT, RZ, c[0x0][0x25c], PT, P0 ;  /* 0x00009700ff007a0c */ /* 0x000fe20003f05300 */
[----:B------:R-:W-:Y:S01]  /*2480*/  FMUL.FTZ R120, R216, R113 ;  /* 0x00000071d8787220 */ /* 0x000fe20000410000 */
[----:B------:R-:W-:Y:S01]  /*2490*/  @P1 FSEL R114, R114, RZ, P3 ;  /* 0x000000ff72721208 */ /* 0x000fe20001800000 */
[----:B------:R-:W-:Y:S01]  /*24a0*/  FADD.FTZ R181, R181, -R188 ;  /* 0x800000bcb5b57221 */ /* 0x000fe20000010000 */
[----:B------:R-:W-:Y:S01]  /*24b0*/  @P1 LOP3.LUT P3, RZ, R206, 0xff00, RZ, 0xc0, !PT ;  /* 0x0000ff00ceff1812 */ /* 0x000fe2000786c0ff */
[-CC-:B------:R-:W-:Y:S01]  /*24c0*/  FFMA.FTZ R168, R168, R108.reuse, R125.reuse ;  /* 0x0000006ca8a87223 */ /* 0x180fe2000001007d */
[----:B------:R-:W-:Y:S01]  /*24d0*/  F2F.F16.F32 R119, R119 ;  /* 0x0000007700777304 */ /* 0x000fe20000200800 */
[-C--:B------:R-:W-:Y:S01]  /*24e0*/  FFMA.FTZ R169, R169, R108.reuse, R125 ;  /* 0x0000006ca9a97223 */ /* 0x080fe2000001007d */
[----:B------:R-:W-:Y:S01]  /*24f0*/  @P1 FSEL R118, R118, RZ, P3 ;  /* 0x000000ff76761208 */ /* 0x000fe20001800000 */
[----:B------:R-:W-:Y:S01]  /*2500*/  @P2 FADD.FTZ R111, R86, R111 ;  /* 0x0000006f566f2221 */ /* 0x000fe20000010000 */
[----:B------:R-:W-:Y:S01]  /*2510*/  @P1 LOP3.LUT P3, RZ, R206, 0xff0000, RZ, 0xc0, !PT ;  /* 0x00ff0000ceff1812 */ /* 0x000fe2000786c0ff */
[----:B------:R-:W-:Y:S01]  /*2520*/  FFMA.FTZ R186, R186, R108, R125 ;  /* 0x0000006cbaba7223 */ /* 0x000fe2000001007d */
[----:B------:R-:W-:Y:S01]  /*2530*/  @P1 F2FP.PACK_AB R118, RZ, R118 ;  /* 0x00000076ff76123e */ /* 0x000fe200000000ff */
[----:B------:R-:W-:Y:S01]  /*2540*/  @P2 FADD.FTZ R120, R87, R120 ;  /* 0x0000007857782221 */ /* 0x000fe20000010000 */
[----:B------:R-:W-:Y:S01]  /*2550*/  F2F.F16.F32 R115, R115 ;  /* 0x0000007300737304 */ /* 0x000fe20000200800 */
[----:B------:R-:W-:Y:S01]  /*2560*/  FMUL.FTZ R176, R216, R181 ;  /* 0x000000b5d8b07220 */ /* 0x000fe20000410000 */
[----:B------:R-:W-:Y:S01]  /*2570*/  @P1 PRMT R200, R118, 0x7610, R200 ;  /* 0x0000761076c81816 */ /* 0x000fe200000000c8 */
[----:B------:R-:W-:Y:S01]  /*2580*/  FADD.FTZ R167, R167, -R168 ;  /* 0x800000a8a7a77221 */ /* 0x000fe20000010000 */
[----:B------:R-:W-:Y:S01]  /*2590*/  @P1 F2FP.PACK_AB R114, RZ, R114 ;  /* 0x00000072ff72123e */ /* 0x000fe200000000ff */
[----:B------:R-:W-:-:S02]  /*25a0*/  FADD.FTZ R169, R166, -R169 ;  /* 0x800000a9a6a97221 */ /* 0x000fc40000010000 */
[-CC-:B------:R-:W-:Y:S01]  /*25b0*/  FFMA.FTZ R228, R228, R108.reuse, R125.reuse ;  /* 0x0000006ce4e47223 */ /* 0x180fe2000001007d */
[----:B------:R-:W-:Y:S01]  /*25c0*/  @P1 PRMT R212, R114, 0x7610, R212 ;  /* 0x0000761072d41816 */ /* 0x000fe200000000d4 */
[-CC-:B------:R-:W-:Y:S02]  /*25d0*/  FFMA.FTZ R187, R187, R108.reuse, R125.reuse ;  /* 0x0000006cbbbb7223 */ /* 0x180fe4000001007d */
[-C--:B------:R-:W-:Y:S02]  /*25e0*/  FFMA.FTZ R121, R185, R108.reuse, R125 ;  /* 0x0000006cb9797223 */ /* 0x080fe4000001007d */
[----:B------:R-:W-:Y:S02]  /*25f0*/  FMUL.FTZ R117, R111, c[0x0][0x1e8] ;  /* 0x00007a006f757a20 */ /* 0x000fe40000410000 */
[----:B------:R-:W-:Y:S02]  /*2600*/  FADD.FTZ R179, R179, -R186 ;  /* 0x800000bab3b37221 */ /* 0x000fe40000010000 */
[----:B------:R-:W-:Y:S01]  /*2610*/  FMUL.FTZ R116, R120, c[0x0][0x1e8] ;  /* 0x00007a0078747a20 */ /* 0x000fe20000410000 */
[----:B------:R-:W-:Y:S01]  /*2620*/  FSEL R123, R117, RZ, P5 ;  /* 0x000000ff757b7208 */ /* 0x000fe20002800000 */
[----:B------:R-:W-:Y:S01]  /*2630*/  @P2 FADD.FTZ R176, R89, R176 ;  /* 0x000000b059b02221 */ /* 0x000fe20000010000 */
[----:B------:R-:W-:Y:S01]  /*2640*/  @P1 LOP3.LUT P5, RZ, R206, 0xff000000, RZ, 0xc0, !PT ;  /* 0xff000000ceff1812 */ /* 0x000fe200078ac0ff */
[----:B------:R-:W-:Y:S01]  /*2650*/  FMUL.FTZ R185, R216, R167 ;  /* 0x000000a7d8b97220 */ /* 0x000fe20000410000 */
[----:B------:R-:W-:Y:S01]  /*2660*/  @P1 FSEL R117, R117, RZ, P3 ;  /* 0x000000ff75751208 */ /* 0x000fe20001800000 */
[----:B------:R-:W-:Y:S01]  /*2670*/  FADD.FTZ R171, R217, -R228 ;  /* 0x800000e4d9ab7221 */ /* 0x000fe20000010000 */
[----:B------:R-:W-:Y:S01]  /*2680*/  LOP3.LUT P3, RZ, R220, 0xff00, RZ, 0xc0, !PT ;  /* 0x0000ff00dcff7812 */ /* 0x000fe2000786c0ff */
[----:B------:R-:W-:Y:S01]  /*2690*/  FADD.FTZ R177, R230, -R187 ;  /* 0x800000bbe6b17221 */ /* 0x000fe20000010000 */
[----:B------:R-:W-:Y:S01]  /*26a0*/  FSEL R122, R116, RZ, P6 ;  /* 0x000000ff747a7208 */ /* 0x000fe20003000000 */
[----:B------:R-:W-:Y:S01]  /*26b0*/  FADD.FTZ R173, R164, -R121 ;  /* 0x80000079a4ad7221 */ /* 0x000fe20000010000 */
[C---:B------:R-:W-:Y:S01]  /*26c0*/  @P0 LEA R112, P6, R215.reuse, c[0x0][0x258], 0x4 ;  /* 0x00009600d7700a11 */ /* 0x040fe200078c20ff */
[----:B------:R-:W-:Y:S01]  /*26d0*/  FMUL.FTZ R184, R216, R169 ;  /* 0x000000a9d8b87220 */ /* 0x000fe20000410000 */
[----:B------:R-:W-:Y:S01]  /*26e0*/  @P1 FSEL R116, R116, RZ, P5 ;  /* 0x000000ff74741208 */ /* 0x000fe20002800000 */
[----:B------:R-:W-:Y:S01]  /*26f0*/  FMUL.FTZ R187, R216, R179 ;  /* 0x000000b3d8bb7220 */ /* 0x000fe20000410000 */
[----:B------:R-:W-:Y:S01]  /*2700*/  LOP3.LUT P5, RZ, R220, 0xff0000, RZ, 0xc0, !PT ;  /* 0x00ff0000dcff7812 */ /* 0x000fe200078ac0ff */
[-CC-:B------:R-:W-:Y:S01]  /*2710*/  FFMA.FTZ R121, R232, R108.reuse, R125.reuse ;  /* 0x0000006ce8797223 */ /* 0x180fe2000001007d */
[----:B------:R-:W-:Y:S01]  /*2720*/  @P0 LEA.HI.X R113, R215, c[0x0][0x25c], RZ, 0x4, P6 ;  /* 0x00009700d7710a11 */ /* 0x000fe200030f24ff */
[-CC-:B------:R-:W-:Y:S01]  /*2730*/  FFMA.FTZ R163, R163, R108.reuse, R125.reuse ;  /* 0x0000006ca3a37223 */ /* 0x180fe2000001007d */
[----:B------:R-:W-:Y:S01]  /*2740*/  LOP3.LUT P6, RZ, R220, 0xff, RZ, 0xc0, !PT ;  /* 0x000000ffdcff7812 */ /* 0x000fe200078cc0ff */
[----:B------:R-:W-:Y:S01]  /*2750*/  FMUL.FTZ R175, R176, c[0x0][0x1e8] ;  /* 0x00007a00b0af7a20 */ /* 0x000fe20000410000 */
[----:B------:R-:W-:Y:S01]  /*2760*/  F2F.F16.F32 R122, R122 ;  /* 0x0000007a007a7304 */ /* 0x000fe20000200800 */
[----:B------:R-:W-:Y:S01]  /*2770*/  FFMA.FTZ R183, R183, R108, R125 ;  /* 0x0000006cb7b77223 */ /* 0x000fe2000001007d */
[----:B------:R-:W-:Y:S01]  /*2780*/  @P1 F2FP.PACK_AB R116, RZ, R116 ;  /* 0x00000074ff74123e */ /* 0x000fe200000000ff */
[----:B------:R-:W-:Y:S01]  /*2790*/  @P2 FADD.FTZ R185, R90, R185 ;  /* 0x000000b95ab92221 */ /* 0x000fe20000010000 */
[----:B------:R-:W-:Y:S01]  /*27a0*/  FSEL R124, R175, RZ, P3 ;  /* 0x000000ffaf7c7208 */ /* 0x000fe20001800000 */
[----:B------:R-:W-:Y:S01]  /*27b0*/  @P2 FADD.FTZ R184, R91, R184 ;  /* 0x000000b85bb82221 */ /* 0x000fe20000010000 */
[----:B------:R-:W-:Y:S01]  /*27c0*/  LOP3.LUT P3, RZ, R220, 0xff000000, RZ, 0xc0, !PT ;  /* 0xff000000dcff7812 */ /* 0x000fe2000786c0ff */
[----:B------:R-:W-:Y:S01]  /*27d0*/  FMUL.FTZ R182, R216, R171 ;  /* 0x000000abd8b67220 */ /* 0x000fe20000410000 */
[----:B------:R-:W-:Y:S01]  /*27e0*/  F2F.F16.F32 R123, R123 ;  /* 0x0000007b007b7304 */ /* 0x000fe20000200800 */
[----:B------:R-:W-:Y:S01]  /*27f0*/  @P2 FADD.FTZ R187, R88, R187 ;  /* 0x000000bb58bb2221 */ /* 0x000fe20000010000 */
[----:B------:R-:W-:Y:S01]  /*2800*/  @P1 PRMT R211, R116, 0x7610, R211 ;  /* 0x0000761074d31816 */ /* 0x000fe200000000d3 */
[----:B------:R-:W-:Y:S01]  /*2810*/  FADD.FTZ R167, R158, -R121 ;  /* 0x800000799ea77221 */ /* 0x000fe20000010000 */
[----:B------:R-:W-:Y:S01]  /*2820*/  @P1 F2FP.PACK_AB R117, RZ, R117 ;  /* 0x00000075ff75123e */ /* 0x000fe200000000ff */
[----:B------:R-:W-:-:S02]  /*2830*/  FMUL.FTZ R173, R216, R173 ;  /* 0x000000add8ad7220 */ /* 0x000fc40000410000 */
[----:B------:R-:W-:Y:S01]  /*2840*/  FMUL.FTZ R177, R216, R177 ;  /* 0x000000b1d8b17220 */ /* 0x000fe20000410000 */
[----:B------:R-:W-:Y:S01]  /*2850*/  F2F.F16.F32 R124, R124 ;  /* 0x0000007c007c7304 */ /* 0x000fe20000200800 */
[----:B------:R-:W-:Y:S01]  /*2860*/  FADD.FTZ R163, R162, -R163 ;  /* 0x800000a3a2a37221 */ /* 0x000fe20000010000 */
[----:B------:R-:W-:Y:S01]  /*2870*/  @P1 PRMT R210, R117, 0x7610, R210 ;  /* 0x0000761075d21816 */ /* 0x000fe200000000d2 */
[----:B------:R-:W-:Y:S02]  /*2880*/  FADD.FTZ R223, R224, -R183 ;  /* 0x800000b7e0df7221 */ /* 0x000fe40000010000 */
[----:B------:R-:W-:Y:S02]  /*2890*/  FMUL.FTZ R181, R185, c[0x0][0x1e8] ;  /* 0x00007a00b9b57a20 */ /* 0x000fe40000410000 */
[----:B------:R-:W-:Y:S02]  /*28a0*/  FMUL.FTZ R183, R184, c[0x0][0x1e8] ;  /* 0x00007a00b8b77a20 */ /* 0x000fe40000410000 */
[----:B------:R-:W-:Y:S01]  /*28b0*/  @P2 FADD.FTZ R182, R93, R182 ;  /* 0x000000b65db62221 */ /* 0x000fe20000010000 */
[----:B------:R-:W-:Y:S01]  /*28c0*/  FSEL R217, R181, RZ, P5 ;  /* 0x000000ffb5d97208 */ /* 0x000fe20002800000 */
[----:B------:R-:W-:Y:S01]  /*28d0*/  FMUL.FTZ R179, R187, c[0x0][0x1e8] ;  /* 0x00007a00bbb37a20 */ /* 0x000fe20000410000 */
[----:B------:R-:W-:Y:S01]  /*28e0*/  LOP3.LUT P5, RZ, R219, 0xff00, RZ, 0xc0, !PT ;  /* 0x0000ff00dbff7812 */ /* 0x000fe200078ac0ff */
[----:B------:R-:W-:Y:S01]  /*28f0*/  FMUL.FTZ R168, R216, R167 ;  /* 0x000000a7d8a87220 */ /* 0x000fe20000410000 */
[----:B------:R-:W-:Y:S01]  /*2900*/  FSEL R186, R183, RZ, P3 ;  /* 0x000000ffb7ba7208 */ /* 0x000fe20001800000 */
[----:B------:R-:W-:Y:S01]  /*2910*/  @P2 FADD.FTZ R173, R92, R173 ;  /* 0x000000ad5cad2221 */ /* 0x000fe20000010000 */
[----:B------:R-:W-:Y:S01]  /*2920*/  FSEL R121, R179, RZ, P6 ;  /* 0x000000ffb3797208 */ /* 0x000fe20003000000 */
[----:B------:R-:W-:Y:S01]  /*2930*/  @P2 FADD.FTZ R177, R94, R177 ;  /* 0x000000b15eb12221 */ /* 0x000fe20000010000 */
[C---:B------:R-:W-:Y:S01]  /*2940*/  LOP3.LUT P3, RZ, R219.reuse, 0xff, RZ, 0xc0, !PT ;  /* 0x000000ffdbff7812 */ /* 0x040fe2000786c0ff */
[C---:B------:R-:W-:Y:S01]  /*2950*/  FMUL.FTZ R167, R216.reuse, R163 ;  /* 0x000000a3d8a77220 */ /* 0x040fe20000410000 */
[----:B------:R-:W-:Y:S01]  /*2960*/  LOP3.LUT P6, RZ, R219, 0xff0000, RZ, 0xc0, !PT ;  /* 0x00ff0000dbff7812 */ /* 0x000fe200078cc0ff */
[----:B------:R-:W-:Y:S01]  /*2970*/  FMUL.FTZ R174, R216, R223 ;  /* 0x000000dfd8ae7220 */ /* 0x000fe20000410000 */
[----:B------:R-:W0:Y:S01]  /*2980*/  F2F.F16.F32 R186, R186 ;  /* 0x000000ba00ba7304 */ /* 0x000e220000200800 */
[----:B------:R-:W-:-:S02]  /*2990*/  FMUL.FTZ R172, R182, c[0x0][0x1e8] ;  /* 0x00007a00b6ac7a20 */ /* 0x000fc40000410000 */
[-CC-:B------:R-:W-:Y:S02]  /*29a0*/  FFMA.FTZ R166, R160, R108.reuse, R125.reuse ;  /* 0x0000006ca0a67223 */ /* 0x180fe4000001007d */
[----:B------:R-:W-:Y:S01]  /*29b0*/  FMUL.FTZ R170, R173, c[0x0][0x1e8] ;  /* 0x00007a00adaa7a20 */ /* 0x000fe20000410000 */
[----:B------:R-:W-:Y:S01]  /*29c0*/  FSEL R188, R172, RZ, P5 ;  /* 0x000000ffacbc7208 */ /* 0x000fe20002800000 */
[-C--:B------:R-:W-:Y:S01]  /*29d0*/  FFMA.FTZ R160, R161, R108.reuse, R125 ;  /* 0x0000006ca1a07223 */ /* 0x080fe2000001007d */
[----:B------:R-:W-:Y:S01]  /*29e0*/  LOP3.LUT P5, RZ, R219, 0xff000000, RZ, 0xc0, !PT ;  /* 0xff000000dbff7812 */ /* 0x000fe200078ac0ff */
[----:B------:R-:W-:Y:S01]  /*29f0*/  FMUL.FTZ R169, R177, c[0x0][0x1e8] ;  /* 0x00007a00b1a97a20 */ /* 0x000fe20000410000 */
[----:B------:R-:W-:Y:S01]  /*2a00*/  FSEL R164, R170, RZ, P3 ;  /* 0x000000ffaaa47208 */ /* 0x000fe20001800000 */
[----:B------:R-:W-:Y:S01]  /*2a10*/  @P2 FADD.FTZ R167, R98, R167 ;  /* 0x000000a762a72221 */ /* 0x000fe20000010000 */
[C---:B------:R-:W-:Y:S01]  /*2a20*/  LOP3.LUT P3, RZ, R180.reuse, 0xff0000, RZ, 0xc0, !PT ;  /* 0x00ff0000b4ff7812 */ /* 0x040fe2000786c0ff */
[----:B------:R-:W-:Y:S01]  /*2a30*/  @P2 FADD.FTZ R174, R95, R174 ;  /* 0x000000ae5fae2221 */ /* 0x000fe20000010000 */
[----:B------:R-:W-:Y:S01]  /*2a40*/  FSEL R219, R169, RZ, P6 ;  /* 0x000000ffa9db7208 */ /* 0x000fe20003000000 */
[----:B------:R-:W-:Y:S01]  /*2a50*/  @P2 FADD.FTZ R168, R97, R168 ;  /* 0x000000a861a82221 */ /* 0x000fe20000010000 */
[----:B------:R-:W-:Y:S01]  /*2a60*/  LOP3.LUT P6, RZ, R180, 0xff00, RZ, 0xc0, !PT ;  /* 0x0000ff00b4ff7812 */ /* 0x000fe200078cc0ff */
[----:B------:R-:W-:Y:S01]  /*2a70*/  FADD.FTZ R159, R159, -R160 ;  /* 0x800000a09f9f7221 */ /* 0x000fe20000010000 */
[----:B------:R-:W-:Y:S01]  /*2a80*/  F2F.F16.F32 R188, R188 ;  /* 0x000000bc00bc7304 */ /* 0x000fe20000200800 */
[----:B------:R-:W-:Y:S01]  /*2a90*/  FFMA.FTZ R221, R221, R108, R125 ;  /* 0x0000006cdddd7223 */ /* 0x000fe2000001007d */
[----:B0-----:R-:W-:Y:S01]  /*2aa0*/  SHF.L.U32 R186, R186, 0x10, RZ ;  /* 0x00000010baba7819 */ /* 0x001fe200000006ff */
[----:B------:R-:W-:-:S02]  /*2ab0*/  FMUL.FTZ R160, R167, c[0x0][0x1e8] ;  /* 0x00007a00a7a07a20 */ /* 0x000fc40000410000 */
[----:B------:R-:W-:Y:S02]  /*2ac0*/  FMUL.FTZ R171, R174, c[0x0][0x1e8] ;  /* 0x00007a00aeab7a20 */ /* 0x000fe40000410000 */
[----:B------:R-:W-:Y:S01]  /*2ad0*/  FMUL.FTZ R158, R168, c[0x0][0x1e8] ;  /* 0x00007a00a89e7a20 */ /* 0x000fe20000410000 */
[----:B------:R-:W-:Y:S01]  /*2ae0*/  F2F.F16.F32 R217, R217 ;  /* 0x000000d900d97304 */ /* 0x000fe20000200800 */
[----:B------:R-:W-:Y:S01]  /*2af0*/  FADD.FTZ R161, R165, -R166 ;  /* 0x800000a6a5a17221 */ /* 0x000fe20000010000 */
[----:B------:R-:W-:Y:S01]  /*2b00*/  FSEL R218, R171, RZ, P5 ;  /* 0x000000ffabda7208 */ /* 0x000fe20002800000 */
[----:B------:R-:W-:Y:S01]  /*2b10*/  FADD.FTZ R223, R156, -R221 ;  /* 0x800000dd9cdf7221 */ /* 0x000fe20000010000 */
[----:B------:R-:W-:Y:S01]  /*2b20*/  FSEL R221, R160, RZ, P3 ;  /* 0x000000ffa0dd7208 */ /* 0x000fe20001800000 */
[-C--:B------:R-:W-:Y:S01]  /*2b30*/  FFMA.FTZ R226, R226, R108.reuse, R125 ;  /* 0x0000006ce2e27223 */ /* 0x080fe2000001007d */
[----:B------:R-:W-:Y:S01]  /*2b40*/  FSEL R220, R158, RZ, P6 ;  /* 0x000000ff9edc7208 */ /* 0x000fe20003000000 */
[C---:B------:R-:W-:Y:S01]  /*2b50*/  FMUL.FTZ R165, R216.reuse, R159 ;  /* 0x0000009fd8a57220 */ /* 0x040fe20000410000 */
[----:B------:R-:W-:Y:S01]  /*2b60*/  ISETP.NE.U32.AND P3, PT, RZ, c[0x0][0x258], PT ;  /* 0x00009600ff007a0c */ /* 0x000fe20003f65070 */
[----:B------:R-:W-:Y:S01]  /*2b70*/  FMUL.FTZ R166, R216, R161 ;  /* 0x000000a1d8a67220 */ /* 0x000fe20000410000 */
[----:B------:R-:W-:Y:S01]  /*2b80*/  LOP3.LUT P5, RZ, R180, 0xff, RZ, 0xc0, !PT ;  /* 0x000000ffb4ff7812 */ /* 0x000fe200078ac0ff */
[----:B------:R-:W-:Y:S01]  /*2b90*/  @P2 FADD.FTZ R165, R96, R165 ;  /* 0x000000a560a52221 */ /* 0x000fe20000010000 */
[----:B------:R-:W-:Y:S01]  /*2ba0*/  LOP3.LUT P6, RZ, R180, 0xff000000, RZ, 0xc0, !PT ;  /* 0xff000000b4ff7812 */ /* 0x000fe200078cc0ff */
[----:B------:R-:W-:Y:S01]  /*2bb0*/  FFMA.FTZ R180, R189, R108, R125 ;  /* 0x0000006cbdb47223 */ /* 0x000fe2000001007d */
[----:B------:R-:W-:Y:S01]  /*2bc0*/  ISETP.NE.AND.EX P3, PT, RZ, c[0x0][0x25c], PT, P3 ;  /* 0x00009700ff007a0c */ /* 0x000fe20003f65330 */
[----:B------:R-:W-:Y:S01]  /*2bd0*/  FADD.FTZ R189, R157, -R226 ;  /* 0x800000e29dbd7221 */ /* 0x000fe20000010000 */
[----:B------:R-:W0:Y:S01]  /*2be0*/  F2F.F16.F32 R218, R218 ;  /* 0x000000da00da7304 */ /* 0x000e220000200800 */
[----:B------:R-:W-:-:S02]  /*2bf0*/  @P2 FADD.FTZ R166, R99, R166 ;  /* 0x000000a663a62221 */ /* 0x000fc40000010000 */
[----:B------:R-:W-:Y:S01]  /*2c00*/  FFMA.FTZ R225, R222, R108, R125 ;  /* 0x0000006cdee17223 */ /* 0x000fe2000001007d */
[----:B------:R-:W-:Y:S01]  /*2c10*/  SEL R108, R109, R104, P3 ;  /* 0x000000686d6c7207 */ /* 0x000fe20001800000 */
[----:B------:R-:W-:Y:S01]  /*2c20*/  FMUL.FTZ R162, R216, R189 ;  /* 0x000000bdd8a27220 */ /* 0x000fe20000410000 */
[----:B------:R-:W-:Y:S01]  /*2c30*/  SEL R109, R110, R105, P3 ;  /* 0x000000696e6d7207 */ /* 0x000fe20001800000 */
[----:B------:R-:W-:Y:S01]  /*2c40*/  FMUL.FTZ R161, R216, R223 ;  /* 0x000000dfd8a17220 */ /* 0x000fe20000410000 */
[----:B------:R1:W2:Y:S01]  /*2c50*/  F2F.F16.F32 R125, R164 ;  /* 0x000000a4007d7304 */ /* 0x0002a20000200800 */
[----:B------:R-:W-:Y:S01]  /*2c60*/  FADD.FTZ R157, R127, -R180 ;  /* 0x800000b47f9d7221 */ /* 0x000fe20000010000 */
[----:B------:R-:W-:Y:S01]  /*2c70*/  SEL R110, R111, R106, P3 ;  /* 0x0000006a6f6e7207 */ /* 0x000fe20001800000 */
[----:B------:R-:W-:Y:S01]  /*2c80*/  FMUL.FTZ R163, R165, c[0x0][0x1e8] ;  /* 0x00007a00a5a37a20 */ /* 0x000fe20000410000 */
[----:B------:R-:W-:Y:S01]  /*2c90*/  SEL R111, R120, R107, P3 ;  /* 0x0000006b786f7207 */ /* 0x000fe20001800000 */
[----:B------:R-:W-:-:S02]  /*2ca0*/  FADD.FTZ R225, R126, -R225 ;  /* 0x800000e17ee17221 */ /* 0x000fc40000010000 */
[----:B------:R-:W-:Y:S01]  /*2cb0*/  @P2 FADD.FTZ R162, R101, R162 ;  /* 0x000000a265a22221 */ /* 0x000fe20000010000 */
[----:B------:R-:W-:Y:S01]  /*2cc0*/  FSEL R189, R163, RZ, P5 ;  /* 0x000000ffa3bd7208 */ /* 0x000fe20002800000 */
[----:B-1----:R-:W-:Y:S01]  /*2cd0*/  FMUL.FTZ R164, R166, c[0x0][0x1e8] ;  /* 0x00007a00a6a47a20 */ /* 0x002fe20000410000 */
[----:B------:R-:W-:Y:S01]  /*2ce0*/  LOP3.LUT P5, RZ, R178, 0xff00, RZ, 0xc0, !PT ;  /* 0x0000ff00b2ff7812 */ /* 0x000fe200078ac0ff */
[----:B------:R-:W-:Y:S01]  /*2cf0*/  @P2 FADD.FTZ R161, R102, R161 ;  /* 0x000000a166a12221 */ /* 0x000fe20000010000 */
[----:B------:R1:W-:Y:S01]  /*2d00*/  @P0 STG.E.128 [R112.64], R108 ;  /* 0x0000006c70000986 */ /* 0x0003e2000c101d04 */
[----:B------:R-:W-:Y:S01]  /*2d10*/  FMUL.FTZ R159, R216, R157 ;  /* 0x0000009dd89f7220 */ /* 0x000fe20000410000 */
[----:B------:R-:W-:Y:S01]  /*2d20*/  FSEL R156, R164, RZ, P6 ;  /* 0x000000ffa49c7208 */ /* 0x000fe20003000000 */
[----:B------:R-:W-:Y:S01]  /*2d30*/  FMUL.FTZ R126, R162, c[0x0][0x1e8] ;  /* 0x00007a00a27e7a20 */ /* 0x000fe20000410000 */
[----:B------:R-:W-:Y:S01]  /*2d40*/  LOP3.LUT P6, RZ, R178, 0xff0000, RZ, 0xc0, !PT ;  /* 0x00ff0000b2ff7812 */ /* 0x000fe200078cc0ff */
[----:B------:R-:W-:Y:S01]  /*2d50*/  FMUL.FTZ R127, R161, c[0x0][0x1e8] ;  /* 0x00007a00a17f7a20 */ /* 0x000fe20000410000 */
[----:B------:R3:W-:Y:S01]  /*2d60*/  F2F.F16.F32 R180, R220 ;  /* 0x000000dc00b47304 */ /* 0x0007e20000200800 */
[----:B------:R-:W-:-:S02]  /*2d70*/  FMUL.FTZ R216, R216, R225 ;  /* 0x000000e1d8d87220 */ /* 0x000fc40000410000 */
[----:B------:R-:W-:Y:S01]  /*2d80*/  IMAD.U32 R122, R122, 0x10000, RZ ;  /* 0x000100007a7a7824 */ /* 0x000fe200078e00ff */
[----:B------:R-:W-:Y:S01]  /*2d90*/  FSEL R222, R127, RZ, P6 ;  /* 0x000000ff7fde7208 */ /* 0x000fe20003000000 */
[----:B------:R-:W-:Y:S01]  /*2da0*/  @P2 FADD.FTZ R216, R103, R216 ;  /* 0x000000d867d82221 */ /* 0x000fe20000010000 */
[----:B------:R-:W-:Y:S01]  /*2db0*/  LOP3.LUT P6, RZ, R178, 0xff000000, RZ, 0xc0, !PT ;  /* 0xff000000b2ff7812 */ /* 0x000fe200078cc0ff */
[----:B------:R-:W-:Y:S01]  /*2dc0*/  @P2 FADD.FTZ R159, R100, R159 ;  /* 0x0000009f649f2221 */ /* 0x000fe20000010000 */
[----:B------:R4:W2:Y:S01]  /*2dd0*/  F2F.F16.F32 R120, R156 ;  /* 0x0000009c00787304 */ /* 0x0008a20000200800 */
[----:B---3--:R-:W-:Y:S01]  /*2de0*/  FSEL R220, R126, RZ, P5 ;  /* 0x000000ff7edc7208 */ /* 0x008fe20002800000 */
[----:B0-----:R-:W-:Y:S01]  /*2df0*/  IMAD.U32 R218, R218, 0x10000, RZ ;  /* 0x00010000dada7824 */ /* 0x001fe200078e00ff */
[----:B------:R-:W-:Y:S01]  /*2e00*/  LOP3.LUT P5, RZ, R178, 0xff, RZ, 0xc0, !PT ;  /* 0x000000ffb2ff7812 */ /* 0x000fe200078ac0ff */
[----:B-1----:R-:W-:Y:S01]  /*2e10*/  IMAD.WIDE.U32 R108, R119, 0x10000, RZ ;  /* 0x00010000776c7825 */ /* 0x002fe200078e00ff */
[----:B------:R-:W-:-:S02]  /*2e20*/  SHF.L.U32 R178, R215, 0x3, RZ ;  /* 0x00000003d7b27819 */ /* 0x000fc400000006ff */
[----:B------:R-:W-:Y:S01]  /*2e30*/  SHF.R.U32.HI R215, RZ, 0x1d, R215 ;  /* 0x0000001dffd77819 */ /* 0x000fe200000116d7 */
[----:B------:R-:W-:Y:S01]  /*2e40*/  IMAD.WIDE.U32 R110, R124, 0x10000, RZ ;  /* 0x000100007c6e7825 */ /* 0x000fe200078e00ff */
[----:B------:R-:W-:Y:S01]  /*2e50*/  LOP3.LUT R123, R109, R122, R123, 0xfe, !PT ;  /* 0x0000007a6d7b7212 */ /* 0x000fe200078efe7b */
[----:B------:R-:W0:Y:S01]  /*2e60*/  F2F.F16.F32 R121, R121 ;  /* 0x0000007900797304 */ /* 0x000e220000200800 */
[----:B------:R-:W-:Y:S01]  /*2e70*/  LOP3.LUT R122, R108, R115, RZ, 0xfc, !PT ;  /* 0x000000736c7a7212 */ /* 0x000fe200078efcff */
[----:B----4-:R-:W-:Y:S01]  /*2e80*/  FMUL.FTZ R156, R216, c[0x0][0x1e8] ;  /* 0x00007a00d89c7a20 */ /* 0x010fe20000410000 */
[----:B------:R-:W-:Y:S01]  /*2e90*/  IADD3 R124, P2, R178, c[0x0][0x248], RZ ;  /* 0x00009200b27c7a10 */ /* 0x000fe20007f5e0ff */
[----:B------:R-:W-:Y:S01]  /*2ea0*/  IMAD.WIDE.U32 R108, R188, 0x10000, RZ ;  /* 0x00010000bc6c7825 */ /* 0x000fe200078e00ff */
[----:B------:R-:W-:Y:S02]  /*2eb0*/  LOP3.LUT R119, R111, R186, R217, 0xfe, !PT ;  /* 0x000000ba6f777212 */ /* 0x000fe400078efed9 */
[----:B------:R-:W-:Y:S01]  /*2ec0*/  FSEL R113, R156, RZ, P6 ;  /* 0x000000ff9c717208 */ /* 0x000fe20003000000 */
[----:B------:R-:W-:Y:S01]  /*2ed0*/  FMUL.FTZ R157, R159, c[0x0][0x1e8] ;  /* 0x00007a009f9d7a20 */ /* 0x000fe20000410000 */
[----:B--2---:R-:W-:Y:S01]  /*2ee0*/  LOP3.LUT R116, R108, R125, RZ, 0xfc, !PT ;  /* 0x0000007d6c747212 */ /* 0x004fe200078efcff */
[----:B------:R-:W1:Y:S01]  /*2ef0*/  F2F.F16.F32 R219, R219 ;  /* 0x000000db00db7304 */ /* 0x000e620000200800 */
[----:B------:R-:W-:Y:S01]  /*2f00*/  IADD3.X R125, R215, c[0x0][0x24c], RZ, P2, !PT ;  /* 0x00009300d77d7a10 */ /* 0x000fe200017fe4ff */
[----:B------:R-:W-:Y:S01]  /*2f10*/  IMAD.U32 R120, R120, 0x10000, RZ ;  /* 0x0001000078787824 */ /* 0x000fe200078e00ff */
[----:B------:R-:W-:-:S02]  /*2f20*/  FSEL R112, R157, RZ, P5 ;  /* 0x000000ff9d707208 */ /* 0x000fc40002800000 */
[C---:B------:R-:W-:Y:S01]  /*2f30*/  @P1 LOP3.LUT P5, RZ, R207.reuse, 0xff00, RZ, 0xc0, !PT ;  /* 0x0000ff00cfff1812 */ /* 0x040fe200078ac0ff */
[----:B------:R2:W-:Y:S01]  /*2f40*/  STG.E.64 [R124.64], R122 ;  /* 0x0000007a7c007986 */ /* 0x0005e2000c101b04 */
[----:B0-----:R-:W-:Y:S01]  /*2f50*/  LOP3.LUT R118, R110, R121, RZ, 0xfc, !PT ;  /* 0x000000796e767212 */ /* 0x001fe200078efcff */
[----:B------:R-:W0:Y:S01]  /*2f60*/  F2F.F16.F32 R220, R220 ;  /* 0x000000dc00dc7304 */ /* 0x000e220000200800 */
[----:B------:R-:W-:Y:S01]  /*2f70*/  IMAD.WIDE.U32 R110, R180, 0x10000, RZ ;  /* 0x00010000b46e7825 */ /* 0x000fe200078e00ff */
[----:B------:R-:W-:Y:S02]  /*2f80*/  @P1 LOP3.LUT P2, RZ, R207, 0xff0000, RZ, 0xc0, !PT ;  /* 0x00ff0000cfff1812 */ /* 0x000fe4000784c0ff */
[----:B------:R-:W-:-:S04]  /*2f90*/  @P1 FSEL R175, R175, RZ, P5 ;  /* 0x000000ffafaf1208 */ /* 0x000fc80002800000 */
[----:B------:R-:W3:Y:S01]  /*2fa0*/  F2F.F16.F32 R221, R221 ;  /* 0x000000dd00dd7304 */ /* 0x000ee20000200800 */
[----:B-1----:R-:W-:-:S07]  /*2fb0*/  LOP3.LUT R117, R109, R218, R219, 0xfe, !PT ;  /* 0x000000da6d757212 */ /* 0x002fce00078efedb */
[----:B------:R-:W1:Y:S01]  /*2fc0*/  F2F.F16.F32 R113, R113 ;  /* 0x0000007100717304 */ /* 0x000e620000200800 */
[----:B0-----:R-:W-:-:S07]  /*2fd0*/  IMAD.WIDE.U32 R108, R220, 0x10000, RZ ;  /* 0x00010000dc6c7825 */ /* 0x001fce00078e00ff */
[----:B------:R-:W0:Y:S01]  /*2fe0*/  F2F.F16.F32 R189, R189 ;  /* 0x000000bd00bd7304 */ /* 0x000e220000200800 */
[----:B---3--:R-:W-:Y:S02]  /*2ff0*/  LOP3.LUT R115, R111, R120, R221, 0xfe, !PT ;  /* 0x000000786f737212 */ /* 0x008fe400078efedd */
[----:B------:R-:W-:Y:S02]  /*3000*/  @P0 LEA R120, P6, R214, c[0x0][0x258], 0x4 ;  /* 0x00009600d6780a11 */ /* 0x000fe400078c20ff */
[----:B------:R-:W-:Y:S02]  /*3010*/  SEL R111, R184, R107, P3 ;  /* 0x0000006bb86f7207 */ /* 0x000fe40001800000 */
[----:B------:R-:W-:Y:S01]  /*3020*/  @P0 LEA.HI.X R121, R214, c[0x0][0x25c], RZ, 0x4, P6 ;  /* 0x00009700d6790a11 */ /* 0x000fe200030f24ff */
[----:B------:R-:W3:Y:S01]  /*3030*/  F2F.F16.F32 R222, R222 ;  /* 0x000000de00de7304 */ /* 0x000ee20000200800 */
[----:B-1----:R-:W-:-:S07]  /*3040*/  SHF.L.U32 R113, R113, 0x10, RZ ;  /* 0x0000001071717819 */ /* 0x002fce00000006ff */
[----:B------:R-:W1:Y:S01]  /*3050*/  F2F.F16.F32 R223, R112 ;  /* 0x0000007000df7304 */ /* 0x000e620000200800 */
[----:B0-----:R-:W-:Y:S02]  /*3060*/  LOP3.LUT R114, R110, R189, RZ, 0xfc, !PT ;  /* 0x000000bd6e727212 */ /* 0x001fe400078efcff */
[----:B------:R-:W-:Y:S02]  /*3070*/  SEL R110, R185, R106, P3 ;  /* 0x0000006ab96e7207 */ /* 0x000fe40001800000 */
[----:B---3--:R-:W-:Y:S02]  /*3080*/  LOP3.LUT R113, R109, R113, R222, 0xfe, !PT ;  /* 0x000000716d717212 */ /* 0x008fe400078efede */
[----:B------:R-:W-:Y:S02]  /*3090*/  SEL R109, R176, R105, P3 ;  /* 0x00000069b06d7207 */ /* 0x000fe40001800000 */
[----:B-1----:R-:W-:Y:S02]  /*30a0*/  LOP3.LUT R112, R108, R223, RZ, 0xfc, !PT ;  /* 0x000000df6c707212 */ /* 0x002fe400078efcff */
[----:B------:R-:W-:Y:S01]  /*30b0*/  SEL R108, R187, R104, P3 ;  /* 0x00000068bb6c7207 */ /* 0x000fe20001800000 */
[----:B------:R-:W-:Y:S05]  /*30c0*/  @!P1 BRA `(.L_x_2143) ;  /* 0x0000008000009947 */ /* 0x000fea0003800000 */
[----:B--2---:R-:W-:Y:S02]  /*30d0*/  LOP3.LUT R124, R200, 0xffff, RZ, 0xc0, !PT ;  /* 0x0000ffffc87c7812 */ /* 0x004fe400078ec0ff */
[----:B------:R-:W-:-:S02]  /*30e0*/  IADD3 R122, P5, R178, c[0x0][0x250], RZ ;  /* 0x00009400b27a7a10 */ /* 0x000fc40007fbe0ff */
[----:B------:R-:W-:Y:S01]  /*30f0*/  PRMT R185, R210, 0x5410, R211 ;  /* 0x00005410d2b97816 */ /* 0x000fe200000000d3 */
[----:B------:R-:W-:Y:S01]  /*3100*/  IMAD.WIDE.U32 R124, R124, 0x10000, RZ ;  /* 0x000100007c7c7825 */ /* 0x000fe200078e00ff */
[----:B------:R-:W-:-:S04]  /*3110*/  IADD3.X R123, R215, c[0x0][0x254], RZ, P5, !PT ;  /* 0x00009500d77b7a10 */ /* 0x000fc80002ffe4ff */
[----:B------:R-:W-:Y:S02]  /*3120*/  LOP3.LUT R125, R185, R125, RZ, 0xfc, !PT ;  /* 0x0000007db97d7212 */ /* 0x000fe400078efcff */
[----:B------:R-:W-:-:S05]  /*3130*/  LOP3.LUT R124, R124, 0xffff, R212, 0xf8, !PT ;  /* 0x0000ffff7c7c7812 */ /* 0x000fca00078ef8d4 */
[----:B------:R0:W-:Y:S02]  /*3140*/  STG.E.64 [R122.64], R124 ;  /* 0x0000007c7a007986 */ /* 0x0001e4000c101b04 */
.L_x_2143:
[----:B--2---:R-:W-:Y:S01]  /*3150*/  @P1 FSEL R181, R181, RZ, P2 ;  /* 0x000000ffb5b51208 */ /* 0x004fe20001000000 */
        /* <DEDUP_REMOVED lines=35> */
.L_x_2144:
        /* <DEDUP_REMOVED lines=30> */
.L_x_2145:
        /* <DEDUP_REMOVED lines=18> */
[----:B------:R-:W-:Y:S02]  /*3690*/  SHF.L.U32 R118, R204, 0x3, RZ ;  /* 0x00000003cc767819 */ /* 0x000fe400000006ff */
[----:B------:R-:W-:-:S02]  /*36a0*/  SHF.R.U32.HI R204, RZ, 0x1d, R204 ;  /* 0x0000001dffcc7819 */ /* 0x000fc400000116cc */
        /* <DEDUP_REMOVED lines=26> */
.L_x_2146:
        /* <DEDUP_REMOVED lines=27> */
.L_x_2147:
[----:B0-----:R-:W-:-:S04]  /*3a00*/  LOP3.LUT P0, RZ, R203, 0xff, RZ, 0xc0, !PT ;  /* 0x000000ffcbff7812 */ /* 0x001fc8000780c0ff */
[----:B------:R-:W-:Y:S01]  /*3a10*/  SEL R203, RZ, 0x1, P0 ;  /* 0x00000001ffcb7807 */ /* 0x000fe20000000000 */
[----:B------:R-:W-:Y:S01]  /*3a20*/  @P4 CALL.REL.NOINC `(.L_x_2148) ;  /* 0x0000001000004944 */ /* 0x000fe20003c00000 */
[----:B------:R-:W-:Y:S05]  /*3a30*/  BRA `(.L_x_2149) ;  /* 0xffffcc6000007947 */ /* 0x000fea000383ffff */
.L_x_2148:
        /* <DEDUP_REMOVED lines=77> */
.L_x_2140:
        /* <DEDUP_REMOVED lines=31> */
.L_x_2141:
[----:B------:R-:W-:Y:S01]  /*4100*/  HFMA2.MMA R117, -RZ, RZ, 0, 9.5367431640625e-07 ;  /* 0x00000010ff757435 */ /* 0x000fe200000001ff */
[----:B------:R-:W-:Y:S01]  /*4110*/  MOV R112, R116 ;  /* 0x0000007400707202 */ /* 0x000fe20000000f00 */
[----:B------:R-:W-:Y:S01]  /*4120*/  IMAD.MOV.U32 R114, RZ, RZ, 0x1f ;  /* 0x0000001fff727424 */ /* 0x000fe200078e00ff */
[----:B------:R-:W-:-:S02]  /*4130*/  MOV R119, 0xffffffff ;  /* 0xffffffff00777802 */ /* 0x000fc40000000f00 */
[----:B------:R-:W-:Y:S02]  /*4140*/  MOV R108, 0x4160 ;  /* 0x00004160006c7802 */ /* 0x000fe40000000f00 */
[----:B-----5:R-:W-:Y:S05]  /*4150*/  CALL.REL.NOINC `($__internal_89_$__cuda_sm70_shflsync_down_p) ;  /* 0x0000046000007944 */ /* 0x020fea0003c00000 */
[----:B-1----:R-:W-:Y:S01]  /*4160*/  MOV R111, R112 ;  /* 0x00000070006f7202 */ /* 0x002fe20000000f00 */
[----:B0-----:R-:W-:Y:S05]  /*4170*/  BRA `(.L_x_2150) ;  /* 0xffffde3000007947 */ /* 0x001fea000383ffff */
.L_x_2142:
[----:B------:R-:W-:Y:S01]  /*4180*/  HFMA2.MMA R117, -RZ, RZ, 0, 9.5367431640625e-07 ;  /* 0x00000010ff757435 */ /* 0x000fe200000001ff */
[----:B------:R-:W-:Y:S01]  /*4190*/  IMAD.MOV.U32 R112, RZ, RZ, R113 ;  /* 0x000000ffff707224 */ /* 0x000fe200078e0071 */
[----:B------:R-:W-:Y:S01]  /*41a0*/  MOV R114, 0x1f ;  /* 0x0000001f00727802 */ /* 0x000fe20000000f00 */
[----:B------:R-:W-:Y:S01]  /*41b0*/  IMAD.MOV.U32 R119, RZ, RZ, -0x1 ;  /* 0xffffffffff777424 */ /* 0x000fe200078e00ff */
[----:B------:R-:W-:Y:S02]  /*41c0*/  MOV R108, 0x41e0 ;  /* 0x000041e0006c7802 */ /* 0x000fe40000000f00 */
[----:B01---5:R-:W-:Y:S05]  /*41d0*/  CALL.REL.NOINC `($__internal_89_$__cuda_sm70_shflsync_down_p) ;  /* 0x000003e000007944 */ /* 0x023fea0003c00000 */
[----:B------:R-:W-:Y:S01]  /*41e0*/  FADD.FTZ R116, R116, R111 ;  /* 0x0000006f74747221 */ /* 0x000fe20000010000 */
[----:B0-----:R-:W-:Y:S01]  /*41f0*/  HFMA2.MMA R117, -RZ, RZ, 0, 4.76837158203125e-07 ;  /* 0x00000008ff757435 */ /* 0x001fe200000001ff */
[----:B-1----:R-:W-:Y:S01]  /*4200*/  FADD.FTZ R113, R113, R112 ;  /* 0x0000007071717221 */ /* 0x002fe20000010000 */
[----:B------:R-:W-:Y:S01]  /*4210*/  MOV R114, 0x1f ;  /* 0x0000001f00727802 */ /* 0x000fe20000000f00 */
[----:B------:R-:W-:Y:S01]  /*4220*/  IMAD.MOV.U32 R119, RZ, RZ, -0x1 ;  /* 0xffffffffff777424 */ /* 0x000fe200078e00ff */
[----:B------:R-:W-:-:S02]  /*4230*/  MOV R112, R116 ;  /* 0x0000007400707202 */ /* 0x000fc40000000f00 */
[----:B------:R-:W-:Y:S02]  /*4240*/  MOV R108, 0x4260 ;  /* 0x00004260006c7802 */ /* 0x000fe40000000f00 */
[----:B------:R-:W-:Y:S05]  /*4250*/  CALL.REL.NOINC `($__internal_89_$__cuda_sm70_shflsync_down_p) ;  /* 0x0000036000007944 */ /* 0x000fea0003c00000 */
[----:B0-----:R-:W-:Y:S01]  /*4260*/  HFMA2.MMA R117, -RZ, RZ, 0, 4.76837158203125e-07 ;  /* 0x00000008ff757435 */ /* 0x001fe200000001ff */
[----:B-1----:R-:W-:Y:S01]  /*4270*/  MOV R111, R112 ;  /* 0x00000070006f7202 */ /* 0x002fe20000000f00 */
[----:B------:R-:W-:Y:S01]  /*4280*/  IMAD.MOV.U32 R112, RZ, RZ, R113 ;  /* 0x000000ffff707224 */ /* 0x000fe200078e0071 */
[----:B------:R-:W-:Y:S01]  /*4290*/  MOV R114, 0x1f ;  /* 0x0000001f00727802 */ /* 0x000fe20000000f00 */
[----:B------:R-:W-:Y:S01]  /*42a0*/  IMAD.MOV.U32 R119, RZ, RZ, -0x1 ;  /* 0xffffffffff777424 */ /* 0x000fe200078e00ff */
[----:B------:R-:W-:Y:S02]  /*42b0*/  MOV R108, 0x42d0 ;  /* 0x000042d0006c7802 */ /* 0x000fe40000000f00 */
[----:B------:R-:W-:Y:S05]  /*42c0*/  CALL.REL.NOINC `($__internal_89_$__cuda_sm70_shflsync_down_p) ;  /* 0x000002f000007944 */ /* 0x000fea0003c00000 */
[----:B------:R-:W-:Y:S01]  /*42d0*/  FADD.FTZ R116, R111, R116 ;  /* 0x000000746f747221 */ /* 0x000fe20000010000 */
[----:B0-----:R-:W-:Y:S01]  /*42e0*/  HFMA2.MMA R117, -RZ, RZ, 0, 2.384185791015625e-07 ;  /* 0x00000004ff757435 */ /* 0x001fe200000001ff */
[----:B-1----:R-:W-:Y:S01]  /*42f0*/  FADD.FTZ R113, R113, R112 ;  /* 0x0000007071717221 */ /* 0x002fe20000010000 */
[----:B------:R-:W-:Y:S01]  /*4300*/  MOV R114, 0x1f ;  /* 0x0000001f00727802 */ /* 0x000fe20000000f00 */
[----:B------:R-:W-:Y:S01]  /*4310*/  IMAD.MOV.U32 R119, RZ, RZ, -0x1 ;  /* 0xffffffffff777424 */ /* 0x000fe200078e00ff */
[----:B------:R-:W-:-:S02]  /*4320*/  MOV R112, R116 ;  /* 0x0000007400707202 */ /* 0x000fc40000000f00 */
[----:B------:R-:W-:Y:S02]  /*4330*/  MOV R108, 0x4350 ;  /* 0x00004350006c7802 */ /* 0x000fe40000000f00 */
[----:B------:R-:W-:Y:S05]  /*4340*/  CALL.REL.NOINC `($__internal_89_$__cuda_sm70_shflsync_down_p) ;  /* 0x0000027000007944 */ /* 0x000fea0003c00000 */
[----:B0-----:R-:W-:Y:S01]  /*4350*/  HFMA2.MMA R117, -RZ, RZ, 0, 2.384185791015625e-07 ;  /* 0x00000004ff757435 */ /* 0x001fe200000001ff */
[----:B-1----:R-:W-:Y:S01]  /*4360*/  MOV R111, R112 ;  /* 0x00000070006f7202 */ /* 0x002fe20000000f00 */
[----:B------:R-:W-:Y:S01]  /*4370*/  IMAD.MOV.U32 R112, RZ, RZ, R113 ;  /* 0x000000ffff707224 */ /* 0x000fe200078e0071 */
[----:B------:R-:W-:Y:S01]  /*4380*/  MOV R114, 0x1f ;  /* 0x0000001f00727802 */ /* 0x000fe20000000f00 */
[----:B------:R-:W-:Y:S01]  /*4390*/  IMAD.MOV.U32 R119, RZ, RZ, -0x1 ;  /* 0xffffffffff777424 */ /* 0x000fe200078e00ff */
[----:B------:R-:W-:Y:S02]  /*43a0*/  MOV R108, 0x43c0 ;  /* 0x000043c0006c7802 */ /* 0x000fe40000000f00 */
[----:B------:R-:W-:Y:S05]  /*43b0*/  CALL.REL.NOINC `($__internal_89_$__cuda_sm70_shflsync_down_p) ;  /* 0x0000020000007944 */ /* 0x000fea0003c00000 */
[----:B------:R-:W-:Y:S01]  /*43c0*/  FADD.FTZ R116, R111, R116 ;  /* 0x000000746f747221 */ /* 0x000fe20000010000 */
[----:B0-----:R-:W-:Y:S01]  /*43d0*/  HFMA2.MMA R117, -RZ, RZ, 0, 1.1920928955078125e-07 ;  /* 0x00000002ff757435 */ /* 0x001fe200000001ff */
[----:B-1----:R-:W-:Y:S01]  /*43e0*/  FADD.FTZ R115, R113, R112 ;  /* 0x0000007071737221 */ /* 0x002fe20000010000 */
[----:B------:R-:W-:Y:S01]  /*43f0*/  MOV R114, 0x1f ;  /* 0x0000001f00727802 */ /* 0x000fe20000000f00 */
[----:B------:R-:W-:Y:S01]  /*4400*/  IMAD.MOV.U32 R119, RZ, RZ, -0x1 ;  /* 0xffffffffff777424 */ /* 0x000fe200078e00ff */
[----:B------:R-:W-:-:S02]  /*4410*/  MOV R112, R116 ;  /* 0x0000007400707202 */ /* 0x000fc40000000f00 */
[----:B------:R-:W-:Y:S02]  /*4420*/  MOV R108, 0x4440 ;  /* 0x00004440006c7802 */ /* 0x000fe40000000f00 */
[----:B------:R-:W-:Y:S05]  /*4430*/  CALL.REL.NOINC `($__internal_89_$__cuda_sm70_shflsync_down_p) ;  /* 0x0000018000007944 */ /* 0x000fea0003c00000 */
[----:B0-----:R-:W-:Y:S01]  /*4440*/  HFMA2.MMA R117, -RZ, RZ, 0, 1.1920928955078125e-07 ;  /* 0x00000002ff757435 */ /* 0x001fe200000001ff */
[----:B-1----:R-:W-:Y:S01]  /*4450*/  MOV R111, R112 ;  /* 0x00000070006f7202 */ /* 0x002fe20000000f00 */
[----:B------:R-:W-:Y:S01]  /*4460*/  IMAD.MOV.U32 R112, RZ, RZ, R115 ;  /* 0x000000ffff707224 */ /* 0x000fe200078e0073 */
[----:B------:R-:W-:Y:S01]  /*4470*/  MOV R114, 0x1f ;  /* 0x0000001f00727802 */ /* 0x000fe20000000f00 */
[----:B------:R-:W-:Y:S01]  /*4480*/  IMAD.MOV.U32 R119, RZ, RZ, -0x1 ;  /* 0xffffffffff777424 */ /* 0x000fe200078e00ff */
[----:B------:R-:W-:Y:S02]  /*4490*/  MOV R108, 0x44b0 ;  /* 0x000044b0006c7802 */ /* 0x000fe40000000f00 */
[----:B------:R-:W-:Y:S05]  /*44a0*/  CALL.REL.NOINC `($__internal_89_$__cuda_sm70_shflsync_down_p) ;  /* 0x0000011000007944 */ /* 0x000fea0003c00000 */
[----:B------:R-:W-:Y:S01]  /*44b0*/  FADD.FTZ R113, R111, R116 ;  /* 0x000000746f717221 */ /* 0x000fe20000010000 */
[----:B0-----:R-:W-:Y:S01]  /*44c0*/  HFMA2.MMA R117, -RZ, RZ, 0, 5.9604644775390625e-08 ;  /* 0x00000001ff757435 */ /* 0x001fe200000001ff */
[----:B-1----:R-:W-:Y:S01]  /*44d0*/  FADD.FTZ R115, R115, R112 ;  /* 0x0000007073737221 */ /* 0x002fe20000010000 */
[----:B------:R-:W-:Y:S01]  /*44e0*/  MOV R114, 0x1f ;  /* 0x0000001f00727802 */ /* 0x000fe20000000f00 */
[----:B------:R-:W-:Y:S01]  /*44f0*/  IMAD.MOV.U32 R119, RZ, RZ, -0x1 ;  /* 0xffffffffff777424 */ /* 0x000fe200078e00ff */
[----:B------:R-:W-:-:S02]  /*4500*/  MOV R112, R113 ;  /* 0x0000007100707202 */ /* 0x000fc40000000f00 */
[----:B------:R-:W-:Y:S02]  /*4510*/  MOV R108, 0x4530 ;  /* 0x00004530006c7802 */ /* 0x000fe40000000f00 */
[----:B------:R-:W-:Y:S05]  /*4520*/  CALL.REL.NOINC `($__internal_89_$__cuda_sm70_shflsync_down_p) ;  /* 0x0000009000007944 */ /* 0x000fea0003c00000 */
[----:B0-----:R-:W-:Y:S01]  /*4530*/  HFMA2.MMA R117, -RZ, RZ, 0, 5.9604644775390625e-08 ;  /* 0x00000001ff757435 */ /* 0x001fe200000001ff */
[----:B-1----:R-:W-:Y:S01]  /*4540*/  MOV R124, R112 ;  /* 0x00000070007c7202 */ /* 0x002fe20000000f00 */
[----:B------:R-:W-:Y:S01]  /*4550*/  IMAD.MOV.U32 R112, RZ, RZ, R115 ;  /* 0x000000ffff707224 */ /* 0x000fe200078e0073 */
[----:B------:R-:W-:Y:S01]  /*4560*/  MOV R114, 0x1f ;  /* 0x0000001f00727802 */ /* 0x000fe20000000f00 */
[----:B------:R-:W-:Y:S01]  /*4570*/  IMAD.MOV.U32 R119, RZ, RZ, -0x1 ;  /* 0xffffffffff777424 */ /* 0x000fe200078e00ff */
[----:B------:R-:W-:Y:S02]  /*4580*/  MOV R108, 0x45a0 ;  /* 0x000045a0006c7802 */ /* 0x000fe40000000f00 */
[----:B------:R-:W-:Y:S05]  /*4590*/  CALL.REL.NOINC `($__internal_89_$__cuda_sm70_shflsync_down_p) ;  /* 0x0000002000007944 */ /* 0x000fea0003c00000 */
[----:B-1----:R-:W-:Y:S01]  /*45a0*/  MOV R108, R112 ;  /* 0x00000070006c7202 */ /* 0x002fe20000000f00 */
[----:B0-----:R-:W-:Y:S05]  /*45b0*/  BRA `(.L_x_2151) ;  /* 0xffffdb1000007947 */ /* 0x001fea000383ffff */
        .weak           $__internal_89_$__cuda_sm70_shflsync_down_p
        .type           $__internal_89_$__cuda_sm70_shflsync_down_p,@function
        .size           $__internal_89_$__cuda_sm70_shflsync_down_p,(.L_x_2836 - $__internal_89_$__cuda_sm70_shflsync_down_p)
$__internal_89_$__cuda_sm70_shflsync_down_p:
[----:B------:R-:W-:Y:S01]  /*45c0*/  HFMA2.MMA R109, -RZ, RZ, 0, 0 ;  /* 0x00000000ff6d7435 */ /* 0x000fe200000001ff */
[----:B------:R-:W-:Y:S04]  /*45d0*/  WARPSYNC R119 ;  /* 0x0000007700007348 */ /* 0x000fe80003800000 */
[----:B------:R0:W1:Y:S01]  /*45e0*/  SHFL.DOWN PT, R112, R112, R117, R114 ;  /* 0x0800007570707389 */ /* 0x00006200000e0072 */
[----:B------:R-:W-:Y:S05]  /*45f0*/  RET.REL.NODEC R108 `(_ZN10layer_norm31ln_parallel_residual_bwd_kernelINS_13Kernel_traitsIf6__halffS2_fjLj5120ELj1ELj1ELj8ELj8ENS_18Kernel_traits_baseILj5120EfS2_fS2_fjLj256EEEEELb1ELb0ELb1EEEvNS_9BwdParamsE) ;  /* 0xffffba006c007950 */ /* 0x000fea0003c3ffff */
.L_x_2152:
        /* <DEDUP_REMOVED lines=16> */
.L_x_2836:


//--------------------- .text._ZN10layer_norm22ln_bwd_finalize_kernelINS_22Kernel_traits_finalizeILj5120Ef6__halffS2_fjLb0ELj1024ELj4ENS_18Kernel_traits_baseILj5120EfS2_fS2_fjLj1024EEEEELb0ELb0EEEvNS_9BwdParamsE --------------------------
	.section	.text._ZN10layer_norm22ln_bwd_finalize_kernelINS_22Kernel_traits_finalizeILj5120Ef6__halffS2_fjLb0ELj1024ELj4ENS_18Kernel_traits_baseILj5120EfS2_fS2_fjLj1024EEEEELb0ELb0EEEvNS_9BwdParamsE,"ax",@progbits
	.sectioninfo	@"SHI_REGISTERS=30"
	.align	128
        .global         _ZN10layer_norm22ln_bwd_finalize_kernelINS_22Kernel_traits_finalizeILj5120Ef6__halffS2_fjLb0ELj1024ELj4ENS_18Kernel_traits_baseILj5120EfS2_fS2_fjLj1024EEEEELb0ELb0EEEvNS_9BwdParamsE
        .type           _ZN10layer_norm22ln_bwd_finalize_kernelINS_22Kernel_traits_finalizeILj5120Ef6__halffS2_fjLb0ELj1024ELj4ENS_18Kernel_traits_baseILj5120EfS2_fS2_fjLj1024EEEEELb0ELb0EEEvNS_9BwdParamsE,@function
        .size           _ZN10layer_norm22ln_bwd_finalize_kernelINS_22Kernel_traits_finalizeILj5120Ef6__halffS2_fjLb0ELj1024ELj4ENS_18Kernel_traits_baseILj5120EfS2_fS2_fjLj1024EEEEELb0ELb0EEEvNS_9BwdParamsE,(.L_x_2837 - _ZN10layer_norm22ln_bwd_finalize_kernelINS_22Kernel_traits_finalizeILj5120Ef6__halffS2_fjLb0ELj1024ELj4ENS_18Kernel_traits_baseILj5120EfS2_fS2_fjLj1024EEEEELb0ELb0EEEvNS_9BwdParamsE)
        .other          _ZN10layer_norm22ln_bwd_finalize_kernelINS_22Kernel_traits_finalizeILj5120Ef6__halffS2_fjLb0ELj1024ELj4ENS_18Kernel_traits_baseILj5120EfS2_fS2_fjLj1024EEEEELb0ELb0EEEvNS_9BwdParamsE,@"STO_CUDA_ENTRY STV_DEFAULT"
_ZN10layer_norm22ln_bwd_finalize_kernelINS_22Kernel_traits_finalizeILj5120Ef6__halffS2_fjLb0ELj1024ELj4ENS_18Kernel_traits_baseILj5120EfS2_fS2_fjLj1024EEEEELb0ELb0EEEvNS_9BwdParamsE:
.text._ZN10layer_norm22ln_bwd_finalize_kernelINS_22Kernel_traits_finalizeILj5120Ef6__halffS2_fjLb0ELj1024ELj4ENS_18Kernel_traits_baseILj5120EfS2_fS2_fjLj1024EEEEELb0ELb0EEEvNS_9BwdParamsE:
        /* <DEDUP_REMOVED lines=19> */
.L_x_2166:
        /* <DEDUP_REMOVED lines=28> */
.L_x_2157:
        /* <DEDUP_REMOVED lines=35> */
.L_x_2156:
[----:B------:R-:W-:Y:S05]  /*0520*/  BSYNC B1 ;  /* 0x0000000000017941 */ /* 0x000fea0003800000 */
.L_x_2155:
        /* <DEDUP_REMOVED lines=23> */
.L_x_2159:
[----:B------:R-:W-:Y:S05]  /*06a0*/  BSYNC B1 ;  /* 0x0000000000017941 */ /* 0x000fea0003800000 */
.L_x_2158:
        /* <DEDUP_REMOVED lines=11> */
.L_x_2160:
[----:B------:R-:W-:Y:S05]  /*0760*/  BSYNC B1 ;  /* 0x0000000000017941 */ /* 0x000fea0003800000 */
.L_x_2154:
[----:B------:R-:W-:Y:S05]  /*0770*/  BSYNC B0 ;  /* 0x0000000000007941 */ /* 0x000fea0003800000 */
.L_x_2153:
        /* <DEDUP_REMOVED lines=11> */
.L_x_2167:
        /* <DEDUP_REMOVED lines=18> */
.L_x_2168:
[----:B---3--:R-:W-:Y:S02]  /*0950*/  FADD.FTZ R4, R4, R9 ;  /* 0x0000000904047221 */ /* 0x008fe40000010000 */
[----:B-12---:R-:W-:-:S03]  /*0960*/  FADD.FTZ R6, R5, R6 ;  /* 0x0000000605067221 */ /* 0x006fc60000010000 */
[----:B------:R1:W-:Y:S04]  /*0970*/  @!P1 STS [R17.X4+0x2000], R4 ;  /* 0x0020000411009388 */ /* 0x0003e80000004800 */
[----:B------:R1:W-:Y:S02]  /*0980*/  @!P1 STS [R17.X4+0x2080], R6 ;  /* 0x0020800611009388 */ /* 0x0003e40000004800 */
.L_x_2161:
        /* <DEDUP_REMOVED lines=15> */
.L_x_2165:
[----:B------:R-:W-:Y:S05]  /*0a80*/  BSYNC B0 ;  /* 0x0000000000007941 */ /* 0x000fea0003800000 */
.L_x_2164:
[C---:B------:R-:W-:Y:S02]  /*0a90*/  ISETP.GT.U32.AND P1, PT, R18.reuse, -0x1401, PT ;  /* 0xffffebff1200780c */ /* 0x040fe40003f24070 */
[----:B------:R-:W-:Y:S02]  /*0aa0*/  IADD3 R18, R18, 0x1400, RZ ;  /* 0x0000140012127810 */ /* 0x000fe40007ffe0ff */
[----:B------:R-:W-:-:S09]  /*0ab0*/  IADD3 R19, R19, 0xa00, RZ ;  /* 0x00000a0013137810 */ /* 0x000fd20007ffe0ff */
[----:B01----:R-:W-:Y:S05]  /*0ac0*/  @P1 BRA `(.L_x_2166) ;  /* 0xfffff66000001947 */ /* 0x003fea000383ffff */
[----:B------:R-:W-:Y:S05]  /*0ad0*/  EXIT ;  /* 0x000000000000794d */ /* 0x000fea0003800000 */
.L_x_2162:
[----:B--2---:R-:W-:Y:S01]  /*0ae0*/  IMAD.MOV.U32 R9, RZ, RZ, R5 ;  /* 0x000000ffff097224 */ /* 0x004fe200078e0005 */
[----:B------:R-:W-:Y:S01]  /*0af0*/  MOV R8, 0x1 ;  /* 0x0000000100087802 */ /* 0x000fe20000000f00 */
[----:B------:R-:W-:Y:S01]  /*0b00*/  IMAD.MOV.U32 R7, RZ, RZ, 0x1f ;  /* 0x0000001fff077424 */ /* 0x000fe200078e00ff */
[----:B------:R-:W-:Y:S02]  /*0b10*/  MOV R10, 0xffffffff ;  /* 0xffffffff000a7802 */ /* 0x000fe40000000f00 */
[----:B------:R-:W-:Y:S02]  /*0b20*/  MOV R2, 0xb40 ;  /* 0x00000b4000027802 */ /* 0x000fe40000000f00 */
[----:B01----:R-:W-:Y:S05]  /*0b30*/  CALL.REL.NOINC `($__internal_90_$__cuda_sm70_shflsync_bfly_p) ;  /* 0x000003b000007944 */ /* 0x003fea0003c00000 */
[----:B-1----:R-:W-:Y:S01]  /*0b40*/  IMAD.MOV.U32 R2, RZ, RZ, R7 ;  /* 0x000000ffff027224 */ /* 0x002fe200078e0007 */
[----:B0-----:R-:W-:Y:S05]  /*0b50*/  BRA `(.L_x_2167) ;  /* 0xfffffcd000007947 */ /* 0x001fea000383ffff */
.L_x_2163:
[----:B------:R-:W-:Y:S01]  /*0b60*/  HFMA2.MMA R8, -RZ, RZ, 0, 1.1920928955078125e-07 ;  /* 0x00000002ff087435 */ /* 0x000fe200000001ff */
[----:B------:R-:W-:Y:S01]  /*0b70*/  MOV R7, 0x1f ;  /* 0x0000001f00077802 */ /* 0x000fe20000000f00 */
[----:B------:R-:W-:Y:S01]  /*0b80*/  IMAD.MOV.U32 R10, RZ, RZ, -0x1 ;  /* 0xffffffffff0a7424 */ /* 0x000fe200078e00ff */
[----:B------:R-:W-:-:S03]  /*0b90*/  MOV R2, 0xbb0 ;  /* 0x00000bb000027802 */ /* 0x000fc60000000f00 */
[----:B012---:R-:W-:Y:S05]  /*0ba0*/  CALL.REL.NOINC `($__internal_90_$__cuda_sm70_shflsync_bfly_p) ;  /* 0x0000034000007944 */ /* 0x007fea0003c00000 */
[----:B0-----:R-:W-:Y:S01]  /*0bb0*/  HFMA2.MMA R8, -RZ, RZ, 0, 2.384185791015625e-07 ;  /* 0x00000004ff087435 */ /* 0x001fe200000001ff */
[----:B-1----:R-:W-:Y:S01]  /*0bc0*/  FADD.FTZ R9, R9, R7 ;  /* 0x0000000709097221 */ /* 0x002fe20000010000 */
[----:B------:R-:W-:Y:S01]  /*0bd0*/  MOV R7, 0x1f ;  /* 0x0000001f00077802 */ /* 0x000fe20000000f00 */
[----:B------:R-:W-:Y:S01]  /*0be0*/  IMAD.MOV.U32 R10, RZ, RZ, -0x1 ;  /* 0xffffffffff0a7424 */ /* 0x000fe200078e00ff */
[----:B------:R-:W-:-:S02]  /*0bf0*/  MOV R2, 0xc10 ;  /* 0x00000c1000027802 */ /* 0x000fc40000000f00 */
[----:B------:R-:W-:Y:S05]  /*0c00*/  CALL.REL.NOINC `($__internal_90_$__cuda_sm70_shflsync_bfly_p) ;  /* 0x000002e000007944 */ /* 0x000fea0003c00000 */
[----:B0-----:R-:W-:Y:S01]  /*0c10*/  HFMA2.MMA R8, -RZ, RZ, 0, 4.76837158203125e-07 ;  /* 0x00000008ff087435 */ /* 0x001fe200000001ff */
[----:B-1----:R-:W-:Y:S01]  /*0c20*/  FADD.FTZ R9, R9, R7 ;  /* 0x0000000709097221 */ /* 0x002fe20000010000 */
[----:B------:R-:W-:Y:S01]  /*0c30*/  MOV R7, 0x1f ;  /* 0x0000001f00077802 */ /* 0x000fe20000000f00 */
[----:B------:R-:W-:Y:S01]  /*0c40*/  IMAD.MOV.U32 R10, RZ, RZ, -0x1 ;  /* 0xffffffffff0a7424 */ /* 0x000fe200078e00ff */
[----:B------:R-:W-:-:S02]  /*0c50*/  MOV R2, 0xc70 ;  /* 0x00000c7000027802 */ /* 0x000fc40000000f00 */
[----:B------:R-:W-:Y:S05]  /*0c60*/  CALL.REL.NOINC `($__internal_90_$__cuda_sm70_shflsync_bfly_p) ;  /* 0x0000028000007944 */ /* 0x000fea0003c00000 */
[----:B-1----:R-:W-:Y:S01]  /*0c70*/  FADD.FTZ R6, R9, R7 ;  /* 0x0000000709067221 */ /* 0x002fe20000010000 */
[----:B0-----:R-:W-:Y:S01]  /*0c80*/  HFMA2.MMA R8, -RZ, RZ, 0, 9.5367431640625e-07 ;  /* 0x00000010ff087435 */ /* 0x001fe200000001ff */
[----:B------:R-:W-:Y:S01]  /*0c90*/  MOV R7, 0x1f ;  /* 0x0000001f00077802 */ /* 0x000fe20000000f00 */
[----:B------:R-:W-:Y:S01]  /*0ca0*/  IMAD.MOV.U32 R10, RZ, RZ, -0x1 ;  /* 0xffffffffff0a7424 */ /* 0x000fe200078e00ff */
[----:B------:R-:W-:-:S02]  /*0cb0*/  MOV R2, 0xce0 ;  /* 0x00000ce000027802 */ /* 0x000fc40000000f00 */
[----:B------:R-:W-:Y:S02]  /*0cc0*/  MOV R9, R6 ;  /* 0x0000000600097202 */ /* 0x000fe40000000f00 */
[----:B------:R-:W-:Y:S05]  /*0cd0*/  CALL.REL.NOINC `($__internal_90_$__cuda_sm70_shflsync_bfly_p) ;  /* 0x0000021000007944 */ /* 0x000fea0003c00000 */
[----:B0-----:R-:W-:Y:S01]  /*0ce0*/  HFMA2.MMA R8, -RZ, RZ, 0, 5.9604644775390625e-08 ;  /* 0x00000001ff087435 */ /* 0x001fe200000001ff */
[----:B-1----:R-:W-:Y:S01]  /*0cf0*/  MOV R5, R7 ;  /* 0x0000000700057202 */ /* 0x002fe20000000f00 */
[----:B------:R-:W-:Y:S01]  /*0d00*/  IMAD.MOV.U32 R9, RZ, RZ, R4 ;  /* 0x000000ffff097224 */ /* 0x000fe200078e0004 */
[----:B------:R-:W-:Y:S01]  /*0d10*/  MOV R7, 0x1f ;  /* 0x0000001f00077802 */ /* 0x000fe20000000f00 */
[----:B------:R-:W-:Y:S01]  /*0d20*/  IMAD.MOV.U32 R10, RZ, RZ, -0x1 ;  /* 0xffffffffff0a7424 */ /* 0x000fe200078e00ff */
[----:B------:R-:W-:Y:S02]  /*0d30*/  MOV R2, 0xd50 ;  /* 0x00000d5000027802 */ /* 0x000fe40000000f00 */
[----:B------:R-:W-:Y:S05]  /*0d40*/  CALL.REL.NOINC `($__internal_90_$__cuda_sm70_shflsync_bfly_p) ;  /* 0x000001a000007944 */ /* 0x000fea0003c00000 */
[----:B0-----:R-:W-:Y:S01]  /*0d50*/  HFMA2.MMA R8, -RZ, RZ, 0, 1.1920928955078125e-07 ;  /* 0x00000002ff087435 */ /* 0x001fe200000001ff */
[----:B-1----:R-:W-:Y:S01]  /*0d60*/  FADD.FTZ R9, R4, R7 ;  /* 0x0000000704097221 */ /* 0x002fe20000010000 */
[----:B------:R-:W-:Y:S01]  /*0d70*/  MOV R7, 0x1f ;  /* 0x0000001f00077802 */ /* 0x000fe20000000f00 */
[----:B------:R-:W-:Y:S01]  /*0d80*/  IMAD.MOV.U32 R10, RZ, RZ, -0x1 ;  /* 0xffffffffff0a7424 */ /* 0x000fe200078e00ff */
[----:B------:R-:W-:Y:S02]  /*0d90*/  MOV R2, 0xdb0 ;  /* 0x00000db000027802 */ /* 0x000fe40000000f00 */
[----:B------:R-:W-:Y:S05]  /*0da0*/  CALL.REL.NOINC `($__internal_90_$__cuda_sm70_shflsync_bfly_p) ;  /* 0x0000014000007944 */ /* 0x000fea0003c00000 */
        /* <DEDUP_REMOVED lines=12> */
[----:B0-----:R-:W-:Y:S01]  /*0e70*/  HFMA2.MMA R8, -RZ, RZ, 0, 9.5367431640625e-07 ;  /* 0x00000010ff087435 */ /* 0x001fe200000001ff */
[----:B-1----:R-:W-:Y:S01]  /*0e80*/  FADD.FTZ R9, R9, R7 ;  /* 0x0000000709097221 */ /* 0x002fe20000010000 */
[----:B------:R-:W-:Y:S01]  /*0e90*/  MOV R7, 0x1f ;  /* 0x0000001f00077802 */ /* 0x000fe20000000f00 */
[----:B------:R-:W-:Y:S01]  /*0ea0*/  IMAD.MOV.U32 R10, RZ, RZ, -0x1 ;  /* 0xffffffffff0a7424 */ /* 0x000fe200078e00ff */
[----:B------:R-:W-:-:S02]  /*0eb0*/  MOV R2, 0xed0 ;  /* 0x00000ed000027802 */ /* 0x000fc40000000f00 */
[----:B------:R-:W-:Y:S05]  /*0ec0*/  CALL.REL.NOINC `($__internal_90_$__cuda_sm70_shflsync_bfly_p) ;  /* 0x0000002000007944 */ /* 0x000fea0003c00000 */
[----:B-1----:R-:W-:Y:S01]  /*0ed0*/  MOV R4, R7 ;  /* 0x0000000700047202 */ /* 0x002fe20000000f00 */
[----:B0-----:R-:W-:Y:S05]  /*0ee0*/  BRA `(.L_x_2168) ;  /* 0xfffffa6000007947 */ /* 0x001fea000383ffff */
        .weak           $__internal_90_$__cuda_sm70_shflsync_bfly_p
        .type           $__internal_90_$__cuda_sm70_shflsync_bfly_p,@function
        .size           $__internal_90_$__cuda_sm70_shflsync_bfly_p,(.L_x_2837 - $__internal_90_$__cuda_sm70_shflsync_bfly_p)
$__internal_90_$__cuda_sm70_shflsync_bfly_p:
[----:B------:R-:W-:Y:S01]  /*0ef0*/  HFMA2.MMA R3, -RZ, RZ, 0, 0 ;  /* 0x00000000ff037435 */ /* 0x000fe200000001ff */
[----:B------:R-:W-:Y:S04]  /*0f00*/  WARPSYNC R10 ;  /* 0x0000000a00007348 */ /* 0x000fe80003800000 */
[----:B------:R0:W1:Y:S01]  /*0f10*/  SHFL.BFLY PT, R7, R9, R8, R7 ;  /* 0x0c00000809077389 */ /* 0x00006200000e0007 */
[----:B------:R-:W-:Y:S05]  /*0f20*/  RET.REL.NODEC R2 `(_ZN10layer_norm22ln_bwd_finalize_kernelINS_22Kernel_traits_finalizeILj5120Ef6__halffS2_fjLb0ELj1024ELj4ENS_18Kernel_traits_baseILj5120EfS2_fS2_fjLj1024EEEEELb0ELb0EEEvNS_9BwdParamsE) ;  /* 0xfffff0d002007950 */ /* 0x000fea0003c3ffff */
.L_x_2169:
        /* <DEDUP_REMOVED lines=13> */
.L_x_2837:


//--------------------- .text._ZN10layer_norm40ln_parallel_residual_bwd_finalize_kernelINS_22Kernel_traits_finalizeILj5120Ef6__halffS2_fjLb0ELj1024ELj4ENS_18Kernel_traits_baseILj5120EfS2_fS2_fjLj1024EEEEELb0EEEvNS_9BwdParamsE --------------------------
	.section	.text._ZN10layer_norm40ln_parallel_residual_bwd_finalize_kernelINS_22Kernel_traits_finalizeILj5120Ef6__halffS2_fjLb0ELj1024ELj4ENS_18Kernel_traits_baseILj5120EfS2_fS2_fjLj1024EEEEELb0EEEvNS_9BwdParamsE,"ax",@progbits
	.sectioninfo	@"SHI_REGISTERS=32"
	.align	128
        .global         _ZN10layer_norm40ln_parallel_residual_bwd_finalize_kernelINS_22Kernel_traits_finalizeILj5120Ef6__halffS2_fjLb0ELj1024ELj4ENS_18Kernel_traits_baseILj5120EfS2_fS2_fjLj1024EEEEELb0EEEvNS_9BwdParamsE
        .type           _ZN10layer_norm40ln_parallel_residual_bwd_finalize_kernelINS_22Kernel_traits_finalizeILj5120Ef6__halffS2_fjLb0ELj1024ELj4ENS_18Kernel_traits_baseILj5120EfS2_fS2_fjLj1024EEEEELb0EEEvNS_9BwdParamsE,@function
        .size           _ZN10layer_norm40ln_parallel_residual_bwd_finalize_kernelINS_22Kernel_traits_finalizeILj5120Ef6__halffS2_fjLb0ELj1024ELj4ENS_18Kernel_traits_baseILj5120EfS2_fS2_fjLj1024EEEEELb0EEEvNS_9BwdParamsE,(.L_x_2838 - _ZN10layer_norm40ln_parallel_residual_bwd_finalize_kernelINS_22Kernel_traits_finalizeILj5120Ef6__halffS2_fjLb0ELj1024ELj4ENS_18Kernel_traits_baseILj5120EfS2_fS2_fjLj1024EEEEELb0EEEvNS_9BwdParamsE)
        .other          _ZN10layer_norm40ln_parallel_residual_bwd_finalize_kernelINS_22Kernel_traits_finalizeILj5120Ef6__halffS2_fjLb0ELj1024ELj4ENS_18Kernel_traits_baseILj5120EfS2_fS2_fjLj1024EEEEELb0EEEvNS_9BwdParamsE,@"STO_CUDA_ENTRY STV_DEFAULT"
_ZN10layer_norm40ln_parallel_residual_bwd_finalize_kernelINS_22Kernel_traits_finalizeILj5120Ef6__halffS2_fjLb0ELj1024ELj4ENS_18Kernel_traits_baseILj5120EfS2_fS2_fjLj1024EEEEELb0EEEvNS_9BwdParamsE:
.text._ZN10layer_norm40ln_parallel_residual_bwd_finalize_kernelINS_22Kernel_traits_finalizeILj5120Ef6__halffS2_fjLb0ELj1024ELj4ENS_18Kernel_traits_baseILj5120EfS2_fS2_fjLj1024EEEEELb0EEEvNS_9BwdParamsE:
        /* <DEDUP_REMOVED lines=19> */
.L_x_2184:
        /* <DEDUP_REMOVED lines=36> */
.L_x_2174:
        /* <DEDUP_REMOVED lines=59> */
.L_x_2173:
[----:B------:R-:W-:Y:S05]  /*0720*/  BSYNC B1 ;  /* 0x0000000000017941 */ /* 0x000fea0003800000 */
.L_x_2172:
        /* <DEDUP_REMOVED lines=35> */
.L_x_2176:
[----:B------:R-:W-:Y:S05]  /*0960*/  BSYNC B1 ;  /* 0x0000000000017941 */ /* 0x000fea0003800000 */
.L_x_2175:
        /* <DEDUP_REMOVED lines=17> */
.L_x_2177:
[----:B------:R-:W-:Y:S05]  /*0a80*/  BSYNC B1 ;  /* 0x0000000000017941 */ /* 0x000fea0003800000 */
.L_x_2171:
[----:B------:R-:W-:Y:S05]  /*0a90*/  BSYNC B0 ;  /* 0x0000000000007941 */ /* 0x000fea0003800000 */
.L_x_2170:
        /* <DEDUP_REMOVED lines=14> */
.L_x_2185:
        /* <DEDUP_REMOVED lines=36> */
.L_x_2186:
        /* <DEDUP_REMOVED lines=11> */
.L_x_2178:
        /* <DEDUP_REMOVED lines=21> */
.L_x_2182:
[----:B------:R-:W-:Y:S05]  /*0fc0*/  BSYNC B0 ;  /* 0x0000000000007941 */ /* 0x000fea0003800000 */
.L_x_2181:
[C---:B------:R-:W-:Y:S02]  /*0fd0*/  ISETP.GT.U32.AND P1, PT, R4.reuse, -0x1401, PT ;  /* 0xffffebff0400780c */ /* 0x040fe40003f24070 */
[----:B------:R-:W-:-:S02]  /*0fe0*/  IADD3 R4, R4, 0x1400, RZ ;  /* 0x0000140004047810 */ /* 0x000fc40007ffe0ff */
[----:B------:R-:W-:-:S09]  /*0ff0*/  IADD3 R5, R5, 0xa00, RZ ;  /* 0x00000a0005057810 */ /* 0x000fd20007ffe0ff */
[----:B0-----:R-:W-:Y:S01]  /*1000*/  @!P1 CALL.REL.NOINC `(.L_x_2183) ;  /* 0x0000001000009944 */ /* 0x001fe20003c00000 */
[----:B------:R-:W-:Y:S05]  /*1010*/  BRA `(.L_x_2184) ;  /* 0xfffff11000007947 */ /* 0x000fea000383ffff */
.L_x_2183:
[----:B------:R-:W-:Y:S05]  /*1020*/  EXIT ;  /* 0x000000000000794d */ /* 0x000fea0003800000 */
.L_x_2179:
[----:B------:R-:W-:Y:S01]  /*1030*/  HFMA2.MMA R17, -RZ, RZ, 0, 1.847743988037109375e-06 ;  /* 0x0000001fff117435 */ /* 0x000fe200000001ff */
[----:B----4-:R-:W-:Y:S01]  /*1040*/  IMAD.MOV.U32 R19, RZ, RZ, R12 ;  /* 0x000000ffff137224 */ /* 0x010fe200078e000c */
[----:B------:R-:W-:Y:S02]  /*1050*/  MOV R16, 0x1 ;  /* 0x0000000100107802 */ /* 0x000fe40000000f00 */
[----:B------:R-:W-:Y:S02]  /*1060*/  MOV R14, 0xffffffff ;  /* 0xffffffff000e7802 */ /* 0x000fe40000000f00 */
[----:B------:R-:W-:Y:S02]  /*1070*/  MOV R8, 0x1090 ;  /* 0x0000109000087802 */ /* 0x000fe40000000f00 */
[----:B0123--:R-:W-:Y:S05]  /*1080*/  CALL.REL.NOINC `($__internal_91_$__cuda_sm70_shflsync_bfly_p) ;  /* 0x000007b000007944 */ /* 0x00ffea0003c00000 */
[----:B01----:R-:W-:Y:S05]  /*1090*/  BRA `(.L_x_2185) ;  /* 0xfffffae000007947 */ /* 0x003fea000383ffff */
.L_x_2180:
[----:B------:R-:W-:Y:S01]  /*10a0*/  HFMA2.MMA R16, -RZ, RZ, 0, 1.1920928955078125e-07 ;  /* 0x00000002ff107435 */ /* 0x000fe200000001ff */
[----:B------:R-:W-:Y:S01]  /*10b0*/  IMAD.MOV.U32 R19, RZ, RZ, R12 ;  /* 0x000000ffff137224 */ /* 0x000fe200078e000c */
[----:B------:R-:W-:Y:S02]  /*10c0*/  MOV R17, 0x1f ;  /* 0x0000001f00117802 */ /* 0x000fe40000000f00 */
[----:B------:R-:W-:-:S02]  /*10d0*/  MOV R14, 0xffffffff ;  /* 0xffffffff000e7802 */ /* 0x000fc40000000f00 */
[----:B------:R-:W-:Y:S02]  /*10e0*/  MOV R8, 0x1100 ;  /* 0x0000110000087802 */ /* 0x000fe40000000f00 */
[----:B-123--:R-:W-:Y:S05]  /*10f0*/  CALL.REL.NOINC `($__internal_91_$__cuda_sm70_shflsync_bfly_p) ;  /* 0x0000074000007944 */ /* 0x00efea0003c00000 */
[----:B0-----:R-:W-:Y:S01]  /*1100*/  HFMA2.MMA R17, -RZ, RZ, 0, 1.847743988037109375e-06 ;  /* 0x0000001fff117435 */ /* 0x001fe200000001ff */
[----:B-1----:R-:W-:Y:S01]  /*1110*/  FADD.FTZ R19, R12, R14 ;  /* 0x0000000e0c137221 */ /* 0x002fe20000010000 */
[----:B------:R-:W-:Y:S01]  /*1120*/  MOV R14, 0xffffffff ;  /* 0xffffffff000e7802 */ /* 0x000fe20000000f00 */
[----:B------:R-:W-:Y:S01]  /*1130*/  IMAD.MOV.U32 R16, RZ, RZ, 0x4 ;  /* 0x00000004ff107424 */ /* 0x000fe200078e00ff */
[----:B------:R-:W-:Y:S02]  /*1140*/  MOV R8, 0x1160 ;  /* 0x0000116000087802 */ /* 0x000fe40000000f00 */
[----:B------:R-:W-:Y:S05]  /*1150*/  CALL.REL.NOINC `($__internal_91_$__cuda_sm70_shflsync_bfly_p) ;  /* 0x000006e000007944 */ /* 0x000fea0003c00000 */
[----:B0-----:R-:W-:Y:S01]  /*1160*/  HFMA2.MMA R16, -RZ, RZ, 0, 4.76837158203125e-07 ;  /* 0x00000008ff107435 */ /* 0x001fe200000001ff */
[----:B-1----:R-:W-:Y:S01]  /*1170*/  FADD.FTZ R19, R19, R14 ;  /* 0x0000000e13137221 */ /* 0x002fe20000010000 */
[----:B------:R-:W-:Y:S01]  /*1180*/  MOV R14, 0xffffffff ;  /* 0xffffffff000e7802 */ /* 0x000fe20000000f00 */
[----:B------:R-:W-:Y:S01]  /*1190*/  IMAD.MOV.U32 R17, RZ, RZ, 0x1f ;  /* 0x0000001fff117424 */ /* 0x000fe200078e00ff */
[----:B------:R-:W-:Y:S02]  /*11a0*/  MOV R8, 0x11c0 ;  /* 0x000011c000087802 */ /* 0x000fe40000000f00 */
[----:B------:R-:W-:Y:S05]  /*11b0*/  CALL.REL.NOINC `($__internal_91_$__cuda_sm70_shflsync_bfly_p) ;  /* 0x0000068000007944 */ /* 0x000fea0003c00000 */
[----:B-1----:R-:W-:Y:S01]  /*11c0*/  FADD.FTZ R12, R19, R14 ;  /* 0x0000000e130c7221 */ /* 0x002fe20000010000 */
[----:B0-----:R-:W-:Y:S01]  /*11d0*/  HFMA2.MMA R16, -RZ, RZ, 0, 9.5367431640625e-07 ;  /* 0x00000010ff107435 */ /* 0x001fe200000001ff */
[----:B------:R-:W-:Y:S01]  /*11e0*/  MOV R17, 0x1f ;  /* 0x0000001f00117802 */ /* 0x000fe20000000f00 */
[----:B------:R-:W-:Y:S01]  /*11f0*/  IMAD.MOV.U32 R14, RZ, RZ, -0x1 ;  /* 0xffffffffff0e7424 */ /* 0x000fe200078e00ff */
[----:B------:R-:W-:-:S02]  /*1200*/  MOV R8, 0x1230 ;  /* 0x0000123000087802 */ /* 0x000fc40000000f00 */
[----:B------:R-:W-:Y:S02]  /*1210*/  MOV R19, R12 ;  /* 0x0000000c00137202 */ /* 0x000fe40000000f00 */
[----:B------:R-:W-:Y:S05]  /*1220*/  CALL.REL.NOINC `($__internal_91_$__cuda_sm70_shflsync_bfly_p) ;  /* 0x0000061000007944 */ /* 0x000fea0003c00000 */
[----:B0-----:R-:W-:Y:S01]  /*1230*/  HFMA2.MMA R17, -RZ, RZ, 0, 1.847743988037109375e-06 ;  /* 0x0000001fff117435 */ /* 0x001fe200000001ff */
[----:B-1----:R-:W-:Y:S01]  /*1240*/  MOV R15, R14 ;  /* 0x0000000e000f7202 */ /* 0x002fe20000000f00 */
[----:B------:R-:W-:Y:S01]  /*1250*/  IMAD.MOV.U32 R16, RZ, RZ, 0x1 ;  /* 0x00000001ff107424 */ /* 0x000fe200078e00ff */
[----:B------:R-:W-:Y:S02]  /*1260*/  MOV R19, R13 ;  /* 0x0000000d00137202 */ /* 0x000fe40000000f00 */
[----:B------:R-:W-:Y:S02]  /*1270*/  MOV R14, 0xffffffff ;  /* 0xffffffff000e7802 */ /* 0x000fe40000000f00 */
[----:B------:R-:W-:Y:S02]  /*1280*/  MOV R8, 0x12a0 ;  /* 0x000012a000087802 */ /* 0x000fe40000000f00 */
[----:B------:R-:W-:Y:S05]  /*1290*/  CALL.REL.NOINC `($__internal_91_$__cuda_sm70_shflsync_bfly_p) ;  /* 0x000005a000007944 */ /* 0x000fea0003c00000 */
[----:B0-----:R-:W-:Y:S01]  /*12a0*/  HFMA2.MMA R16, -RZ, RZ, 0, 1.1920928955078125e-07 ;  /* 0x00000002ff107435 */ /* 0x001fe200000001ff */
[----:B-1----:R-:W-:Y:S01]  /*12b0*/  FADD.FTZ R19, R13, R14 ;  /* 0x0000000e0d137221 */ /* 0x002fe20000010000 */
[----:B------:R-:W-:Y:S01]  /*12c0*/  MOV R14, 0xffffffff ;  /* 0xffffffff000e7802 */ /* 0x000fe20000000f00 */
[----:B------:R-:W-:Y:S01]  /*12d0*/  IMAD.MOV.U32 R17, RZ, RZ, 0x1f ;  /* 0x0000001fff117424 */ /* 0x000fe200078e00ff */
[----:B------:R-:W-:-:S02]  /*12e0*/  MOV R8, 0x1300 ;  /* 0x0000130000087802 */ /* 0x000fc40000000f00 */
[----:B------:R-:W-:Y:S05]  /*12f0*/  CALL.REL.NOINC `($__internal_91_$__cuda_sm70_shflsync_bfly_p) ;  /* 0x0000054000007944 */ /* 0x000fea0003c00000 */
[----:B0-----:R-:W-:Y:S01]  /*1300*/  HFMA2.MMA R16, -RZ, RZ, 0, 2.384185791015625e-07 ;  /* 0x00000004ff107435 */ /* 0x001fe200000001ff */
[----:B-1----:R-:W-:Y:S01]  /*1310*/  FADD.FTZ R19, R19, R14 ;  /* 0x0000000e13137221 */ /* 0x002fe20000010000 */
[----:B------:R-:W-:Y:S01]  /*1320*/  MOV R17, 0x1f ;  /* 0x0000001f00117802 */ /* 0x000fe20000000f00 */
[----:B------:R-:W-:Y:S01]  /*1330*/  IMAD.MOV.U32 R14, RZ, RZ, -0x1 ;  /* 0xffffffffff0e7424 */ /* 0x000fe200078e00ff */
[----:B------:R-:W-:-:S02]  /*1340*/  MOV R8, 0x1360 ;  /* 0x0000136000087802 */ /* 0x000fc40000000f00 */
[----:B------:R-:W-:Y:S05]  /*1350*/  CALL.REL.NOINC `($__internal_91_$__cuda_sm70_shflsync_bfly_p) ;  /* 0x000004e000007944 */ /* 0x000fea0003c00000 */
[----:B0-----:R-:W-:Y:S01]  /*1360*/  HFMA2.MMA R16, -RZ, RZ, 0, 4.76837158203125e-07 ;  /* 0x00000008ff107435 */ /* 0x001fe200000001ff */
[----:B-1----:R-:W-:Y:S01]  /*1370*/  FADD.FTZ R19, R19, R14 ;  /* 0x0000000e13137221 */ /* 0x002fe20000010000 */
[----:B------:R-:W-:-:S02]  /*1380*/  MOV R17, 0x1f ;  /* 0x0000001f00117802 */ /* 0x000fc40000000f00 */
[----:B------:R-:W-:Y:S02]  /*1390*/  MOV R14, 0xffffffff ;  /* 0xffffffff000e7802 */ /* 0x000fe40000000f00 */
[----:B------:R-:W-:Y:S02]  /*13a0*/  MOV R8, 0x13c0 ;  /* 0x000013c000087802 */ /* 0x000fe40000000f00 */
[----:B------:R-:W-:Y:S05]  /*13b0*/  CALL.REL.NOINC `($__internal_91_$__cuda_sm70_shflsync_bfly_p) ;  /* 0x0000048000007944 */ /* 0x000fea0003c00000 */
[----:B-1----:R-:W-:Y:S01]  /*13c0*/  FADD.FTZ R13, R19, R14 ;  /* 0x0000000e130d7221 */ /* 0x002fe20000010000 */
[----:B0-----:R-:W-:Y:S01]  /*13d0*/  HFMA2.MMA R16, -RZ, RZ, 0, 9.5367431640625e-07 ;  /* 0x00000010ff107435 */ /* 0x001fe200000001ff */
[----:B------:R-:W-:Y:S01]  /*13e0*/  IMAD.MOV.U32 R17, RZ, RZ, 0x1f ;  /* 0x0000001fff117424 */ /* 0x000fe200078e00ff */
[----:B------:R-:W-:Y:S02]  /*13f0*/  MOV R14, 0xffffffff ;  /* 0xffffffff000e7802 */ /* 0x000fe40000000f00 */
[----:B------:R-:W-:Y:S02]  /*1400*/  MOV R19, R13 ;  /* 0x0000000d00137202 */ /* 0x000fe40000000f00 */
[----:B------:R-:W-:Y:S02]  /*1410*/  MOV R8, 0x1430 ;  /* 0x0000143000087802 */ /* 0x000fe40000000f00 */
[----:B------:R-:W-:Y:S05]  /*1420*/  CALL.REL.NOINC `($__internal_91_$__cuda_sm70_shflsync_bfly_p) ;  /* 0x0000041000007944 */ /* 0x000fea0003c00000 */
[----:B0-----:R-:W-:Y:S01]  /*1430*/  HFMA2.MMA R17, -RZ, RZ, 0, 1.847743988037109375e-06 ;  /* 0x0000001fff117435 */ /* 0x001fe200000001ff */
[----:B-1----:R-:W-:Y:S01]  /*1440*/  MOV R18, R14 ;  /* 0x0000000e00127202 */ /* 0x002fe20000000f00 */
[----:B------:R-:W-:Y:S01]  /*1450*/  IMAD.MOV.U32 R16, RZ, RZ, 0x1 ;  /* 0x00000001ff107424 */ /* 0x000fe200078e00ff */
[----:B------:R-:W-:-:S02]  /*1460*/  MOV R19, R11 ;  /* 0x0000000b00137202 */ /* 0x000fc40000000f00 */
[----:B------:R-:W-:Y:S02]  /*1470*/  MOV R14, 0xffffffff ;  /* 0xffffffff000e7802 */ /* 0x000fe40000000f00 */
[----:B------:R-:W-:Y:S02]  /*1480*/  MOV R8, 0x14a0 ;  /* 0x000014a000087802 */ /* 0x000fe40000000f00 */
[----:B------:R-:W-:Y:S05]  /*1490*/  CALL.REL.NOINC `($__internal_91_$__cuda_sm70_shflsync_bfly_p) ;  /* 0x000003a000007944 */ /* 0x000fea0003c00000 */
[----:B0-----:R-:W-:Y:S01]  /*14a0*/  HFMA2.MMA R16, -RZ, RZ, 0, 1.1920928955078125e-07 ;  /* 0x00000002ff107435 */ /* 0x001fe200000001ff */
[----:B-1----:R-:W-:Y:S01]  /*14b0*/  FADD.FTZ R19, R11, R14 ;  /* 0x0000000e0b137221 */ /* 0x002fe20000010000 */
[----:B------:R-:W-:Y:S01]  /*14c0*/  MOV R17, 0x1f ;  /* 0x0000001f00117802 */ /* 0x000fe20000000f00 */
[----:B------:R-:W-:Y:S01]  /*14d0*/  IMAD.MOV.U32 R14, RZ, RZ, -0x1 ;  /* 0xffffffffff0e7424 */ /* 0x000fe200078e00ff */
[----:B------:R-:W-:Y:S02]  /*14e0*/  MOV R8, 0x1500 ;  /* 0x0000150000087802 */ /* 0x000fe40000000f00 */
[----:B------:R-:W-:Y:S05]  /*14f0*/  CALL.REL.NOINC `($__internal_91_$__cuda_sm70_shflsync_bfly_p) ;  /* 0x0000034000007944 */ /* 0x000fea0003c00000 */
[----:B0-----:R-:W-:Y:S01]  /*1500*/  HFMA2.MMA R16, -RZ, RZ, 0, 2.384185791015625e-07 ;  /* 0x00000004ff107435 */ /* 0x001fe200000001ff */
[----:B-1----:R-:W-:Y:S01]  /*1510*/  FADD.FTZ R19, R19, R14 ;  /* 0x0000000e13137221 */ /* 0x002fe20000010000 */
[----:B------:R-:W-:Y:S02]  /*1520*/  MOV R17, 0x1f ;  /* 0x0000001f00117802 */ /* 0x000fe40000000f00 */
[----:B------:R-:W-:-:S02]  /*1530*/  MOV R14, 0xffffffff ;  /* 0xffffffff000e7802 */ /* 0x000fc40000000f00 */
        /* <DEDUP_REMOVED lines=10> */
[----:B------:R-:W-:Y:S02]  /*15e0*/  MOV R17, 0x1f ;  /* 0x0000001f00117802 */ /* 0x000fe40000000f00 */
[----:B------:R-:W-:Y:S01]  /*15f0*/  MOV R14, 0xffffffff ;  /* 0xffffffff000e7802 */ /* 0x000fe20000000f00 */
[----:B------:R-:W-:Y:S01]  /*1600*/  IMAD.MOV.U32 R19, RZ, RZ, R11 ;  /* 0x000000ffff137224 */ /* 0x000fe200078e000b */
[----:B------:R-:W-:-:S02]  /*1610*/  MOV R8, 0x1630 ;  /* 0x0000163000087802 */ /* 0x000fc40000000f00 */
[----:B------:R-:W-:Y:S05]  /*1620*/  CALL.REL.NOINC `($__internal_91_$__cuda_sm70_shflsync_bfly_p) ;  /* 0x0000021000007944 */ /* 0x000fea0003c00000 */
[----:B0-----:R-:W-:Y:S01]  /*1630*/  HFMA2.MMA R16, -RZ, RZ, 0, 5.9604644775390625e-08 ;  /* 0x00000001ff107435 */ /* 0x001fe200000001ff */
[----:B-1----:R-:W-:Y:S01]  /*1640*/  MOV R20, R14 ;  /* 0x0000000e00147202 */ /* 0x002fe20000000f00 */
[----:B------:R-:W-:Y:S01]  /*1650*/  IMAD.MOV.U32 R14, RZ, RZ, -0x1 ;  /* 0xffffffffff0e7424 */ /* 0x000fe200078e00ff */
[----:B------:R-:W-:-:S02]  /*1660*/  MOV R19, R10 ;  /* 0x0000000a00137202 */ /* 0x000fc40000000f00 */
[----:B------:R-:W-:Y:S02]  /*1670*/  MOV R17, 0x1f ;  /* 0x0000001f00117802 */ /* 0x000fe40000000f00 */
[----:B------:R-:W-:Y:S02]  /*1680*/  MOV R8, 0x16a0 ;  /* 0x000016a000087802 */ /* 0x000fe40000000f00 */
[----:B------:R-:W-:Y:S05]  /*1690*/  CALL.REL.NOINC `($__internal_91_$__cuda_sm70_shflsync_bfly_p) ;  /* 0x000001a000007944 */ /* 0x000fea0003c00000 */
[----:B0-----:R-:W-:Y:S01]  /*16a0*/  HFMA2.MMA R16, -RZ, RZ, 0, 1.1920928955078125e-07 ;  /* 0x00000002ff107435 */ /* 0x001fe200000001ff */
[----:B-1----:R-:W-:Y:S01]  /*16b0*/  FADD.FTZ R19, R10, R14 ;  /* 0x0000000e0a137221 */ /* 0x002fe20000010000 */
[----:B------:R-:W-:Y:S02]  /*16c0*/  MOV R17, 0x1f ;  /* 0x0000001f00117802 */ /* 0x000fe40000000f00 */
[----:B------:R-:W-:Y:S02]  /*16d0*/  MOV R14, 0xffffffff ;  /* 0xffffffff000e7802 */ /* 0x000fe40000000f00 */
[----:B------:R-:W-:Y:S02]  /*16e0*/  MOV R8, 0x1700 ;  /* 0x0000170000087802 */ /* 0x000fe40000000f00 */
[----:B------:R-:W-:Y:S05]  /*16f0*/  CALL.REL.NOINC `($__internal_91_$__cuda_sm70_shflsync_bfly_p) ;  /* 0x0000014000007944 */ /* 0x000fea0003c00000 */
[----:B0-----:R-:W-:Y:S01]  /*1700*/  HFMA2.MMA R16, -RZ, RZ, 0, 2.384185791015625e-07 ;  /* 0x00000004ff107435 */ /* 0x001fe200000001ff */
[----:B-1----:R-:W-:Y:S01]  /*1710*/  FADD.FTZ R19, R19, R14 ;  /* 0x0000000e13137221 */ /* 0x002fe20000010000 */
[----:B------:R-:W-:Y:S01]  /*1720*/  MOV R14, 0xffffffff ;  /* 0xffffffff000e7802 */ /* 0x000fe20000000f00 */
[----:B------:R-:W-:Y:S01]  /*1730*/  IMAD.MOV.U32 R17, RZ, RZ, 0x1f ;  /* 0x0000001fff117424 */ /* 0x000fe200078e00ff */
        /* <DEDUP_REMOVED lines=8> */
[----:B0-----:R-:W-:Y:S01]  /*17c0*/  HFMA2.MMA R17, -RZ, RZ, 0, 1.847743988037109375e-06 ;  /* 0x0000001fff117435 */ /* 0x001fe200000001ff */
[----:B-1----:R-:W-:Y:S01]  /*17d0*/  FADD.FTZ R19, R19, R14 ;  /* 0x0000000e13137221 */ /* 0x002fe20000010000 */
[----:B------:R-:W-:Y:S01]  /*17e0*/  MOV R14, 0xffffffff ;  /* 0xffffffff000e7802 */ /* 0x000fe20000000f00 */
[----:B------:R-:W-:Y:S01]  /*17f0*/  IMAD.MOV.U32 R16, RZ, RZ, 0x10 ;  /* 0x00000010ff107424 */ /* 0x000fe200078e00ff */
[----:B------:R-:W-:Y:S02]  /*1800*/  MOV R8, 0x1820 ;  /* 0x0000182000087802 */ /* 0x000fe40000000f00 */
[----:B------:R-:W-:Y:S05]  /*1810*/  CALL.REL.NOINC `($__internal_91_$__cuda_sm70_shflsync_bfly_p) ;  /* 0x0000002000007944 */ /* 0x000fea0003c00000 */
[----:B-1----:R-:W-:Y:S01]  /*1820*/  MOV R8, R14 ;  /* 0x0000000e00087202 */ /* 0x002fe20000000f00 */
[----:B0-----:R-:W-:Y:S05]  /*1830*/  BRA `(.L_x_2186) ;  /* 0xfffff58000007947 */ /* 0x001fea000383ffff */
        .weak           $__internal_91_$__cuda_sm70_shflsync_bfly_p
        .type           $__internal_91_$__cuda_sm70_shflsync_bfly_p,@function
        .size           $__internal_91_$__cuda_sm70_shflsync_bfly_p,(.L_x_2838 - $__internal_91_$__cuda_sm70_shflsync_bfly_p)
$__internal_91_$__cuda_sm70_shflsync_bfly_p:
[----:B------:R-:W-:Y:S01]  /*1840*/  HFMA2.MMA R9, -RZ, RZ, 0, 0 ;  /* 0x00000000ff097435 */ /* 0x000fe200000001ff */
[----:B------:R-:W-:Y:S04]  /*1850*/  WARPSYNC R14 ;  /* 0x0000000e00007348 */ /* 0x000fe80003800000 */
[----:B------:R0:W1:Y:S01]  /*1860*/  SHFL.BFLY PT, R14, R19, R16, R17 ;  /* 0x0c000010130e7389 */ /* 0x00006200000e0011 */
[----:B------:R-:W-:Y:S05]  /*1870*/  RET.REL.NODEC R8 `(_ZN10layer_norm40ln_parallel_residual_bwd_finalize_kernelINS_22Kernel_traits_finalizeILj5120Ef6__halffS2_fjLb0ELj1024ELj4ENS_18Kernel_traits_baseILj5120EfS2_fS2_fjLj1024EEEEELb0EEEvNS_9BwdParamsE) ;  /* 0xffffe78008007950 */ /* 0x000fea0003c3ffff */
.L_x_2187:
        /* <DEDUP_REMOVED lines=16> */
.L_x_2838:


//--------------------- .text._ZN10layer_norm31ln_parallel_residual_bwd_kernelINS_13Kernel_traitsIf6__halffS2_fjLj5120ELj1ELj1ELj8ELj8ENS_18Kernel_traits_baseILj5120EfS2_fS2_fjLj256EEEEELb1ELb1ELb0EEEvNS_9BwdParamsE --------------------------
	.section	.text._ZN10layer_norm31ln_parallel_residual_bwd_kernelINS_13Kernel_traitsIf6__halffS2_fjLj5120ELj1ELj1ELj8ELj8ENS_18Kernel_traits_baseILj5120EfS2_fS2_fjLj256EEEEELb1ELb1ELb0EEEvNS_9BwdParamsE,"ax",@progbits
	.sectioninfo	@"SHI_REGISTERS=168"
	.align	128
        .global         _ZN10layer_norm31ln_parallel_residual_bwd_kernelINS_13Kernel_traitsIf6__halffS2_fjLj5120ELj1ELj1ELj8ELj8ENS_18Kernel_traits_baseILj5120EfS2_fS2_fjLj256EEEEELb1ELb1ELb0EEEvNS_9BwdParamsE
        .type           _ZN10layer_norm31ln_parallel_residual_bwd_kernelINS_13Kernel_traitsIf6__halffS2_fjLj5120ELj1ELj1ELj8ELj8ENS_18Kernel_traits_baseILj5120EfS2_fS2_fjLj256EEEEELb1ELb1ELb0EEEvNS_9BwdParamsE,@function
        .size           _ZN10layer_norm31ln_parallel_residual_bwd_kernelINS_13Kernel_traitsIf6__halffS2_fjLj5120ELj1ELj1ELj8ELj8ENS_18Kernel_traits_baseILj5120EfS2_fS2_fjLj256EEEEELb1ELb1ELb0EEEvNS_9BwdParamsE,(.L_x_2839 - _ZN10layer_norm31ln_parallel_residual_bwd_kernelINS_13Kernel_traitsIf6__halffS2_fjLj5120ELj1ELj1ELj8ELj8ENS_18Kernel_traits_baseILj5120EfS2_fS2_fjLj256EEEEELb1ELb1ELb0EEEvNS_9BwdParamsE)
        .other          _ZN10layer_norm31ln_parallel_residual_bwd_kernelINS_13Kernel_traitsIf6__halffS2_fjLj5120ELj1ELj1ELj8ELj8ENS_18Kernel_traits_baseILj5120EfS2_fS2_fjLj256EEEEELb1ELb1ELb0EEEvNS_9BwdParamsE,@"STO_CUDA_ENTRY STV_DEFAULT"
_ZN10layer_norm31ln_parallel_residual_bwd_kernelINS_13Kernel_traitsIf6__halffS2_fjLj5120ELj1ELj1ELj8ELj8ENS_18Kernel_traits_baseILj5120EfS2_fS2_fjLj256EEEEELb1ELb1ELb0EEEvNS_9BwdParamsE:
.text._ZN10layer_norm31ln_parallel_residual_bwd_kernelINS_13Kernel_traitsIf6__halffS2_fjLj5120ELj1ELj1ELj8ELj8ENS_18Kernel_traits_baseILj5120EfS2_fS2_fjLj256EEEEELb1ELb1ELb0EEEvNS_9BwdParamsE:
        /* <DEDUP_REMOVED lines=60> */
.L_x_2215:
        /* <DEDUP_REMOVED lines=14> */
[----:B-1----:R-:W-:Y:S02]  /*04a0*/  MOV R94, 0x8 ;  /* 0x00000008005e7802 */ /* 0x002fe40000000f00 */
        /* <DEDUP_REMOVED lines=23> */
[----:B------:R-:W-:Y:S02]  /*0620*/  SHF.R.U64 R135, R100, 0x10, R101 ;  /* 0x0000001064877819 */ /* 0x000fe40000001265 */
[----:B------:R-:W-:Y:S01]  /*0630*/  MOV R102, R101 ;  /* 0x0000006500667202 */ /* 0x000fe20000000f00 */
[--C-:B---3--:R-:W-:Y:S01]  /*0640*/  FADD.FTZ R88, R88, -R103.reuse ;  /* 0x8000006758587221 */ /* 0x108fe20000010000 */
[----:B------:R-:W-:Y:S01]  /*0650*/  HADD2.F32 R93, -RZ, R93.H0_H0 ;  /* 0x2000005dff5d7230 */ /* 0x000fe20000004100 */
[--C-:B------:R-:W-:Y:S01]  /*0660*/  FADD.FTZ R98, R90, -R103.reuse ;  /* 0x800000675a627221 */ /* 0x100fe20000010000 */
[----:B------:R-:W-:Y:S01]  /*0670*/  HADD2.F32 R90, -RZ, R135.H0_H0 ;  /* 0x20000087ff5a7230 */ /* 0x000fe20000004100 */
[----:B------:R-:W-:-:S02]  /*0680*/  FADD.FTZ R134, R89, -R103 ;  /* 0x8000006759867221 */ /* 0x000fc40000010000 */
[----:B------:R-:W-:Y:S02]  /*0690*/  FMUL.FTZ R135, R117, R88 ;  /* 0x0000005875877220 */ /* 0x000fe40000410000 */
[----:B------:R-:W-:Y:S01]  /*06a0*/  FMUL.FTZ R136, R76, R93 ;  /* 0x0000005d4c887220 */ /* 0x000fe20000410000 */
[----:B------:R-:W-:Y:S01]  /*06b0*/  SHF.R.U32.HI R100, RZ, 0x10, R101 ;  /* 0x00000010ff647819 */ /* 0x000fe20000011665 */
[----:B----4-:R-:W-:Y:S01]  /*06c0*/  FADD.FTZ R96, R91, -R103 ;  /* 0x800000675b607221 */ /* 0x010fe20000010000 */
[----:B------:R-:W-:Y:S01]  /*06d0*/  HADD2.F32 R91, -RZ, R102.H0_H0 ;  /* 0x20000066ff5b7230 */ /* 0x000fe20000004100 */
[C---:B------:R-:W-:Y:S02]  /*06e0*/  FMUL.FTZ R139, R117.reuse, R98 ;  /* 0x00000062758b7220 */ /* 0x040fe40000410000 */
[----:B------:R-:W-:Y:S02]  /*06f0*/  FMUL.FTZ R134, R117, R134 ;  /* 0x0000008675867220 */ /* 0x000fe40000410000 */
[----:B------:R-:W-:-:S02]  /*0700*/  FMUL.FTZ R137, R77, R90 ;  /* 0x0000005a4d897220 */ /* 0x000fc40000410000 */
[----:B------:R-:W-:Y:S02]  /*0710*/  FADD.FTZ R88, RZ, R136 ;  /* 0x00000088ff587221 */ /* 0x000fe40000010000 */
[----:B------:R-:W-:Y:S01]  /*0720*/  FFMA.FTZ R89, R135, R136, RZ ;  /* 0x0000008887597223 */ /* 0x000fe200000100ff */
[----:B0-----:R-:W-:Y:S01]  /*0730*/  HADD2.F32 R94, -RZ, R100.H0_H0 ;  /* 0x20000064ff5e7230 */ /* 0x001fe20000004100 */
        /* <DEDUP_REMOVED lines=18> */
.L_x_2190:
[----:B-1----:R-:W-:Y:S05]  /*0860*/  BSYNC B0 ;  /* 0x0000000000007941 */ /* 0x002fea0003800000 */
.L_x_2189:
        /* <DEDUP_REMOVED lines=34> */
[----:B----4-:R-:W-:Y:S01]  /*0a90*/  FADD.FTZ R98, -R145, R91 ;  /* 0x0000005b91627221 */ /* 0x010fe20000010100 */
        /* <DEDUP_REMOVED lines=27> */
.L_x_2192:
[----:B------:R-:W-:Y:S05]  /*0c50*/  BSYNC B0 ;  /* 0x0000000000007941 */ /* 0x000fea0003800000 */
.L_x_2191:
        /* <DEDUP_REMOVED lines=62> */
.L_x_2194:
[----:B------:R-:W-:Y:S05]  /*1040*/  BSYNC B0 ;  /* 0x0000000000007941 */ /* 0x000fea0003800000 */
.L_x_2193:
[----:B------:R-:W-:Y:S01]  /*1050*/  BSSY B0, `(.L_x_2195) ;  /* 0x000003e000007945 */ /* 0x000fe20003800000 */
[----:B------:R-:W-:Y:S05]  /*1060*/  @!P5 BRA `(.L_x_2196) ;  /* 0x000003c00000d947 */ /* 0x000fea0003800000 */
[----:B------:R-:W-:Y:S01]  /*1070*/  HFMA2.MMA R96, -RZ, RZ, 0, 4.76837158203125e-07 ;  /* 0x00000008ff607435 */ /* 0x000fe200000001ff */
[C---:B------:R-:W-:Y:S02]  /*1080*/  LEA R88, P1, R93.reuse, c[0x0][0x188], 0x4 ;  /* 0x000062005d587a11 */ /* 0x040fe400078220ff */
[----:B------:R-:W-:Y:S02]  /*1090*/  ISETP.NE.U32.AND P0, PT, RZ, c[0x0][0x250], PT ;  /* 0x00009400ff007a0c */ /* 0x000fe40003f05070 */
[----:B------:R-:W-:Y:S02]  /*10a0*/  LEA.HI.X R89, R93, c[0x0][0x18c], RZ, 0x4, P1 ;  /* 0x000063005d597a11 */ /* 0x000fe400008f24ff */
[----:B------:R-:W-:-:S03]  /*10b0*/  ISETP.NE.AND.EX P0, PT, RZ, c[0x0][0x254], PT, P0 ;  /* 0x00009500ff007a0c */ /* 0x000fc60003f05300 */
[C---:B------:R-:W-:Y:S01]  /*10c0*/  IMAD.WIDE.U32 R96, R93.reuse, R96, c[0x0][0x208] ;  /* 0x000082005d607625 */ /* 0x040fe200078e0060 */
[----:B------:R-:W2:Y:S04]  /*10d0*/  LDG.E.128 R88, [R88.64] ;  /* 0x0000000458587981 */ /* 0x000ea8000c1e1d00 */
[----:B------:R1:W3:Y:S01]  /*10e0*/  LDG.E.64 R102, [R96.64] ;  /* 0x0000000460667981 */ /* 0x0002e2000c1e1b00 */
[C---:B------:R-:W-:Y:S01]  /*10f0*/  IMAD.SHL.U32 R100, R93.reuse, 0x4, RZ ;  /* 0x000000045d647824 */ /* 0x040fe200078e00ff */
[----:B------:R-:W-:-:S04]  /*1100*/  SHF.L.U64.HI R101, R93, 0x2, RZ ;  /* 0x000000025d657819 */ /* 0x000fc800000102ff */
        /* <DEDUP_REMOVED lines=13> */
[----:B------:R-:W-:-:S03]  /*11e0*/  IADD3 R93, R93, 0x100, RZ ;  /* 0x000001005d5d7810 */ /* 0x000fc60007ffe0ff */
[C---:B--2---:R-:W-:Y:S02]  /*11f0*/  FADD.FTZ R100, -R129.reuse, R89 ;  /* 0x0000005981647221 */ /* 0x044fe40000010100 */
[----:B---3--:R-:W-:Y:S01]  /*1200*/  IMAD.MOV.U32 R126, RZ, RZ, R102 ;  /* 0x000000ffff7e7224 */ /* 0x008fe200078e0066 */
[----:B------:R-:W-:Y:S02]  /*1210*/  SHF.R.U64 R128, R102, 0x10, R103 ;  /* 0x0000001066807819 */ /* 0x000fe40000001267 */
[----:B------:R-:W-:Y:S01]  /*1220*/  MOV R127, R103 ;  /* 0x00000067007f7202 */ /* 0x000fe20000000f00 */
[C---:B------:R-:W-:Y:S01]  /*1230*/  FADD.FTZ R88, -R129.reuse, R88 ;  /* 0x0000005881587221 */ /* 0x040fe20000010100 */
[----:B------:R-:W-:Y:S01]  /*1240*/  HADD2.F32 R89, -RZ, R126.H0_H0 ;  /* 0x2000007eff597230 */ /* 0x000fe20000004100 */
[C---:B------:R-:W-:Y:S01]  /*1250*/  FADD.FTZ R102, -R129.reuse, R90 ;  /* 0x0000005a81667221 */ /* 0x040fe20000010100 */
[----:B------:R-:W-:Y:S01]  /*1260*/  HADD2.F32 R90, -RZ, R128.H0_H0 ;  /* 0x20000080ff5a7230 */ /* 0x000fe20000004100 */
[----:B----4-:R-:W-:Y:S01]  /*1270*/  FADD.FTZ R98, -R129, R91 ;  /* 0x0000005b81627221 */ /* 0x010fe20000010100 */
[----:B------:R-:W-:Y:S01]  /*1280*/  HADD2.F32 R91, -RZ, R127.H0_H0 ;  /* 0x2000007fff5b7230 */ /* 0x000fe20000004100 */
[----:B------:R-:W-:-:S02]  /*1290*/  FMUL.FTZ R127, R117, R88 ;  /* 0x00000058757f7220 */ /* 0x000fc40000410000 */
[----:B------:R-:W-:Y:S01]  /*12a0*/  FMUL.FTZ R128, R64, R89 ;  /* 0x0000005940807220 */ /* 0x000fe20000410000 */
[----:B------:R-:W-:Y:S01]  /*12b0*/  SHF.R.U32.HI R103, RZ, 0x10, R103 ;  /* 0x00000010ff677819 */ /* 0x000fe20000011667 */
[----:B------:R-:W-:Y:S02]  /*12c0*/  FMUL.FTZ R126, R117, R100 ;  /* 0x00000064757e7220 */ /* 0x000fe40000410000 */
[----:B------:R-:W-:Y:S02]  /*12d0*/  FMUL.FTZ R129, R65, R90 ;  /* 0x0000005a41817220 */ /* 0x000fe40000410000 */
[----:B------:R-:W-:Y:S02]  /*12e0*/  FADD.FTZ R88, R95, R128 ;  /* 0x000000805f587221 */ /* 0x000fe40000010000 */
[----:B------:R-:W-:Y:S01]  /*12f0*/  FFMA.FTZ R94, R127, R128, R94 ;  /* 0x000000807f5e7223 */ /* 0x000fe2000001005e */
[----:B0-----:R-:W-:Y:S01]  /*1300*/  HADD2.F32 R96, -RZ, R103.H0_H0 ;  /* 0x20000067ff607230 */ /* 0x001fe20000004100 */
        /* <DEDUP_REMOVED lines=18> */
.L_x_2196:
[----:B------:R-:W-:Y:S05]  /*1430*/  BSYNC B0 ;  /* 0x0000000000007941 */ /* 0x000fea0003800000 */
.L_x_2195:
        /* <DEDUP_REMOVED lines=26> */
[----:B-----5:R-:W-:Y:S02]  /*15e0*/  FSEL R153, R92, RZ, !P0 ;  /* 0x000000ff5c997208 */ /* 0x020fe40004000000 */
[----:B--2---:R-:W-:Y:S02]  /*15f0*/  MOV R92, R96 ;  /* 0x00000060005c7202 */ /* 0x004fe40000000f00 */
[--C-:B------:R-:W-:Y:S02]  /*1600*/  SHF.R.U64 R151, R96, 0x10, R97.reuse ;  /* 0x0000001060977819 */ /* 0x100fe40000001261 */
[--C-:B------:R-:W-:Y:S01]  /*1610*/  SHF.R.U32.HI R152, RZ, 0x10, R97.reuse ;  /* 0x00000010ff987819 */ /* 0x100fe20000011661 */
[----:B------:R-:W-:-:S05]  /*1620*/  IMAD.MOV.U32 R93, RZ, RZ, R97 ;  /* 0x000000ffff5d7224 */ /* 0x000fca00078e0061 */
[----:B------:R-:W-:-:S05]  /*1630*/  HADD2.F32 R93, -RZ, R93.H0_H0 ;  /* 0x2000005dff5d7230 */ /* 0x000fca0000004100 */
[----:B------:R-:W-:Y:S02]  /*1640*/  FMUL.FTZ R154, R62, R93 ;  /* 0x0000005d3e9a7220 */ /* 0x000fe40000410000 */
[C---:B----4-:R-:W-:Y:S01]  /*1650*/  FADD.FTZ R150, -R153.reuse, R89 ;  /* 0x0000005999967221 */ /* 0x050fe20000010100 */
        /* <DEDUP_REMOVED lines=8> */
[----:B-1----:R-:W-:Y:S02]  /*16e0*/  FADD.FTZ R100, -R153, R91 ;  /* 0x0000005b99647221 */ /* 0x002fe40000010100 */
        /* <DEDUP_REMOVED lines=20> */
.L_x_2198:
[----:B---3--:R-:W-:Y:S05]  /*1830*/  BSYNC B0 ;  /* 0x0000000000007941 */ /* 0x008fea0003800000 */
.L_x_2197:
[----:B------:R-:W-:Y:S02]  /*1840*/  LOP3.LUT P1, RZ, R2, 0xff, RZ, 0xc0, !PT ;  /* 0x000000ff02ff7812 */ /* 0x000fe4000782c0ff */
[----:B------:R-:W-:Y:S02]  /*1850*/  SHF.R.U32.HI R90, RZ, 0x5, R158 ;  /* 0x00000005ff5a7819 */ /* 0x000fe4000001169e */
[----:B------:R-:W-:-:S02]  /*1860*/  LOP3.LUT P0, RZ, R158, 0x1f, RZ, 0xc0, !PT ;  /* 0x0000001f9eff7812 */ /* 0x000fc4000780c0ff */
[----:B------:R-:W-:-:S07]  /*1870*/  LOP3.LUT R161, R90, 0x7fffff8, RZ, 0xc0, !PT ;  /* 0x07fffff85aa17812 */ /* 0x000fce00078ec0ff */
[----:B------:R-:W-:Y:S01]  /*1880*/  @!P1 IADD3 R161, R161, 0x8, RZ ;  /* 0x00000008a1a19810 */ /* 0x000fe20007ffe0ff */
[----:B------:R-:W-:Y:S05]  /*1890*/  BRA.DIV ~URZ, `(.L_x_2199) ;  /* 0x00001f127f007947 */ /* 0x000fea000b800000 */
[----:B-----5:R1:W2:Y:S02]  /*18a0*/  SHFL.DOWN PT, R92, R95, 0x10, 0x1f ;  /* 0x0a001f005f5c7f89 */ /* 0x0202a400000e0000 */
.L_x_2216:
        /* <DEDUP_REMOVED lines=18> */
.L_x_2217:
        /* <DEDUP_REMOVED lines=71> */
[----:B------:R-:W0:Y:S01]  /*1e40*/  F2F.F16.F32 R95, R97 ;  /* 0x00000061005f7304 */ /* 0x000e220000200800 */
[----:B------:R-:W-:Y:S01]  /*1e50*/  SEL R84, R91, R84, P1 ;  /* 0x000000545b547207 */ /* 0x000fe20000800000 */
[----:B------:R-:W-:Y:S01]  /*1e60*/  @P1 IMAD.WIDE.U32 R90, R111, R90, c[0x0][0x258] ;  /* 0x000096006f5a1625 */ /* 0x000fe200078e005a */
[----:B------:R-:W-:Y:S02]  /*1e70*/  FSEL R96, R98, RZ, P0 ;  /* 0x000000ff62607208 */ /* 0x000fe40000000000 */
[----:B------:R-:W-:-:S02]  /*1e80*/  ISETP.NE.U32.AND P0, PT, RZ, c[0x0][0x250], PT ;  /* 0x00009400ff007a0c */ /* 0x000fc40003f05070 */
[----:B------:R1:W-:Y:S01]  /*1e90*/  @P1 STG.E.128 [R90.64], R84 ;  /* 0x000000545a001986 */ /* 0x0003e2000c101d04 */
[----:B------:R-:W2:Y:S01]  /*1ea0*/  F2F.F16.F32 R99, R96 ;  /* 0x0000006000637304 */ /* 0x000ea20000200800 */
        /* <DEDUP_REMOVED lines=9> */
[----:B------:R-:W-:Y:S02]  /*1f40*/  @P0 F2FP.PACK_AB R90, RZ, R90 ;  /* 0x0000005aff5a023e */ /* 0x000fe400000000ff */
[----:B------:R-:W-:-:S02]  /*1f50*/  @P0 FSEL R91, R100, RZ, P1 ;  /* 0x000000ff645b0208 */ /* 0x000fc40000800000 */
[----:B------:R0:W-:Y:S01]  /*1f60*/  STG.E.64 [R92.64], R94 ;  /* 0x0000005e5c007986 */ /* 0x0001e2000c101b04 */
[C---:B------:R-:W-:Y:S02]  /*1f70*/  @P0 LOP3.LUT P1, RZ, R104.reuse, 0xff0000, RZ, 0xc0, !PT ;  /* 0x00ff000068ff0812 */ /* 0x040fe4000782c0ff */
[----:B------:R-:W-:Y:S02]  /*1f80*/  @P0 F2FP.PACK_AB R91, RZ, R91 ;  /* 0x0000005bff5b023e */ /* 0x000fe400000000ff */
[----:B------:R-:W-:Y:S02]  /*1f90*/  @P0 FSEL R96, R101, RZ, P1 ;  /* 0x000000ff65600208 */ /* 0x000fe40000800000 */
[----:B------:R-:W-:Y:S02]  /*1fa0*/  @P0 LOP3.LUT P1, RZ, R104, 0xff000000, RZ, 0xc0, !PT ;  /* 0xff00000068ff0812 */ /* 0x000fe4000782c0ff */
[----:B------:R-:W-:Y:S02]  /*1fb0*/  @P0 F2FP.PACK_AB R96, RZ, R96 ;  /* 0x00000060ff60023e */ /* 0x000fe400000000ff */
[----:B------:R-:W-:-:S02]  /*1fc0*/  @P0 FSEL R97, R103, RZ, P1 ;  /* 0x000000ff67610208 */ /* 0x000fc40000800000 */
        /* <DEDUP_REMOVED lines=14> */
.L_x_2203:
[----:B0-----:R-:W-:Y:S02]  /*20b0*/  IADD3 R111, R111, 0x100, RZ ;  /* 0x000001006f6f7810 */ /* 0x001fe40007ffe0ff */
.L_x_2202:
[----:B------:R-:W-:Y:S05]  /*20c0*/  BSYNC B0 ;  /* 0x0000000000007941 */ /* 0x000fea0003800000 */
.L_x_2201:
        /* <DEDUP_REMOVED lines=33> */
[----:B------:R0:W1:Y:S02]  /*22e0*/  F2F.F16.F32 R90, R92 ;  /* 0x0000005c005a7304 */ /* 0x0000640000200800 */
[----:B------:R-:W-:Y:S01]  /*22f0*/  @P0 FADD.FTZ R91, R12, R91 ;  /* 0x0000005b0c5b0221 */ /* 0x000fe20000010000 */
[----:B------:R-:W-:-:S03]  /*2300*/  LOP3.LUT P0, RZ, R116, 0xff000000, RZ, 0xc0, !PT ;  /* 0xff00000074ff7812 */ /* 0x000fc6000780c0ff */
[----:B------:R-:W-:Y:S01]  /*2310*/  FMUL.FTZ R98, R91, c[0x0][0x1e8] ;  /* 0x00007a005b627a20 */ /* 0x000fe20000410000 */
[----:B------:R-:W-:Y:S02]  /*2320*/  FSEL R95, R103, RZ, P0 ;  /* 0x000000ff675f7208 */ /* 0x000fe40000000000 */
[----:B------:R-:W-:Y:S02]  /*2330*/  LOP3.LUT P0, RZ, R116, 0xff, RZ, 0xc0, !PT ;  /* 0x000000ff74ff7812 */ /* 0x000fe4000780c0ff */
[----:B0-----:R-:W-:Y:S02]  /*2340*/  @P1 MOV R92, 0x10 ;  /* 0x00000010005c1802 */ /* 0x001fe40000000f00 */
[----:B------:R-:W0:Y:S01]  /*2350*/  F2F.F16.F32 R95, R95 ;  /* 0x0000005f005f7304 */ /* 0x000e220000200800 */
[----:B------:R-:W-:Y:S02]  /*2360*/  FSEL R96, R98, RZ, P0 ;  /* 0x000000ff62607208 */ /* 0x000fe40000000000 */
[----:B------:R-:W-:Y:S01]  /*2370*/  ISETP.NE.U32.AND P0, PT, RZ, c[0x0][0x250], PT ;  /* 0x00009400ff007a0c */ /* 0x000fe20003f05070 */
[----:B------:R-:W-:Y:S01]  /*2380*/  @P1 IMAD.WIDE.U32 R92, R111, R92, c[0x0][0x258] ;  /* 0x000096006f5c1625 */ /* 0x000fe200078e005c */
[----:B------:R-:W-:-:S02]  /*2390*/  SEL R84, R91, R84, P1 ;  /* 0x000000545b547207 */ /* 0x000fc40000800000 */
[----:B------:R-:W-:Y:S01]  /*23a0*/  ISETP.NE.AND.EX P0, PT, RZ, c[0x0][0x254], PT, P0 ;  /* 0x00009500ff007a0c */ /* 0x000fe20003f05300 */
[----:B------:R-:W2:Y:S01]  /*23b0*/  F2F.F16.F32 R99, R96 ;  /* 0x0000006000637304 */ /* 0x000ea20000200800 */
[----:B-1----:R-:W-:Y:S01]  /*23c0*/  IMAD.WIDE.U32 R90, R90, 0x10000, RZ ;  /* 0x000100005a5a7825 */ /* 0x002fe200078e00ff */
[----:B------:R1:W-:Y:S03]  /*23d0*/  @P1 STG.E.128 [R92.64], R84 ;  /* 0x000000545c001986 */ /* 0x0003e6000c101d04 */
[----:B0-----:R-:W-:Y:S02]  /*23e0*/  IMAD.U32 R97, R95, 0x10000, RZ ;  /* 0x000100005f617824 */ /* 0x001fe400078e00ff */
[----:B------:R-:W-:-:S05]  /*23f0*/  IMAD.WIDE.U32 R94, R111, R94, c[0x0][0x248] ;  /* 0x000092006f5e7625 */ /* 0x000fca00078e005e */
[----:B------:R-:W-:Y:S02]  /*2400*/  @P0 LOP3.LUT P1, RZ, R105, 0xff, RZ, 0xc0, !PT ;  /* 0x000000ff69ff0812 */ /* 0x000fe4000782c0ff */
[----:B------:R-:W-:Y:S02]  /*2410*/  LOP3.LUT R91, R91, R97, R102, 0xfe, !PT ;  /* 0x000000615b5b7212 */ /* 0x000fe400078efe66 */
[----:B--2---:R-:W-:Y:S02]  /*2420*/  LOP3.LUT R90, R90, R99, RZ, 0xfc, !PT ;  /* 0x000000635a5a7212 */ /* 0x004fe400078efcff */
[----:B-1----:R-:W-:-:S03]  /*2430*/  @P0 FSEL R92, R98, RZ, P1 ;  /* 0x000000ff625c0208 */ /* 0x002fc60000800000 */
[----:B------:R0:W-:Y:S01]  /*2440*/  STG.E.64 [R94.64], R90 ;  /* 0x0000005a5e007986 */ /* 0x0001e2000c101b04 */
[C---:B------:R-:W-:Y:S02]  /*2450*/  @P0 LOP3.LUT P1, RZ, R105.reuse, 0xff00, RZ, 0xc0, !PT ;  /* 0x0000ff0069ff0812 */ /* 0x040fe4000782c0ff */
[----:B------:R-:W-:Y:S02]  /*2460*/  @P0 F2FP.PACK_AB R92, RZ, R92 ;  /* 0x0000005cff5c023e */ /* 0x000fe400000000ff */
[----:B------:R-:W-:Y:S02]  /*2470*/  @P0 FSEL R93, R100, RZ, P1 ;  /* 0x000000ff645d0208 */ /* 0x000fe40000800000 */
[----:B------:R-:W-:Y:S02]  /*2480*/  @P0 LOP3.LUT P1, RZ, R105, 0xff0000, RZ, 0xc0, !PT ;  /* 0x00ff000069ff0812 */ /* 0x000fe4000782c0ff */
[----:B------:R-:W-:Y:S02]  /*2490*/  @P0 F2FP.PACK_AB R93, RZ, R93 ;  /* 0x0000005dff5d023e */ /* 0x000fe400000000ff */
[----:B------:R-:W-:-:S02]  /*24a0*/  @P0 FSEL R96, R101, RZ, P1 ;  /* 0x000000ff65600208 */ /* 0x000fc40000800000 */
[----:B------:R-:W-:Y:S02]  /*24b0*/  @P0 LOP3.LUT P1, RZ, R105, 0xff000000, RZ, 0xc0, !PT ;  /* 0xff00000069ff0812 */ /* 0x000fe4000782c0ff */
[----:B------:R-:W-:Y:S02]  /*24c0*/  @P0 F2FP.PACK_AB R96, RZ, R96 ;  /* 0x00000060ff60023e */ /* 0x000fe400000000ff */
[----:B------:R-:W-:Y:S02]  /*24d0*/  @P0 FSEL R97, R103, RZ, P1 ;  /* 0x000000ff67610208 */ /* 0x000fe40000800000 */
[----:B------:R-:W-:Y:S02]  /*24e0*/  @P0 PRMT R109, R92, 0x7610, R109 ;  /* 0x000076105c6d0816 */ /* 0x000fe4000000006d */
[----:B------:R-:W-:Y:S02]  /*24f0*/  @P0 F2FP.PACK_AB R97, RZ, R97 ;  /* 0x00000061ff61023e */ /* 0x000fe400000000ff */
[----:B------:R-:W-:-:S02]  /*2500*/  @P0 PRMT R159, R93, 0x7610, R159 ;  /* 0x000076105d9f0816 */ /* 0x000fc4000000009f */
[----:B------:R-:W-:Y:S02]  /*2510*/  @P0 PRMT R110, R96, 0x7610, R110 ;  /* 0x00007610606e0816 */ /* 0x000fe4000000006e */
[----:B------:R-:W-:Y:S01]  /*2520*/  @P0 PRMT R3, R97, 0x7610, R3 ;  /* 0x0000761061030816 */ /* 0x000fe20000000003 */
[----:B------:R-:W-:Y:S05]  /*2530*/  @!P0 BRA `(.L_x_2206) ;  /* 0x0000008000008947 */ /* 0x000fea0003800000 */
[----:B0-----:R-:W-:Y:S02]  /*2540*/  LOP3.LUT R92, R159, 0xffff, RZ, 0xc0, !PT ;  /* 0x0000ffff9f5c7812 */ /* 0x001fe400078ec0ff */
[----:B------:R-:W-:Y:S02]  /*2550*/  PRMT R91, R110, 0x5410, R3 ;  /* 0x000054106e5b7816 */ /* 0x000fe40000000003 */
[----:B------:R-:W-:Y:S01]  /*2560*/  LEA R90, P0, R111, c[0x0][0x250], 0x3 ;  /* 0x000094006f5a7a11 */ /* 0x000fe200078018ff */
[----:B------:R-:W-:-:S05]  /*2570*/  IMAD.WIDE.U32 R92, R92, 0x10000, RZ ;  /* 0x000100005c5c7825 */ /* 0x000fca00078e00ff */
[----:B------:R-:W-:Y:S02]  /*2580*/  LOP3.LUT R93, R91, R93, RZ, 0xfc, !PT ;  /* 0x0000005d5b5d7212 */ /* 0x000fe400078efcff */
[----:B------:R-:W-:Y:S02]  /*2590*/  LOP3.LUT R92, R92, 0xffff, R109, 0xf8, !PT ;  /* 0x0000ffff5c5c7812 */ /* 0x000fe400078ef86d */
[----:B------:R-:W-:-:S05]  /*25a0*/  LEA.HI.X R91, R111, c[0x0][0x254], RZ, 0x3, P0 ;  /* 0x000095006f5b7a11 */ /* 0x000fca00000f1cff */
[----:B------:R0:W-:Y:S02]  /*25b0*/  STG.E.64 [R90.64], R92 ;  /* 0x0000005c5a007986 */ /* 0x0001e4000c101b04 */
.L_x_2206:
[----:B0-----:R-:W-:Y:S02]  /*25c0*/  IADD3 R111, R111, 0x100, RZ ;  /* 0x000001006f6f7810 */ /* 0x001fe40007ffe0ff */
.L_x_2205:
[----:B------:R-:W-:Y:S05]  /*25d0*/  BSYNC B0 ;  /* 0x0000000000007941 */ /* 0x000fea0003800000 */
.L_x_2204:
        /* <DEDUP_REMOVED lines=56> */
[----:B------:R-:W-:Y:S02]  /*2960*/  @P0 LOP3.LUT P1, RZ, R106, 0xff00, RZ, 0xc0, !PT ;  /* 0x0000ff006aff0812 */ /* 0x000fe4000782c0ff */
        /* <DEDUP_REMOVED lines=22> */
.L_x_2209:
[----:B0-----:R-:W-:Y:S02]  /*2ad0*/  IADD3 R111, R111, 0x100, RZ ;  /* 0x000001006f6f7810 */ /* 0x001fe40007ffe0ff */
.L_x_2208:
[----:B------:R-:W-:Y:S05]  /*2ae0*/  BSYNC B0 ;  /* 0x0000000000007941 */ /* 0x000fea0003800000 */
.L_x_2207:
        /* <DEDUP_REMOVED lines=79> */
.L_x_2212:
[----:B0-----:R-:W-:Y:S02]  /*2fe0*/  IADD3 R111, R111, 0x100, RZ ;  /* 0x000001006f6f7810 */ /* 0x001fe40007ffe0ff */
.L_x_2211:
[----:B------:R-:W-:Y:S05]  /*2ff0*/  BSYNC B0 ;  /* 0x0000000000007941 */ /* 0x000fea0003800000 */
.L_x_2210:
        /* <DEDUP_REMOVED lines=38> */
[----:B------:R-:W-:Y:S02]  /*3260*/  SEL R86, R93, R86, P1 ;  /* 0x000000565d567207 */ /* 0x000fe40000800000 */
[----:B------:R-:W-:-:S02]  /*3270*/  ISETP.NE.U32.AND P0, PT, RZ, c[0x0][0x250], PT ;  /* 0x00009400ff007a0c */ /* 0x000fc40003f05070 */
[----:B------:R-:W-:Y:S01]  /*3280*/  @P1 MOV R88, 0x10 ;  /* 0x0000001000581802 */ /* 0x000fe20000000f00 */
[----:B------:R-:W1:Y:S01]  /*3290*/  F2F.F16.F32 R93, R96 ;  /* 0x00000060005d7304 */ /* 0x000e620000200800 */
[----:B------:R-:W-:Y:S02]  /*32a0*/  ISETP.NE.AND.EX P0, PT, RZ, c[0x0][0x254], PT, P0 ;  /* 0x00009500ff007a0c */ /* 0x000fe40003f05300 */
[----:B------:R-:W-:Y:S01]  /*32b0*/  SEL R84, R89, R84, P1 ;  /* 0x0000005459547207 */ /* 0x000fe20000800000 */
[----:B------:R-:W-:-:S04]  /*32c0*/  @P1 IMAD.WIDE.U32 R88, R111, R88, c[0x0][0x258] ;  /* 0x000096006f581625 */ /* 0x000fc800078e0058 */
[----:B------:R-:W2:Y:S01]  /*32d0*/  F2F.F16.F32 R99, R94 ;  /* 0x0000005e00637304 */ /* 0x000ea20000200800 */
        /* <DEDUP_REMOVED lines=10> */
[----:B------:R-:W-:Y:S02]  /*3380*/  @P0 F2FP.PACK_AB R88, RZ, R88 ;  /* 0x00000058ff58023e */ /* 0x000fe400000000ff */
[----:B------:R0:W-:Y:S01]  /*3390*/  STG.E.64 [R90.64], R92 ;  /* 0x0000005c5a007986 */ /* 0x0001e2000c101b04 */
[----:B------:R-:W-:Y:S02]  /*33a0*/  @P0 FSEL R89, R98, RZ, P1 ;  /* 0x000000ff62590208 */ /* 0x000fe40000800000 */
[----:B------:R-:W-:Y:S02]  /*33b0*/  @P0 LOP3.LUT P1, RZ, R108, 0xff0000, RZ, 0xc0, !PT ;  /* 0x00ff00006cff0812 */ /* 0x000fe4000782c0ff */
[----:B------:R-:W-:-:S02]  /*33c0*/  @P0 F2FP.PACK_AB R89, RZ, R89 ;  /* 0x00000059ff59023e */ /* 0x000fc400000000ff */
[----:B------:R-:W-:Y:S02]  /*33d0*/  @P0 FSEL R94, R100, RZ, P1 ;  /* 0x000000ff645e0208 */ /* 0x000fe40000800000 */
[----:B------:R-:W-:Y:S02]  /*33e0*/  @P0 LOP3.LUT P1, RZ, R108, 0xff000000, RZ, 0xc0, !PT ;  /* 0xff0000006cff0812 */ /* 0x000fe4000782c0ff */
[----:B------:R-:W-:Y:S02]  /*33f0*/  @P0 F2FP.PACK_AB R94, RZ, R94 ;  /* 0x0000005eff5e023e */ /* 0x000fe400000000ff */
[----:B------:R-:W-:Y:S02]  /*3400*/  @P0 FSEL R95, R101, RZ, P1 ;  /* 0x000000ff655f0208 */ /* 0x000fe40000800000 */
[----:B------:R-:W-:Y:S02]  /*3410*/  @P0 PRMT R109, R88, 0x7610, R109 ;  /* 0x00007610586d0816 */ /* 0x000fe4000000006d */
[----:B------:R-:W-:-:S02]  /*3420*/  @P0 F2FP.PACK_AB R95, RZ, R95 ;  /* 0x0000005fff5f023e */ /* 0x000fc400000000ff */
        /* <DEDUP_REMOVED lines=12> */
.L_x_2214:
[----:B0-----:R-:W-:Y:S05]  /*34f0*/  BSYNC B0 ;  /* 0x0000000000007941 */ /* 0x001fea0003800000 */
.L_x_2213:
[----:B------:R-:W-:Y:S02]  /*3500*/  IADD3 R0, R0, c[0x0][0x160], RZ ;  /* 0x0000580000007a10 */ /* 0x000fe40007ffe0ff */
[----:B------:R-:W-:Y:S02]  /*3510*/  LOP3.LUT P1, RZ, R2, 0xff, RZ, 0xc0, !PT ;  /* 0x000000ff02ff7812 */ /* 0x000fe4000782c0ff */
[----:B------:R-:W-:Y:S02]  /*3520*/  ISETP.GE.AND P0, PT, R0, c[0x0][0x164], PT ;  /* 0x0000590000007a0c */ /* 0x000fe40003f06270 */
[----:B------:R-:W-:-:S11]  /*3530*/  SEL R2, RZ, 0x1, P1 ;  /* 0x00000001ff027807 */ /* 0x000fd60000800000 */
[----:B------:R-:W-:Y:S01]  /*3540*/  @P0 CALL.REL.NOINC `(.L_x_2188) ;  /* 0x0000001000000944 */ /* 0x000fe20003c00000 */
[----:B------:R-:W-:Y:S05]  /*3550*/  BRA `(.L_x_2215) ;  /* 0xffffce6000007947 */ /* 0x000fea000383ffff */
.L_x_2188:
[----:B0-----:R-:W0:Y:S01]  /*3560*/  S2UR UR6, SR_CTAID.X ;  /* 0x00000000000679c3 */ /* 0x001e220000002500 */
[----:B------:R-:W0:Y:S01]  /*3570*/  S2R R2, SR_TID.X ;  /* 0x0000000000027919 */ /* 0x000e220000002100 */
[----:B------:R-:W-:Y:S01]  /*3580*/  @P2 MOV R5, 0x10 ;  /* 0x0000001000052802 */ /* 0x000fe20000000f00 */
        /* <DEDUP_REMOVED lines=34> */
.L_x_2199:
[----:B------:R-:W-:Y:S01]  /*37b0*/  HFMA2.MMA R98, -RZ, RZ, 0, 9.5367431640625e-07 ;  /* 0x00000010ff627435 */ /* 0x000fe200000001ff */
[----:B------:R-:W-:Y:S01]  /*37c0*/  IMAD.MOV.U32 R93, RZ, RZ, R95 ;  /* 0x000000ffff5d7224 */ /* 0x000fe200078e005f */
[----:B------:R-:W-:Y:S01]  /*37d0*/  MOV R88, 0x3810 ;  /* 0x0000381000587802 */ /* 0x000fe20000000f00 */
[----:B------:R-:W-:Y:S02]  /*37e0*/  IMAD.MOV.U32 R97, RZ, RZ, 0x1f ;  /* 0x0000001fff617424 */ /* 0x000fe400078e00ff */
[----:B------:R-:W-:-:S02]  /*37f0*/  IMAD.MOV.U32 R100, RZ, RZ, -0x1 ;  /* 0xffffffffff647424 */ /* 0x000fc400078e00ff */
[----:B0----5:R-:W-:Y:S05]  /*3800*/  CALL.REL.NOINC `($__internal_92_$__cuda_sm70_shflsync_down_p) ;  /* 0x0000046000007944 */ /* 0x021fea0003c00000 */
[----:B-1----:R-:W-:Y:S01]  /*3810*/  MOV R92, R93 ;  /* 0x0000005d005c7202 */ /* 0x002fe20000000f00 */
[----:B0-----:R-:W-:Y:S05]  /*3820*/  BRA `(.L_x_2216) ;  /* 0xffffe08000007947 */ /* 0x001fea000383ffff */
.L_x_2200:
[----:B------:R-:W-:Y:S01]  /*3830*/  HFMA2.MMA R97, -RZ, RZ, 0, 1.847743988037109375e-06 ;  /* 0x0000001fff617435 */ /* 0x000fe200000001ff */
[----:B------:R-:W-:Y:S01]  /*3840*/  IMAD.MOV.U32 R93, RZ, RZ, R94 ;  /* 0x000000ffff5d7224 */ /* 0x000fe200078e005e */
[----:B------:R-:W-:Y:S01]  /*3850*/  MOV R88, 0x3890 ;  /* 0x0000389000587802 */ /* 0x000fe20000000f00 */
[----:B------:R-:W-:-:S02]  /*3860*/  IMAD.MOV.U32 R98, RZ, RZ, 0x10 ;  /* 0x00000010ff627424 */ /* 0x000fc400078e00ff */
[----:B------:R-:W-:Y:S02]  /*3870*/  IMAD.MOV.U32 R100, RZ, RZ, -0x1 ;  /* 0xffffffffff647424 */ /* 0x000fe400078e00ff */
[----:B012---:R-:W-:Y:S05]  /*3880*/  CALL.REL.NOINC `($__internal_92_$__cuda_sm70_shflsync_down_p) ;  /* 0x000003e000007944 */ /* 0x007fea0003c00000 */
[----:B------:R-:W-:Y:S01]  /*3890*/  FADD.FTZ R92, R92, R95 ;  /* 0x0000005f5c5c7221 */ /* 0x000fe20000010000 */
[----:B0-----:R-:W-:Y:S01]  /*38a0*/  MOV R97, 0x1f ;  /* 0x0000001f00617802 */ /* 0x001fe20000000f00 */
[----:B-1----:R-:W-:Y:S01]  /*38b0*/  FADD.FTZ R94, R94, R93 ;  /* 0x0000005d5e5e7221 */ /* 0x002fe20000010000 */
[----:B------:R-:W-:Y:S01]  /*38c0*/  MOV R88, 0x3910 ;  /* 0x0000391000587802 */ /* 0x000fe20000000f00 */
[----:B------:R-:W-:Y:S02]  /*38d0*/  IMAD.MOV.U32 R98, RZ, RZ, 0x8 ;  /* 0x00000008ff627424 */ /* 0x000fe400078e00ff */
[----:B------:R-:W-:Y:S02]  /*38e0*/  IMAD.MOV.U32 R100, RZ, RZ, -0x1 ;  /* 0xffffffffff647424 */ /* 0x000fe400078e00ff */
[----:B------:R-:W-:Y:S02]  /*38f0*/  IMAD.MOV.U32 R93, RZ, RZ, R92 ;  /* 0x000000ffff5d7224 */ /* 0x000fe400078e005c */
[----:B------:R-:W-:Y:S05]  /*3900*/  CALL.REL.NOINC `($__internal_92_$__cuda_sm70_shflsync_down_p) ;  /* 0x0000036000007944 */ /* 0x000fea0003c00000 */
[----:B0-----:R-:W-:Y:S01]  /*3910*/  HFMA2.MMA R97, -RZ, RZ, 0, 1.847743988037109375e-06 ;  /* 0x0000001fff617435 */ /* 0x001fe200000001ff */
[----:B-1----:R-:W-:Y:S01]  /*3920*/  MOV R91, R93 ;  /* 0x0000005d005b7202 */ /* 0x002fe20000000f00 */
[----:B------:R-:W-:Y:S01]  /*3930*/  IMAD.MOV.U32 R93, RZ, RZ, R94 ;  /* 0x000000ffff5d7224 */ /* 0x000fe200078e005e */
[----:B------:R-:W-:Y:S01]  /*3940*/  MOV R88, 0x3980 ;  /* 0x0000398000587802 */ /* 0x000fe20000000f00 */
[----:B------:R-:W-:-:S02]  /*3950*/  IMAD.MOV.U32 R98, RZ, RZ, 0x8 ;  /* 0x00000008ff627424 */ /* 0x000fc400078e00ff */
[----:B------:R-:W-:Y:S02]  /*3960*/  IMAD.MOV.U32 R100, RZ, RZ, -0x1 ;  /* 0xffffffffff647424 */ /* 0x000fe400078e00ff */
[----:B------:R-:W-:Y:S05]  /*3970*/  CALL.REL.NOINC `($__internal_92_$__cuda_sm70_shflsync_down_p) ;  /* 0x000002f000007944 */ /* 0x000fea0003c00000 */
        /* <DEDUP_REMOVED lines=38> */
[----:B0-----:R-:W-:Y:S01]  /*3be0*/  HFMA2.MMA R98, -RZ, RZ, 0, 5.9604644775390625e-08 ;  /* 0x00000001ff627435 */ /* 0x001fe200000001ff */
[----:B-1----:R-:W-:Y:S01]  /*3bf0*/  MOV R95, R93 ;  /* 0x0000005d005f7202 */ /* 0x002fe20000000f00 */
[----:B------:R-:W-:Y:S01]  /*3c00*/  IMAD.MOV.U32 R93, RZ, RZ, R96 ;  /* 0x000000ffff5d7224 */ /* 0x000fe200078e0060 */
[----:B------:R-:W-:Y:S01]  /*3c10*/  MOV R100, 0xffffffff ;  /* 0xffffffff00647802 */ /* 0x000fe20000000f00 */
[----:B------:R-:W-:Y:S01]  /*3c20*/  IMAD.MOV.U32 R97, RZ, RZ, 0x1f ;  /* 0x0000001fff617424 */ /* 0x000fe200078e00ff */
[----:B------:R-:W-:-:S02]  /*3c30*/  MOV R88, 0x3c50 ;  /* 0x00003c5000587802 */ /* 0x000fc40000000f00 */
[----:B------:R-:W-:Y:S05]  /*3c40*/  CALL.REL.NOINC `($__internal_92_$__cuda_sm70_shflsync_down_p) ;  /* 0x0000002000007944 */ /* 0x000fea0003c00000 */
[----:B-1----:R-:W-:Y:S01]  /*3c50*/  IMAD.MOV.U32 R89, RZ, RZ, R93 ;  /* 0x000000ffff597224 */ /* 0x002fe200078e005d */
[----:B0-----:R-:W-:Y:S05]  /*3c60*/  BRA `(.L_x_2217) ;  /* 0xffffdd6000007947 */ /* 0x001fea000383ffff */
        .weak           $__internal_92_$__cuda_sm70_shflsync_down_p
        .type           $__internal_92_$__cuda_sm70_shflsync_down_p,@function
        .size           $__internal_92_$__cuda_sm70_shflsync_down_p,(.L_x_2839 - $__internal_92_$__cuda_sm70_shflsync_down_p)
$__internal_92_$__cuda_sm70_shflsync_down_p:
[----:B------:R-:W-:Y:S01]  /*3c70*/  HFMA2.MMA R89, -RZ, RZ, 0, 0 ;  /* 0x00000000ff597435 */ /* 0x000fe200000001ff */
[----:B------:R-:W-:Y:S04]  /*3c80*/  WARPSYNC R100 ;  /* 0x0000006400007348 */ /* 0x000fe80003800000 */
[----:B------:R0:W1:Y:S01]  /*3c90*/  SHFL.DOWN PT, R93, R93, R98, R97 ;  /* 0x080000625d5d7389 */ /* 0x00006200000e0061 */
[----:B------:R-:W-:Y:S05]  /*3ca0*/  RET.REL.NODEC R88 `(_ZN10layer_norm31ln_parallel_residual_bwd_kernelINS_13Kernel_traitsIf6__halffS2_fjLj5120ELj1ELj1ELj8ELj8ENS_18Kernel_traits_baseILj5120EfS2_fS2_fjLj256EEEEELb1ELb1ELb0EEEvNS_9BwdParamsE) ;  /* 0xffffc35058007950 */ /* 0x000fea0003c3ffff */
.L_x_2218:
        /* <DEDUP_REMOVED lines=13> */
.L_x_2839:


//--------------------- .text._ZN10layer_norm22ln_bwd_finalize_kernelINS_22Kernel_traits_finalizeILj5120Ef6__halffS2_fjLb0ELj1024ELj4ENS_18Kernel_traits_baseILj5120EfS2_fS2_fjLj1024EEEEELb0ELb1EEEvNS_9BwdParamsE --------------------------
	.section	.text._ZN10layer_norm22ln_bwd_finalize_kernelINS_22Kernel_traits_finalizeILj5120Ef6__halffS2_fjLb0ELj1024ELj4ENS_18Kernel_traits_baseILj5120EfS2_fS2_fjLj1024EEEEELb0ELb1EEEvNS_9BwdParamsE,"ax",@progbits
	.sectioninfo	@"SHI_REGISTERS=32"
	.align	128
        .global         _ZN10layer_norm22ln_bwd_finalize_kernelINS_22Kernel_traits_finalizeILj5120Ef6__halffS2_fjLb0ELj1024ELj4ENS_18Kernel_traits_baseILj5120EfS2_fS2_fjLj1024EEEEELb0ELb1EEEvNS_9BwdParamsE
        .type           _ZN10layer_norm22ln_bwd_finalize_kernelINS_22Kernel_traits_finalizeILj5120Ef6__halffS2_fjLb0ELj1024ELj4ENS_18Kernel_traits_baseILj5120EfS2_fS2_fjLj1024EEEEELb0ELb1EEEvNS_9BwdParamsE,@function
        .size           _ZN10layer_norm22ln_bwd_finalize_kernelINS_22Kernel_traits_finalizeILj5120Ef6__halffS2_fjLb0ELj1024ELj4ENS_18Kernel_traits_baseILj5120EfS2_fS2_fjLj1024EEEEELb0ELb1EEEvNS_9BwdParamsE,(.L_x_2840 - _ZN10layer_norm22ln_bwd_finalize_kernelINS_22Kernel_traits_finalizeILj5120Ef6__halffS2_fjLb0ELj1024ELj4ENS_18Kernel_traits_baseILj5120EfS2_fS2_fjLj1024EEEEELb0ELb1EEEvNS_9BwdParamsE)
        .other          _ZN10layer_norm22ln_bwd_finalize_kernelINS_22Kernel_traits_finalizeILj5120Ef6__halffS2_fjLb0ELj1024ELj4ENS_18Kernel_traits_baseILj5120EfS2_fS2_fjLj1024EEEEELb0ELb1EEEvNS_9BwdParamsE,@"STO_CUDA_ENTRY STV_DEFAULT"
_ZN10layer_norm22ln_bwd_finalize_kernelINS_22Kernel_traits_finalizeILj5120Ef6__halffS2_fjLb0ELj1024ELj4ENS_18Kernel_traits_baseILj5120EfS2_fS2_fjLj1024EEEEELb0ELb1EEEvNS_9BwdParamsE:
.text._ZN10layer_norm22ln_bwd_finalize_kernelINS_22Kernel_traits_finalizeILj5120Ef6__halffS2_fjLb0ELj1024ELj4ENS_18Kernel_traits_baseILj5120EfS2_fS2_fjLj1024EEEEELb0ELb1EEEvNS_9BwdParamsE:
        /* <DEDUP_REMOVED lines=19> */
.L_x_2229:
        /* <DEDUP_REMOVED lines=27> */
.L_x_2223:
        /* <DEDUP_REMOVED lines=35> */
.L_x_2222:
[----:B------:R-:W-:Y:S05]  /*0510*/  BSYNC B1 ;  /* 0x0000000000017941 */ /* 0x000fea0003800000 */
.L_x_2221:
        /* <DEDUP_REMOVED lines=23> */
.L_x_2225:
[----:B------:R-:W-:Y:S05]  /*0690*/  BSYNC B1 ;  /* 0x0000000000017941 */ /* 0x000fea0003800000 */
.L_x_2224:
        /* <DEDUP_REMOVED lines=10> */
.L_x_2220:
[----:B------:R-:W-:Y:S05]  /*0740*/  BSYNC B0 ;  /* 0x0000000000007941 */ /* 0x000fea0003800000 */
.L_x_2219:
        /* <DEDUP_REMOVED lines=11> */
.L_x_2230:
        /* <DEDUP_REMOVED lines=18> */
.L_x_2231:
[----:B------:R-:W-:Y:S01]  /*0920*/  @!P1 SHF.R.U32.HI R2, RZ, 0x3, R0 ;  /* 0x00000003ff029819 */ /* 0x000fe20000011600 */
[----:B---3--:R-:W-:Y:S02]  /*0930*/  FADD.FTZ R5, R5, R10 ;  /* 0x0000000a05057221 */ /* 0x008fe40000010000 */
[----:B--2---:R-:W-:Y:S01]  /*0940*/  FADD.FTZ R7, R7, R4 ;  /* 0x0000000407077221 */ /* 0x004fe20000010000 */
[----:B------:R-:W-:-:S05]  /*0950*/  @!P1 LOP3.LUT R2, R2, 0x1ffffffc, RZ, 0xc0, !PT ;  /* 0x1ffffffc02029812 */ /* 0x000fca00078ec0ff */
[----:B------:R2:W-:Y:S04]  /*0960*/  @!P1 STS [R2+0x2000], R5 ;  /* 0x0020000502009388 */ /* 0x0005e80000000800 */
[----:B------:R2:W-:Y:S02]  /*0970*/  @!P1 STS [R2+0x2080], R7 ;  /* 0x0020800702009388 */ /* 0x0005e40000000800 */
.L_x_2226:
        /* <DEDUP_REMOVED lines=14> */
.L_x_2227:
[----:B------:R-:W-:Y:S01]  /*0a60*/  HFMA2.MMA R9, -RZ, RZ, 0, 5.9604644775390625e-08 ;  /* 0x00000001ff097435 */ /* 0x000fe200000001ff */
[----:B--2---:R-:W-:Y:S01]  /*0a70*/  IMAD.MOV.U32 R10, RZ, RZ, R4 ;  /* 0x000000ffff0a7224 */ /* 0x004fe200078e0004 */
[----:B------:R-:W-:Y:S01]  /*0a80*/  MOV R11, 0xffffffff ;  /* 0xffffffff000b7802 */ /* 0x000fe20000000f00 */
[----:B------:R-:W-:Y:S01]  /*0a90*/  IMAD.MOV.U32 R6, RZ, RZ, 0x1f ;  /* 0x0000001fff067424 */ /* 0x000fe200078e00ff */
[----:B------:R-:W-:-:S02]  /*0aa0*/  MOV R2, 0xac0 ;  /* 0x00000ac000027802 */ /* 0x000fc40000000f00 */
[----:B01----:R-:W-:Y:S05]  /*0ab0*/  CALL.REL.NOINC `($__internal_93_$__cuda_sm70_shflsync_bfly_p) ;  /* 0x000003c000007944 */ /* 0x003fea0003c00000 */
[----:B-1----:R-:W-:Y:S01]  /*0ac0*/  MOV R3, R6 ;  /* 0x0000000600037202 */ /* 0x002fe20000000f00 */
[----:B0-----:R-:W-:Y:S05]  /*0ad0*/  BRA `(.L_x_2230) ;  /* 0xfffffd2000007947 */ /* 0x001fea000383ffff */
.L_x_2228:
[----:B------:R-:W-:Y:S01]  /*0ae0*/  HFMA2.MMA R9, -RZ, RZ, 0, 1.1920928955078125e-07 ;  /* 0x00000002ff097435 */ /* 0x000fe200000001ff */
[----:B------:R-:W-:Y:S01]  /*0af0*/  IMAD.MOV.U32 R10, RZ, RZ, R13 ;  /* 0x000000ffff0a7224 */ /* 0x000fe200078e000d */
[----:B------:R-:W-:Y:S01]  /*0b00*/  MOV R6, 0x1f ;  /* 0x0000001f00067802 */ /* 0x000fe20000000f00 */
[----:B------:R-:W-:Y:S01]  /*0b10*/  IMAD.MOV.U32 R11, RZ, RZ, -0x1 ;  /* 0xffffffffff0b7424 */ /* 0x000fe200078e00ff */
[----:B------:R-:W-:-:S02]  /*0b20*/  MOV R2, 0xb40 ;  /* 0x00000b4000027802 */ /* 0x000fc40000000f00 */
[----:B012---:R-:W-:Y:S05]  /*0b30*/  CALL.REL.NOINC `($__internal_93_$__cuda_sm70_shflsync_bfly_p) ;  /* 0x0000034000007944 */ /* 0x007fea0003c00000 */
[----:B0-----:R-:W-:Y:S01]  /*0b40*/  HFMA2.MMA R9, -RZ, RZ, 0, 2.384185791015625e-07 ;  /* 0x00000004ff097435 */ /* 0x001fe200000001ff */
[----:B-1----:R-:W-:Y:S01]  /*0b50*/  FADD.FTZ R10, R13, R6 ;  /* 0x000000060d0a7221 */ /* 0x002fe20000010000 */
[----:B------:R-:W-:Y:S01]  /*0b60*/  MOV R6, 0x1f ;  /* 0x0000001f00067802 */ /* 0x000fe20000000f00 */
[----:B------:R-:W-:Y:S01]  /*0b70*/  IMAD.MOV.U32 R11, RZ, RZ, -0x1 ;  /* 0xffffffffff0b7424 */ /* 0x000fe200078e00ff */
[----:B------:R-:W-:-:S02]  /*0b80*/  MOV R2, 0xba0 ;  /* 0x00000ba000027802 */ /* 0x000fc40000000f00 */
[----:B------:R-:W-:Y:S05]  /*0b90*/  CALL.REL.NOINC `($__internal_93_$__cuda_sm70_shflsync_bfly_p) ;  /* 0x000002e000007944 */ /* 0x000fea0003c00000 */
[----:B0-----:R-:W-:Y:S01]  /*0ba0*/  HFMA2.MMA R9, -RZ, RZ, 0, 4.76837158203125e-07 ;  /* 0x00000008ff097435 */ /* 0x001fe200000001ff */
[----:B-1----:R-:W-:Y:S01]  /*0bb0*/  FADD.FTZ R10, R10, R6 ;  /* 0x000000060a0a7221 */ /* 0x002fe20000010000 */
[----:B------:R-:W-:Y:S01]  /*0bc0*/  MOV R6, 0x1f ;  /* 0x0000001f00067802 */ /* 0x000fe20000000f00 */
[----:B------:R-:W-:Y:S01]  /*0bd0*/  IMAD.MOV.U32 R11, RZ, RZ, -0x1 ;  /* 0xffffffffff0b7424 */ /* 0x000fe200078e00ff */
[----:B------:R-:W-:-:S02]  /*0be0*/  MOV R2, 0xc00 ;  /* 0x00000c0000027802 */ /* 0x000fc40000000f00 */
[----:B------:R-:W-:Y:S05]  /*0bf0*/  CALL.REL.NOINC `($__internal_93_$__cuda_sm70_shflsync_bfly_p) ;  /* 0x0000028000007944 */ /* 0x000fea0003c00000 */
[----:B-1----:R-:W-:Y:S01]  /*0c00*/  FADD.FTZ R4, R10, R6 ;  /* 0x000000060a047221 */ /* 0x002fe20000010000 */
[----:B0-----:R-:W-:Y:S01]  /*0c10*/  HFMA2.MMA R9, -RZ, RZ, 0, 9.5367431640625e-07 ;  /* 0x00000010ff097435 */ /* 0x001fe200000001ff */
[----:B------:R-:W-:Y:S01]  /*0c20*/  MOV R6, 0x1f ;  /* 0x0000001f00067802 */ /* 0x000fe20000000f00 */
[----:B------:R-:W-:Y:S01]  /*0c30*/  IMAD.MOV.U32 R11, RZ, RZ, -0x1 ;  /* 0xffffffffff0b7424 */ /* 0x000fe200078e00ff */
[----:B------:R-:W-:-:S02]  /*0c40*/  MOV R2, 0xc70 ;  /* 0x00000c7000027802 */ /* 0x000fc40000000f00 */
[----:B------:R-:W-:Y:S02]  /*0c50*/  MOV R10, R4 ;  /* 0x00000004000a7202 */ /* 0x000fe40000000f00 */
[----:B------:R-:W-:Y:S05]  /*0c60*/  CALL.REL.NOINC `($__internal_93_$__cuda_sm70_shflsync_bfly_p) ;  /* 0x0000021000007944 */ /* 0x000fea0003c00000 */
[----:B0-----:R-:W-:Y:S01]  /*0c70*/  HFMA2.MMA R9, -RZ, RZ, 0, 5.9604644775390625e-08 ;  /* 0x00000001ff097435 */ /* 0x001fe200000001ff */
[----:B-1----:R-:W-:Y:S01]  /*0c80*/  MOV R7, R6 ;  /* 0x0000000600077202 */ /* 0x002fe20000000f00 */
[----:B------:R-:W-:Y:S01]  /*0c90*/  IMAD.MOV.U32 R10, RZ, RZ, R5 ;  /* 0x000000ffff0a7224 */ /* 0x000fe200078e0005 */
[----:B------:R-:W-:Y:S01]  /*0ca0*/  MOV R6, 0x1f ;  /* 0x0000001f00067802 */ /* 0x000fe20000000f00 */
[----:B------:R-:W-:Y:S01]  /*0cb0*/  IMAD.MOV.U32 R11, RZ, RZ, -0x1 ;  /* 0xffffffffff0b7424 */ /* 0x000fe200078e00ff */
[----:B------:R-:W-:Y:S02]  /*0cc0*/  MOV R2, 0xce0 ;  /* 0x00000ce000027802 */ /* 0x000fe40000000f00 */
[----:B------:R-:W-:Y:S05]  /*0cd0*/  CALL.REL.NOINC `($__internal_93_$__cuda_sm70_shflsync_bfly_p) ;  /* 0x000001a000007944 */ /* 0x000fea0003c00000 */
[----:B0-----:R-:W-:Y:S01]  /*0ce0*/  HFMA2.MMA R9, -RZ, RZ, 0, 1.1920928955078125e-07 ;  /* 0x00000002ff097435 */ /* 0x001fe200000001ff */
[----:B-1----:R-:W-:Y:S01]  /*0cf0*/  FADD.FTZ R10, R5, R6 ;  /* 0x00000006050a7221 */ /* 0x002fe20000010000 */
[----:B------:R-:W-:Y:S01]  /*0d00*/  MOV R6, 0x1f ;  /* 0x0000001f00067802 */ /* 0x000fe20000000f00 */
[----:B------:R-:W-:Y:S01]  /*0d10*/  IMAD.MOV.U32 R11, RZ, RZ, -0x1 ;  /* 0xffffffffff0b7424 */ /* 0x000fe200078e00ff */
[----:B------:R-:W-:Y:S02]  /*0d20*/  MOV R2, 0xd40 ;  /* 0x00000d4000027802 */ /* 0x000fe40000000f00 */
[----:B------:R-:W-:Y:S05]  /*0d30*/  CALL.REL.NOINC `($__internal_93_$__cuda_sm70_shflsync_bfly_p) ;  /* 0x0000014000007944 */ /* 0x000fea0003c00000 */
        /* <DEDUP_REMOVED lines=12> */
[----:B0-----:R-:W-:Y:S01]  /*0e00*/  HFMA2.MMA R9, -RZ, RZ, 0, 9.5367431640625e-07 ;  /* 0x00000010ff097435 */ /* 0x001fe200000001ff */
[----:B-1----:R-:W-:Y:S01]  /*0e10*/  FADD.FTZ R10, R10, R6 ;  /* 0x000000060a0a7221 */ /* 0x002fe20000010000 */
[----:B------:R-:W-:Y:S01]  /*0e20*/  MOV R6, 0x1f ;  /* 0x0000001f00067802 */ /* 0x000fe20000000f00 */
[----:B------:R-:W-:Y:S01]  /*0e30*/  IMAD.MOV.U32 R11, RZ, RZ, -0x1 ;  /* 0xffffffffff0b7424 */ /* 0x000fe200078e00ff */
[----:B------:R-:W-:-:S02]  /*0e40*/  MOV R2, 0xe60 ;  /* 0x00000e6000027802 */ /* 0x000fc40000000f00 */
[----:B------:R-:W-:Y:S05]  /*0e50*/  CALL.REL.NOINC `($__internal_93_$__cuda_sm70_shflsync_bfly_p) ;  /* 0x0000002000007944 */ /* 0x000fea0003c00000 */
[----:B-1----:R-:W-:Y:S01]  /*0e60*/  MOV R5, R6 ;  /* 0x0000000600057202 */ /* 0x002fe20000000f00 */
[----:B0-----:R-:W-:Y:S05]  /*0e70*/  BRA `(.L_x_2231) ;  /* 0xfffffaa000007947 */ /* 0x001fea000383ffff */
        .weak           $__internal_93_$__cuda_sm70_shflsync_bfly_p
        .type           $__internal_93_$__cuda_sm70_shflsync_bfly_p,@function
        .size           $__internal_93_$__cuda_sm70_shflsync_bfly_p,(.L_x_2840 - $__internal_93_$__cuda_sm70_shflsync_bfly_p)
$__internal_93_$__cuda_sm70_shflsync_bfly_p:
[----:B------:R-:W-:Y:S01]  /*0e80*/  HFMA2.MMA R3, -RZ, RZ, 0, 0 ;  /* 0x00000000ff037435 */ /* 0x000fe200000001ff */
[----:B------:R-:W-:Y:S04]  /*0e90*/  WARPSYNC R11 ;  /* 0x0000000b00007348 */ /* 0x000fe80003800000 */
[----:B------:R0:W1:Y:S01]  /*0ea0*/  SHFL.BFLY PT, R6, R10, R9, R6 ;  /* 0x0c0000090a067389 */ /* 0x00006200000e0006 */
[----:B------:R-:W-:Y:S05]  /*0eb0*/  RET.REL.NODEC R2 `(_ZN10layer_norm22ln_bwd_finalize_kernelINS_22Kernel_traits_finalizeILj5120Ef6__halffS2_fjLb0ELj1024ELj4ENS_18Kernel_traits_baseILj5120EfS2_fS2_fjLj1024EEEEELb0ELb1EEEvNS_9BwdParamsE) ;  /* 0xfffff14002007950 */ /* 0x000fea0003c3ffff */
.L_x_2232:
        /* <DEDUP_REMOVED lines=12> */
.L_x_2840:


//--------------------- .text._ZN10layer_norm40ln_parallel_residual_bwd_finalize_kernelINS_22Kernel_traits_finalizeILj5120Ef6__halffS2_fjLb0ELj1024ELj4ENS_18Kernel_traits_baseILj5120EfS2_fS2_fjLj1024EEEEELb1EEEvNS_9BwdParamsE --------------------------
	.section	.text._ZN10layer_norm40ln_parallel_residual_bwd_finalize_kernelINS_22Kernel_traits_finalizeILj5120Ef6__halffS2_fjLb0ELj1024ELj4ENS_18Kernel_traits_baseILj5120EfS2_fS2_fjLj1024EEEEELb1EEEvNS_9BwdParamsE,"ax",@progbits
	.sectioninfo	@"SHI_REGISTERS=32"
	.align	128
        .global         _ZN10layer_norm40ln_parallel_residual_bwd_finalize_kernelINS_22Kernel_traits_finalizeILj5120Ef6__halffS2_fjLb0ELj1024ELj4ENS_18Kernel_traits_baseILj5120EfS2_fS2_fjLj1024EEEEELb1EEEvNS_9BwdParamsE
        .type           _ZN10layer_norm40ln_parallel_residual_bwd_finalize_kernelINS_22Kernel_traits_finalizeILj5120Ef6__halffS2_fjLb0ELj1024ELj4ENS_18Kernel_traits_baseILj5120EfS2_fS2_fjLj1024EEEEELb1EEEvNS_9BwdParamsE,@function
        .size           _ZN10layer_norm40ln_parallel_residual_bwd_finalize_kernelINS_22Kernel_traits_finalizeILj5120Ef6__halffS2_fjLb0ELj1024ELj4ENS_18Kernel_traits_baseILj5120EfS2_fS2_fjLj1024EEEEELb1EEEvNS_9BwdParamsE,(.L_x_2841 - _ZN10layer_norm40ln_parallel_residual_bwd_finalize_kernelINS_22Kernel_traits_finalizeILj5120Ef6__halffS2_fjLb0ELj1024ELj4ENS_18Kernel_traits_baseILj5120EfS2_fS2_fjLj1024EEEEELb1EEEvNS_9BwdParamsE)
        .other          _ZN10layer_norm40ln_parallel_residual_bwd_finalize_kernelINS_22Kernel_traits_finalizeILj5120Ef6__halffS2_fjLb0ELj1024ELj4ENS_18Kernel_traits_baseILj5120EfS2_fS2_fjLj1024EEEEELb1EEEvNS_9BwdParamsE,@"STO_CUDA_ENTRY STV_DEFAULT"
_ZN10layer_norm40ln_parallel_residual_bwd_finalize_kernelINS_22Kernel_traits_finalizeILj5120Ef6__halffS2_fjLb0ELj1024ELj4ENS_18Kernel_traits_baseILj5120EfS2_fS2_fjLj1024EEEEELb1EEEvNS_9BwdParamsE:
.text._ZN10layer_norm40ln_parallel_residual_bwd_finalize_kernelINS_22Kernel_traits_finalizeILj5120Ef6__halffS2_fjLb0ELj1024ELj4ENS_18Kernel_traits_baseILj5120EfS2_fS2_fjLj1024EEEEELb1EEEvNS_9BwdParamsE:
        /* <DEDUP_REMOVED lines=19> */
.L_x_2246:
        /* <DEDUP_REMOVED lines=37> */
.L_x_2237:
        /* <DEDUP_REMOVED lines=59> */
.L_x_2236:
[----:B------:R-:W-:Y:S05]  /*0730*/  BSYNC B1 ;  /* 0x0000000000017941 */ /* 0x000fea0003800000 */
.L_x_2235:
        /* <DEDUP_REMOVED lines=35> */
.L_x_2239:
[----:B------:R-:W-:Y:S05]  /*0970*/  BSYNC B1 ;  /* 0x0000000000017941 */ /* 0x000fea0003800000 */
.L_x_2238:
        /* <DEDUP_REMOVED lines=16> */
.L_x_2234:
[----:B------:R-:W-:Y:S05]  /*0a80*/  BSYNC B0 ;  /* 0x0000000000007941 */ /* 0x000fea0003800000 */
.L_x_2233:
        /* <DEDUP_REMOVED lines=14> */
.L_x_2247:
        /* <DEDUP_REMOVED lines=36> */
.L_x_2248:
        /* <DEDUP_REMOVED lines=11> */
.L_x_2240:
        /* <DEDUP_REMOVED lines=19> */
.L_x_2244:
[----:B------:R-:W-:Y:S05]  /*0f90*/  BSYNC B0 ;  /* 0x0000000000007941 */ /* 0x000fea0003800000 */
.L_x_2243:
[C---:B------:R-:W-:Y:S02]  /*0fa0*/  ISETP.GT.U32.AND P1, PT, R4.reuse, -0x1401, PT ;  /* 0xffffebff0400780c */ /* 0x040fe40003f24070 */
[----:B------:R-:W-:-:S02]  /*0fb0*/  IADD3 R4, R4, 0x1400, RZ ;  /* 0x0000140004047810 */ /* 0x000fc40007ffe0ff */
[----:B------:R-:W-:-:S09]  /*0fc0*/  IADD3 R5, R5, 0xa00, RZ ;  /* 0x00000a0005057810 */ /* 0x000fd20007ffe0ff */
[----:B0-----:R-:W-:Y:S01]  /*0fd0*/  @!P1 CALL.REL.NOINC `(.L_x_2245) ;  /* 0x0000001000009944 */ /* 0x001fe20003c00000 */
[----:B------:R-:W-:Y:S05]  /*0fe0*/  BRA `(.L_x_2246) ;  /* 0xfffff14000007947 */ /* 0x000fea000383ffff */
.L_x_2245:
[----:B------:R-:W-:Y:S05]  /*0ff0*/  EXIT ;  /* 0x000000000000794d */ /* 0x000fea0003800000 */
.L_x_2241:
[----:B------:R-:W-:Y:S01]  /*1000*/  HFMA2.MMA R17, -RZ, RZ, 0, 1.847743988037109375e-06 ;  /* 0x0000001fff117435 */ /* 0x000fe200000001ff */
[----:B----4-:R-:W-:Y:S01]  /*1010*/  MOV R19, R12 ;  /* 0x0000000c00137202 */ /* 0x010fe20000000f00 */
[----:B------:R-:W-:Y:S01]  /*1020*/  IMAD.MOV.U32 R16, RZ, RZ, 0x1 ;  /* 0x00000001ff107424 */ /* 0x000fe200078e00ff */
[----:B------:R-:W-:Y:S02]  /*1030*/  MOV R14, 0xffffffff ;  /* 0xffffffff000e7802 */ /* 0x000fe40000000f00 */
[----:B------:R-:W-:Y:S02]  /*1040*/  MOV R8, 0x1060 ;  /* 0x0000106000087802 */ /* 0x000fe40000000f00 */
[----:B0123--:R-:W-:Y:S05]  /*1050*/  CALL.REL.NOINC `($__internal_94_$__cuda_sm70_shflsync_bfly_p) ;  /* 0x000007b000007944 */ /* 0x00ffea0003c00000 */
[----:B01----:R-:W-:Y:S05]  /*1060*/  BRA `(.L_x_2247) ;  /* 0xfffffb0000007947 */ /* 0x003fea000383ffff */
.L_x_2242:
[----:B------:R-:W-:Y:S01]  /*1070*/  HFMA2.MMA R17, -RZ, RZ, 0, 1.847743988037109375e-06 ;  /* 0x0000001fff117435 */ /* 0x000fe200000001ff */
[----:B------:R-:W-:Y:S01]  /*1080*/  MOV R19, R12 ;  /* 0x0000000c00137202 */ /* 0x000fe20000000f00 */
[----:B------:R-:W-:Y:S01]  /*1090*/  IMAD.MOV.U32 R16, RZ, RZ, 0x2 ;  /* 0x00000002ff107424 */ /* 0x000fe200078e00ff */
[----:B------:R-:W-:Y:S02]  /*10a0*/  MOV R14, 0xffffffff ;  /* 0xffffffff000e7802 */ /* 0x000fe40000000f00 */
[----:B------:R-:W-:-:S02]  /*10b0*/  MOV R8, 0x10d0 ;  /* 0x000010d000087802 */ /* 0x000fc40000000f00 */
[----:B-123--:R-:W-:Y:S05]  /*10c0*/  CALL.REL.NOINC `($__internal_94_$__cuda_sm70_shflsync_bfly_p) ;  /* 0x0000074000007944 */ /* 0x00efea0003c00000 */
[----:B0-----:R-:W-:Y:S01]  /*10d0*/  HFMA2.MMA R16, -RZ, RZ, 0, 2.384185791015625e-07 ;  /* 0x00000004ff107435 */ /* 0x001fe200000001ff */
[----:B-1----:R-:W-:Y:S01]  /*10e0*/  FADD.FTZ R19, R12, R14 ;  /* 0x0000000e0c137221 */ /* 0x002fe20000010000 */
[----:B------:R-:W-:Y:S01]  /*10f0*/  MOV R14, 0xffffffff ;  /* 0xffffffff000e7802 */ /* 0x000fe20000000f00 */
[----:B------:R-:W-:Y:S01]  /*1100*/  IMAD.MOV.U32 R17, RZ, RZ, 0x1f ;  /* 0x0000001fff117424 */ /* 0x000fe200078e00ff */
[----:B------:R-:W-:-:S02]  /*1110*/  MOV R8, 0x1130 ;  /* 0x0000113000087802 */ /* 0x000fc40000000f00 */
[----:B------:R-:W-:Y:S05]  /*1120*/  CALL.REL.NOINC `($__internal_94_$__cuda_sm70_shflsync_bfly_p) ;  /* 0x000006e000007944 */ /* 0x000fea0003c00000 */
[----:B0-----:R-:W-:Y:S01]  /*1130*/  HFMA2.MMA R16, -RZ, RZ, 0, 4.76837158203125e-07 ;  /* 0x00000008ff107435 */ /* 0x001fe200000001ff */
[----:B-1----:R-:W-:Y:S01]  /*1140*/  FADD.FTZ R19, R19, R14 ;  /* 0x0000000e13137221 */ /* 0x002fe20000010000 */
[----:B------:R-:W-:Y:S01]  /*1150*/  MOV R17, 0x1f ;  /* 0x0000001f00117802 */ /* 0x000fe20000000f00 */
[----:B------:R-:W-:Y:S01]  /*1160*/  IMAD.MOV.U32 R14, RZ, RZ, -0x1 ;  /* 0xffffffffff0e7424 */ /* 0x000fe200078e00ff */
[----:B------:R-:W-:-:S02]  /*1170*/  MOV R8, 0x1190 ;  /* 0x0000119000087802 */ /* 0x000fc40000000f00 */
[----:B------:R-:W-:Y:S05]  /*1180*/  CALL.REL.NOINC `($__internal_94_$__cuda_sm70_shflsync_bfly_p) ;  /* 0x0000068000007944 */ /* 0x000fea0003c00000 */
[----:B-1----:R-:W-:Y:S01]  /*1190*/  FADD.FTZ R12, R19, R14 ;  /* 0x0000000e130c7221 */ /* 0x002fe20000010000 */
[----:B0-----:R-:W-:Y:S01]  /*11a0*/  HFMA2.MMA R16, -RZ, RZ, 0, 9.5367431640625e-07 ;  /* 0x00000010ff107435 */ /* 0x001fe200000001ff */
[----:B------:R-:W-:-:S02]  /*11b0*/  MOV R17, 0x1f ;  /* 0x0000001f00117802 */ /* 0x000fc40000000f00 */
[----:B------:R-:W-:Y:S01]  /*11c0*/  MOV R14, 0xffffffff ;  /* 0xffffffff000e7802 */ /* 0x000fe20000000f00 */
[----:B------:R-:W-:Y:S01]  /*11d0*/  IMAD.MOV.U32 R19, RZ, RZ, R12 ;  /* 0x000000ffff137224 */ /* 0x000fe200078e000c */
[----:B------:R-:W-:Y:S02]  /*11e0*/  MOV R8, 0x1200 ;  /* 0x0000120000087802 */ /* 0x000fe40000000f00 */
[----:B------:R-:W-:Y:S05]  /*11f0*/  CALL.REL.NOINC `($__internal_94_$__cuda_sm70_shflsync_bfly_p) ;  /* 0x0000061000007944 */ /* 0x000fea0003c00000 */
[----:B0-----:R-:W-:Y:S01]  /*1200*/  HFMA2.MMA R16, -RZ, RZ, 0, 5.9604644775390625e-08 ;  /* 0x00000001ff107435 */ /* 0x001fe200000001ff */
[----:B-1----:R-:W-:Y:S01]  /*1210*/  MOV R15, R14 ;  /* 0x0000000e000f7202 */ /* 0x002fe20000000f00 */
[----:B------:R-:W-:Y:S01]  /*1220*/  IMAD.MOV.U32 R17, RZ, RZ, 0x1f ;  /* 0x0000001fff117424 */ /* 0x000fe200078e00ff */
[----:B------:R-:W-:Y:S02]  /*1230*/  MOV R19, R13 ;  /* 0x0000000d00137202 */ /* 0x000fe40000000f00 */
[----:B------:R-:W-:Y:S02]  /*1240*/  MOV R14, 0xffffffff ;  /* 0xffffffff000e7802 */ /* 0x000fe40000000f00 */
[----:B------:R-:W-:Y:S02]  /*1250*/  MOV R8, 0x1270 ;  /* 0x0000127000087802 */ /* 0x000fe40000000f00 */
[----:B------:R-:W-:Y:S05]  /*1260*/  CALL.REL.NOINC `($__internal_94_$__cuda_sm70_shflsync_bfly_p) ;  /* 0x000005a000007944 */ /* 0x000fea0003c00000 */
[----:B0-----:R-:W-:Y:S01]  /*1270*/  HFMA2.MMA R16, -RZ, RZ, 0, 1.1920928955078125e-07 ;  /* 0x00000002ff107435 */ /* 0x001fe200000001ff */
[----:B-1----:R-:W-:Y:S01]  /*1280*/  FADD.FTZ R19, R13, R14 ;  /* 0x0000000e0d137221 */ /* 0x002fe20000010000 */
[----:B------:R-:W-:Y:S01]  /*1290*/  MOV R17, 0x1f ;  /* 0x0000001f00117802 */ /* 0x000fe20000000f00 */
[----:B------:R-:W-:Y:S01]  /*12a0*/  IMAD.MOV.U32 R14, RZ, RZ, -0x1 ;  /* 0xffffffffff0e7424 */ /* 0x000fe200078e00ff */
[----:B------:R-:W-:-:S02]  /*12b0*/  MOV R8, 0x12d0 ;  /* 0x000012d000087802 */ /* 0x000fc40000000f00 */
[----:B------:R-:W-:Y:S05]  /*12c0*/  CALL.REL.NOINC `($__internal_94_$__cuda_sm70_shflsync_bfly_p) ;  /* 0x0000054000007944 */ /* 0x000fea0003c00000 */
[----:B0-----:R-:W-:Y:S01]  /*12d0*/  HFMA2.MMA R16, -RZ, RZ, 0, 2.384185791015625e-07 ;  /* 0x00000004ff107435 */ /* 0x001fe200000001ff */
[----:B-1----:R-:W-:Y:S01]  /*12e0*/  FADD.FTZ R19, R19, R14 ;  /* 0x0000000e13137221 */ /* 0x002fe20000010000 */
[----:B------:R-:W-:-:S02]  /*12f0*/  MOV R17, 0x1f ;  /* 0x0000001f00117802 */ /* 0x000fc40000000f00 */
[----:B------:R-:W-:Y:S02]  /*1300*/  MOV R14, 0xffffffff ;  /* 0xffffffff000e7802 */ /* 0x000fe40000000f00 */
[----:B------:R-:W-:Y:S02]  /*1310*/  MOV R8, 0x1330 ;  /* 0x0000133000087802 */ /* 0x000fe40000000f00 */
[----:B------:R-:W-:Y:S05]  /*1320*/  CALL.REL.NOINC `($__internal_94_$__cuda_sm70_shflsync_bfly_p) ;  /* 0x000004e000007944 */ /* 0x000fea0003c00000 */
[----:B0-----:R-:W-:Y:S01]  /*1330*/  HFMA2.MMA R17, -RZ, RZ, 0, 1.847743988037109375e-06 ;  /* 0x0000001fff117435 */ /* 0x001fe200000001ff */
[----:B-1----:R-:W-:Y:S01]  /*1340*/  FADD.FTZ R19, R19, R14 ;  /* 0x0000000e13137221 */ /* 0x002fe20000010000 */
[----:B------:R-:W-:Y:S01]  /*1350*/  MOV R14, 0xffffffff ;  /* 0xffffffff000e7802 */ /* 0x000fe20000000f00 */
[----:B------:R-:W-:Y:S01]  /*1360*/  IMAD.MOV.U32 R16, RZ, RZ, 0x8 ;  /* 0x00000008ff107424 */ /* 0x000fe200078e00ff */
[----:B------:R-:W-:Y:S02]  /*1370*/  MOV R8, 0x1390 ;  /* 0x0000139000087802 */ /* 0x000fe40000000f00 */
[----:B------:R-:W-:Y:S05]  /*1380*/  CALL.REL.NOINC `($__internal_94_$__cuda_sm70_shflsync_bfly_p) ;  /* 0x0000048000007944 */ /* 0x000fea0003c00000 */
[----:B-1----:R-:W-:Y:S01]  /*1390*/  FADD.FTZ R13, R19, R14 ;  /* 0x0000000e130d7221 */ /* 0x002fe20000010000 */
[----:B0-----:R-:W-:Y:S01]  /*13a0*/  HFMA2.MMA R16, -RZ, RZ, 0, 9.5367431640625e-07 ;  /* 0x00000010ff107435 */ /* 0x001fe200000001ff */
[----:B------:R-:W-:Y:S01]  /*13b0*/  IMAD.MOV.U32 R17, RZ, RZ, 0x1f ;  /* 0x0000001fff117424 */ /* 0x000fe200078e00ff */
[----:B------:R-:W-:Y:S02]  /*13c0*/  MOV R14, 0xffffffff ;  /* 0xffffffff000e7802 */ /* 0x000fe40000000f00 */
[----:B------:R-:W-:-:S02]  /*13d0*/  MOV R19, R13 ;  /* 0x0000000d00137202 */ /* 0x000fc40000000f00 */
[----:B------:R-:W-:Y:S02]  /*13e0*/  MOV R8, 0x1400 ;  /* 0x0000140000087802 */ /* 0x000fe40000000f00 */
[----:B------:R-:W-:Y:S05]  /*13f0*/  CALL.REL.NOINC `($__internal_94_$__cuda_sm70_shflsync_bfly_p) ;  /* 0x0000041000007944 */ /* 0x000fea0003c00000 */
[----:B0-----:R-:W-:Y:S01]  /*1400*/  HFMA2.MMA R17, -RZ, RZ, 0, 1.847743988037109375e-06 ;  /* 0x0000001fff117435 */ /* 0x001fe200000001ff */
        /* <DEDUP_REMOVED lines=18> */
[----:B0-----:R-:W-:Y:S01]  /*1530*/  HFMA2.MMA R16, -RZ, RZ, 0, 4.76837158203125e-07 ;  /* 0x00000008ff107435 */ /* 0x001fe200000001ff */
[----:B-1----:R-:W-:Y:S01]  /*1540*/  FADD.FTZ R19, R19, R14 ;  /* 0x0000000e13137221 */ /* 0x002fe20000010000 */
[----:B------:R-:W-:Y:S01]  /*1550*/  MOV R14, 0xffffffff ;  /* 0xffffffff000e7802 */ /* 0x000fe20000000f00 */
[----:B------:R-:W-:Y:S01]  /*1560*/  IMAD.MOV.U32 R17, RZ, RZ, 0x1f ;  /* 0x0000001fff117424 */ /* 0x000fe200078e00ff */
[----:B------:R-:W-:Y:S02]  /*1570*/  MOV R8, 0x1590 ;  /* 0x0000159000087802 */ /* 0x000fe40000000f00 */
[----:B------:R-:W-:Y:S05]  /*1580*/  CALL.REL.NOINC `($__internal_94_$__cuda_sm70_shflsync_bfly_p) ;  /* 0x0000028000007944 */ /* 0x000fea0003c00000 */
[----:B-1----:R-:W-:Y:S01]  /*1590*/  FADD.FTZ R11, R19, R14 ;  /* 0x0000000e130b7221 */ /* 0x002fe20000010000 */
[----:B0-----:R-:W-:Y:S01]  /*15a0*/  HFMA2.MMA R16, -RZ, RZ, 0, 9.5367431640625e-07 ;  /* 0x00000010ff107435 */ /* 0x001fe200000001ff */
[----:B------:R-:W-:Y:S02]  /*15b0*/  MOV R17, 0x1f ;  /* 0x0000001f00117802 */ /* 0x000fe40000000f00 */
[----:B------:R-:W-:Y:S01]  /*15c0*/  MOV R14, 0xffffffff ;  /* 0xffffffff000e7802 */ /* 0x000fe20000000f00 */
[----:B------:R-:W-:Y:S01]  /*15d0*/  IMAD.MOV.U32 R19, RZ, RZ, R11 ;  /* 0x000000ffff137224 */ /* 0x000fe200078e000b */
[----:B------:R-:W-:-:S02]  /*15e0*/  MOV R8, 0x1600 ;  /* 0x0000160000087802 */ /* 0x000fc40000000f00 */
[----:B------:R-:W-:Y:S05]  /*15f0*/  CALL.REL.NOINC `($__internal_94_$__cuda_sm70_shflsync_bfly_p) ;  /* 0x0000021000007944 */ /* 0x000fea0003c00000 */
[----:B0-----:R-:W-:Y:S01]  /*1600*/  HFMA2.MMA R16, -RZ, RZ, 0, 5.9604644775390625e-08 ;  /* 0x00000001ff107435 */ /* 0x001fe200000001ff */
[----:B-1----:R-:W-:Y:S01]  /*1610*/  MOV R20, R14 ;  /* 0x0000000e00147202 */ /* 0x002fe20000000f00 */
[----:B------:R-:W-:Y:S01]  /*1620*/  IMAD.MOV.U32 R14, RZ, RZ, -0x1 ;  /* 0xffffffffff0e7424 */ /* 0x000fe200078e00ff */
[----:B------:R-:W-:-:S02]  /*1630*/  MOV R19, R10 ;  /* 0x0000000a00137202 */ /* 0x000fc40000000f00 */
[----:B------:R-:W-:Y:S02]  /*1640*/  MOV R17, 0x1f ;  /* 0x0000001f00117802 */ /* 0x000fe40000000f00 */
[----:B------:R-:W-:Y:S02]  /*1650*/  MOV R8, 0x1670 ;  /* 0x0000167000087802 */ /* 0x000fe40000000f00 */
[----:B------:R-:W-:Y:S05]  /*1660*/  CALL.REL.NOINC `($__internal_94_$__cuda_sm70_shflsync_bfly_p) ;  /* 0x000001a000007944 */ /* 0x000fea0003c00000 */
[----:B0-----:R-:W-:Y:S01]  /*1670*/  HFMA2.MMA R16, -RZ, RZ, 0, 1.1920928955078125e-07 ;  /* 0x00000002ff107435 */ /* 0x001fe200000001ff */
[----:B-1----:R-:W-:Y:S01]  /*1680*/  FADD.FTZ R19, R10, R14 ;  /* 0x0000000e0a137221 */ /* 0x002fe20000010000 */
[----:B------:R-:W-:Y:S02]  /*1690*/  MOV R17, 0x1f ;  /* 0x0000001f00117802 */ /* 0x000fe40000000f00 */
[----:B------:R-:W-:Y:S02]  /*16a0*/  MOV R14, 0xffffffff ;  /* 0xffffffff000e7802 */ /* 0x000fe40000000f00 */
[----:B------:R-:W-:Y:S02]  /*16b0*/  MOV R8, 0x16d0 ;  /* 0x000016d000087802 */ /* 0x000fe40000000f00 */
[----:B------:R-:W-:Y:S05]  /*16c0*/  CALL.REL.NOINC `($__internal_94_$__cuda_sm70_shflsync_bfly_p) ;  /* 0x0000014000007944 */ /* 0x000fea0003c00000 */
        /* <DEDUP_REMOVED lines=18> */
[----:B-1----:R-:W-:Y:S01]  /*17f0*/  MOV R8, R14 ;  /* 0x0000000e00087202 */ /* 0x002fe20000000f00 */
[----:B0-----:R-:W-:Y:S05]  /*1800*/  BRA `(.L_x_2248) ;  /* 0xfffff5a000007947 */ /* 0x001fea000383ffff */
        .weak           $__internal_94_$__cuda_sm70_shflsync_bfly_p
        .type           $__internal_94_$__cuda_sm70_shflsync_bfly_p,@function
        .size           $__internal_94_$__cuda_sm70_shflsync_bfly_p,(.L_x_2841 - $__internal_94_$__cuda_sm70_shflsync_bfly_p)
$__internal_94_$__cuda_sm70_shflsync_bfly_p:
[----:B------:R-:W-:Y:S01]  /*1810*/  HFMA2.MMA R9, -RZ, RZ, 0, 0 ;  /* 0x00000000ff097435 */ /* 0x000fe200000001ff */
[----:B------:R-:W-:Y:S04]  /*1820*/  WARPSYNC R14 ;  /* 0x0000000e00007348 */ /* 0x000fe80003800000 */
[----:B------:R0:W1:Y:S01]  /*1830*/  SHFL.BFLY PT, R14, R19, R16, R17 ;  /* 0x0c000010130e7389 */ /* 0x00006200000e0011 */
[----:B------:R-:W-:Y:S05]  /*1840*/  RET.REL.NODEC R8 `(_ZN10layer_norm40ln_parallel_residual_bwd_finalize_kernelINS_22Kernel_traits_finalizeILj5120Ef6__halffS2_fjLb0ELj1024ELj4ENS_18Kernel_traits_baseILj5120EfS2_fS2_fjLj1024EEEEELb1EEEvNS_9BwdParamsE) ;  /* 0xffffe7b008007950 */ /* 0x000fea0003c3ffff */
.L_x_2249:
        /* <DEDUP_REMOVED lines=11> */
.L_x_2841:


//--------------------- .text._ZN10layer_norm31ln_parallel_residual_bwd_kernelINS_13Kernel_traitsIf6__halffS2_fjLj5120ELj1ELj1ELj8ELj8ENS_18Kernel_traits_baseILj5120EfS2_fS2_fjLj256EEEEELb1ELb1ELb1EEEvNS_9BwdParamsE --------------------------
	.section	.text._ZN10layer_norm31ln_parallel_residual_bwd_kernelINS_13Kernel_traitsIf6__halffS2_fjLj5120ELj1ELj1ELj8ELj8ENS_18Kernel_traits_baseILj5120EfS2_fS2_fjLj256EEEEELb1ELb1ELb1EEEvNS_9BwdParamsE,"ax",@progbits
	.sectioninfo	@"SHI_REGISTERS=177"
	.align	128
        .global         _ZN10layer_norm31ln_parallel_residual_bwd_kernelINS_13Kernel_traitsIf6__halffS2_fjLj5120ELj1ELj1ELj8ELj8ENS_18Kernel_traits_baseILj5120EfS2_fS2_fjLj256EEEEELb1ELb1ELb1EEEvNS_9BwdParamsE
        .type           _ZN10layer_norm31ln_parallel_residual_bwd_kernelINS_13Kernel_traitsIf6__halffS2_fjLj5120ELj1ELj1ELj8ELj8ENS_18Kernel_traits_baseILj5120EfS2_fS2_fjLj256EEEEELb1ELb1ELb1EEEvNS_9BwdParamsE,@function
        .size           _ZN10layer_norm31ln_parallel_residual_bwd_kernelINS_13Kernel_traitsIf6__halffS2_fjLj5120ELj1ELj1ELj8ELj8ENS_18Kernel_traits_baseILj5120EfS2_fS2_fjLj256EEEEELb1ELb1ELb1EEEvNS_9BwdParamsE,(.L_x_2842 - _ZN10layer_norm31ln_parallel_residual_bwd_kernelINS_13Kernel_traitsIf6__halffS2_fjLj5120ELj1ELj1ELj8ELj8ENS_18Kernel_traits_baseILj5120EfS2_fS2_fjLj256EEEEELb1ELb1ELb1EEEvNS_9BwdParamsE)
        .other          _ZN10layer_norm31ln_parallel_residual_bwd_kernelINS_13Kernel_traitsIf6__halffS2_fjLj5120ELj1ELj1ELj8ELj8ENS_18Kernel_traits_baseILj5120EfS2_fS2_fjLj256EEEEELb1ELb1ELb1EEEvNS_9BwdParamsE,@"STO_CUDA_ENTRY STV_DEFAULT"
_ZN10layer_norm31ln_parallel_residual_bwd_kernelINS_13Kernel_traitsIf6__halffS2_fjLj5120ELj1ELj1ELj8ELj8ENS_18Kernel_traits_baseILj5120EfS2_fS2_fjLj256EEEEELb1ELb1ELb1EEEvNS_9BwdParamsE:
.text._ZN10layer_norm31ln_parallel_residual_bwd_kernelINS_13Kernel_traitsIf6__halffS2_fjLj5120ELj1ELj1ELj8ELj8ENS_18Kernel_traits_baseILj5120EfS2_fS2_fjLj256EEEEELb1ELb1ELb1EEEvNS_9BwdParamsE:
        /* <DEDUP_REMOVED lines=29> */
.L_x_2250:
        /* <DEDUP_REMOVED lines=33> */
.L_x_2260:
        /* <DEDUP_REMOVED lines=17> */
[----:B------:R-:W-:Y:S01]  /*04f0*/  IADD3 R112, R123, 0x300, RZ ;  /* 0x000003007b707810 */ /* 0x000fe20007ffe0ff */
[-C--:B------:R-:W-:Y:S01]  /*0500*/  IMAD.WIDE.U32 R126, R122, R136.reuse, c[0x0][0x208] ;  /* 0x000082007a7e7625 */ /* 0x080fe200078e0088 */
[----:B------:R-:W-:Y:S01]  /*0510*/  LEA R58, P0, R121, c[0x0][0x188], 0x4 ;  /* 0x00006200793a7a11 */ /* 0x000fe200078020ff */
[----:B------:R-:W4:Y:S01]  /*0520*/  LDG.E.128 R48, [R48.64] ;  /* 0x0000000430307981 */ /* 0x000f22000c1e1d00 */
[----:B------:R-:W-:Y:S02]  /*0530*/  IADD3 R113, R123, 0x400, RZ ;  /* 0x000004007b717810 */ /* 0x000fe40007ffe0ff */
        /* <DEDUP_REMOVED lines=8> */
[C---:B------:R-:W-:Y:S01]  /*05c0*/  IMAD.WIDE.U32 R136, R113.reuse, R136, c[0x0][0x208] ;  /* 0x0000820071887625 */ /* 0x040fe200078e0088 */
        /* <DEDUP_REMOVED lines=10> */
[----:B------:R-:W-:Y:S01]  /*0670*/  ISETP.NE.AND.EX P0, PT, RZ, c[0x0][0x254], PT, P0 ;  /* 0x00009500ff007a0c */ /* 0x000fe20003f05300 */
[----:B------:R-:W-:Y:S01]  /*0680*/  IMAD.SHL.U32 R130, R123, 0x4, RZ ;  /* 0x000000047b827824 */ /* 0x000fe200078e00ff */
[----:B------:R-:W-:Y:S01]  /*0690*/  SHF.R.U32.HI R131, RZ, 0x1e, R123 ;  /* 0x0000001eff837819 */ /* 0x000fe2000001167b */
[----:B------:R-:W-:Y:S01]  /*06a0*/  IMAD.SHL.U32 R142, R122, 0x4, RZ ;  /* 0x000000047a8e7824 */ /* 0x000fe200078e00ff */
[----:B------:R-:W-:Y:S02]  /*06b0*/  SHF.L.U32 R146, R121, 0x2, RZ ;  /* 0x0000000279927819 */ /* 0x000fe400000006ff */
[----:B0-----:R-:W-:-:S07]  /*06c0*/  SHF.R.U32.HI R124, RZ, 0x1e, R121 ;  /* 0x0000001eff7c7819 */ /* 0x001fce0000011679 */
        /* <DEDUP_REMOVED lines=62> */
[----:B-1----:R-:W-:Y:S01]  /*0ab0*/  SHF.R.U32.HI R147, RZ, 0x10, R3 ;  /* 0x00000010ff937819 */ /* 0x002fe20000011603 */
[----:B------:R-:W-:Y:S01]  /*0ac0*/  HADD2.F32 R3, -RZ, R138.H0_H0 ;  /* 0x2000008aff037230 */ /* 0x000fe20000004100 */
[----:B----4-:R-:W-:-:S02]  /*0ad0*/  FADD.FTZ R2, R49, -R174 ;  /* 0x800000ae31027221 */ /* 0x010fc40000010000 */
[----:B------:R-:W-:Y:S01]  /*0ae0*/  FADD.FTZ R48, R48, -R174 ;  /* 0x800000ae30307221 */ /* 0x000fe20000010000 */
[----:B0-----:R-:W-:Y:S01]  /*0af0*/  SHF.R.U64 R145, R126, 0x10, R127 ;  /* 0x000000107e917819 */ /* 0x001fe2000000127f */
[----:B------:R-:W-:Y:S02]  /*0b00*/  IMAD.MOV.U32 R49, RZ, RZ, R126 ;  /* 0x000000ffff317224 */ /* 0x000fe400078e007e */
[----:B------:R-:W-:Y:S02]  /*0b10*/  FADD.FTZ R126, -R174, R53 ;  /* 0x00000035ae7e7221 */ /* 0x000fe40000010100 */
[----:B------:R-:W-:Y:S01]  /*0b20*/  FADD.FTZ R140, R50, -R174 ;  /* 0x800000ae328c7221 */ /* 0x000fe20000010000 */
[----:B------:R-:W-:Y:S01]  /*0b30*/  HADD2.F32 R50, -RZ, R151.H0_H0 ;  /* 0x20000097ff327230 */ /* 0x000fe20000004100 */
[C---:B------:R-:W-:Y:S02]  /*0b40*/  FADD.FTZ R52, -R174.reuse, R52 ;  /* 0x00000034ae347221 */ /* 0x040fe40000010100 */
[----:B------:R-:W-:-:S02]  /*0b50*/  FADD.FTZ R152, -R174, R60 ;  /* 0x0000003cae987221 */ /* 0x000fc40000010100 */
[C---:B------:R-:W-:Y:S02]  /*0b60*/  FADD.FTZ R160, -R174.reuse, R63 ;  /* 0x0000003faea07221 */ /* 0x040fe40000010100 */
[----:B------:R-:W-:Y:S02]  /*0b70*/  IMAD.MOV.U32 R63, RZ, RZ, R136 ;  /* 0x000000ffff3f7224 */ /* 0x000fe400078e0088 */
[C---:B------:R-:W-:Y:S02]  /*0b80*/  FADD.FTZ R154, -R174.reuse, R61 ;  /* 0x0000003dae9a7221 */ /* 0x040fe40000010100 */
[C---:B------:R-:W-:Y:S01]  /*0b90*/  FMUL.FTZ R60, R125.reuse, R2 ;  /* 0x000000027d3c7220 */ /* 0x040fe20000410000 */
[----:B------:R-:W-:Y:S01]  /*0ba0*/  HADD2.F32 R2, -RZ, R145.H0_H0 ;  /* 0x20000091ff027230 */ /* 0x000fe20000004100 */
[----:B------:R-:W-:Y:S02]  /*0bb0*/  FADD.FTZ R158, -R174, R62 ;  /* 0x0000003eae9e7221 */ /* 0x000fe40000010100 */
[----:B------:R-:W-:-:S02]  /*0bc0*/  FMUL.FTZ R61, R125, R48 ;  /* 0x000000307d3d7220 */ /* 0x000fc40000410000 */
[----:B------:R-:W-:Y:S02]  /*0bd0*/  FMUL.FTZ R138, R125, R126 ;  /* 0x0000007e7d8a7220 */ /* 0x000fe40000410000 */
[----:B------:R-:W-:Y:S01]  /*0be0*/  FADD.FTZ R148, -R174, R59 ;  /* 0x0000003bae947221 */ /* 0x000fe20000010100 */
[--C-:B------:R-:W-:Y:S01]  /*0bf0*/  SHF.R.U64 R156, R132, 0x10, R133.reuse ;  /* 0x00000010849c7819 */ /* 0x100fe20000001285 */
[----:B------:R-:W-:Y:S01]  /*0c00*/  FADD.FTZ R166, -R174, R64 ;  /* 0x00000040aea67221 */ /* 0x000fe20000010100 */
[--C-:B------:R-:W-:Y:S01]  /*0c10*/  SHF.R.U32.HI R162, RZ, 0x10, R133.reuse ;  /* 0x00000010ffa27819 */ /* 0x100fe20000011685 */
[----:B------:R-:W-:Y:S01]  /*0c20*/  FMUL.FTZ R62, R20, R3 ;  /* 0x00000003143e7220 */ /* 0x000fe20000410000 */
[----:B------:R-:W-:Y:S01]  /*0c30*/  MOV R64, R137 ;  /* 0x0000008900407202 */ /* 0x000fe20000000f00 */
[----:B------:R-:W-:Y:S01]  /*0c40*/  IMAD.MOV.U32 R59, RZ, RZ, R133 ;  /* 0x000000ffff3b7224 */ /* 0x000fe200078e0085 */
[----:B------:R-:W-:Y:S01]  /*0c50*/  HADD2.F32 R48, -RZ, R147.H0_H0 ;  /* 0x20000093ff307230 */ /* 0x000fe20000004100 */
[----:B------:R-:W-:Y:S01]  /*0c60*/  FADD.FTZ R142, R51, -R174 ;  /* 0x800000ae338e7221 */ /* 0x000fe20000010000 */
        /* <DEDUP_REMOVED lines=20> */
[----:B------:R-:W-:Y:S01]  /*0db0*/  HADD2.F32 R157, -RZ, R64.H0_H0 ;  /* 0x20000040ff9d7230 */ /* 0x000fe20000004100 */
[----:B------:R-:W-:Y:S01]  /*0dc0*/  MOV R57, R132 ;  /* 0x0000008400397202 */ /* 0x000fe20000000f00 */
[----:B------:R-:W-:Y:S02]  /*0dd0*/  FADD.FTZ R84, R49, R84 ;  /* 0x0000005431547221 */ /* 0x000fe40000010000 */
        /* <DEDUP_REMOVED lines=16> */
[----:B------:R-:W-:Y:S01]  /*0ee0*/  HADD2.F32 R51, -RZ, R51.H0_H0 ;  /* 0x20000033ff337230 */ /* 0x000fe20000004100 */
[----:B------:R-:W-:Y:S02]  /*0ef0*/  FADD.FTZ R2, R49, R64 ;  /* 0x0000004031027221 */ /* 0x000fe40000010000 */
[----:B------:R-:W-:Y:S01]  /*0f00*/  FFMA.FTZ R3, R63, R64, R3 ;  /* 0x000000403f037223 */ /* 0x000fe20000010003 */
[----:B------:R-:W-:Y:S01]  /*0f10*/  SHF.R.U64 R170, R136, 0x10, R137 ;  /* 0x0000001088aa7819 */ /* 0x000fe20000001289 */
        /* <DEDUP_REMOVED lines=8> */
[----:B------:R-:W-:Y:S01]  /*0fa0*/  SHF.R.U32.HI R66, RZ, 0x10, R137 ;  /* 0x00000010ff427819 */ /* 0x000fe20000011689 */
[----:B------:R-:W-:Y:S01]  /*0fb0*/  HADD2.F32 R53, -RZ, R53.H0_H0 ;  /* 0x20000035ff357230 */ /* 0x000fe20000004100 */
[----:B------:R-:W-:-:S02]  /*0fc0*/  FMUL.FTZ R137, R19, R48 ;  /* 0x0000003013897220 */ /* 0x000fc40000410000 */
[----:B------:R-:W-:Y:S02]  /*0fd0*/  FADD.FTZ R2, R49, R144 ;  /* 0x0000009031027221 */ /* 0x000fe40000010000 */
[----:B------:R-:W-:Y:S01]  /*0fe0*/  FFMA.FTZ R3, R145, R144, R3 ;  /* 0x0000009091037223 */ /* 0x000fe20000010003 */
[--C-:B------:R-:W-:Y:S01]  /*0ff0*/  SHF.R.U32.HI R150, RZ, 0x10, R129.reuse ;  /* 0x00000010ff967819 */ /* 0x100fe20000011681 */
[----:B------:R-:W-:Y:S01]  /*1000*/  IMAD.MOV.U32 R55, RZ, RZ, R129 ;  /* 0x000000ffff377224 */ /* 0x000fe200078e0081 */
[----:B------:R-:W-:Y:S01]  /*1010*/  HADD2.F32 R52, -RZ, R66.H0_H0 ;  /* 0x20000042ff347230 */ /* 0x000fe20000004100 */
[----:B------:R-:W-:Y:S02]  /*1020*/  FADD.FTZ R89, R50, R89 ;  /* 0x0000005932597221 */ /* 0x000fe40000010000 */
[----:B------:R-:W-:Y:S01]  /*1030*/  FFMA.FTZ R109, R60, R50, R109 ;  /* 0x000000323c6d7223 */ /* 0x000fe2000001006d */
[----:B------:R-:W-:Y:S01]  /*1040*/  HADD2.F32 R50, -RZ, R141.H0_H0 ;  /* 0x2000008dff327230 */ /* 0x000fe20000004100 */
[----:B------:R-:W-:-:S02]  /*1050*/  FMUL.FTZ R129, R125, R56 ;  /* 0x000000387d817220 */ /* 0x000fc40000410000 */
        /* <DEDUP_REMOVED lines=26> */
[----:B------:R-:W-:Y:S02]  /*1200*/  FADD.FTZ R79, R150, R79 ;  /* 0x0000004f964f7221 */ /* 0x000fe40000010000 */
[----:B------:R-:W-:Y:S02]  /*1210*/  FFMA.FTZ R99, R146, R150, R99 ;  /* 0x0000009692637223 */ /* 0x000fe40000010063 */
        /* <DEDUP_REMOVED lines=8> */
[----:B------:R-:W-:Y:S02]  /*12a0*/  FFMA.FTZ R3, R150, R149, R3 ;  /* 0x0000009596037223 */ /* 0x000fe40000010003 */
[----:B------:R-:W-:Y:S02]  /*12b0*/  FADD.FTZ R77, R156, R77 ;  /* 0x0000004d9c4d7221 */ /* 0x000fe40000010000 */
[----:B------:R-:W-:Y:S02]  /*12c0*/  FFMA.FTZ R97, R150, R156, R97 ;  /* 0x0000009c96617223 */ /* 0x000fe40000010061 */
[C---:B------:R-:W-:Y:S02]  /*12d0*/  FMUL.FTZ R158, R125.reuse, R166 ;  /* 0x000000a67d9e7220 */ /* 0x040fe40000410000 */
[----:B------:R-:W-:Y:S02]  /*12e0*/  FMUL.FTZ R156, R125, R160 ;  /* 0x000000a07d9c7220 */ /* 0x000fe40000410000 */
        /* <DEDUP_REMOVED lines=18> */
[----:B------:R-:W-:Y:S01]  /*1410*/  FFMA.FTZ R95, R156, R162, R95 ;  /* 0x000000a29c5f7223 */ /* 0x000fe2000001005f */
[----:B------:R-:W-:Y:S01]  /*1420*/  LOP3.LUT P1, RZ, R111, 0xff, RZ, 0xc0, !PT ;  /* 0x000000ff6fff7812 */ /* 0x000fe2000782c0ff */
[----:B------:R-:W-:-:S02]  /*1430*/  FADD.FTZ R70, R157, R70 ;  /* 0x000000469d467221 */ /* 0x000fc40000010000 */
[----:B------:R-:W-:Y:S02]  /*1440*/  FFMA.FTZ R90, R159, R157, R90 ;  /* 0x0000009d9f5a7223 */ /* 0x000fe4000001005a */
[----:B------:R-:W-:Y:S02]  /*1450*/  FMUL.FTZ R162, R125, R174 ;  /* 0x000000ae7da27220 */ /* 0x000fe40000410000 */
[----:B------:R-:W-:Y:S02]  /*1460*/  FMUL.FTZ R157, R7, R52 ;  /* 0x00000034079d7220 */ /* 0x000fe40000410000 */
[----:B------:R-:W-:Y:S02]  /*1470*/  FADD.FTZ R2, R49, R154 ;  /* 0x0000009a31027221 */ /* 0x000fe40000010000 */
[----:B------:R-:W-:Y:S01]  /*1480*/  FFMA.FTZ R3, R159, R154, R3 ;  /* 0x0000009a9f037223 */ /* 0x000fe20000010003 */
[----:B------:R-:W-:Y:S01]  /*1490*/  SEL R165, R69, R164, !P1 ;  /* 0x000000a445a57207 */ /* 0x000fe20004800000 */
        /* <DEDUP_REMOVED lines=22> */
.L_x_2261:
        /* <DEDUP_REMOVED lines=18> */
.L_x_2262:
        /* <DEDUP_REMOVED lines=74> */
[----:B------:R1:W-:Y:S01]  /*1bc0*/  F2F.F16.F32 R145, R52 ;  /* 0x0000003400917304 */ /* 0x0003e20000200800 */
        /* <DEDUP_REMOVED lines=10> */
[----:B------:R-:W0:Y:S01]  /*1c70*/  F2F.F16.F32 R2, R2 ;  /* 0x0000000200027304 */ /* 0x000e220000200800 */
        /* <DEDUP_REMOVED lines=10> */
[----:B------:R-:W-:Y:S01]  /*1d20*/  F2F.F16.F32 R58, R3 ;  /* 0x00000003003a7304 */ /* 0x000fe20000200800 */
        /* <DEDUP_REMOVED lines=9> */
[----:B------:R-:W-:Y:S01]  /*1dc0*/  F2F.F16.F32 R141, R54 ;  /* 0x00000036008d7304 */ /* 0x000fe20000200800 */
[----:B------:R-:W-:-:S02]  /*1dd0*/  FMUL.FTZ R135, R138, c[0x0][0x1e8] ;  /* 0x00007a008a877a20 */ /* 0x000fc40000410000 */
[----:B------:R-:W-:Y:S02]  /*1de0*/  @P2 FADD.FTZ R137, R28, R137 ;  /* 0x000000891c892221 */ /* 0x000fe40000010000 */
[C---:B------:R-:W-:Y:S02]  /*1df0*/  FMUL.FTZ R128, R125.reuse, R140 ;  /* 0x0000008c7d807220 */ /* 0x040fe40000410000 */
[----:B------:R-:W-:Y:S01]  /*1e00*/  @P2 FADD.FTZ R127, R34, R127 ;  /* 0x0000007f227f2221 */ /* 0x000fe20000010000 */
[----:B------:R-:W-:Y:S01]  /*1e10*/  F2F.F16.F32 R142, R55 ;  /* 0x00000037008e7304 */ /* 0x000fe20000200800 */
        /* <DEDUP_REMOVED lines=10> */
[----:B------:R2:W3:Y:S01]  /*1ec0*/  F2F.F16.F32 R56, R53 ;  /* 0x0000003500387304 */ /* 0x0004e20000200800 */
        /* <DEDUP_REMOVED lines=10> */
[----:B------:R1:W-:Y:S01]  /*1f70*/  F2F.F16.F32 R143, R52 ;  /* 0x00000034008f7304 */ /* 0x0003e20000200800 */
[----:B------:R-:W-:Y:S01]  /*1f80*/  FSEL R57, R67, RZ, P6 ;  /* 0x000000ff43397208 */ /* 0x000fe20003000000 */
[----:B------:R-:W-:Y:S01]  /*1f90*/  FADD.FTZ R150, R149, -R150 ;  /* 0x8000009695967221 */ /* 0x000fe20000010000 */
[----:B------:R-:W-:Y:S01]  /*1fa0*/  FSEL R54, R63, RZ, P5 ;  /* 0x000000ff3f367208 */ /* 0x000fe20002800000 */
[----:B------:R-:W-:Y:S01]  /*1fb0*/  FADD.FTZ R66, R66, -R129 ;  /* 0x8000008142427221 */ /* 0x000fe20000010000 */
[----:B------:R-:W-:Y:S01]  /*1fc0*/  LOP3.LUT P5, RZ, R134, 0xff000000, RZ, 0xc0, !PT ;  /* 0xff00000086ff7812 */ /* 0x000fe200078ac0ff */
[----:B0-----:R-:W-:Y:S01]  /*1fd0*/  IMAD.WIDE.U32 R2, R2, 0x10000, RZ ;  /* 0x0001000002027825 */ /* 0x001fe200078e00ff */
[----:B---3--:R-:W-:Y:S01]  /*1fe0*/  SHF.L.U32 R55, R56, 0x10, RZ ;  /* 0x0000001038377819 */ /* 0x008fe200000006ff */
[----:B------:R-:W0:Y:S01]  /*1ff0*/  F2F.F16.F32 R144, R53 ;  /* 0x0000003500907304 */ /* 0x000e220000200800 */
[----:B-1----:R-:W-:Y:S01]  /*2000*/  FSEL R52, R136, RZ, P5 ;  /* 0x000000ff88347208 */ /* 0x002fe20002800000 */
[----:B------:R-:W-:Y:S01]  /*2010*/  FMUL.FTZ R139, R125, R66 ;  /* 0x000000427d8b7220 */ /* 0x000fe20000410000 */
[----:B------:R-:W-:Y:S01]  /*2020*/  LOP3.LUT R3, R3, R55, R58, 0xfe, !PT ;  /* 0x0000003703037212 */ /* 0x000fe200078efe3a */
[----:B------:R-:W-:Y:S01]  /*2030*/  FADD.FTZ R152, R152, -R155 ;  /* 0x8000009b98987221 */ /* 0x000fe20000010000 */
[----:B------:R-:W-:Y:S01]  /*2040*/  LOP3.LUT P6, RZ, R134, 0xff, RZ, 0xc0, !PT ;  /* 0x000000ff86ff7812 */ /* 0x000fe200078cc0ff */
[----:B------:R-:W-:Y:S01]  /*2050*/  @P2 FADD.FTZ R139, R32, R139 ;  /* 0x0000008b208b2221 */ /* 0x000fe20000010000 */
[----:B------:R-:W-:Y:S01]  /*2060*/  LOP3.LUT P5, RZ, R130, 0xff0000, RZ, 0xc0, !PT ;  /* 0x00ff000082ff7812 */ /* 0x000fe200078ac0ff */
[----:B------:R-:W1:Y:S01]  /*2070*/  F2F.F16.F32 R146, R57 ;  /* 0x0000003900927304 */ /* 0x000e620000200800 */
[C---:B------:R-:W-:Y:S01]  /*2080*/  FMUL.FTZ R132, R125.reuse, R150 ;  /* 0x000000967d847220 */ /* 0x040fe20000410000 */
[----:B------:R-:W-:Y:S01]  /*2090*/  LOP3.LUT R2, R2, R145, RZ, 0xfc, !PT ;  /* 0x0000009102027212 */ /* 0x000fe200078efcff */
[----:B------:R-:W-:-:S02]  /*20a0*/  FMUL.FTZ R129, R125, R152 ;  /* 0x000000987d817220 */ /* 0x000fc40000410000 */
[----:B------:R-:W-:Y:S02]  /*20b0*/  FADD.FTZ R148, R148, -R59 ;  /* 0x8000003b94947221 */ /* 0x000fe40000010000 */
[----:B------:R-:W-:Y:S01]  /*20c0*/  FADD.FTZ R126, R126, -R151 ;  /* 0x800000977e7e7221 */ /* 0x000fe20000010000 */
[----:B------:R2:W3:Y:S01]  /*20d0*/  F2F.F16.F32 R149, R52 ;  /* 0x0000003400957304 */ /* 0x0004e20000200800 */
[----:B0-----:R-:W-:Y:S02]  /*20e0*/  IMAD.U32 R55, R144, 0x10000, RZ ;  /* 0x0001000090377824 */ /* 0x001fe400078e00ff */
[----:B------:R-:W-:Y:S02]  /*20f0*/  FMUL.FTZ R134, R139, c[0x0][0x1e8] ;  /* 0x00007a008b867a20 */ /* 0x000fe40000410000 */
[----:B------:R-:W-:Y:S02]  /*2100*/  @P2 FADD.FTZ R132, R37, R132 ;  /* 0x0000008425842221 */ /* 0x000fe40000010000 */
[----:B------:R-:W-:Y:S01]  /*2110*/  @P2 FADD.FTZ R129, R38, R129 ;  /* 0x0000008126812221 */ /* 0x000fe20000010000 */
[----:B------:R1:W0:Y:S01]  /*2120*/  F2F.F16.F32 R147, R54 ;  /* 0x0000003600937304 */ /* 0x0002220000200800 */
        /* <DEDUP_REMOVED lines=8> */
[----:B------:R-:W2:Y:S01]  /*21b0*/  F2F.F16.F32 R145, R56 ;  /* 0x0000003800917304 */ /* 0x000ea20000200800 */
        /* <DEDUP_REMOVED lines=15> */
[----:B------:R0:W-:Y:S01]  /*22b0*/  F2F.F16.F32 R152, R57 ;  /* 0x0000003900987304 */ /* 0x0001e20000200800 */
        /* <DEDUP_REMOVED lines=12> */
[----:B------:R0:W-:Y:S01]  /*2380*/  F2F.F16.F32 R153, R58 ;  /* 0x0000003a00997304 */ /* 0x0001e20000200800 */
[----:B------:R-:W-:-:S02]  /*2390*/  @P2 FADD.FTZ R150, R43, R150 ;  /* 0x000000962b962221 */ /* 0x000fc40000010000 */
[----:B------:R-:W-:Y:S01]  /*23a0*/  FADD.FTZ R158, R133, -R158 ;  /* 0x8000009e859e7221 */ /* 0x000fe20000010000 */
[----:B------:R-:W-:Y:S02]  /*23b0*/  FSEL R59, R126, RZ, P5 ;  /* 0x000000ff7e3b7208 */ /* 0x000fe40002800000 */
[----:B------:R-:W-:Y:S01]  /*23c0*/  LOP3.LUT P5, RZ, R124, 0xff000000, RZ, 0xc0, !PT ;  /* 0xff0000007cff7812 */ /* 0x000fe200078ac0ff */
[----:B------:R-:W-:Y:S01]  /*23d0*/  FMUL.FTZ R133, R125, R158 ;  /* 0x0000009e7d857220 */ /* 0x000fe20000410000 */
[----:B------:R-:W1:Y:S01]  /*23e0*/  F2F.F16.F32 R57, R57 ;  /* 0x0000003900397304 */ /* 0x000e620000200800 */
[----:B0-----:R-:W-:Y:S02]  /*23f0*/  FSEL R58, R130, RZ, P6 ;  /* 0x000000ff823a7208 */ /* 0x001fe40003000000 */
[----:B------:R-:W-:Y:S01]  /*2400*/  LOP3.LUT P6, RZ, R124, 0xff, RZ, 0xc0, !PT ;  /* 0x000000ff7cff7812 */ /* 0x000fe200078cc0ff */
[----:B------:R-:W-:Y:S02]  /*2410*/  FMUL.FTZ R124, R150, c[0x0][0x1e8] ;  /* 0x00007a00967c7a20 */ /* 0x000fe40000410000 */
[----:B------:R-:W-:Y:S01]  /*2420*/  @P2 FADD.FTZ R133, R40, R133 ;  /* 0x0000008528852221 */ /* 0x000fe20000010000 */
[----:B------:R-:W-:Y:S01]  /*2430*/  @P0 LOP3.LUT P2, RZ, R161, 0xff, RZ, 0xc0, !PT ;  /* 0x000000ffa1ff0812 */ /* 0x000fe2000784c0ff */
[----:B------:R-:W0:Y:S01]  /*2440*/  F2F.F16.F32 R58, R58 ;  /* 0x0000003a003a7304 */ /* 0x000e220000200800 */
[----:B------:R-:W-:Y:S01]  /*2450*/  FSEL R145, R124, RZ, P5 ;  /* 0x000000ff7c917208 */ /* 0x000fe20002800000 */
[----:B------:R-:W-:Y:S01]  /*2460*/  FMUL.FTZ R125, R133, c[0x0][0x1e8] ;  /* 0x00007a00857d7a20 */ /* 0x000fe20000410000 */
[----:B------:R-:W-:-:S02]  /*2470*/  @P0 FSEL R60, R60, RZ, P2 ;  /* 0x000000ff3c3c0208 */ /* 0x000fc40001000000 */
[----:B------:R-:W-:Y:S02]  /*2480*/  @P0 LOP3.LUT P2, RZ, R161, 0xff00, RZ, 0xc0, !PT ;  /* 0x0000ff00a1ff0812 */ /* 0x000fe4000784c0ff */
[----:B------:R-:W-:Y:S01]  /*2490*/  FSEL R144, R125, RZ, P6 ;  /* 0x000000ff7d907208 */ /* 0x000fe20003000000 */
[----:B------:R-:W2:Y:S01]  /*24a0*/  F2F.F16.F32 R145, R145 ;  /* 0x0000009100917304 */ /* 0x000ea20000200800 */
[----:B-1----:R-:W-:Y:S02]  /*24b0*/  SHF.L.U32 R149, R57, 0x10, RZ ;  /* 0x0000001039957819 */ /* 0x002fe400000006ff */
[----:B------:R-:W-:Y:S02]  /*24c0*/  @P0 FSEL R61, R61, RZ, P2 ;  /* 0x000000ff3d3d0208 */ /* 0x000fe40001000000 */
[----:B------:R-:W-:Y:S02]  /*24d0*/  @P0 LOP3.LUT P5, RZ, R161, 0xff0000, RZ, 0xc0, !PT ;  /* 0x00ff0000a1ff0812 */ /* 0x000fe400078ac0ff */
[----:B------:R-:W-:Y:S01]  /*24e0*/  @P0 F2FP.PACK_AB R60, RZ, R60 ;  /* 0x0000003cff3c023e */ /* 0x000fe200000000ff */
[----:B------:R0:W-:Y:S01]  /*24f0*/  F2F.F16.F32 R154, R59 ;  /* 0x0000003b009a7304 */ /* 0x0001e20000200800 */
[----:B------:R-:W-:-:S02]  /*2500*/  @P0 FSEL R50, R50, RZ, P5 ;  /* 0x000000ff32320208 */ /* 0x000fc40002800000 */
[----:B------:R-:W-:Y:S02]  /*2510*/  @P0 PRMT R117, R60, 0x7610, R117 ;  /* 0x000076103c750816 */ /* 0x000fe40000000075 */
[----:B------:R-:W-:Y:S02]  /*2520*/  @P0 F2FP.PACK_AB R50, RZ, R50 ;  /* 0x00000032ff32023e */ /* 0x000fe400000000ff */
[----:B------:R-:W-:Y:S01]  /*2530*/  @P0 F2FP.PACK_AB R61, RZ, R61 ;  /* 0x0000003dff3d023e */ /* 0x000fe200000000ff */
[----:B------:R1:W3:Y:S01]  /*2540*/  F2F.F16.F32 R151, R56 ;  /* 0x0000003800977304 */ /* 0x0002e20000200800 */
[----:B0-----:R-:W-:Y:S01]  /*2550*/  IMAD.WIDE.U32 R58, R58, 0x10000, RZ ;  /* 0x000100003a3a7825 */ /* 0x001fe200078e00ff */
[----:B------:R-:W-:Y:S02]  /*2560*/  @P1 LEA R60, P6, R122, c[0x0][0x258], 0x4 ;  /* 0x000096007a3c1a11 */ /* 0x000fe400078c20ff */
[----:B------:R-:W-:Y:S02]  /*2570*/  @P0 LOP3.LUT P5, RZ, R114, 0xff00, RZ, 0xc0, !PT ;  /* 0x0000ff0072ff0812 */ /* 0x000fe400078ac0ff */
[----:B------:R-:W-:-:S02]  /*2580*/  @P0 PRMT R119, R50, 0x7610, R119 ;  /* 0x0000761032770816 */ /* 0x000fc40000000077 */
[----:B------:R-:W0:Y:S01]  /*2590*/  F2F.F16.F32 R155, R144 ;  /* 0x00000090009b7304 */ /* 0x000e220000200800 */
        /* <DEDUP_REMOVED lines=19> */
[----:B0-----:R-:W-:Y:S02]  /*26d0*/  @P0 F2FP.PACK_AB R3, RZ, R49 ;  /* 0x00000031ff03023e */ /* 0x001fe400000000ff */
        /* <DEDUP_REMOVED lines=12> */
.L_x_2254:
[----:B------:R-:W-:Y:S01]  /*27a0*/  @P0 FSEL R62, R62, RZ, P2 ;  /* 0x000000ff3e3e0208 */ /* 0x000fe20001000000 */
[----:B------:R1:W-:Y:S01]  /*27b0*/  @P1 STG.E.128 [R60.64], R48 ;  /* 0x000000303c001986 */ /* 0x0003e2000c101d04 */
[----:B------:R-:W-:Y:S02]  /*27c0*/  @P0 LOP3.LUT P2, RZ, R114, 0xff, RZ, 0xc0, !PT ;  /* 0x000000ff72ff0812 */ /* 0x000fe4000784c0ff */
[----:B0-----:R-:W-:Y:S02]  /*27d0*/  @P0 F2FP.PACK_AB R3, RZ, R62 ;  /* 0x0000003eff03023e */ /* 0x001fe400000000ff */
[----:B------:R-:W-:Y:S02]  /*27e0*/  SHF.L.U32 R62, R122, 0x3, RZ ;  /* 0x000000037a3e7819 */ /* 0x000fe400000006ff */
[----:B------:R-:W-:Y:S02]  /*27f0*/  @P0 FSEL R131, R131, RZ, P2 ;  /* 0x000000ff83830208 */ /* 0x000fe40001000000 */
[----:B------:R-:W-:-:S02]  /*2800*/  SHF.R.U32.HI R122, RZ, 0x1d, R122 ;  /* 0x0000001dff7a7819 */ /* 0x000fc4000001167a */
[----:B------:R-:W-:Y:S02]  /*2810*/  IADD3 R2, P2, R62, c[0x0][0x248], RZ ;  /* 0x000092003e027a10 */ /* 0x000fe40007f5e0ff */
[----:B------:R-:W-:Y:S02]  /*2820*/  @P0 PRMT R119, R3, 0x7610, R119 ;  /* 0x0000761003770816 */ /* 0x000fe40000000077 */
[----:B------:R-:W-:Y:S02]  /*2830*/  IADD3.X R3, R122, c[0x0][0x24c], RZ, P2, !PT ;  /* 0x000093007a037a10 */ /* 0x000fe400017fe4ff */
[----:B------:R-:W-:Y:S02]  /*2840*/  @P0 LOP3.LUT P5, RZ, R114, 0xff000000, RZ, 0xc0, !PT ;  /* 0xff00000072ff0812 */ /* 0x000fe400078ac0ff */
[----:B------:R-:W-:Y:S01]  /*2850*/  @P0 F2FP.PACK_AB R65, RZ, R65 ;  /* 0x00000041ff41023e */ /* 0x000fe200000000ff */
[----:B------:R0:W-:Y:S01]  /*2860*/  STG.E.64 [R2.64], R52 ;  /* 0x0000003402007986 */ /* 0x0001e2000c101b04 */
[----:B------:R-:W-:-:S02]  /*2870*/  @P0 FSEL R135, R135, RZ, P5 ;  /* 0x000000ff87870208 */ /* 0x000fc40002800000 */
[----:B------:R-:W-:Y:S02]  /*2880*/  @P0 F2FP.PACK_AB R131, RZ, R131 ;  /* 0x00000083ff83023e */ /* 0x000fe400000000ff */
[----:B------:R-:W-:Y:S02]  /*2890*/  @P0 F2FP.PACK_AB R135, RZ, R135 ;  /* 0x00000087ff87023e */ /* 0x000fe400000000ff */
        /* <DEDUP_REMOVED lines=20> */
.L_x_2255:
        /* <DEDUP_REMOVED lines=12> */
[----:B------:R-:W-:Y:S02]  /*2aa0*/  @P0 F2FP.PACK_AB R67, RZ, R67 ;  /* 0x00000043ff43023e */ /* 0x000fe400000000ff */
[----:B------:R-:W-:Y:S02]  /*2ab0*/  @P0 F2FP.PACK_AB R63, RZ, R63 ;  /* 0x0000003fff3f023e */ /* 0x000fe400000000ff */
[----:B------:R-:W-:-:S02]  /*2ac0*/  @P0 F2FP.PACK_AB R134, RZ, R134 ;  /* 0x00000086ff86023e */ /* 0x000fc400000000ff */
[----:B------:R-:W-:Y:S02]  /*2ad0*/  @P0 F2FP.PACK_AB R136, RZ, R136 ;  /* 0x00000088ff88023e */ /* 0x000fe400000000ff */
        /* <DEDUP_REMOVED lines=14> */
.L_x_2256:
        /* <DEDUP_REMOVED lines=15> */
[----:B------:R-:W-:Y:S02]  /*2cb0*/  @P0 F2FP.PACK_AB R66, RZ, R66 ;  /* 0x00000042ff42023e */ /* 0x000fe400000000ff */
[----:B------:R-:W-:Y:S01]  /*2cc0*/  @P0 F2FP.PACK_AB R64, RZ, R64 ;  /* 0x00000040ff40023e */ /* 0x000fe200000000ff */
[----:B0-----:R-:W-:Y:S01]  /*2cd0*/  IMAD.SHL.U32 R52, R112, 0x8, RZ ;  /* 0x0000000870347824 */ /* 0x001fe200078e00ff */
[----:B------:R-:W-:Y:S02]  /*2ce0*/  SHF.R.U32.HI R112, RZ, 0x1d, R112 ;  /* 0x0000001dff707819 */ /* 0x000fe40000011670 */
[----:B------:R-:W-:-:S02]  /*2cf0*/  @P0 F2FP.PACK_AB R142, RZ, R142 ;  /* 0x0000008eff8e023e */ /* 0x000fc400000000ff */
        /* <DEDUP_REMOVED lines=26> */
.L_x_2257:
        /* <DEDUP_REMOVED lines=27> */
.L_x_2258:
[----:B0-----:R-:W-:-:S04]  /*3050*/  LOP3.LUT P0, RZ, R111, 0xff, RZ, 0xc0, !PT ;  /* 0x000000ff6fff7812 */ /* 0x001fc8000780c0ff */
[----:B------:R-:W-:Y:S01]  /*3060*/  SEL R111, RZ, 0x1, P0 ;  /* 0x00000001ff6f7807 */ /* 0x000fe20000000000 */
[----:B------:R-:W-:Y:S01]  /*3070*/  @P4 CALL.REL.NOINC `(.L_x_2259) ;  /* 0x0000001000004944 */ /* 0x000fe20003c00000 */
[----:B------:R-:W-:Y:S05]  /*3080*/  BRA `(.L_x_2260) ;  /* 0xffffd35000007947 */ /* 0x000fea000383ffff */
.L_x_2259:
        /* <DEDUP_REMOVED lines=22> */
.L_x_2251:
        /* <DEDUP_REMOVED lines=19> */
.L_x_2252:
[----:B------:R-:W-:Y:S01]  /*3320*/  MOV R49, R51 ;  /* 0x0000003300317202 */ /* 0x000fe20000000f00 */
[----:B------:R-:W-:Y:S01]  /*3330*/  IMAD.MOV.U32 R50, RZ, RZ, 0x10 ;  /* 0x00000010ff327424 */ /* 0x000fe200078e00ff */
[----:B------:R-:W-:Y:S01]  /*3340*/  MOV R54, 0x1f ;  /* 0x0000001f00367802 */ /* 0x000fe20000000f00 */
[----:B------:R-:W-:Y:S01]  /*3350*/  IMAD.MOV.U32 R55, RZ, RZ, -0x1 ;  /* 0xffffffffff377424 */ /* 0x000fe200078e00ff */
[----:B------:R-:W-:-:S02]  /*3360*/  MOV R2, 0x3380 ;  /* 0x0000338000027802 */ /* 0x000fc40000000f00 */
[----:B-----5:R-:W-:Y:S05]  /*3370*/  CALL.REL.NOINC `($__internal_95_$__cuda_sm70_shflsync_down_p) ;  /* 0x0000046000007944 */ /* 0x020fea0003c00000 */
[----:B-1----:R-:W-:Y:S01]  /*3380*/  MOV R48, R49 ;  /* 0x0000003100307202 */ /* 0x002fe20000000f00 */
[----:B0-----:R-:W-:Y:S05]  /*3390*/  BRA `(.L_x_2261) ;  /* 0xffffe26000007947 */ /* 0x001fea000383ffff */
.L_x_2253:
[----:B------:R-:W-:Y:S01]  /*33a0*/  HFMA2.MMA R50, -RZ, RZ, 0, 9.5367431640625e-07 ;  /* 0x00000010ff327435 */ /* 0x000fe200000001ff */
[----:B------:R-:W-:Y:S01]  /*33b0*/  IMAD.MOV.U32 R49, RZ, RZ, R52 ;  /* 0x000000ffff317224 */ /* 0x000fe200078e0034 */
[----:B------:R-:W-:Y:S01]  /*33c0*/  MOV R55, 0xffffffff ;  /* 0xffffffff00377802 */ /* 0x000fe20000000f00 */
[----:B------:R-:W-:Y:S01]  /*33d0*/  IMAD.MOV.U32 R54, RZ, RZ, 0x1f ;  /* 0x0000001fff367424 */ /* 0x000fe200078e00ff */
[----:B------:R-:W-:-:S02]  /*33e0*/  MOV R2, 0x3400 ;  /* 0x0000340000027802 */ /* 0x000fc40000000f00 */
[----:B01---5:R-:W-:Y:S05]  /*33f0*/  CALL.REL.NOINC `($__internal_95_$__cuda_sm70_shflsync_down_p) ;  /* 0x000003e000007944 */ /* 0x023fea0003c00000 */
[----:B------:R-:W-:Y:S01]  /*3400*/  FADD.FTZ R51, R51, R48 ;  /* 0x0000003033337221 */ /* 0x000fe20000010000 */
[----:B0-----:R-:W-:Y:S01]  /*3410*/  HFMA2.MMA R54, -RZ, RZ, 0, 1.847743988037109375e-06 ;  /* 0x0000001fff367435 */ /* 0x001fe200000001ff */
[----:B-1----:R-:W-:Y:S01]  /*3420*/  FADD.FTZ R52, R52, R49 ;  /* 0x0000003134347221 */ /* 0x002fe20000010000 */
[----:B------:R-:W-:Y:S01]  /*3430*/  MOV R2, 0x3480 ;  /* 0x0000348000027802 */ /* 0x000fe20000000f00 */
[----:B------:R-:W-:Y:S01]  /*3440*/  IMAD.MOV.U32 R50, RZ, RZ, 0x8 ;  /* 0x00000008ff327424 */ /* 0x000fe200078e00ff */
[----:B------:R-:W-:Y:S01]  /*3450*/  MOV R49, R51 ;  /* 0x0000003300317202 */ /* 0x000fe20000000f00 */
[----:B------:R-:W-:-:S02]  /*3460*/  IMAD.MOV.U32 R55, RZ, RZ, -0x1 ;  /* 0xffffffffff377424 */ /* 0x000fc400078e00ff */
[----:B------:R-:W-:Y:S05]  /*3470*/  CALL.REL.NOINC `($__internal_95_$__cuda_sm70_shflsync_down_p) ;  /* 0x0000036000007944 */ /* 0x000fea0003c00000 */
[----:B0-----:R-:W-:Y:S01]  /*3480*/  HFMA2.MMA R54, -RZ, RZ, 0, 1.847743988037109375e-06 ;  /* 0x0000001fff367435 */ /* 0x001fe200000001ff */
[----:B-1----:R-:W-:Y:S01]  /*3490*/  IMAD.MOV.U32 R48, RZ, RZ, R49 ;  /* 0x000000ffff307224 */ /* 0x002fe200078e0031 */
[----:B------:R-:W-:Y:S01]  /*34a0*/  MOV R49, R52 ;  /* 0x0000003400317202 */ /* 0x000fe20000000f00 */
[----:B------:R-:W-:Y:S01]  /*34b0*/  IMAD.MOV.U32 R50, RZ, RZ, 0x8 ;  /* 0x00000008ff327424 */ /* 0x000fe200078e00ff */
[----:B------:R-:W-:Y:S01]  /*34c0*/  MOV R2, 0x34f0 ;  /* 0x000034f000027802 */ /* 0x000fe20000000f00 */
[----:B------:R-:W-:-:S02]  /*34d0*/  IMAD.MOV.U32 R55, RZ, RZ, -0x1 ;  /* 0xffffffffff377424 */ /* 0x000fc400078e00ff */
[----:B------:R-:W-:Y:S05]  /*34e0*/  CALL.REL.NOINC `($__internal_95_$__cuda_sm70_shflsync_down_p) ;  /* 0x000002f000007944 */ /* 0x000fea0003c00000 */
[----:B------:R-:W-:Y:S01]  /*34f0*/  FADD.FTZ R51, R48, R51 ;  /* 0x0000003330337221 */ /* 0x000fe20000010000 */
[----:B0-----:R-:W-:Y:S01]  /*3500*/  MOV R50, 0x4 ;  /* 0x0000000400327802 */ /* 0x001fe20000000f00 */
[----:B-1----:R-:W-:Y:S01]  /*3510*/  FADD.FTZ R52, R52, R49 ;  /* 0x0000003134347221 */ /* 0x002fe20000010000 */
[----:B------:R-:W-:Y:S01]  /*3520*/  MOV R55, 0xffffffff ;  /* 0xffffffff00377802 */ /* 0x000fe20000000f00 */
[----:B------:R-:W-:Y:S01]  /*3530*/  IMAD.MOV.U32 R54, RZ, RZ, 0x1f ;  /* 0x0000001fff367424 */ /* 0x000fe200078e00ff */
[----:B------:R-:W-:Y:S01]  /*3540*/  MOV R2, 0x3570 ;  /* 0x0000357000027802 */ /* 0x000fe20000000f00 */
[----:B------:R-:W-:-:S02]  /*3550*/  IMAD.MOV.U32 R49, RZ, RZ, R51 ;  /* 0x000000ffff317224 */ /* 0x000fc400078e0033 */
[----:B------:R-:W-:Y:S05]  /*3560*/  CALL.REL.NOINC `($__internal_95_$__cuda_sm70_shflsync_down_p) ;  /* 0x0000027000007944 */ /* 0x000fea0003c00000 */
[----:B0-----:R-:W-:Y:S01]  /*3570*/  HFMA2.MMA R50, -RZ, RZ, 0, 2.384185791015625e-07 ;  /* 0x00000004ff327435 */ /* 0x001fe200000001ff */
[----:B-1----:R-:W-:Y:S01]  /*3580*/  MOV R48, R49 ;  /* 0x0000003100307202 */ /* 0x002fe20000000f00 */
[----:B------:R-:W-:Y:S01]  /*3590*/  IMAD.MOV.U32 R49, RZ, RZ, R52 ;  /* 0x000000ffff317224 */ /* 0x000fe200078e0034 */
[----:B------:R-:W-:Y:S01]  /*35a0*/  MOV R55, 0xffffffff ;  /* 0xffffffff00377802 */ /* 0x000fe20000000f00 */
[----:B------:R-:W-:Y:S01]  /*35b0*/  IMAD.MOV.U32 R54, RZ, RZ, 0x1f ;  /* 0x0000001fff367424 */ /* 0x000fe200078e00ff */
[----:B------:R-:W-:-:S02]  /*35c0*/  MOV R2, 0x35e0 ;  /* 0x000035e000027802 */ /* 0x000fc40000000f00 */
[----:B------:R-:W-:Y:S05]  /*35d0*/  CALL.REL.NOINC `($__internal_95_$__cuda_sm70_shflsync_down_p) ;  /* 0x0000020000007944 */ /* 0x000fea0003c00000 */
        /* <DEDUP_REMOVED lines=23> */
[----:B0-----:R-:W-:Y:S01]  /*3750*/  HFMA2.MMA R50, -RZ, RZ, 0, 5.9604644775390625e-08 ;  /* 0x00000001ff327435 */ /* 0x001fe200000001ff */
[----:B-1----:R-:W-:Y:S01]  /*3760*/  MOV R52, R49 ;  /* 0x0000003100347202 */ /* 0x002fe20000000f00 */
[----:B------:R-:W-:Y:S01]  /*3770*/  IMAD.MOV.U32 R49, RZ, RZ, R53 ;  /* 0x000000ffff317224 */ /* 0x000fe200078e0035 */
[----:B------:R-:W-:Y:S01]  /*3780*/  MOV R55, 0xffffffff ;  /* 0xffffffff00377802 */ /* 0x000fe20000000f00 */
[----:B------:R-:W-:Y:S01]  /*3790*/  IMAD.MOV.U32 R54, RZ, RZ, 0x1f ;  /* 0x0000001fff367424 */ /* 0x000fe200078e00ff */
[----:B------:R-:W-:-:S02]  /*37a0*/  MOV R2, 0x37c0 ;  /* 0x000037c000027802 */ /* 0x000fc40000000f00 */
[----:B------:R-:W-:Y:S05]  /*37b0*/  CALL.REL.NOINC `($__internal_95_$__cuda_sm70_shflsync_down_p) ;  /* 0x0000002000007944 */ /* 0x000fea0003c00000 */
[----:B-1----:R-:W-:Y:S01]  /*37c0*/  IMAD.MOV.U32 R2, RZ, RZ, R49 ;  /* 0x000000ffff027224 */ /* 0x002fe200078e0031 */
[----:B0-----:R-:W-:Y:S05]  /*37d0*/  BRA `(.L_x_2262) ;  /* 0xffffdf4000007947 */ /* 0x001fea000383ffff */
        .weak           $__internal_95_$__cuda_sm70_shflsync_down_p
        .type           $__internal_95_$__cuda_sm70_shflsync_down_p,@function
        .size           $__internal_95_$__cuda_sm70_shflsync_down_p,(.L_x_2842 - $__internal_95_$__cuda_sm70_shflsync_down_p)
$__internal_95_$__cuda_sm70_shflsync_down_p:
[----:B------:R-:W-:Y:S01]  /*37e0*/  HFMA2.MMA R3, -RZ, RZ, 0, 0 ;  /* 0x00000000ff037435 */ /* 0x000fe200000001ff */
[----:B------:R-:W-:Y:S04]  /*37f0*/  WARPSYNC R55 ;  /* 0x0000003700007348 */ /* 0x000fe80003800000 */
[----:B------:R0:W1:Y:S01]  /*3800*/  SHFL.DOWN PT, R49, R49, R50, R54 ;  /* 0x0800003231317389 */ /* 0x00006200000e0036 */
[----:B------:R-:W-:Y:S05]  /*3810*/  RET.REL.NODEC R2 `(_ZN10layer_norm31ln_parallel_residual_bwd_kernelINS_13Kernel_traitsIf6__halffS2_fjLj5120ELj1ELj1ELj8ELj8ENS_18Kernel_traits_baseILj5120EfS2_fS2_fjLj256EEEEELb1ELb1ELb1EEEvNS_9BwdParamsE) ;  /* 0xffffc7e002007950 */ /* 0x000fea0003c3ffff */
.L_x_2263:
        /* <DEDUP_REMOVED lines=14> */
.L_x_2842:


//--------------------- .text._ZN10layer_norm31ln_parallel_residual_bwd_kernelINS_13Kernel_traitsI6__halfffffjLj5120ELj1ELj1ELj8ELj16ENS_18Kernel_traits_baseILj5120ES2_ffffjLj256EEEEELb0ELb0ELb0EEEvNS_9BwdParamsE --------------------------
	.section	.text._ZN10layer_norm31ln_parallel_residual_bwd_kernelINS_13Kernel_traitsI6__halfffffjLj5120ELj1ELj1ELj8ELj16ENS_18Kernel_traits_baseILj5120ES2_ffffjLj256EEEEELb0ELb0ELb0EEEvNS_9BwdParamsE,"ax",@progbits
	.sectioninfo	@"SHI_REGISTERS=222"
	.align	128
        .global         _ZN10layer_norm31ln_parallel_residual_bwd_kernelINS_13Kernel_traitsI6__halfffffjLj5120ELj1ELj1ELj8ELj16ENS_18Kernel_traits_baseILj5120ES2_ffffjLj256EEEEELb0ELb0ELb0EEEvNS_9BwdParamsE
        .type           _ZN10layer_norm31ln_parallel_residual_bwd_kernelINS_13Kernel_traitsI6__halfffffjLj5120ELj1ELj1ELj8ELj16ENS_18Kernel_traits_baseILj5120ES2_ffffjLj256EEEEELb0ELb0ELb0EEEvNS_9BwdParamsE,@function
        .size           _ZN10layer_norm31ln_parallel_residual_bwd_kernelINS_13Kernel_traitsI6__halfffffjLj5120ELj1ELj1ELj8ELj16ENS_18Kernel_traits_baseILj5120ES2_ffffjLj256EEEEELb0ELb0ELb0EEEvNS_9BwdParamsE,(.L_x_2843 - _ZN10layer_norm31ln_parallel_residual_bwd_kernelINS_13Kernel_traitsI6__halfffffjLj5120ELj1ELj1ELj8ELj16ENS_18Kernel_traits_baseILj5120ES2_ffffjLj256EEEEELb0ELb0ELb0EEEvNS_9BwdParamsE)
        .other          _ZN10layer_norm31ln_parallel_residual_bwd_kernelINS_13Kernel_traitsI6__halfffffjLj5120ELj1ELj1ELj8ELj16ENS_18Kernel_traits_baseILj5120ES2_ffffjLj256EEEEELb0ELb0ELb0EEEvNS_9BwdParamsE,@"STO_CUDA_ENTRY STV_DEFAULT"
_ZN10layer_norm31ln_parallel_residual_bwd_kernelINS_13Kernel_traitsI6__halfffffjLj5120ELj1ELj1ELj8ELj16ENS_18Kernel_traits_baseILj5120ES2_ffffjLj256EEEEELb0ELb0ELb0EEEvNS_9BwdParamsE:
.text._ZN10layer_norm31ln_parallel_residual_bwd_kernelINS_13Kernel_traitsI6__halfffffjLj5120ELj1ELj1ELj8ELj16ENS_18Kernel_traits_baseILj5120ES2_ffffjLj256EEEEELb0ELb0ELb0EEEvNS_9BwdParamsE:
        /* <DEDUP_REMOVED lines=118> */
[----:B------:R-:W-:-:S02]  /*0760*/  SHF.R.U32.HI R27, RZ, 0x10, R13 ;  /* 0x00000010ff1b7819 */ /* 0x000fc4000001160d */
[----:B------:R-:W-:Y:S02]  /*0770*/  MOV R26, R14 ;  /* 0x0000000e001a7202 */ /* 0x000fe40000000f00 */
[--C-:B------:R-:W-:Y:S01]  /*0780*/  SHF.R.U64 R116, R14, 0x10, R15.reuse ;  /* 0x000000100e747819 */ /* 0x100fe2000000120f */
[----:B------:R-:W-:Y:S01]  /*0790*/  HADD2.F32 R27, -RZ, R27.H0_H0 ;  /* 0x2000001bff1b7230 */ /* 0x000fe20000004100 */
[----:B------:R-:W-:Y:S01]  /*07a0*/  MOV R2, R15 ;  /* 0x0000000f00027202 */ /* 0x000fe20000000f00 */
[----:B------:R-:W-:Y:S01]  /*07b0*/  HADD2.F32 R26, -RZ, R26.H0_H0 ;  /* 0x2000001aff1a7230 */ /* 0x000fe20000004100 */
[----:B------:R-:W-:Y:S02]  /*07c0*/  SHF.R.U32.HI R23, RZ, 0x10, R15 ;  /* 0x00000010ff177819 */ /* 0x000fe4000001160f */
[----:B------:R-:W-:Y:S02]  /*07d0*/  MOV R22, R16 ;  /* 0x0000001000167202 */ /* 0x000fe40000000f00 */
[--C-:B------:R-:W-:Y:S01]  /*07e0*/  SHF.R.U64 R115, R16, 0x10, R17.reuse ;  /* 0x0000001010737819 */ /* 0x100fe20000001211 */
[----:B------:R-:W-:Y:S01]  /*07f0*/  HADD2.F32 R23, -RZ, R23.H0_H0 ;  /* 0x20000017ff177230 */ /* 0x000fe20000004100 */
[----:B------:R-:W-:Y:S01]  /*0800*/  MOV R3, R17 ;  /* 0x0000001100037202 */ /* 0x000fe20000000f00 */
[----:B------:R-:W-:Y:S01]  /*0810*/  HADD2.F32 R22, -RZ, R22.H0_H0 ;  /* 0x20000016ff167230 */ /* 0x000fe20000004100 */
[----:B------:R-:W-:-:S02]  /*0820*/  SHF.R.U32.HI R114, RZ, 0x10, R17 ;  /* 0x00000010ff727819 */ /* 0x000fc40000011611 */
[----:B------:R-:W-:Y:S02]  /*0830*/  MOV R4, R18 ;  /* 0x0000001200047202 */ /* 0x000fe40000000f00 */
[--C-:B------:R-:W-:Y:S02]  /*0840*/  SHF.R.U64 R17, R18, 0x10, R19.reuse ;  /* 0x0000001012117819 */ /* 0x100fe40000001213 */
        /* <DEDUP_REMOVED lines=37> */
[----:B0-----:R-:W-:Y:S02]  /*0aa0*/  HADD2.F32 R3, -RZ, R113.H0_H0 ;  /* 0x20000071ff037230 */ /* 0x001fe40000004100 */
.L_x_2287:
        /* <DEDUP_REMOVED lines=20> */
[----:B------:R-:W2:Y:S04]  /*0bf0*/  LDG.E.128 R144, [R144.64] ;  /* 0x0000000490907981 */ /* 0x000ea8000c1e1d00 */
[----:B------:R-:W3:Y:S04]  /*0c00*/  LDG.E.128 R140, [R140.64] ;  /* 0x000000048c8c7981 */ /* 0x000ee8000c1e1d00 */
        /* <DEDUP_REMOVED lines=8> */
[----:B------:R-:W-:Y:S01]  /*0c90*/  IADD3 R199, R0, 0x100, RZ ;  /* 0x0000010000c77810 */ /* 0x000fe20007ffe0ff */
[----:B--2---:R-:W-:Y:S02]  /*0ca0*/  FMUL.FTZ R183, R161, R144 ;  /* 0x00000090a1b77220 */ /* 0x004fe40000410000 */
[C---:B---3--:R-:W-:Y:S02]  /*0cb0*/  FADD.FTZ R185, -R153.reuse, R140 ;  /* 0x0000008c99b97221 */ /* 0x048fe40000010100 */
[----:B------:R-:W-:Y:S02]  /*0cc0*/  FADD.FTZ R141, -R153, R141 ;  /* 0x0000008d998d7221 */ /* 0x000fe40000010100 */
[----:B------:R-:W-:Y:S02]  /*0cd0*/  FMUL.FTZ R195, R162, R145 ;  /* 0x00000091a2c37220 */ /* 0x000fe40000410000 */
[----:B------:R-:W-:-:S02]  /*0ce0*/  FMUL.FTZ R185, R170, R185 ;  /* 0x000000b9aab97220 */ /* 0x000fc40000410000 */
[----:B----4-:R-:W-:Y:S02]  /*0cf0*/  FFMA.FTZ R183, R165, R148, R183 ;  /* 0x00000094a5b77223 */ /* 0x010fe400000100b7 */
[C---:B------:R-:W-:Y:S02]  /*0d00*/  FADD.FTZ R143, -R153.reuse, R143 ;  /* 0x0000008f998f7221 */ /* 0x040fe40000010100 */
[----:B------:R-:W-:Y:S02]  /*0d10*/  FMUL.FTZ R184, R170, R141 ;  /* 0x0000008daab87220 */ /* 0x000fe40000410000 */
[----:B------:R-:W-:Y:S02]  /*0d20*/  FADD.FTZ R207, -R153, R142 ;  /* 0x0000008e99cf7221 */ /* 0x000fe40000010100 */
[----:B------:R-:W-:Y:S02]  /*0d30*/  FFMA.FTZ R195, R166, R149, R195 ;  /* 0x00000095a6c37223 */ /* 0x000fe400000100c3 */
[----:B------:R-:W-:-:S02]  /*0d40*/  FMUL.FTZ R206, R159, R146 ;  /* 0x000000929fce7220 */ /* 0x000fc40000410000 */
[----:B------:R-:W-:Y:S02]  /*0d50*/  FADD.FTZ R140, RZ, R183 ;  /* 0x000000b7ff8c7221 */ /* 0x000fe40000010000 */
[----:B------:R-:W-:Y:S02]  /*0d60*/  FFMA.FTZ R141, R185, R183, RZ ;  /* 0x000000b7b98d7223 */ /* 0x000fe400000100ff */
[----:B------:R-:W-:Y:S02]  /*0d70*/  FMUL.FTZ R204, R170, R143 ;  /* 0x0000008faacc7220 */ /* 0x000fe40000410000 */
[----:B------:R-:W-:Y:S02]  /*0d80*/  FMUL.FTZ R217, R160, R147 ;  /* 0x00000093a0d97220 */ /* 0x000fe40000410000 */
[----:B------:R-:W-:Y:S02]  /*0d90*/  FMUL.FTZ R207, R170, R207 ;  /* 0x000000cfaacf7220 */ /* 0x000fe40000410000 */
[----:B------:R-:W-:-:S02]  /*0da0*/  FFMA.FTZ R206, R163, R150, R206 ;  /* 0x00000096a3ce7223 */ /* 0x000fc400000100ce */
[----:B------:R-:W-:Y:S02]  /*0db0*/  FADD.FTZ R143, R140, R195 ;  /* 0x000000c38c8f7221 */ /* 0x000fe40000010000 */
        /* <DEDUP_REMOVED lines=22> */
.L_x_2266:
[----:B0-----:R-:W-:Y:S05]  /*0f20*/  BSYNC B0 ;  /* 0x0000000000007941 */ /* 0x001fea0003800000 */
.L_x_2265:
[----:B------:R-:W-:Y:S01]  /*0f30*/  BSSY B0, `(.L_x_2267) ;  /* 0x000003a000007945 */ /* 0x000fe20003800000 */
[----:B------:R-:W-:Y:S05]  /*0f40*/  @!P3 BRA `(.L_x_2268) ;  /* 0x000003800000b947 */ /* 0x000fea0003800000 */
[----:B------:R-:W-:Y:S01]  /*0f50*/  HFMA2.MMA R148, -RZ, RZ, 0, 9.5367431640625e-07 ;  /* 0x00000010ff947435 */ /* 0x000fe200000001ff */
[----:B------:R-:W-:-:S04]  /*0f60*/  LEA R140, P0, R199, c[0x0][0x188], 0x4 ;  /* 0x00006200c78c7a11 */ /* 0x000fc800078020ff */
[----:B------:R-:W-:-:S05]  /*0f70*/  LEA.HI.X R141, R199, c[0x0][0x18c], RZ, 0x4, P0 ;  /* 0x00006300c78d7a11 */ /* 0x000fca00000f24ff */
[CC--:B------:R-:W-:Y:S01]  /*0f80*/  IMAD.WIDE.U32 R144, R199.reuse, R148.reuse, c[0x0][0x210] ;  /* 0x00008400c7907625 */ /* 0x0c0fe200078e0094 */
[----:B------:R-:W2:Y:S03]  /*0f90*/  LDG.E.128 R140, [R140.64] ;  /* 0x000000048c8c7981 */ /* 0x000ea6000c1e1d00 */
[----:B------:R-:W-:Y:S02]  /*0fa0*/  IMAD.WIDE.U32 R148, R199, R148, c[0x0][0x208] ;  /* 0x00008200c7947625 */ /* 0x000fe400078e0094 */
[----:B------:R-:W3:Y:S04]  /*0fb0*/  LDG.E.128 R144, [R144.64] ;  /* 0x0000000490907981 */ /* 0x000ee8000c1e1d00 */
[----:B------:R-:W4:Y:S01]  /*0fc0*/  LDG.E.128 R148, [R148.64] ;  /* 0x0000000494947981 */ /* 0x000f22000c1e1d00 */
        /* <DEDUP_REMOVED lines=10> */
[C---:B------:R-:W-:Y:S02]  /*1070*/  FADD.FTZ R205, -R179.reuse, R142 ;  /* 0x0000008eb3cd7221 */ /* 0x040fe40000010100 */
[----:B------:R-:W-:Y:S02]  /*1080*/  FADD.FTZ R143, -R179, R143 ;  /* 0x0000008fb38f7221 */ /* 0x000fe40000010100 */
[----:B---3--:R-:W-:Y:S02]  /*1090*/  FMUL.FTZ R179, R30, R144 ;  /* 0x000000901eb37220 */ /* 0x008fe40000410000 */
[----:B------:R-:W-:-:S02]  /*10a0*/  FMUL.FTZ R140, R27, R147 ;  /* 0x000000931b8c7220 */ /* 0x000fc40000410000 */
[----:B------:R-:W-:Y:S02]  /*10b0*/  FMUL.FTZ R193, R29, R145 ;  /* 0x000000911dc17220 */ /* 0x000fe40000410000 */
[C---:B------:R-:W-:Y:S02]  /*10c0*/  FMUL.FTZ R181, R170.reuse, R181 ;  /* 0x000000b5aab57220 */ /* 0x040fe40000410000 */
[----:B----4-:R-:W-:Y:S02]  /*10d0*/  FFMA.FTZ R179, R157, R148, R179 ;  /* 0x000000949db37223 */ /* 0x010fe400000100b3 */
[----:B------:R-:W-:Y:S02]  /*10e0*/  FMUL.FTZ R182, R170, R141 ;  /* 0x0000008daab67220 */ /* 0x000fe40000410000 */
[----:B------:R-:W-:Y:S02]  /*10f0*/  FMUL.FTZ R141, R28, R146 ;  /* 0x000000921c8d7220 */ /* 0x000fe40000410000 */
[----:B------:R-:W-:-:S02]  /*1100*/  FFMA.FTZ R215, R31, R151, R140 ;  /* 0x000000971fd77223 */ /* 0x000fc4000001008c */
[----:B------:R-:W-:Y:S02]  /*1110*/  FFMA.FTZ R193, R158, R149, R193 ;  /* 0x000000959ec17223 */ /* 0x000fe400000100c1 */
[----:B------:R-:W-:Y:S02]  /*1120*/  FADD.FTZ R140, R153, R179 ;  /* 0x000000b3998c7221 */ /* 0x000fe40000010000 */
[----:B------:R-:W-:Y:S02]  /*1130*/  FFMA.FTZ R198, R181, R179, R198 ;  /* 0x000000b3b5c67223 */ /* 0x000fe400000100c6 */
[----:B------:R-:W-:Y:S02]  /*1140*/  FFMA.FTZ R202, R156, R150, R141 ;  /* 0x000000969cca7223 */ /* 0x000fe4000001008d */
[----:B------:R-:W-:Y:S02]  /*1150*/  FMUL.FTZ R205, R170, R205 ;  /* 0x000000cdaacd7220 */ /* 0x000fe40000410000 */
[----:B------:R-:W-:-:S02]  /*1160*/  FADD.FTZ R141, R140, R193 ;  /* 0x000000c18c8d7221 */ /* 0x000fc40000010000 */
[----:B------:R-:W-:Y:S02]  /*1170*/  FFMA.FTZ R198, R182, R193, R198 ;  /* 0x000000c1b6c67223 */ /* 0x000fe400000100c6 */
        /* <DEDUP_REMOVED lines=21> */
.L_x_2268:
[----:B0-----:R-:W-:Y:S05]  /*12d0*/  BSYNC B0 ;  /* 0x0000000000007941 */ /* 0x001fea0003800000 */
.L_x_2267:
[----:B------:R-:W-:Y:S01]  /*12e0*/  BSSY B0, `(.L_x_2269) ;  /* 0x000003a000007945 */ /* 0x000fe20003800000 */
[----:B------:R-:W-:Y:S05]  /*12f0*/  @!P4 BRA `(.L_x_2270) ;  /* 0x000003800000c947 */ /* 0x000fea0003800000 */
[C---:B------:R-:W-:Y:S02]  /*1300*/  LEA R140, P0, R199.reuse, c[0x0][0x188], 0x4 ;  /* 0x00006200c78c7a11 */ /* 0x040fe400078020ff */
[----:B------:R-:W-:Y:S02]  /*1310*/  MOV R148, 0x10 ;  /* 0x0000001000947802 */ /* 0x000fe40000000f00 */
[----:B------:R-:W-:-:S03]  /*1320*/  LEA.HI.X R141, R199, c[0x0][0x18c], RZ, 0x4, P0 ;  /* 0x00006300c78d7a11 */ /* 0x000fc600000f24ff */
[----:B------:R-:W-:-:S03]  /*1330*/  IMAD.WIDE.U32 R144, R199, R148, c[0x0][0x210] ;  /* 0x00008400c7907625 */ /* 0x000fc600078e0094 */
[----:B------:R-:W2:Y:S01]  /*1340*/  LDG.E.128 R140, [R140.64] ;  /* 0x000000048c8c7981 */ /* 0x000ea2000c1e1d00 */
[----:B------:R-:W-:-:S03]  /*1350*/  IMAD.WIDE.U32 R148, R199, R148, c[0x0][0x208] ;  /* 0x00008200c7947625 */ /* 0x000fc600078e0094 */
        /* <DEDUP_REMOVED lines=11> */
[----:B------:R-:W-:Y:S02]  /*1410*/  FADD.FTZ R141, -R175, R141 ;  /* 0x0000008daf8d7221 */ /* 0x000fe40000010100 */
[----:B---3--:R-:W-:Y:S02]  /*1420*/  FMUL.FTZ R140, R21, R145 ;  /* 0x00000091158c7220 */ /* 0x008fe40000410000 */
[C---:B------:R-:W-:Y:S02]  /*1430*/  FADD.FTZ R203, -R175.reuse, R142 ;  /* 0x0000008eafcb7221 */ /* 0x040fe40000010100 */
[----:B------:R-:W-:Y:S02]  /*1440*/  FADD.FTZ R143, -R175, R143 ;  /* 0x0000008faf8f7221 */ /* 0x000fe40000010100 */
[----:B------:R-:W-:-:S02]  /*1450*/  FMUL.FTZ R175, R22, R144 ;  /* 0x0000009016af7220 */ /* 0x000fc40000410000 */
[----:B----4-:R-:W-:Y:S02]  /*1460*/  FFMA.FTZ R191, R25, R149, R140 ;  /* 0x0000009519bf7223 */ /* 0x010fe4000001008c */
[----:B------:R-:W-:Y:S02]  /*1470*/  FMUL.FTZ R140, R19, R147 ;  /* 0x00000093138c7220 */ /* 0x000fe40000410000 */
[----:B------:R-:W-:Y:S02]  /*1480*/  FMUL.FTZ R177, R170, R177 ;  /* 0x000000b1aab17220 */ /* 0x000fe40000410000 */
[----:B------:R-:W-:Y:S02]  /*1490*/  FFMA.FTZ R175, R26, R148, R175 ;  /* 0x000000941aaf7223 */ /* 0x000fe400000100af */
[----:B------:R-:W-:Y:S02]  /*14a0*/  FMUL.FTZ R180, R170, R141 ;  /* 0x0000008daab47220 */ /* 0x000fe40000410000 */
[----:B------:R-:W-:-:S02]  /*14b0*/  FMUL.FTZ R141, R20, R146 ;  /* 0x00000092148d7220 */ /* 0x000fc40000410000 */
        /* <DEDUP_REMOVED lines=28> */
.L_x_2270:
[----:B0-----:R-:W-:Y:S05]  /*1680*/  BSYNC B0 ;  /* 0x0000000000007941 */ /* 0x001fea0003800000 */
.L_x_2269:
        /* <DEDUP_REMOVED lines=20> */
[----:B------:R-:W-:Y:S02]  /*17d0*/  FADD.FTZ R201, -R172, R142 ;  /* 0x0000008eacc97221 */ /* 0x000fe40000010100 */
[----:B---3--:R-:W-:Y:S02]  /*17e0*/  FMUL.FTZ R140, R13, R145 ;  /* 0x000000910d8c7220 */ /* 0x008fe40000410000 */
[----:B------:R-:W-:Y:S02]  /*17f0*/  FMUL.FTZ R141, R14, R144 ;  /* 0x000000900e8d7220 */ /* 0x000fe40000410000 */
[----:B------:R-:W-:-:S02]  /*1800*/  FMUL.FTZ R174, R170, R189 ;  /* 0x000000bdaaae7220 */ /* 0x000fc40000410000 */
[----:B----4-:R-:W-:Y:S02]  /*1810*/  FFMA.FTZ R189, R17, R149, R140 ;  /* 0x0000009511bd7223 */ /* 0x010fe4000001008c */
[----:B------:R-:W-:Y:S02]  /*1820*/  FADD.FTZ R143, -R172, R143 ;  /* 0x0000008fac8f7221 */ /* 0x000fe40000010100 */
[----:B------:R-:W-:Y:S02]  /*1830*/  FMUL.FTZ R140, R11, R147 ;  /* 0x000000930b8c7220 */ /* 0x000fe40000410000 */
[----:B------:R-:W-:Y:S02]  /*1840*/  FMUL.FTZ R171, R170, R171 ;  /* 0x000000abaaab7220 */ /* 0x000fe40000410000 */
[----:B------:R-:W-:Y:S02]  /*1850*/  FFMA.FTZ R172, R18, R148, R141 ;  /* 0x0000009412ac7223 */ /* 0x000fe4000001008d */
        /* <DEDUP_REMOVED lines=29> */
.L_x_2272:
[----:B0-----:R-:W-:Y:S05]  /*1a30*/  BSYNC B0 ;  /* 0x0000000000007941 */ /* 0x001fea0003800000 */
.L_x_2271:
        /* <DEDUP_REMOVED lines=16> */
[----:B-----5:R-:W-:-:S05]  /*1b40*/  FSEL R152, R152, RZ, !P0 ;  /* 0x000000ff98987208 */ /* 0x020fca0004000000 */
[C---:B--2---:R-:W-:Y:S02]  /*1b50*/  FADD.FTZ R173, -R152.reuse, R140 ;  /* 0x0000008c98ad7221 */ /* 0x044fe40000010100 */
[----:B------:R-:W-:Y:S02]  /*1b60*/  FADD.FTZ R187, -R152, R141 ;  /* 0x0000008d98bb7221 */ /* 0x000fe40000010100 */
[----:B---3--:R-:W-:Y:S02]  /*1b70*/  FMUL.FTZ R140, R5, R145 ;  /* 0x00000091058c7220 */ /* 0x008fe40000410000 */
[----:B------:R-:W-:Y:S02]  /*1b80*/  FMUL.FTZ R141, R6, R144 ;  /* 0x00000090068d7220 */ /* 0x000fe40000410000 */
[----:B------:R-:W-:Y:S02]  /*1b90*/  FMUL.FTZ R178, R170, R187 ;  /* 0x000000bbaab27220 */ /* 0x000fe40000410000 */
[----:B----4-:R-:W-:-:S02]  /*1ba0*/  FFMA.FTZ R187, R9, R149, R140 ;  /* 0x0000009509bb7223 */ /* 0x010fc4000001008c */
[----:B------:R-:W-:Y:S02]  /*1bb0*/  FMUL.FTZ R140, R3, R147 ;  /* 0x00000093038c7220 */ /* 0x000fe40000410000 */
[----:B------:R-:W-:Y:S02]  /*1bc0*/  FMUL.FTZ R173, R170, R173 ;  /* 0x000000adaaad7220 */ /* 0x000fe40000410000 */
[----:B------:R-:W-:Y:S02]  /*1bd0*/  FFMA.FTZ R176, R10, R148, R141 ;  /* 0x000000940ab07223 */ /* 0x000fe4000001008d */
[----:B------:R-:W-:Y:S02]  /*1be0*/  FMUL.FTZ R141, R4, R146 ;  /* 0x00000092048d7220 */ /* 0x000fe40000410000 */
[----:B------:R-:W-:Y:S02]  /*1bf0*/  FFMA.FTZ R209, R7, R151, R140 ;  /* 0x0000009707d17223 */ /* 0x000fe4000001008c */
[----:B------:R-:W-:-:S02]  /*1c00*/  FADD.FTZ R197, -R152, R142 ;  /* 0x0000008e98c57221 */ /* 0x000fc40000010100 */
[----:B------:R-:W-:Y:S02]  /*1c10*/  FADD.FTZ R140, R153, R176 ;  /* 0x000000b0998c7221 */ /* 0x000fe40000010000 */
[----:B------:R-:W-:Y:S02]  /*1c20*/  FFMA.FTZ R198, R173, R176, R198 ;  /* 0x000000b0adc67223 */ /* 0x000fe400000100c6 */
[----:B------:R-:W-:Y:S02]  /*1c30*/  FFMA.FTZ R188, R8, R150, R141 ;  /* 0x0000009608bc7223 */ /* 0x000fe4000001008d */
[----:B------:R-:W-:Y:S02]  /*1c40*/  FADD.FTZ R143, -R152, R143 ;  /* 0x0000008f988f7221 */ /* 0x000fe40000010100 */
        /* <DEDUP_REMOVED lines=24> */
.L_x_2274:
[----:B0-----:R-:W-:Y:S05]  /*1dd0*/  BSYNC B0 ;  /* 0x0000000000007941 */ /* 0x001fea0003800000 */
.L_x_2273:
[----:B------:R-:W-:Y:S02]  /*1de0*/  LOP3.LUT P1, RZ, R2, 0xff, RZ, 0xc0, !PT ;  /* 0x000000ff02ff7812 */ /* 0x000fe4000782c0ff */
[----:B------:R-:W-:Y:S02]  /*1df0*/  SHF.R.U32.HI R142, RZ, 0x5, R169 ;  /* 0x00000005ff8e7819 */ /* 0x000fe400000116a9 */
[----:B------:R-:W-:-:S02]  /*1e00*/  LOP3.LUT P0, RZ, R169, 0x1f, RZ, 0xc0, !PT ;  /* 0x0000001fa9ff7812 */ /* 0x000fc4000780c0ff */
[----:B------:R-:W-:-:S07]  /*1e10*/  LOP3.LUT R208, R142, 0x7fffff8, RZ, 0xc0, !PT ;  /* 0x07fffff88ed07812 */ /* 0x000fce00078ec0ff */
[----:B------:R-:W-:Y:S01]  /*1e20*/  @!P1 IADD3 R208, R208, 0x8, RZ ;  /* 0x00000008d0d09810 */ /* 0x000fe20007ffe0ff */
[----:B------:R-:W-:Y:S05]  /*1e30*/  BRA.DIV ~URZ, `(.L_x_2275) ;  /* 0x000015827f007947 */ /* 0x000fea000b800000 */
[----:B------:R0:W1:Y:S02]  /*1e40*/  SHFL.DOWN PT, R144, R153, 0x10, 0x1f ;  /* 0x0a001f0099907f89 */ /* 0x00006400000e0000 */
.L_x_2296:
        /* <DEDUP_REMOVED lines=18> */
.L_x_2297:
        /* <DEDUP_REMOVED lines=38> */
[-CC-:B------:R-:W-:Y:S01]  /*21d0*/  FFMA.FTZ R145, R207, R150.reuse, R151.reuse ;  /* 0x00000096cf917223 */ /* 0x180fe20000010097 */
[----:B------:R-:W-:Y:S01]  /*21e0*/  ISETP.NE.AND.EX P0, PT, RZ, c[0x0][0x25c], PT, P0 ;  /* 0x00009700ff007a0c */ /* 0x000fe20003f05300 */
[----:B------:R-:W-:Y:S01]  /*21f0*/  FFMA.FTZ R144, R204, R150, R151 ;  /* 0x00000096cc907223 */ /* 0x000fe20000010097 */
[----:B------:R-:W-:Y:S01]  /*2200*/  HFMA2.MMA R153, -RZ, RZ, 0, 9.5367431640625e-07 ;  /* 0x00000010ff997435 */ /* 0x000fe200000001ff */
[----:B------:R-:W-:-:S02]  /*2210*/  FADD.FTZ R141, R183, -R140 ;  /* 0x8000008cb78d7221 */ /* 0x000fc40000010000 */
[----:B------:R-:W-:Y:S02]  /*2220*/  FADD.FTZ R143, R195, -R142 ;  /* 0x8000008ec38f7221 */ /* 0x000fe40000010000 */
[----:B------:R-:W-:Y:S02]  /*2230*/  FADD.FTZ R145, R206, -R145 ;  /* 0x80000091ce917221 */ /* 0x000fe40000010000 */
[----:B------:R-:W-:Y:S02]  /*2240*/  FADD.FTZ R147, R217, -R144 ;  /* 0x80000090d9937221 */ /* 0x000fe40000010000 */
[C---:B------:R-:W-:Y:S02]  /*2250*/  FMUL.FTZ R140, R170.reuse, R141 ;  /* 0x0000008daa8c7220 */ /* 0x040fe40000410000 */
[C---:B------:R-:W-:Y:S02]  /*2260*/  FMUL.FTZ R141, R170.reuse, R143 ;  /* 0x0000008faa8d7220 */ /* 0x040fe40000410000 */
[----:B------:R-:W-:-:S02]  /*2270*/  FMUL.FTZ R142, R170, R145 ;  /* 0x00000091aa8e7220 */ /* 0x000fc40000410000 */
[----:B------:R-:W-:Y:S02]  /*2280*/  FMUL.FTZ R143, R170, R147 ;  /* 0x00000093aa8f7220 */ /* 0x000fe40000410000 */
[----:B------:R-:W-:Y:S02]  /*2290*/  @P1 FADD.FTZ R140, R112, R140 ;  /* 0x0000008c708c1221 */ /* 0x000fe40000010000 */
[----:B------:R-:W-:Y:S02]  /*22a0*/  @P1 FADD.FTZ R141, R113, R141 ;  /* 0x0000008d718d1221 */ /* 0x000fe40000010000 */
[----:B------:R-:W-:Y:S01]  /*22b0*/  @P1 FADD.FTZ R142, R114, R142 ;  /* 0x0000008e728e1221 */ /* 0x000fe20000010000 */
[----:B------:R-:W-:Y:S01]  /*22c0*/  SEL R132, R140, R132, P0 ;  /* 0x000000848c847207 */ /* 0x000fe20000000000 */
[----:B------:R-:W-:Y:S01]  /*22d0*/  @P1 FADD.FTZ R143, R115, R143 ;  /* 0x0000008f738f1221 */ /* 0x000fe20000010000 */
[----:B------:R-:W-:Y:S01]  /*22e0*/  ISETP.NE.U32.AND P1, PT, RZ, c[0x0][0x250], PT ;  /* 0x00009400ff007a0c */ /* 0x000fe20003f25070 */
[----:B------:R-:W-:Y:S01]  /*22f0*/  @P0 IMAD.WIDE.U32 R148, R0, R153, c[0x0][0x258] ;  /* 0x0000960000940625 */ /* 0x000fe200078e0099 */
[----:B------:R-:W-:-:S02]  /*2300*/  SEL R133, R141, R133, P0 ;  /* 0x000000858d857207 */ /* 0x000fc40000000000 */
[----:B------:R-:W-:Y:S01]  /*2310*/  SEL R134, R142, R134, P0 ;  /* 0x000000868e867207 */ /* 0x000fe20000000000 */
[----:B------:R-:W-:Y:S01]  /*2320*/  IMAD.WIDE.U32 R146, R0, R153, c[0x0][0x248] ;  /* 0x0000920000927625 */ /* 0x000fe200078e0099 */
[----:B------:R-:W-:Y:S02]  /*2330*/  SEL R135, R143, R135, P0 ;  /* 0x000000878f877207 */ /* 0x000fe40000000000 */
[----:B------:R-:W-:-:S03]  /*2340*/  ISETP.NE.AND.EX P1, PT, RZ, c[0x0][0x254], PT, P1 ;  /* 0x00009500ff007a0c */ /* 0x000fc60003f25310 */
[----:B------:R0:W-:Y:S01]  /*2350*/  @P0 STG.E.128 [R148.64], R132 ;  /* 0x0000008494000986 */ /* 0x0001e2000c101d04 */
[----:B------:R-:W-:-:S03]  /*2360*/  ISETP.NE.U32.AND P0, PT, RZ, c[0x0][0x250], PT ;  /* 0x00009400ff007a0c */ /* 0x000fc60003f05070 */
[----:B------:R0:W-:Y:S01]  /*2370*/  STG.E.128 [R146.64], R140 ;  /* 0x0000008c92007986 */ /* 0x0001e2000c101d04 */
[----:B------:R-:W-:-:S04]  /*2380*/  ISETP.NE.AND.EX P0, PT, RZ, c[0x0][0x254], PT, P0 ;  /* 0x00009500ff007a0c */ /* 0x000fc80003f05300 */
[----:B------:R-:W-:Y:S02]  /*2390*/  SEL R136, R140, R136, P0 ;  /* 0x000000888c887207 */ /* 0x000fe40000000000 */
[----:B------:R-:W-:Y:S02]  /*23a0*/  SEL R137, R141, R137, P0 ;  /* 0x000000898d897207 */ /* 0x000fe40000000000 */
[----:B------:R-:W-:Y:S02]  /*23b0*/  SEL R138, R142, R138, P0 ;  /* 0x0000008a8e8a7207 */ /* 0x000fe40000000000 */
[----:B------:R-:W-:Y:S02]  /*23c0*/  SEL R139, R143, R139, P0 ;  /* 0x0000008b8f8b7207 */ /* 0x000fe40000000000 */
[----:B------:R-:W-:-:S04]  /*23d0*/  @P1 LEA R144, P0, R0, c[0x0][0x250], 0x4 ;  /* 0x0000940000901a11 */ /* 0x000fc800078020ff */
[C---:B------:R-:W-:Y:S02]  /*23e0*/  @P1 LEA.HI.X R145, R0.reuse, c[0x0][0x254], RZ, 0x4, P0 ;  /* 0x0000950000911a11 */ /* 0x040fe400000f24ff */
[----:B------:R-:W-:-:S03]  /*23f0*/  IADD3 R0, R0, 0x100, RZ ;  /* 0x0000010000007810 */ /* 0x000fc60007ffe0ff */
[----:B------:R0:W-:Y:S04]  /*2400*/  @P1 STG.E.128 [R144.64], R136 ;  /* 0x0000008890001986 */ /* 0x0001e8000c101d04 */
.L_x_2278:
[----:B------:R-:W-:Y:S05]  /*2410*/  BSYNC B0 ;  /* 0x0000000000007941 */ /* 0x000fea0003800000 */
.L_x_2277:
[----:B------:R-:W-:Y:S01]  /*2420*/  BSSY B0, `(.L_x_2279) ;  /* 0x000002b000007945 */ /* 0x000fe20003800000 */
[----:B------:R-:W-:Y:S05]  /*2430*/  @!P3 BRA `(.L_x_2280) ;  /* 0x000002900000b947 */ /* 0x000fea0003800000 */
[----:B------:R-:W-:Y:S01]  /*2440*/  ISETP.NE.U32.AND P0, PT, RZ, c[0x0][0x218], PT ;  /* 0x00008600ff007a0c */ /* 0x000fe20003f05070 */
[-CC-:B0-----:R-:W-:Y:S01]  /*2450*/  FFMA.FTZ R140, R181, R150.reuse, R151.reuse ;  /* 0x00000096b58c7223 */ /* 0x181fe20000010097 */
[----:B------:R-:W-:Y:S01]  /*2460*/  ISETP.NE.U32.AND P1, PT, RZ, c[0x0][0x258], PT ;  /* 0x00009600ff007a0c */ /* 0x000fe20003f25070 */
[-CC-:B------:R-:W-:Y:S01]  /*2470*/  FFMA.FTZ R142, R182, R150.reuse, R151.reuse ;  /* 0x00000096b68e7223 */ /* 0x180fe20000010097 */
[----:B------:R-:W-:Y:S01]  /*2480*/  ISETP.NE.AND.EX P0, PT, RZ, c[0x0][0x21c], PT, P0 ;  /* 0x00008700ff007a0c */ /* 0x000fe20003f05300 */
[-CC-:B------:R-:W-:Y:S01]  /*2490*/  FFMA.FTZ R145, R205, R150.reuse, R151.reuse ;  /* 0x00000096cd917223 */ /* 0x180fe20000010097 */
[----:B------:R-:W-:Y:S01]  /*24a0*/  ISETP.NE.AND.EX P1, PT, RZ, c[0x0][0x25c], PT, P1 ;  /* 0x00009700ff007a0c */ /* 0x000fe20003f25310 */
[----:B------:R-:W-:Y:S01]  /*24b0*/  FFMA.FTZ R144, R200, R150, R151 ;  /* 0x00000096c8907223 */ /* 0x000fe20000010097 */
[----:B------:R-:W-:Y:S01]  /*24c0*/  MOV R153, 0x10 ;  /* 0x0000001000997802 */ /* 0x000fe20000000f00 */
        /* <DEDUP_REMOVED lines=32> */
.L_x_2280:
[----:B------:R-:W-:Y:S05]  /*26d0*/  BSYNC B0 ;  /* 0x0000000000007941 */ /* 0x000fea0003800000 */
.L_x_2279:
        /* <DEDUP_REMOVED lines=43> */
.L_x_2282:
[----:B------:R-:W-:Y:S05]  /*2990*/  BSYNC B0 ;  /* 0x0000000000007941 */ /* 0x000fea0003800000 */
.L_x_2281:
        /* <DEDUP_REMOVED lines=43> */
.L_x_2284:
[----:B------:R-:W-:Y:S05]  /*2c50*/  BSYNC B0 ;  /* 0x0000000000007941 */ /* 0x000fea0003800000 */
.L_x_2283:
        /* <DEDUP_REMOVED lines=9> */
[----:B------:R-:W-:Y:S02]  /*2cf0*/  FFMA.FTZ R150, R186, R150, R151 ;  /* 0x00000096ba967223 */ /* 0x000fe40000010097 */
[----:B------:R-:W-:-:S02]  /*2d00*/  FADD.FTZ R141, R176, -R141 ;  /* 0x8000008db08d7221 */ /* 0x000fc40000010000 */
[----:B------:R-:W-:Y:S02]  /*2d10*/  FADD.FTZ R143, R187, -R140 ;  /* 0x8000008cbb8f7221 */ /* 0x000fe40000010000 */
[----:B------:R-:W-:Y:S02]  /*2d20*/  FADD.FTZ R147, R209, -R150 ;  /* 0x80000096d1937221 */ /* 0x000fe40000010000 */
[----:B------:R-:W-:Y:S02]  /*2d30*/  FADD.FTZ R145, R188, -R145 ;  /* 0x80000091bc917221 */ /* 0x000fe40000010000 */
[C---:B------:R-:W-:Y:S02]  /*2d40*/  FMUL.FTZ R140, R170.reuse, R141 ;  /* 0x0000008daa8c7220 */ /* 0x040fe40000410000 */
[C---:B------:R-:W-:Y:S02]  /*2d50*/  FMUL.FTZ R141, R170.reuse, R143 ;  /* 0x0000008faa8d7220 */ /* 0x040fe40000410000 */
[C---:B------:R-:W-:Y:S01]  /*2d60*/  FMUL.FTZ R143, R170.reuse, R147 ;  /* 0x00000093aa8f7220 */ /* 0x040fe20000410000 */
[----:B------:R-:W-:Y:S01]  /*2d70*/  HFMA2.MMA R147, -RZ, RZ, 0, 9.5367431640625e-07 ;  /* 0x00000010ff937435 */ /* 0x000fe200000001ff */
[----:B------:R-:W-:-:S02]  /*2d80*/  FMUL.FTZ R142, R170, R145 ;  /* 0x00000091aa8e7220 */ /* 0x000fc40000410000 */
[----:B------:R-:W-:Y:S02]  /*2d90*/  @P0 FADD.FTZ R140, R128, R140 ;  /* 0x0000008c808c0221 */ /* 0x000fe40000010000 */
[----:B------:R-:W-:Y:S02]  /*2da0*/  @P0 FADD.FTZ R141, R129, R141 ;  /* 0x0000008d818d0221 */ /* 0x000fe40000010000 */
[----:B------:R-:W-:Y:S01]  /*2db0*/  @P0 FADD.FTZ R142, R130, R142 ;  /* 0x0000008e828e0221 */ /* 0x000fe20000010000 */
[----:B------:R-:W-:Y:S01]  /*2dc0*/  SEL R132, R140, R132, P1 ;  /* 0x000000848c847207 */ /* 0x000fe20000800000 */
[----:B------:R-:W-:Y:S01]  /*2dd0*/  @P0 FADD.FTZ R143, R131, R143 ;  /* 0x0000008f838f0221 */ /* 0x000fe20000010000 */
[----:B------:R-:W-:Y:S01]  /*2de0*/  ISETP.NE.U32.AND P0, PT, RZ, c[0x0][0x250], PT ;  /* 0x00009400ff007a0c */ /* 0x000fe20003f05070 */
[----:B------:R-:W-:Y:S01]  /*2df0*/  @P1 IMAD.WIDE.U32 R148, R0, R147, c[0x0][0x258] ;  /* 0x0000960000941625 */ /* 0x000fe200078e0093 */
[----:B------:R-:W-:Y:S02]  /*2e00*/  SEL R133, R141, R133, P1 ;  /* 0x000000858d857207 */ /* 0x000fe40000800000 */
[----:B------:R-:W-:Y:S01]  /*2e10*/  SEL R134, R142, R134, P1 ;  /* 0x000000868e867207 */ /* 0x000fe20000800000 */
[----:B------:R-:W-:Y:S01]  /*2e20*/  IMAD.WIDE.U32 R146, R0, R147, c[0x0][0x248] ;  /* 0x0000920000927625 */ /* 0x000fe200078e0093 */
[----:B------:R-:W-:-:S02]  /*2e30*/  SEL R135, R143, R135, P1 ;  /* 0x000000878f877207 */ /* 0x000fc40000800000 */
        /* <DEDUP_REMOVED lines=10> */
[----:B------:R-:W-:-:S05]  /*2ee0*/  @P0 LEA.HI.X R145, R0, c[0x0][0x254], RZ, 0x4, P1 ;  /* 0x0000950000910a11 */ /* 0x000fca00008f24ff */
[----:B------:R0:W-:Y:S04]  /*2ef0*/  @P0 STG.E.128 [R144.64], R136 ;  /* 0x0000008890000986 */ /* 0x0001e8000c101d04 */
.L_x_2286:
[----:B------:R-:W-:Y:S05]  /*2f00*/  BSYNC B0 ;  /* 0x0000000000007941 */ /* 0x000fea0003800000 */
.L_x_2285:
[----:B------:R-:W-:Y:S02]  /*2f10*/  IADD3 R168, R168, c[0x0][0x160], RZ ;  /* 0x00005800a8a87a10 */ /* 0x000fe40007ffe0ff */
[----:B------:R-:W-:Y:S02]  /*2f20*/  LOP3.LUT P1, RZ, R2, 0xff, RZ, 0xc0, !PT ;  /* 0x000000ff02ff7812 */ /* 0x000fe4000782c0ff */
[----:B------:R-:W-:Y:S02]  /*2f30*/  ISETP.GE.AND P0, PT, R168, c[0x0][0x164], PT ;  /* 0x00005900a8007a0c */ /* 0x000fe40003f06270 */
[----:B------:R-:W-:-:S11]  /*2f40*/  SEL R2, RZ, 0x1, P1 ;  /* 0x00000001ff027807 */ /* 0x000fd60000800000 */
[----:B0-----:R-:W-:Y:S01]  /*2f50*/  @P0 CALL.REL.NOINC `(.L_x_2264) ;  /* 0x0000001000000944 */ /* 0x001fe20003c00000 */
[----:B------:R-:W-:Y:S05]  /*2f60*/  BRA `(.L_x_2287) ;  /* 0xffffdb4000007947 */ /* 0x000fea000383ffff */
.L_x_2264:
        /* <DEDUP_REMOVED lines=18> */
.L_x_2289:
[----:B------:R-:W-:Y:S05]  /*3090*/  BSYNC B0 ;  /* 0x0000000000007941 */ /* 0x000fea0003800000 */
.L_x_2288:
        /* <DEDUP_REMOVED lines=12> */
.L_x_2291:
[----:B------:R-:W-:Y:S05]  /*3160*/  BSYNC B0 ;  /* 0x0000000000007941 */ /* 0x000fea0003800000 */
.L_x_2290:
        /* <DEDUP_REMOVED lines=12> */
.L_x_2293:
[----:B------:R-:W-:Y:S05]  /*3230*/  BSYNC B0 ;  /* 0x0000000000007941 */ /* 0x000fea0003800000 */
.L_x_2292:
        /* <DEDUP_REMOVED lines=12> */
.L_x_2295:
[----:B------:R-:W-:Y:S05]  /*3300*/  BSYNC B0 ;  /* 0x0000000000007941 */ /* 0x000fea0003800000 */
.L_x_2294:
        /* <DEDUP_REMOVED lines=11> */
.L_x_2275:
[----:B------:R-:W-:Y:S01]  /*33c0*/  HFMA2.MMA R150, -RZ, RZ, 0, 9.5367431640625e-07 ;  /* 0x00000010ff967435 */ /* 0x000fe200000001ff */
[----:B------:R-:W-:-:S02]  /*33d0*/  MOV R145, R153 ;  /* 0x0000009900917202 */ /* 0x000fc40000000f00 */
[----:B------:R-:W-:Y:S02]  /*33e0*/  MOV R199, 0x1f ;  /* 0x0000001f00c77802 */ /* 0x000fe40000000f00 */
[----:B-----5:R-:W-:Y:S02]  /*33f0*/  MOV R152, 0xffffffff ;  /* 0xffffffff00987802 */ /* 0x020fe40000000f00 */
[----:B------:R-:W-:Y:S02]  /*3400*/  MOV R140, 0x3420 ;  /* 0x00003420008c7802 */ /* 0x000fe40000000f00 */
[----:B------:R-:W-:Y:S05]  /*3410*/  CALL.REL.NOINC `($__internal_96_$__cuda_sm70_shflsync_down_p) ;  /* 0x0000045000007944 */ /* 0x000fea0003c00000 */
[----:B-1----:R-:W-:Y:S01]  /*3420*/  MOV R144, R199 ;  /* 0x000000c700907202 */ /* 0x002fe20000000f00 */
[----:B0-----:R-:W-:Y:S05]  /*3430*/  BRA `(.L_x_2296) ;  /* 0xffffea1000007947 */ /* 0x001fea000383ffff */
.L_x_2276:
[----:B------:R-:W-:Y:S01]  /*3440*/  HFMA2.MMA R150, -RZ, RZ, 0, 9.5367431640625e-07 ;  /* 0x00000010ff967435 */ /* 0x000fe200000001ff */
[----:B------:R-:W-:Y:S02]  /*3450*/  MOV R145, R198 ;  /* 0x000000c600917202 */ /* 0x000fe40000000f00 */
[----:B------:R-:W-:Y:S02]  /*3460*/  MOV R199, 0x1f ;  /* 0x0000001f00c77802 */ /* 0x000fe40000000f00 */
[----:B-----5:R-:W-:-:S02]  /*3470*/  MOV R152, 0xffffffff ;  /* 0xffffffff00987802 */ /* 0x020fc40000000f00 */
[----:B------:R-:W-:Y:S02]  /*3480*/  MOV R140, 0x34a0 ;  /* 0x000034a0008c7802 */ /* 0x000fe40000000f00 */
[----:B01----:R-:W-:Y:S05]  /*3490*/  CALL.REL.NOINC `($__internal_96_$__cuda_sm70_shflsync_down_p) ;  /* 0x000003d000007944 */ /* 0x003fea0003c00000 */
[----:B------:R-:W-:Y:S01]  /*34a0*/  FADD.FTZ R144, R144, R153 ;  /* 0x0000009990907221 */ /* 0x000fe20000010000 */
[----:B0-----:R-:W-:Y:S01]  /*34b0*/  HFMA2.MMA R150, -RZ, RZ, 0, 4.76837158203125e-07 ;  /* 0x00000008ff967435 */ /* 0x001fe200000001ff */
[----:B-1----:R-:W-:Y:S01]  /*34c0*/  FADD.FTZ R198, R198, R199 ;  /* 0x000000c7c6c67221 */ /* 0x002fe20000010000 */
[----:B------:R-:W-:Y:S02]  /*34d0*/  MOV R199, 0x1f ;  /* 0x0000001f00c77802 */ /* 0x000fe40000000f00 */
[----:B------:R-:W-:Y:S02]  /*34e0*/  MOV R152, 0xffffffff ;  /* 0xffffffff00987802 */ /* 0x000fe40000000f00 */
[----:B------:R-:W-:Y:S02]  /*34f0*/  MOV R145, R144 ;  /* 0x0000009000917202 */ /* 0x000fe40000000f00 */
[----:B------:R-:W-:Y:S02]  /*3500*/  MOV R140, 0x3520 ;  /* 0x00003520008c7802 */ /* 0x000fe40000000f00 */
[----:B------:R-:W-:Y:S05]  /*3510*/  CALL.REL.NOINC `($__internal_96_$__cuda_sm70_shflsync_down_p) ;  /* 0x0000035000007944 */ /* 0x000fea0003c00000 */
[----:B0-----:R-:W-:Y:S01]  /*3520*/  HFMA2.MMA R150, -RZ, RZ, 0, 4.76837158203125e-07 ;  /* 0x00000008ff967435 */ /* 0x001fe200000001ff */
[----:B-1----:R-:W-:-:S02]  /*3530*/  MOV R143, R199 ;  /* 0x000000c7008f7202 */ /* 0x002fc40000000f00 */
[----:B------:R-:W-:Y:S02]  /*3540*/  MOV R145, R198 ;  /* 0x000000c600917202 */ /* 0x000fe40000000f00 */
[----:B------:R-:W-:Y:S02]  /*3550*/  MOV R199, 0x1f ;  /* 0x0000001f00c77802 */ /* 0x000fe40000000f00 */
[----:B------:R-:W-:Y:S02]  /*3560*/  MOV R152, 0xffffffff ;  /* 0xffffffff00987802 */ /* 0x000fe40000000f00 */
[----:B------:R-:W-:Y:S02]  /*3570*/  MOV R140, 0x3590 ;  /* 0x00003590008c7802 */ /* 0x000fe40000000f00 */
[----:B------:R-:W-:Y:S05]  /*3580*/  CALL.REL.NOINC `($__internal_96_$__cuda_sm70_shflsync_down_p) ;  /* 0x000002e000007944 */ /* 0x000fea0003c00000 */
[----:B------:R-:W-:Y:S01]  /*3590*/  FADD.FTZ R144, R143, R144 ;  /* 0x000000908f907221 */ /* 0x000fe20000010000 */
[----:B0-----:R-:W-:Y:S01]  /*35a0*/  HFMA2.MMA R150, -RZ, RZ, 0, 2.384185791015625e-07 ;  /* 0x00000004ff967435 */ /* 0x001fe200000001ff */
[----:B-1----:R-:W-:Y:S01]  /*35b0*/  FADD.FTZ R198, R198, R199 ;  /* 0x000000c7c6c67221 */ /* 0x002fe20000010000 */
[----:B------:R-:W-:Y:S02]  /*35c0*/  MOV R199, 0x1f ;  /* 0x0000001f00c77802 */ /* 0x000fe40000000f00 */
[----:B------:R-:W-:-:S02]  /*35d0*/  MOV R152, 0xffffffff ;  /* 0xffffffff00987802 */ /* 0x000fc40000000f00 */
[----:B------:R-:W-:Y:S02]  /*35e0*/  MOV R145, R144 ;  /* 0x0000009000917202 */ /* 0x000fe40000000f00 */
[----:B------:R-:W-:Y:S02]  /*35f0*/  MOV R140, 0x3610 ;  /* 0x00003610008c7802 */ /* 0x000fe40000000f00 */
[----:B------:R-:W-:Y:S05]  /*3600*/  CALL.REL.NOINC `($__internal_96_$__cuda_sm70_shflsync_down_p) ;  /* 0x0000026000007944 */ /* 0x000fea0003c00000 */
[----:B0-----:R-:W-:Y:S01]  /*3610*/  HFMA2.MMA R150, -RZ, RZ, 0, 2.384185791015625e-07 ;  /* 0x00000004ff967435 */ /* 0x001fe200000001ff */
[----:B-1----:R-:W-:Y:S02]  /*3620*/  MOV R143, R199 ;  /* 0x000000c7008f7202 */ /* 0x002fe40000000f00 */
[----:B------:R-:W-:Y:S02]  /*3630*/  MOV R145, R198 ;  /* 0x000000c600917202 */ /* 0x000fe40000000f00 */
[----:B------:R-:W-:Y:S02]  /*3640*/  MOV R199, 0x1f ;  /* 0x0000001f00c77802 */ /* 0x000fe40000000f00 */
[----:B------:R-:W-:Y:S02]  /*3650*/  MOV R152, 0xffffffff ;  /* 0xffffffff00987802 */ /* 0x000fe40000000f00 */
[----:B------:R-:W-:-:S02]  /*3660*/  MOV R140, 0x3680 ;  /* 0x00003680008c7802 */ /* 0x000fc40000000f00 */
[----:B------:R-:W-:Y:S05]  /*3670*/  CALL.REL.NOINC `($__internal_96_$__cuda_sm70_shflsync_down_p) ;  /* 0x000001f000007944 */ /* 0x000fea0003c00000 */
[----:B------:R-:W-:Y:S01]  /*3680*/  FADD.FTZ R144, R143, R144 ;  /* 0x000000908f907221 */ /* 0x000fe20000010000 */
[----:B0-----:R-:W-:Y:S01]  /*3690*/  HFMA2.MMA R150, -RZ, RZ, 0, 1.1920928955078125e-07 ;  /* 0x00000002ff967435 */ /* 0x001fe200000001ff */
[----:B-1----:R-:W-:Y:S01]  /*36a0*/  FADD.FTZ R148, R198, R199 ;  /* 0x000000c7c6947221 */ /* 0x002fe20000010000 */
[----:B------:R-:W-:-:S02]  /*36b0*/  MOV R199, 0x1f ;  /* 0x0000001f00c77802 */ /* 0x000fc40000000f00 */
[----:B------:R-:W-:Y:S02]  /*36c0*/  MOV R152, 0xffffffff ;  /* 0xffffffff00987802 */ /* 0x000fe40000000f00 */
[----:B------:R-:W-:Y:S02]  /*36d0*/  MOV R145, R144 ;  /* 0x0000009000917202 */ /* 0x000fe40000000f00 */
[----:B------:R-:W-:Y:S02]  /*36e0*/  MOV R140, 0x3700 ;  /* 0x00003700008c7802 */ /* 0x000fe40000000f00 */
[----:B------:R-:W-:Y:S05]  /*36f0*/  CALL.REL.NOINC `($__internal_96_$__cuda_sm70_shflsync_down_p) ;  /* 0x0000017000007944 */ /* 0x000fea0003c00000 */
[----:B0-----:R-:W-:Y:S01]  /*3700*/  HFMA2.MMA R150, -RZ, RZ, 0, 1.1920928955078125e-07 ;  /* 0x00000002ff967435 */ /* 0x001fe200000001ff */
[----:B-1----:R-:W-:Y:S02]  /*3710*/  MOV R143, R199 ;  /* 0x000000c7008f7202 */ /* 0x002fe40000000f00 */
[----:B------:R-:W-:Y:S02]  /*3720*/  MOV R145, R148 ;  /* 0x0000009400917202 */ /* 0x000fe40000000f00 */
[----:B------:R-:W-:Y:S02]  /*3730*/  MOV R199, 0x1f ;  /* 0x0000001f00c77802 */ /* 0x000fe40000000f00 */
[----:B------:R-:W-:-:S02]  /*3740*/  MOV R152, 0xffffffff ;  /* 0xffffffff00987802 */ /* 0x000fc40000000f00 */
[----:B------:R-:W-:Y:S02]  /*3750*/  MOV R140, 0x3770 ;  /* 0x00003770008c7802 */ /* 0x000fe40000000f00 */
[----:B------:R-:W-:Y:S05]  /*3760*/  CALL.REL.NOINC `($__internal_96_$__cuda_sm70_shflsync_down_p) ;  /* 0x0000010000007944 */ /* 0x000fea0003c00000 */
[----:B------:R-:W-:Y:S01]  /*3770*/  FADD.FTZ R146, R143, R144 ;  /* 0x000000908f927221 */ /* 0x000fe20000010000 */
[----:B0-----:R-:W-:Y:S01]  /*3780*/  HFMA2.MMA R150, -RZ, RZ, 0, 5.9604644775390625e-08 ;  /* 0x00000001ff967435 */ /* 0x001fe200000001ff */
[----:B-1----:R-:W-:Y:S01]  /*3790*/  FADD.FTZ R148, R148, R199 ;  /* 0x000000c794947221 */ /* 0x002fe20000010000 */
[----:B------:R-:W-:Y:S02]  /*37a0*/  MOV R199, 0x1f ;  /* 0x0000001f00c77802 */ /* 0x000fe40000000f00 */
[----:B------:R-:W-:Y:S02]  /*37b0*/  MOV R152, 0xffffffff ;  /* 0xffffffff00987802 */ /* 0x000fe40000000f00 */
[----:B------:R-:W-:Y:S02]  /*37c0*/  MOV R145, R146 ;  /* 0x0000009200917202 */ /* 0x000fe40000000f00 */
[----:B------:R-:W-:Y:S02]  /*37d0*/  MOV R140, 0x37f0 ;  /* 0x000037f0008c7802 */ /* 0x000fe40000000f00 */
[----:B------:R-:W-:Y:S05]  /*37e0*/  CALL.REL.NOINC `($__internal_96_$__cuda_sm70_shflsync_down_p) ;  /* 0x0000008000007944 */ /* 0x000fea0003c00000 */
[----:B0-----:R-:W-:Y:S01]  /*37f0*/  HFMA2.MMA R150, -RZ, RZ, 0, 5.9604644775390625e-08 ;  /* 0x00000001ff967435 */ /* 0x001fe200000001ff */
[----:B-1----:R-:W-:-:S02]  /*3800*/  MOV R147, R199 ;  /* 0x000000c700937202 */ /* 0x002fc40000000f00 */
[----:B------:R-:W-:Y:S02]  /*3810*/  MOV R145, R148 ;  /* 0x0000009400917202 */ /* 0x000fe40000000f00 */
[----:B------:R-:W-:Y:S02]  /*3820*/  MOV R199, 0x1f ;  /* 0x0000001f00c77802 */ /* 0x000fe40000000f00 */
[----:B------:R-:W-:Y:S02]  /*3830*/  MOV R152, 0xffffffff ;  /* 0xffffffff00987802 */ /* 0x000fe40000000f00 */
[----:B------:R-:W-:Y:S02]  /*3840*/  MOV R140, 0x3860 ;  /* 0x00003860008c7802 */ /* 0x000fe40000000f00 */
[----:B------:R-:W-:Y:S05]  /*3850*/  CALL.REL.NOINC `($__internal_96_$__cuda_sm70_shflsync_down_p) ;  /* 0x0000001000007944 */ /* 0x000fea0003c00000 */
[----:B01----:R-:W-:Y:S05]  /*3860*/  BRA `(.L_x_2297) ;  /* 0xffffe70000007947 */ /* 0x003fea000383ffff */
        .weak           $__internal_96_$__cuda_sm70_shflsync_down_p
        .type           $__internal_96_$__cuda_sm70_shflsync_down_p,@function
        .size           $__internal_96_$__cuda_sm70_shflsync_down_p,(.L_x_2843 - $__internal_96_$__cuda_sm70_shflsync_down_p)
$__internal_96_$__cuda_sm70_shflsync_down_p:
[----:B------:R-:W-:Y:S01]  /*3870*/  HFMA2.MMA R141, -RZ, RZ, 0, 0 ;  /* 0x00000000ff8d7435 */ /* 0x000fe200000001ff */
[----:B------:R-:W-:Y:S04]  /*3880*/  WARPSYNC R152 ;  /* 0x0000009800007348 */ /* 0x000fe80003800000 */
[----:B------:R0:W1:Y:S01]  /*3890*/  SHFL.DOWN PT, R199, R145, R150, R199 ;  /* 0x0800009691c77389 */ /* 0x00006200000e00c7 */
[----:B------:R-:W-:Y:S05]  /*38a0*/  RET.REL.NODEC R140 `(_ZN10layer_norm31ln_parallel_residual_bwd_kernelINS_13Kernel_traitsI6__halfffffjLj5120ELj1ELj1ELj8ELj16ENS_18Kernel_traits_baseILj5120ES2_ffffjLj256EEEEELb0ELb0ELb0EEEvNS_9BwdParamsE) ;  /* 0xffffc7508c007950 */ /* 0x000fea0003c3ffff */
.L_x_2298:
        /* <DEDUP_REMOVED lines=13> */
.L_x_2843:


//--------------------- .text._ZN10layer_norm31ln_parallel_residual_bwd_kernelINS_13Kernel_traitsI6__halfffffjLj5120ELj1ELj1ELj8ELj16ENS_18Kernel_traits_baseILj5120ES2_ffffjLj256EEEEELb0ELb0ELb1EEEvNS_9BwdParamsE --------------------------
	.section	.text._ZN10layer_norm31ln_parallel_residual_bwd_kernelINS_13Kernel_traitsI6__halfffffjLj5120ELj1ELj1ELj8ELj16ENS_18Kernel_traits_baseILj5120ES2_ffffjLj256EEEEELb0ELb0ELb1EEEvNS_9BwdParamsE,"ax",@progbits
	.sectioninfo	@"SHI_REGISTERS=234"
	.align	128
        .global         _ZN10layer_norm31ln_parallel_residual_bwd_kernelINS_13Kernel_traitsI6__halfffffjLj5120ELj1ELj1ELj8ELj16ENS_18Kernel_traits_baseILj5120ES2_ffffjLj256EEEEELb0ELb0ELb1EEEvNS_9BwdParamsE
        .type           _ZN10layer_norm31ln_parallel_residual_bwd_kernelINS_13Kernel_traitsI6__halfffffjLj5120ELj1ELj1ELj8ELj16ENS_18Kernel_traits_baseILj5120ES2_ffffjLj256EEEEELb0ELb0ELb1EEEvNS_9BwdParamsE,@function
        .size           _ZN10layer_norm31ln_parallel_residual_bwd_kernelINS_13Kernel_traitsI6__halfffffjLj5120ELj1ELj1ELj8ELj16ENS_18Kernel_traits_baseILj5120ES2_ffffjLj256EEEEELb0ELb0ELb1EEEvNS_9BwdParamsE,(.L_x_2844 - _ZN10layer_norm31ln_parallel_residual_bwd_kernelINS_13Kernel_traitsI6__halfffffjLj5120ELj1ELj1ELj8ELj16ENS_18Kernel_traits_baseILj5120ES2_ffffjLj256EEEEELb0ELb0ELb1EEEvNS_9BwdParamsE)
        .other          _ZN10layer_norm31ln_parallel_residual_bwd_kernelINS_13Kernel_traitsI6__halfffffjLj5120ELj1ELj1ELj8ELj16ENS_18Kernel_traits_baseILj5120ES2_ffffjLj256EEEEELb0ELb0ELb1EEEvNS_9BwdParamsE,@"STO_CUDA_ENTRY STV_DEFAULT"
_ZN10layer_norm31ln_parallel_residual_bwd_kernelINS_13Kernel_traitsI6__halfffffjLj5120ELj1ELj1ELj8ELj16ENS_18Kernel_traits_baseILj5120ES2_ffffjLj256EEEEELb0ELb0ELb1EEEvNS_9BwdParamsE:
.text._ZN10layer_norm31ln_parallel_residual_bwd_kernelINS_13Kernel_traitsI6__halfffffjLj5120ELj1ELj1ELj8ELj16ENS_18Kernel_traits_baseILj5120ES2_ffffjLj256EEEEELb0ELb0ELb1EEEvNS_9BwdParamsE:
        /* <DEDUP_REMOVED lines=48> */
.L_x_2299:
        /* <DEDUP_REMOVED lines=9> */
[----:B------:R1:W5:Y:S04]  /*0390*/  LDG.E.64 R202, [R4.64] ;  /* 0x0000000404ca7981 */ /* 0x000368000c1e1b00 */
[----:B------:R1:W5:Y:S04]  /*03a0*/  LDG.E.64 R194, [R4.64+0x800] ;  /* 0x0008000404c27981 */ /* 0x000368000c1e1b00 */
[----:B------:R1:W5:Y:S04]  /*03b0*/  LDG.E.64 R186, [R4.64+0x1000] ;  /* 0x0010000404ba7981 */ /* 0x000368000c1e1b00 */
[----:B------:R0:W5:Y:S04]  /*03c0*/  LDG.E.64 R168, [R2.64+0x1800] ;  /* 0x0018000402a87981 */ /* 0x000168000c1e1b00 */
[----:B------:R0:W5:Y:S04]  /*03d0*/  LDG.E.64 R8, [R2.64+0x2000] ;  /* 0x0020000402087981 */ /* 0x000168000c1e1b00 */
[----:B------:R1:W5:Y:S04]  /*03e0*/  LDG.E.64 R6, [R4.64+0x1800] ;  /* 0x0018000404067981 */ /* 0x000368000c1e1b00 */
[----:B------:R1:W5:Y:S01]  /*03f0*/  LDG.E.64 R10, [R4.64+0x2000] ;  /* 0x00200004040a7981 */ /* 0x000362000c1e1b00 */
[----:B------:R-:W-:-:S02]  /*0400*/  HFMA2.MMA R217, -RZ, RZ, 0, 5.9604644775390625e-08 ;  /* 0x00000001ffd97435 */ /* 0x000fc400000001ff */
        /* <DEDUP_REMOVED lines=34> */
[----:B------:R-:W-:Y:S01]  /*0630*/  CS2R R144, SRZ ;  /* 0x0000000000907805 */ /* 0x000fe2000001ff00 */
[----:B------:R-:W-:Y:S01]  /*0640*/  CS2R R152, SRZ ;  /* 0x0000000000987805 */ /* 0x000fe2000001ff00 */
[----:B------:R-:W-:Y:S01]  /*0650*/  CS2R R160, SRZ ;  /* 0x0000000000a07805 */ /* 0x000fe2000001ff00 */
[----:B------:R-:W-:-:S02]  /*0660*/  MOV R183, RZ ;  /* 0x000000ff00b77202 */ /* 0x000fc40000000f00 */
[--C-:B--2---:R-:W-:Y:S01]  /*0670*/  SHF.R.U64 R208, R204, 0x10, R205.reuse ;  /* 0x00000010ccd07819 */ /* 0x104fe200000012cd */
[----:B------:R-:W-:Y:S01]  /*0680*/  HADD2.F32 R209, -RZ, R204.H0_H0 ;  /* 0x200000ccffd17230 */ /* 0x000fe20000004100 */
[----:B------:R-:W-:Y:S02]  /*0690*/  SHF.R.U32.HI R204, RZ, 0x10, R205 ;  /* 0x00000010ffcc7819 */ /* 0x000fe400000116cd */
[--C-:B---3--:R-:W-:Y:S01]  /*06a0*/  SHF.R.U64 R200, R196, 0x10, R197.reuse ;  /* 0x00000010c4c87819 */ /* 0x108fe200000012c5 */
[----:B------:R-:W-:Y:S01]  /*06b0*/  HADD2.F32 R201, -RZ, R196.H0_H0 ;  /* 0x200000c4ffc97230 */ /* 0x000fe20000004100 */
[----:B------:R-:W-:Y:S02]  /*06c0*/  SHF.R.U32.HI R196, RZ, 0x10, R197 ;  /* 0x00000010ffc47819 */ /* 0x000fe400000116c5 */
[--C-:B----4-:R-:W-:Y:S01]  /*06d0*/  SHF.R.U64 R192, R188, 0x10, R189.reuse ;  /* 0x00000010bcc07819 */ /* 0x110fe200000012bd */
[----:B------:R-:W-:Y:S01]  /*06e0*/  HADD2.F32 R193, -RZ, R188.H0_H0 ;  /* 0x200000bcffc17230 */ /* 0x000fe20000004100 */
[----:B------:R-:W-:-:S02]  /*06f0*/  SHF.R.U32.HI R188, RZ, 0x10, R189 ;  /* 0x00000010ffbc7819 */ /* 0x000fc400000116bd */
[--C-:B-----5:R-:W-:Y:S01]  /*0700*/  SHF.R.U64 R206, R202, 0x10, R203.reuse ;  /* 0x00000010cace7819 */ /* 0x120fe200000012cb */
[----:B------:R-:W-:Y:S01]  /*0710*/  HADD2.F32 R207, -RZ, R202.H0_H0 ;  /* 0x200000caffcf7230 */ /* 0x000fe20000004100 */
[----:B------:R-:W-:Y:S02]  /*0720*/  SHF.R.U32.HI R202, RZ, 0x10, R203 ;  /* 0x00000010ffca7819 */ /* 0x000fe400000116cb */
[--C-:B------:R-:W-:Y:S01]  /*0730*/  SHF.R.U64 R198, R194, 0x10, R195.reuse ;  /* 0x00000010c2c67819 */ /* 0x100fe200000012c3 */
[----:B------:R-:W-:Y:S01]  /*0740*/  HADD2.F32 R199, -RZ, R194.H0_H0 ;  /* 0x200000c2ffc77230 */ /* 0x000fe20000004100 */
[----:B------:R-:W-:Y:S02]  /*0750*/  SHF.R.U32.HI R194, RZ, 0x10, R195 ;  /* 0x00000010ffc27819 */ /* 0x000fe400000116c3 */
[--C-:B------:R-:W-:Y:S01]  /*0760*/  SHF.R.U64 R190, R186, 0x10, R187.reuse ;  /* 0x00000010babe7819 */ /* 0x100fe200000012bb */
[----:B------:R-:W-:Y:S01]  /*0770*/  HADD2.F32 R191, -RZ, R186.H0_H0 ;  /* 0x200000baffbf7230 */ /* 0x000fe20000004100 */
        /* <DEDUP_REMOVED lines=8> */
[----:B------:R-:W-:Y:S01]  /*0800*/  SHF.R.U32.HI R184, RZ, 0x10, R11 ;  /* 0x00000010ffb87819 */ /* 0x000fe2000001160b */
[----:B------:R-:W-:Y:S01]  /*0810*/  HADD2.F32 R185, -RZ, R168.H0_H0 ;  /* 0x200000a8ffb97230 */ /* 0x000fe20000004100 */
[----:B------:R-:W-:Y:S01]  /*0820*/  HFMA2.MMA R168, -RZ, RZ, 0, 0 ;  /* 0x00000000ffa87435 */ /* 0x000fe200000001ff */
[----:B------:R-:W-:Y:S02]  /*0830*/  HADD2.F32 R171, -RZ, R8.H0_H0 ;  /* 0x20000008ffab7230 */ /* 0x000fe40000004100 */
[----:B------:R-:W-:Y:S01]  /*0840*/  HADD2.F32 R173, -RZ, R9.H0_H0 ;  /* 0x20000009ffad7230 */ /* 0x000fe20000004100 */
[----:B------:R-:W-:Y:S01]  /*0850*/  CS2R R8, SRZ ;  /* 0x0000000000087805 */ /* 0x000fe2000001ff00 */
[----:B------:R-:W-:Y:S02]  /*0860*/  HADD2.F32 R175, -RZ, R6.H0_H0 ;  /* 0x20000006ffaf7230 */ /* 0x000fe40000004100 */
[----:B------:R-:W-:Y:S01]  /*0870*/  HADD2.F32 R177, -RZ, R7.H0_H0 ;  /* 0x20000007ffb17230 */ /* 0x000fe20000004100 */
[----:B------:R-:W-:Y:S01]  /*0880*/  CS2R R6, SRZ ;  /* 0x0000000000067805 */ /* 0x000fe2000001ff00 */
[----:B------:R-:W-:-:S02]  /*0890*/  HADD2.F32 R179, -RZ, R10.H0_H0 ;  /* 0x2000000affb37230 */ /* 0x000fc40000004100 */
[----:B------:R-:W-:Y:S01]  /*08a0*/  HADD2.F32 R181, -RZ, R11.H0_H0 ;  /* 0x2000000bffb57230 */ /* 0x000fe20000004100 */
[----:B------:R-:W-:Y:S01]  /*08b0*/  CS2R R10, SRZ ;  /* 0x00000000000a7805 */ /* 0x000fe2000001ff00 */
        /* <DEDUP_REMOVED lines=27> */
.L_x_2306:
[----:B------:R-:W-:Y:S01]  /*0a70*/  IMAD R72, R210, c[0x0][0x168], RZ ;  /* 0x00005a00d2487a24 */ /* 0x000fe200078e02ff */
[----:B------:R-:W-:Y:S02]  /*0a80*/  LOP3.LUT R74, R137, 0xff, RZ, 0xc0, !PT ;  /* 0x000000ff894a7812 */ /* 0x000fe400078ec0ff */
[----:B------:R-:W-:Y:S02]  /*0a90*/  MOV R99, 0x4 ;  /* 0x0000000400637802 */ /* 0x000fe40000000f00 */
[----:B------:R-:W-:-:S02]  /*0aa0*/  SHF.R.S32.HI R73, RZ, 0x1f, R72 ;  /* 0x0000001fff497819 */ /* 0x000fc40000011448 */
[----:B------:R-:W-:Y:S01]  /*0ab0*/  MOV R218, 0x10 ;  /* 0x0000001000da7802 */ /* 0x000fe20000000f00 */
[----:B------:R-:W-:Y:S01]  /*0ac0*/  IMAD.WIDE R228, R210, R99, c[0x0][0x1a0] ;  /* 0x00006800d2e47625 */ /* 0x000fe200078e0263 */
[----:B------:R-:W-:-:S04]  /*0ad0*/  LEA.HI R73, R73, R72, RZ, 0x2 ;  /* 0x0000004849497211 */ /* 0x000fc800078f10ff */
[----:B------:R-:W-:Y:S01]  /*0ae0*/  LEA.HI.SX32 R213, R73, R74, 0x1e ;  /* 0x0000004a49d57211 */ /* 0x000fe200078ff2ff */
[----:B------:R-:W2:Y:S01]  /*0af0*/  LDG.E R228, [R228.64] ;  /* 0x00000004e4e47981 */ /* 0x000ea2000c1e1900 */
[----:B------:R-:W-:Y:S02]  /*0b00*/  IMAD.WIDE R98, R210, R99, c[0x0][0x1a8] ;  /* 0x00006a00d2627625 */ /* 0x000fe400078e0263 */
[C---:B------:R-:W-:Y:S02]  /*0b10*/  IADD3 R216, R213.reuse, 0x100, RZ ;  /* 0x00000100d5d87810 */ /* 0x040fe40007ffe0ff */
[CC--:B------:R-:W-:Y:S01]  /*0b20*/  IMAD.WIDE.U32 R72, R213.reuse, R218.reuse, c[0x0][0x188] ;  /* 0x00006200d5487625 */ /* 0x0c0fe200078e00da */
[----:B------:R-:W-:Y:S01]  /*0b30*/  IADD3 R215, R213, 0x200, RZ ;  /* 0x00000200d5d77810 */ /* 0x000fe20007ffe0ff */
[----:B------:R0:W3:Y:S02]  /*0b40*/  LDG.E R214, [R98.64] ;  /* 0x0000000462d67981 */ /* 0x0000e4000c1e1900 */
[----:B------:R-:W-:-:S02]  /*0b50*/  IMAD.WIDE.U32 R84, R216, R218, c[0x0][0x188] ;  /* 0x00006200d8547625 */ /* 0x000fc400078e00da */
[----:B------:R-:W4:Y:S02]  /*0b60*/  LDG.E.128 R72, [R72.64] ;  /* 0x0000000448487981 */ /* 0x000f24000c1e1d00 */
[CC--:B------:R-:W-:Y:S02]  /*0b70*/  IMAD.WIDE.U32 R92, R216.reuse, R218.reuse, c[0x0][0x210] ;  /* 0x00008400d85c7625 */ /* 0x0c0fe400078e00da */
[----:B------:R-:W3:Y:S02]  /*0b80*/  LDG.E.128 R84, [R84.64] ;  /* 0x0000000454547981 */ /* 0x000ee4000c1e1d00 */
[-C--:B------:R-:W-:Y:S01]  /*0b90*/  IMAD.WIDE.U32 R96, R215, R218.reuse, c[0x0][0x188] ;  /* 0x00006200d7607625 */ /* 0x080fe200078e00da */
[----:B------:R-:W-:Y:S01]  /*0ba0*/  IADD3 R212, R213, 0x300, RZ ;  /* 0x00000300d5d47810 */ /* 0x000fe20007ffe0ff */
[----:B------:R-:W3:Y:S02]  /*0bb0*/  LDG.E.128 R92, [R92.64] ;  /* 0x000000045c5c7981 */ /* 0x000ee4000c1e1d00 */
[----:B------:R-:W-:-:S02]  /*0bc0*/  IMAD.WIDE.U32 R88, R216, R218, c[0x0][0x208] ;  /* 0x00008200d8587625 */ /* 0x000fc400078e00da */
[----:B0-----:R-:W3:Y:S02]  /*0bd0*/  LDG.E.128 R96, [R96.64] ;  /* 0x0000000460607981 */ /* 0x001ee4000c1e1d00 */
[CC--:B------:R-:W-:Y:S02]  /*0be0*/  IMAD.WIDE.U32 R104, R215.reuse, R218.reuse, c[0x0][0x210] ;  /* 0x00008400d7687625 */ /* 0x0c0fe400078e00da */
[----:B------:R-:W3:Y:S02]  /*0bf0*/  LDG.E.128 R88, [R88.64] ;  /* 0x0000000458587981 */ /* 0x000ee4000c1e1d00 */
[-C--:B------:R-:W-:Y:S02]  /*0c00*/  IMAD.WIDE.U32 R100, R215, R218.reuse, c[0x0][0x208] ;  /* 0x00008200d7647625 */ /* 0x080fe400078e00da */
[----:B------:R-:W3:Y:S02]  /*0c10*/  LDG.E.128 R104, [R104.64] ;  /* 0x0000000468687981 */ /* 0x000ee4000c1e1d00 */
[----:B------:R-:W-:-:S02]  /*0c20*/  IMAD.WIDE.U32 R108, R212, R218, c[0x0][0x188] ;  /* 0x00006200d46c7625 */ /* 0x000fc400078e00da */
[----:B------:R-:W3:Y:S02]  /*0c30*/  LDG.E.128 R100, [R100.64] ;  /* 0x0000000464647981 */ /* 0x000ee4000c1e1d00 */
[CC--:B------:R-:W-:Y:S02]  /*0c40*/  IMAD.WIDE.U32 R116, R212.reuse, R218.reuse, c[0x0][0x210] ;  /* 0x00008400d4747625 */ /* 0x0c0fe400078e00da */
[----:B------:R-:W3:Y:S02]  /*0c50*/  LDG.E.128 R108, [R108.64] ;  /* 0x000000046c6c7981 */ /* 0x000ee4000c1e1d00 */
[-C--:B------:R-:W-:Y:S02]  /*0c60*/  IMAD.WIDE.U32 R80, R213, R218.reuse, c[0x0][0x210] ;  /* 0x00008400d5507625 */ /* 0x080fe400078e00da */
[----:B------:R-:W3:Y:S02]  /*0c70*/  LDG.E.128 R116, [R116.64] ;  /* 0x0000000474747981 */ /* 0x000ee4000c1e1d00 */
[----:B------:R-:W-:-:S02]  /*0c80*/  IMAD.WIDE.U32 R112, R212, R218, c[0x0][0x208] ;  /* 0x00008200d4707625 */ /* 0x000fc400078e00da */
[----:B------:R-:W3:Y:S02]  /*0c90*/  LDG.E.128 R80, [R80.64] ;  /* 0x0000000450507981 */ /* 0x000ee4000c1e1d00 */
[C---:B------:R-:W-:Y:S02]  /*0ca0*/  IMAD.WIDE.U32 R76, R213.reuse, R218, c[0x0][0x208] ;  /* 0x00008200d54c7625 */ /* 0x040fe400078e00da */
[----:B------:R-:W3:Y:S04]  /*0cb0*/  LDG.E.128 R112, [R112.64] ;  /* 0x0000000470707981 */ /* 0x000ee8000c1e1d00 */
[----:B------:R-:W3:Y:S01]  /*0cc0*/  LDG.E.128 R76, [R76.64] ;  /* 0x000000044c4c7981 */ /* 0x000ee2000c1e1d00 */
[----:B------:R-:W-:-:S05]  /*0cd0*/  IADD3 R211, R213, 0x400, RZ ;  /* 0x00000400d5d37810 */ /* 0x000fca0007ffe0ff */
[----:B------:R-:W-:-:S04]  /*0ce0*/  IMAD.WIDE.U32 R120, R211, R218, c[0x0][0x188] ;  /* 0x00006200d3787625 */ /* 0x000fc800078e00da */
[CC--:B------:R-:W-:Y:S02]  /*0cf0*/  IMAD.WIDE.U32 R128, R211.reuse, R218.reuse, c[0x0][0x210] ;  /* 0x00008400d3807625 */ /* 0x0c0fe400078e00da */
[----:B------:R-:W3:Y:S02]  /*0d00*/  LDG.E.128 R120, [R120.64] ;  /* 0x0000000478787981 */ /* 0x000ee4000c1e1d00 */
[----:B------:R-:W-:Y:S02]  /*0d10*/  IMAD.WIDE.U32 R124, R211, R218, c[0x0][0x208] ;  /* 0x00008200d37c7625 */ /* 0x000fe400078e00da */
[----:B------:R-:W3:Y:S04]  /*0d20*/  LDG.E.128 R128, [R128.64] ;  /* 0x0000000480807981 */ /* 0x000ee8000c1e1d00 */
[----:B------:R-:W3:Y:S01]  /*0d30*/  LDG.E.128 R124, [R124.64] ;  /* 0x000000047c7c7981 */ /* 0x000ee2000c1e1d00 */
[----:B------:R-:W-:-:S04]  /*0d40*/  ISETP.NE.U32.AND P0, PT, RZ, c[0x0][0x218], PT ;  /* 0x00008600ff007a0c */ /* 0x000fc80003f05070 */
[----:B------:R-:W-:Y:S01]  /*0d50*/  ISETP.NE.AND.EX P0, PT, RZ, c[0x0][0x21c], PT, P0 ;  /* 0x00008700ff007a0c */ /* 0x000fe20003f05300 */
[----:B------:R-:W-:-:S12]  /*0d60*/  ULDC.U8 UR6, c[0x0][0x1f0] ;  /* 0x00007c0000067ab9 */ /* 0x000fd80000000000 */
        /* <DEDUP_REMOVED lines=10> */
[----:B------:R-:W-:-:S02]  /*0e10*/  ISETP.NE.AND P0, PT, RZ, UR6, PT ;  /* 0x00000006ff007c0c */ /* 0x000fc4000bf05270 */
[----:B------:R-:W-:Y:S02]  /*0e20*/  LOP3.LUT P4, RZ, R217, 0xff, RZ, 0xc0, !PT ;  /* 0x000000ffd9ff7812 */ /* 0x000fe4000788c0ff */
[----:B------:R-:W-:Y:S02]  /*0e30*/  IADD3 R210, R210, c[0x0][0x160], RZ ;  /* 0x00005800d2d27a10 */ /* 0x000fe40007ffe0ff */
[----:B------:R-:W-:Y:S02]  /*0e40*/  LOP3.LUT P1, RZ, R137, 0x1f, RZ, 0xc0, !PT ;  /* 0x0000001f89ff7812 */ /* 0x000fe4000782c0ff */
[----:B------:R-:W-:Y:S02]  /*0e50*/  ISETP.GE.AND P5, PT, R210, c[0x0][0x164], PT ;  /* 0x00005900d2007a0c */ /* 0x000fe40003fa6270 */
[----:B--2---:R-:W-:-:S05]  /*0e60*/  FSEL R231, R228, RZ, !P0 ;  /* 0x000000ffe4e77208 */ /* 0x004fca0004000000 */
[C---:B----4-:R-:W-:Y:S02]  /*0e70*/  FADD.FTZ R217, -R231.reuse, R72 ;  /* 0x00000048e7d97221 */ /* 0x050fe40000010100 */
[C---:B---3--:R-:W-:Y:S02]  /*0e80*/  FADD.FTZ R85, -R231.reuse, R85 ;  /* 0x00000055e7557221 */ /* 0x048fe40000010100 */
[C---:B-1----:R-:W-:Y:S02]  /*0e90*/  FMUL.FTZ R224, R214.reuse, R217 ;  /* 0x000000d9d6e07220 */ /* 0x042fe40000410000 */
[C---:B0-----:R-:W-:Y:S02]  /*0ea0*/  FADD.FTZ R221, -R231.reuse, R86 ;  /* 0x00000056e7dd7221 */ /* 0x041fe40000010100 */
[----:B------:R-:W-:Y:S02]  /*0eb0*/  FMUL.FTZ R218, R214, R85 ;  /* 0x00000055d6da7220 */ /* 0x000fe40000410000 */
[----:B------:R-:W-:-:S02]  /*0ec0*/  FADD.FTZ R73, -R231, R73 ;  /* 0x00000049e7497221 */ /* 0x000fc40000010100 */
[C---:B------:R-:W-:Y:S02]  /*0ed0*/  FADD.FTZ R217, -R231.reuse, R84 ;  /* 0x00000054e7d97221 */ /* 0x040fe40000010100 */
[----:B------:R-:W-:Y:S02]  /*0ee0*/  FADD.FTZ R87, -R231, R87 ;  /* 0x00000057e7577221 */ /* 0x000fe40000010100 */
[----:B------:R-:W-:Y:S02]  /*0ef0*/  FMUL.FTZ R219, R198, R93 ;  /* 0x0000005dc6db7220 */ /* 0x000fe40000410000 */
[----:B------:R-:W-:Y:S02]  /*0f00*/  FMUL.FTZ R221, R214, R221 ;  /* 0x000000ddd6dd7220 */ /* 0x000fe40000410000 */
[C---:B------:R-:W-:Y:S02]  /*0f10*/  FADD.FTZ R146, R93.reuse, R146 ;  /* 0x000000925d927221 */ /* 0x040fe40000010000 */
[----:B------:R-:W-:-:S02]  /*0f20*/  FFMA.FTZ R148, R93, R218, R148 ;  /* 0x000000da5d947223 */ /* 0x000fc40000010094 */
[C---:B------:R-:W-:Y:S02]  /*0f30*/  FMUL.FTZ R223, R214.reuse, R73 ;  /* 0x00000049d6df7220 */ /* 0x040fe40000410000 */
[C---:B------:R-:W-:Y:S02]  /*0f40*/  FMUL.FTZ R217, R214.reuse, R217 ;  /* 0x000000d9d6d97220 */ /* 0x040fe40000410000 */
[----:B------:R-:W-:Y:S02]  /*0f50*/  FMUL.FTZ R72, R195, R94 ;  /* 0x0000005ec3487220 */ /* 0x000fe40000410000 */
[----:B------:R-:W-:Y:S02]  /*0f60*/  FMUL.FTZ R222, R214, R87 ;  /* 0x00000057d6de7220 */ /* 0x000fe40000410000 */
[----:B------:R-:W-:Y:S02]  /*0f70*/  FADD.FTZ R93, -R231, R96 ;  /* 0x00000060e75d7221 */ /* 0x000fe40000010100 */
[----:B------:R-:W-:-:S02]  /*0f80*/  FMUL.FTZ R73, R194, R95 ;  /* 0x0000005fc2497220 */ /* 0x000fc40000410000 */
[----:B------:R-:W-:Y:S02]  /*0f90*/  FADD.FTZ R97, -R231, R97 ;  /* 0x00000061e7617221 */ /* 0x000fe40000010100 */
[C---:B------:R-:W-:Y:S02]  /*0fa0*/  FADD.FTZ R143, R90.reuse, R143 ;  /* 0x0000008f5a8f7221 */ /* 0x040fe40000010000 */
[----:B------:R-:W-:Y:S02]  /*0fb0*/  FFMA.FTZ R145, R90, R221, R145 ;  /* 0x000000dd5a917223 */ /* 0x000fe40000010091 */
[----:B------:R-:W-:Y:S02]  /*0fc0*/  FMUL.FTZ R220, R199, R92 ;  /* 0x0000005cc7dc7220 */ /* 0x000fe40000410000 */
[----:B------:R-:W-:Y:S02]  /*0fd0*/  FFMA.FTZ R90, R197, R90, R72 ;  /* 0x0000005ac55a7223 */ /* 0x000fe40000010048 */
[----:B------:R-:W-:-:S02]  /*0fe0*/  FADD.FTZ R142, R91, R142 ;  /* 0x0000008e5b8e7221 */ /* 0x000fc40000010000 */
[-C--:B------:R-:W-:Y:S02]  /*0ff0*/  FFMA.FTZ R144, R91, R222.reuse, R144 ;  /* 0x000000de5b907223 */ /* 0x080fe40000010090 */
[C---:B------:R-:W-:Y:S02]  /*1000*/  FADD.FTZ R147, R92.reuse, R147 ;  /* 0x000000935c937221 */ /* 0x040fe40000010000 */
[----:B------:R-:W-:Y:S02]  /*1010*/  FFMA.FTZ R149, R92, R217, R149 ;  /* 0x000000d95c957223 */ /* 0x000fe40000010095 */
[C---:B------:R-:W-:Y:S02]  /*1020*/  FADD.FTZ R138, R95.reuse, R138 ;  /* 0x0000008a5f8a7221 */ /* 0x040fe40000010000 */
[----:B------:R-:W-:Y:S02]  /*1030*/  FFMA.FTZ R140, R95, R222, R140 ;  /* 0x000000de5f8c7223 */ /* 0x000fe4000001008c */
[----:B------:R-:W-:-:S02]  /*1040*/  FMUL.FTZ R93, R214, R93 ;  /* 0x0000005dd65d7220 */ /* 0x000fc40000410000 */
[----:B------:R-:W-:Y:S02]  /*1050*/  FFMA.FTZ R91, R196, R91, R73 ;  /* 0x0000005bc45b7223 */ /* 0x000fe40000010049 */
[----:B------:R-:W-:Y:S02]  /*1060*/  FADD.FTZ R95, -R231, R98 ;  /* 0x00000062e75f7221 */ /* 0x000fe40000010100 */
[----:B------:R-:W-:Y:S02]  /*1070*/  FMUL.FTZ R72, R191, R104 ;  /* 0x00000068bf487220 */ /* 0x000fe40000410000 */
[----:B------:R-:W-:Y:S02]  /*1080*/  FMUL.FTZ R92, R214, R97 ;  /* 0x00000061d65c7220 */ /* 0x000fe40000410000 */
[----:B------:R-:W-:Y:S02]  /*1090*/  FADD.FTZ R99, -R231, R99 ;  /* 0x00000063e7637221 */ /* 0x000fe40000010100 */
[----:B------:R-:W-:-:S02]  /*10a0*/  FMUL.FTZ R73, R190, R105 ;  /* 0x00000069be497220 */ /* 0x000fc40000410000 */
[C---:B------:R-:W-:Y:S02]  /*10b0*/  FADD.FTZ R14, R100.reuse, R14 ;  /* 0x0000000e640e7221 */ /* 0x040fe40000010000 */
[----:B------:R-:W-:Y:S02]  /*10c0*/  FFMA.FTZ R2, R100, R93, R2 ;  /* 0x0000005d64027223 */ /* 0x000fe40000010002 */
[C---:B------:R-:W-:Y:S02]  /*10d0*/  FADD.FTZ R139, R94.reuse, R139 ;  /* 0x0000008b5e8b7221 */ /* 0x040fe40000010000 */
[----:B------:R-:W-:Y:S02]  /*10e0*/  FFMA.FTZ R141, R94, R221, R141 ;  /* 0x000000dd5e8d7223 */ /* 0x000fe4000001008d */
[----:B------:R-:W-:Y:S02]  /*10f0*/  FFMA.FTZ R100, R193, R100, R72 ;  /* 0x00000064c1647223 */ /* 0x000fe40000010048 */
[----:B------:R-:W-:-:S02]  /*1100*/  FADD.FTZ R13, R101, R13 ;  /* 0x0000000d650d7221 */ /* 0x000fc40000010000 */
[----:B------:R-:W-:Y:S02]  /*1110*/  FFMA.FTZ R0, R101, R92, R0 ;  /* 0x0000005c65007223 */ /* 0x000fe40000010000 */
[----:B------:R-:W-:Y:S02]  /*1120*/  FMUL.FTZ R95, R214, R95 ;  /* 0x0000005fd65f7220 */ /* 0x000fe40000410000 */
[----:B------:R-:W-:Y:S02]  /*1130*/  FFMA.FTZ R101, R192, R101, R73 ;  /* 0x00000065c0657223 */ /* 0x000fe40000010049 */
[----:B------:R-:W-:Y:S02]  /*1140*/  FMUL.FTZ R72, R187, R106 ;  /* 0x0000006abb487220 */ /* 0x000fe40000410000 */
[----:B------:R-:W-:Y:S02]  /*1150*/  FMUL.FTZ R94, R214, R99 ;  /* 0x00000063d65e7220 */ /* 0x000fe40000410000 */
[----:B------:R-:W-:-:S02]  /*1160*/  FADD.FTZ R97, -R231, R108 ;  /* 0x0000006ce7617221 */ /* 0x000fc40000010100 */
[----:B------:R-:W-:Y:S02]  /*1170*/  FMUL.FTZ R73, R186, R107 ;  /* 0x0000006bba497220 */ /* 0x000fe40000410000 */
[----:B------:R-:W-:Y:S02]  /*1180*/  FADD.FTZ R109, -R231, R109 ;  /* 0x0000006de76d7221 */ /* 0x000fe40000010100 */
[C---:B------:R-:W-:Y:S02]  /*1190*/  FADD.FTZ R16, R102.reuse, R16 ;  /* 0x0000001066107221 */ /* 0x040fe40000010000 */
[----:B------:R-:W-:Y:S02]  /*11a0*/  FFMA.FTZ R4, R102, R95, R4 ;  /* 0x0000005f66047223 */ /* 0x000fe40000010004 */
[----:B------:R-:W-:Y:S02]  /*11b0*/  FFMA.FTZ R102, R189, R102, R72 ;  /* 0x00000066bd667223 */ /* 0x000fe40000010048 */
[----:B------:R-:W-:-:S02]  /*11c0*/  FADD.FTZ R15, R103, R15 ;  /* 0x0000000f670f7221 */ /* 0x000fc40000010000 */
[----:B------:R-:W-:Y:S02]  /*11d0*/  FFMA.FTZ R3, R103, R94, R3 ;  /* 0x0000005e67037223 */ /* 0x000fe40000010003 */
[----:B------:R-:W-:Y:S02]  /*11e0*/  FMUL.FTZ R97, R214, R97 ;  /* 0x00000061d6617220 */ /* 0x000fe40000410000 */
[----:B------:R-:W-:Y:S02]  /*11f0*/  FFMA.FTZ R103, R188, R103, R73 ;  /* 0x00000067bc677223 */ /* 0x000fe40000010049 */
[----:B------:R-:W-:Y:S02]  /*1200*/  FADD.FTZ R99, -R231, R110 ;  /* 0x0000006ee7637221 */ /* 0x000fe40000010100 */
[----:B------:R-:W-:Y:S02]  /*1210*/  FMUL.FTZ R72, R175, R116 ;  /* 0x00000074af487220 */ /* 0x000fe40000410000 */
[----:B------:R-:W-:-:S02]  /*1220*/  FMUL.FTZ R96, R214, R109 ;  /* 0x0000006dd6607220 */ /* 0x000fc40000410000 */
[----:B------:R-:W-:Y:S02]  /*1230*/  FADD.FTZ R111, -R231, R111 ;  /* 0x0000006fe76f7221 */ /* 0x000fe40000010100 */
[----:B------:R-:W-:Y:S02]  /*1240*/  FMUL.FTZ R73, R178, R117 ;  /* 0x00000075b2497220 */ /* 0x000fe40000410000 */
[----:B------:R-:W-:Y:S02]  /*1250*/  FMUL.FTZ R225, R207, R80 ;  /* 0x00000050cfe17220 */ /* 0x000fe40000410000 */
[C---:B------:R-:W-:Y:S02]  /*1260*/  FADD.FTZ R18, R112.reuse, R18 ;  /* 0x0000001270127221 */ /* 0x040fe40000010000 */
[----:B------:R-:W-:Y:S02]  /*1270*/  FFMA.FTZ R6, R112, R97, R6 ;  /* 0x0000006170067223 */ /* 0x000fe40000010006 */
[----:B------:R-:W-:-:S02]  /*1280*/  FFMA.FTZ R112, R185, R112, R72 ;  /* 0x00000070b9707223 */ /* 0x000fc40000010048 */
[C---:B------:R-:W-:Y:S02]  /*1290*/  FADD.FTZ R17, R113.reuse, R17 ;  /* 0x0000001171117221 */ /* 0x040fe40000010000 */
[----:B------:R-:W-:Y:S02]  /*12a0*/  FFMA.FTZ R5, R113, R96, R5 ;  /* 0x0000006071057223 */ /* 0x000fe40000010005 */
[----:B------:R-:W-:Y:S02]  /*12b0*/  FMUL.FTZ R99, R214, R99 ;  /* 0x00000063d6637220 */ /* 0x000fe40000410000 */
[----:B------:R-:W-:Y:S02]  /*12c0*/  FADD.FTZ R227, -R231, R74 ;  /* 0x0000004ae7e37221 */ /* 0x000fe40000010100 */
[----:B------:R-:W-:Y:S02]  /*12d0*/  FFMA.FTZ R113, R170, R113, R73 ;  /* 0x00000071aa717223 */ /* 0x000fe40000010049 */
[----:B------:R-:W-:-:S02]  /*12e0*/  FMUL.FTZ R72, R177, R118 ;  /* 0x00000076b1487220 */ /* 0x000fc40000410000 */
[----:B------:R-:W-:Y:S02]  /*12f0*/  FMUL.FTZ R98, R214, R111 ;  /* 0x0000006fd6627220 */ /* 0x000fe40000410000 */
[----:B------:R-:W-:Y:S02]  /*1300*/  FMUL.FTZ R226, R206, R81 ;  /* 0x00000051cee27220 */ /* 0x000fe40000410000 */
[----:B------:R-:W-:Y:S02]  /*1310*/  FFMA.FTZ R225, R209, R76, R225 ;  /* 0x0000004cd1e17223 */ /* 0x000fe400000100e1 */
[----:B------:R-:W-:Y:S02]  /*1320*/  FMUL.FTZ R73, R180, R119 ;  /* 0x00000077b4497220 */ /* 0x000fe40000410000 */
[C---:B------:R-:W-:Y:S02]  /*1330*/  FADD.FTZ R20, R114.reuse, R20 ;  /* 0x0000001472147221 */ /* 0x040fe40000010000 */
[----:B------:R-:W-:-:S02]  /*1340*/  FFMA.FTZ R8, R114, R99, R8 ;  /* 0x0000006372087223 */ /* 0x000fc40000010008 */
[----:B------:R-:W-:Y:S02]  /*1350*/  FMUL.FTZ R230, R214, R227 ;  /* 0x000000e3d6e67220 */ /* 0x000fe40000410000 */
[----:B------:R-:W-:Y:S02]  /*1360*/  FFMA.FTZ R114, R169, R114, R72 ;  /* 0x00000072a9727223 */ /* 0x000fe40000010048 */
[C---:B------:R-:W-:Y:S02]  /*1370*/  FADD.FTZ R19, R115.reuse, R19 ;  /* 0x0000001373137221 */ /* 0x040fe40000010000 */
[----:B------:R-:W-:Y:S02]  /*1380*/  FFMA.FTZ R7, R115, R98, R7 ;  /* 0x0000006273077223 */ /* 0x000fe40000010007 */
[----:B------:R-:W-:Y:S02]  /*1390*/  FFMA.FTZ R226, R208, R77, R226 ;  /* 0x0000004dd0e27223 */ /* 0x000fe400000100e2 */
[----:B------:R-:W-:-:S02]  /*13a0*/  FMUL.FTZ R227, R203, R82 ;  /* 0x00000052cbe37220 */ /* 0x000fc40000410000 */
[----:B------:R-:W-:Y:S02]  /*13b0*/  FFMA.FTZ R115, R172, R115, R73 ;  /* 0x00000073ac737223 */ /* 0x000fe40000010049 */
[----:B------:R-:W-:Y:S02]  /*13c0*/  FFMA.FTZ R72, R224, R225, RZ ;  /* 0x000000e1e0487223 */ /* 0x000fe400000100ff */
[----:B------:R-:W-:Y:S02]  /*13d0*/  FADD.FTZ R73, RZ, R225 ;  /* 0x000000e1ff497221 */ /* 0x000fe40000010000 */
[----:B------:R-:W-:Y:S02]  /*13e0*/  FADD.FTZ R75, -R231, R75 ;  /* 0x0000004be74b7221 */ /* 0x000fe40000010100 */
[----:B------:R-:W-:Y:S02]  /*13f0*/  FMUL.FTZ R229, R202, R83 ;  /* 0x00000053cae57220 */ /* 0x000fe40000410000 */
[----:B------:R-:W-:-:S02]  /*1400*/  FFMA.FTZ R227, R205, R78, R227 ;  /* 0x0000004ecde37223 */ /* 0x000fc400000100e3 */
[----:B------:R-:W-:Y:S02]  /*1410*/  FFMA.FTZ R72, R223, R226, R72 ;  /* 0x000000e2df487223 */ /* 0x000fe40000010048 */
[----:B------:R-:W-:Y:S02]  /*1420*/  FADD.FTZ R74, R226, R73 ;  /* 0x00000049e24a7221 */ /* 0x000fe40000010000 */
[----:B------:R-:W-:Y:S02]  /*1430*/  FMUL.FTZ R228, R214, R75 ;  /* 0x0000004bd6e47220 */ /* 0x000fe40000410000 */
[----:B------:R-:W-:Y:S02]  /*1440*/  FFMA.FTZ R229, R204, R79, R229 ;  /* 0x0000004fcce57223 */ /* 0x000fe400000100e5 */
[----:B------:R-:W-:Y:S02]  /*1450*/  FFMA.FTZ R72, R230, R227, R72 ;  /* 0x000000e3e6487223 */ /* 0x000fe40000010048 */
[----:B------:R-:W-:-:S02]  /*1460*/  FADD.FTZ R74, R227, R74 ;  /* 0x0000004ae34a7221 */ /* 0x000fc40000010000 */
[----:B------:R-:W-:Y:S02]  /*1470*/  FFMA.FTZ R220, R201, R88, R220 ;  /* 0x00000058c9dc7223 */ /* 0x000fe400000100dc */
[----:B------:R-:W-:Y:S02]  /*1480*/  FFMA.FTZ R72, R228, R229, R72 ;  /* 0x000000e5e4487223 */ /* 0x000fe40000010048 */
[----:B------:R-:W-:Y:S02]  /*1490*/  FADD.FTZ R73, R229, R74 ;  /* 0x0000004ae5497221 */ /* 0x000fe40000010000 */
[----:B------:R-:W-:Y:S02]  /*14a0*/  FFMA.FTZ R219, R200, R89, R219 ;  /* 0x00000059c8db7223 */ /* 0x000fe400000100db */
[----:B------:R-:W-:Y:S02]  /*14b0*/  FFMA.FTZ R72, R217, R220, R72 ;  /* 0x000000dcd9487223 */ /* 0x000fe40000010048 */
[----:B------:R-:W-:-:S02]  /*14c0*/  FADD.FTZ R74, R220, R73 ;  /* 0x00000049dc4a7221 */ /* 0x000fc40000010000 */
[C---:B------:R-:W-:Y:S02]  /*14d0*/  FADD.FTZ R38, R105.reuse, R38 ;  /* 0x0000002669267221 */ /* 0x040fe40000010000 */
[----:B------:R-:W-:Y:S02]  /*14e0*/  FFMA.FTZ R25, R105, R92, R25 ;  /* 0x0000005c69197223 */ /* 0x000fe40000010019 */
[----:B------:R-:W-:Y:S02]  /*14f0*/  FADD.FTZ R105, -R231, R120 ;  /* 0x00000078e7697221 */ /* 0x000fe40000010100 */
[----:B------:R-:W-:Y:S02]  /*1500*/  FFMA.FTZ R72, R218, R219, R72 ;  /* 0x000000dbda487223 */ /* 0x000fe40000010048 */
[----:B------:R-:W-:Y:S02]  /*1510*/  FADD.FTZ R75, R219, R74 ;  /* 0x0000004adb4b7221 */ /* 0x000fe40000010000 */
[----:B------:R-:W-:-:S02]  /*1520*/  FMUL.FTZ R105, R214, R105 ;  /* 0x00000069d6697220 */ /* 0x000fc40000410000 */
[----:B------:R-:W-:Y:S02]  /*1530*/  FMUL.FTZ R73, R179, R128 ;  /* 0x00000080b3497220 */ /* 0x000fe40000410000 */
[----:B------:R-:W-:Y:S02]  /*1540*/  FFMA.FTZ R72, R221, R90, R72 ;  /* 0x0000005add487223 */ /* 0x000fe40000010048 */
[----:B------:R-:W-:Y:S02]  /*1550*/  FADD.FTZ R74, R90, R75 ;  /* 0x0000004b5a4a7221 */ /* 0x000fe40000010000 */
[C---:B------:R-:W-:Y:S02]  /*1560*/  FADD.FTZ R22, R124.reuse, R22 ;  /* 0x000000167c167221 */ /* 0x040fe40000010000 */
[----:B------:R-:W-:Y:S02]  /*1570*/  FFMA.FTZ R10, R124, R105, R10 ;  /* 0x000000697c0a7223 */ /* 0x000fe4000001000a */
        /* <DEDUP_REMOVED lines=15> */
[----:B------:R-:W-:Y:S02]  /*1670*/  FADD.FTZ R121, -R231, R121 ;  /* 0x00000079e7797221 */ /* 0x000fe40000010100 */
[----:B------:R-:W-:Y:S02]  /*1680*/  FFMA.FTZ R72, R99, R114, R72 ;  /* 0x0000007263487223 */ /* 0x000fe40000010048 */
[C---:B------:R-:W-:Y:S02]  /*1690*/  FADD.FTZ R37, R104.reuse, R37 ;  /* 0x0000002568257221 */ /* 0x040fe40000010000 */
[----:B------:R-:W-:-:S02]  /*16a0*/  FFMA.FTZ R26, R104, R93, R26 ;  /* 0x0000005d681a7223 */ /* 0x000fc4000001001a */
[----:B------:R-:W-:Y:S02]  /*16b0*/  FADD.FTZ R74, R114, R73 ;  /* 0x00000049724a7221 */ /* 0x000fe40000010000 */
[C---:B------:R-:W-:Y:S02]  /*16c0*/  FADD.FTZ R36, R107.reuse, R36 ;  /* 0x000000246b247221 */ /* 0x040fe40000010000 */
[----:B------:R-:W-:Y:S02]  /*16d0*/  FFMA.FTZ R136, R107, R94, R136 ;  /* 0x0000005e6b887223 */ /* 0x000fe40000010088 */
[----:B------:R-:W-:Y:S02]  /*16e0*/  FMUL.FTZ R104, R214, R121 ;  /* 0x00000079d6687220 */ /* 0x000fe40000410000 */
[----:B------:R-:W-:Y:S02]  /*16f0*/  FADD.FTZ R107, -R231, R122 ;  /* 0x0000007ae76b7221 */ /* 0x000fe40000010100 */
[----:B------:R-:W-:-:S02]  /*1700*/  FMUL.FTZ R75, R182, R129 ;  /* 0x00000081b64b7220 */ /* 0x000fc40000410000 */
[----:B------:R-:W-:Y:S02]  /*1710*/  FFMA.FTZ R72, R98, R115, R72 ;  /* 0x0000007362487223 */ /* 0x000fe40000010048 */
[----:B------:R-:W-:Y:S02]  /*1720*/  FADD.FTZ R73, R115, R74 ;  /* 0x0000004a73497221 */ /* 0x000fe40000010000 */
[C---:B------:R-:W-:Y:S02]  /*1730*/  FADD.FTZ R21, R125.reuse, R21 ;  /* 0x000000157d157221 */ /* 0x040fe40000010000 */
[----:B------:R-:W-:Y:S02]  /*1740*/  FFMA.FTZ R9, R125, R104, R9 ;  /* 0x000000687d097223 */ /* 0x000fe40000010009 */
[----:B------:R-:W-:Y:S02]  /*1750*/  FFMA.FTZ R125, R174, R125, R75 ;  /* 0x0000007dae7d7223 */ /* 0x000fe4000001004b */
[----:B------:R-:W-:-:S02]  /*1760*/  FMUL.FTZ R107, R214, R107 ;  /* 0x0000006bd66b7220 */ /* 0x000fc40000410000 */
[----:B------:R-:W-:Y:S02]  /*1770*/  FADD.FTZ R123, -R231, R123 ;  /* 0x0000007be77b7221 */ /* 0x000fe40000010100 */
[----:B------:R-:W-:Y:S02]  /*1780*/  FMUL.FTZ R75, R181, R130 ;  /* 0x00000082b54b7220 */ /* 0x000fe40000410000 */
[----:B------:R-:W-:Y:S02]  /*1790*/  FFMA.FTZ R74, R105, R124, R72 ;  /* 0x0000007c694a7223 */ /* 0x000fe40000010048 */
[----:B------:R-:W-:Y:S02]  /*17a0*/  FADD.FTZ R72, R124, R73 ;  /* 0x000000497c487221 */ /* 0x000fe40000010000 */
[C---:B------:R-:W-:Y:S02]  /*17b0*/  FADD.FTZ R35, R106.reuse, R35 ;  /* 0x000000236a237221 */ /* 0x040fe40000010000 */
[----:B------:R-:W-:-:S02]  /*17c0*/  FFMA.FTZ R135, R106, R95, R135 ;  /* 0x0000005f6a877223 */ /* 0x000fc40000010087 */
[C---:B------:R-:W-:Y:S02]  /*17d0*/  FADD.FTZ R24, R126.reuse, R24 ;  /* 0x000000187e187221 */ /* 0x040fe40000010000 */
[----:B------:R-:W-:Y:S02]  /*17e0*/  FFMA.FTZ R12, R126, R107, R12 ;  /* 0x0000006b7e0c7223 */ /* 0x000fe4000001000c */
[----:B------:R-:W-:Y:S02]  /*17f0*/  FFMA.FTZ R126, R173, R126, R75 ;  /* 0x0000007ead7e7223 */ /* 0x000fe4000001004b */
[----:B------:R-:W-:Y:S02]  /*1800*/  FMUL.FTZ R106, R214, R123 ;  /* 0x0000007bd66a7220 */ /* 0x000fe40000410000 */
[----:B------:R-:W-:Y:S02]  /*1810*/  FMUL.FTZ R75, R184, R131 ;  /* 0x00000083b84b7220 */ /* 0x000fe40000410000 */
[----:B------:R-:W-:-:S02]  /*1820*/  FFMA.FTZ R74, R104, R125, R74 ;  /* 0x0000007d684a7223 */ /* 0x000fc4000001004a */
[----:B------:R-:W-:Y:S02]  /*1830*/  FADD.FTZ R73, R72, R125 ;  /* 0x0000007d48497221 */ /* 0x000fe40000010000 */
[C---:B------:R-:W-:Y:S02]  /*1840*/  FADD.FTZ R23, R127.reuse, R23 ;  /* 0x000000177f177221 */ /* 0x040fe40000010000 */
[----:B------:R-:W-:Y:S02]  /*1850*/  FFMA.FTZ R11, R127, R106, R11 ;  /* 0x0000006a7f0b7223 */ /* 0x000fe4000001000b */
[----:B------:R-:W-:Y:S02]  /*1860*/  FFMA.FTZ R127, R176, R127, R75 ;  /* 0x0000007fb07f7223 */ /* 0x000fe4000001004b */
[----:B------:R-:W-:Y:S02]  /*1870*/  FFMA.FTZ R74, R107, R126, R74 ;  /* 0x0000007e6b4a7223 */ /* 0x000fe4000001004a */
[----:B------:R-:W-:-:S02]  /*1880*/  FADD.FTZ R72, R73, R126 ;  /* 0x0000007e49487221 */ /* 0x000fc40000010000 */
[C---:B------:R-:W-:Y:S02]  /*1890*/  FADD.FTZ R166, R77.reuse, R166 ;  /* 0x000000a64da67221 */ /* 0x040fe40000010000 */
[----:B------:R-:W-:Y:S02]  /*18a0*/  FFMA.FTZ R168, R77, R223, R168 ;  /* 0x000000df4da87223 */ /* 0x000fe400000100a8 */
[C---:B------:R-:W-:Y:S02]  /*18b0*/  FADD.FTZ R158, R79.reuse, R158 ;  /* 0x0000009e4f9e7221 */ /* 0x040fe40000010000 */
[----:B------:R-:W-:Y:S02]  /*18c0*/  FFMA.FTZ R160, R79, R228, R160 ;  /* 0x000000e44fa07223 */ /* 0x000fe400000100a0 */
[C---:B------:R-:W-:Y:S02]  /*18d0*/  FADD.FTZ R167, R76.reuse, R167 ;  /* 0x000000a74ca77221 */ /* 0x040fe40000010000 */
[----:B------:R-:W-:-:S02]  /*18e0*/  FFMA.FTZ R183, R76, R224, R183 ;  /* 0x000000e04cb77223 */ /* 0x000fc400000100b7 */
        /* <DEDUP_REMOVED lines=30> */
[----:B------:R-:W-:Y:S02]  /*1ad0*/  FFMA.FTZ R79, R106, R127, R74 ;  /* 0x0000007f6a4f7223 */ /* 0x000fe4000001004a */
[----:B------:R-:W-:Y:S01]  /*1ae0*/  FADD.FTZ R77, R72, R127 ;  /* 0x0000007f484d7221 */ /* 0x000fe20000010000 */
[----:B------:R-:W-:Y:S05]  /*1af0*/  BRA.DIV ~URZ, `(.L_x_2301) ;  /* 0x000015427f007947 */ /* 0x000fea000b800000 */
[----:B------:R0:W1:Y:S02]  /*1b00*/  SHFL.DOWN PT, R74, R77, 0x10, 0x1f ;  /* 0x0a001f004d4a7f89 */ /* 0x00006400000e0000 */
.L_x_2307:
        /* <DEDUP_REMOVED lines=18> */
.L_x_2308:
        /* <DEDUP_REMOVED lines=17> */
[----:B------:R-:W-:Y:S01]  /*1d40*/  ISETP.NE.AND.EX P1, PT, RZ, c[0x0][0x25c], PT, P1 ;  /* 0x00009700ff007a0c */ /* 0x000fe20003f25310 */
[----:B-1----:R-:W-:Y:S01]  /*1d50*/  HFMA2.MMA R108, -RZ, RZ, 0, 9.5367431640625e-07 ;  /* 0x00000010ff6c7435 */ /* 0x002fe200000001ff */
        /* <DEDUP_REMOVED lines=22> */
[----:B------:R-:W-:Y:S01]  /*1ec0*/  IMAD.WIDE.U32 R80, R213, R108, c[0x0][0x248] ;  /* 0x00009200d5507625 */ /* 0x000fe200078e006c */
[----:B------:R-:W-:-:S02]  /*1ed0*/  FSEL R86, R86, RZ, !P0 ;  /* 0x000000ff56567208 */ /* 0x000fc40004000000 */
        /* <DEDUP_REMOVED lines=9> */
[----:B------:R-:W-:Y:S02]  /*1f70*/  FADD.FTZ R75, R229, -R228 ;  /* 0x800000e4e54b7221 */ /* 0x000fe40000010000 */
[C---:B------:R-:W-:Y:S02]  /*1f80*/  FMUL.FTZ R72, R214.reuse, R225 ;  /* 0x000000e1d6487220 */ /* 0x040fe40000410000 */
[C---:B------:R-:W-:Y:S02]  /*1f90*/  FMUL.FTZ R73, R214.reuse, R223 ;  /* 0x000000dfd6497220 */ /* 0x040fe40000410000 */
[C---:B------:R-:W-:Y:S02]  /*1fa0*/  FMUL.FTZ R74, R214.reuse, R227 ;  /* 0x000000e3d64a7220 */ /* 0x040fe40000410000 */
[----:B------:R-:W-:-:S02]  /*1fb0*/  FMUL.FTZ R75, R214, R75 ;  /* 0x0000004bd64b7220 */ /* 0x000fc40000410000 */
[----:B-----5:R-:W-:Y:S02]  /*1fc0*/  @P0 FADD.FTZ R72, R44, R72 ;  /* 0x000000482c480221 */ /* 0x020fe40000010000 */
[----:B------:R-:W-:Y:S02]  /*1fd0*/  @P0 FADD.FTZ R73, R45, R73 ;  /* 0x000000492d490221 */ /* 0x000fe40000010000 */
[----:B------:R-:W-:Y:S02]  /*1fe0*/  @P0 FADD.FTZ R74, R46, R74 ;  /* 0x0000004a2e4a0221 */ /* 0x000fe40000010000 */
[----:B------:R-:W-:Y:S01]  /*1ff0*/  @P0 FADD.FTZ R75, R47, R75 ;  /* 0x0000004b2f4b0221 */ /* 0x000fe20000010000 */
[----:B------:R-:W-:Y:S05]  /*2000*/  @!P1 BRA `(.L_x_2303) ;  /* 0x0000009000009947 */ /* 0x000fea0003800000 */
[----:B------:R-:W-:Y:S02]  /*2010*/  ISETP.NE.U32.AND P2, PT, RZ, c[0x0][0x258], PT ;  /* 0x00009600ff007a0c */ /* 0x000fe40003f45070 */
[----:B------:R-:W-:Y:S02]  /*2020*/  MOV R82, 0x10 ;  /* 0x0000001000527802 */ /* 0x000fe40000000f00 */
[----:B------:R-:W-:-:S03]  /*2030*/  ISETP.NE.AND.EX P2, PT, RZ, c[0x0][0x25c], PT, P2 ;  /* 0x00009700ff007a0c */ /* 0x000fc60003f45320 */
[----:B------:R-:W-:Y:S01]  /*2040*/  IMAD.WIDE.U32 R82, R213, R82, c[0x0][0x258] ;  /* 0x00009600d5527625 */ /* 0x000fe200078e0052 */
[----:B------:R-:W-:Y:S02]  /*2050*/  SEL R79, R75, R67, P2 ;  /* 0x000000434b4f7207 */ /* 0x000fe40001000000 */
[----:B------:R-:W-:Y:S02]  /*2060*/  SEL R78, R74, R66, P2 ;  /* 0x000000424a4e7207 */ /* 0x000fe40001000000 */
[----:B------:R-:W-:Y:S02]  /*2070*/  SEL R77, R73, R65, P2 ;  /* 0x00000041494d7207 */ /* 0x000fe40001000000 */
[----:B------:R-:W-:-:S05]  /*2080*/  SEL R76, R72, R64, P2 ;  /* 0x00000040484c7207 */ /* 0x000fca0001000000 */
[----:B------:R0:W-:Y:S02]  /*2090*/  STG.E.128 [R82.64], R76 ;  /* 0x0000004c52007986 */ /* 0x0001e4000c101d04 */
.L_x_2303:
[----:B------:R1:W-:Y:S01]  /*20a0*/  STG.E.128 [R80.64], R72 ;  /* 0x0000004850007986 */ /* 0x0003e2000c101d04 */
[----:B------:R-:W-:-:S04]  /*20b0*/  ISETP.NE.U32.AND P2, PT, RZ, c[0x0][0x250], PT ;  /* 0x00009400ff007a0c */ /* 0x000fc80003f45070 */
[----:B------:R-:W-:-:S13]  /*20c0*/  ISETP.NE.AND.EX P2, PT, RZ, c[0x0][0x254], PT, P2 ;  /* 0x00009500ff007a0c */ /* 0x000fda0003f45320 */
[----:B------:R-:W-:Y:S05]  /*20d0*/  @!P2 BRA `(.L_x_2304) ;  /* 0x000000800000a947 */ /* 0x000fea0003800000 */
[----:B-1----:R-:W-:Y:S01]  /*20e0*/  ISETP.NE.U32.AND P3, PT, RZ, c[0x0][0x250], PT ;  /* 0x00009400ff007a0c */ /* 0x002fe20003f65070 */
[----:B0-----:R-:W-:-:S03]  /*20f0*/  IMAD.WIDE.U32 R76, R213, R108, c[0x0][0x250] ;  /* 0x00009400d54c7625 */ /* 0x001fc600078e006c */
[----:B------:R-:W-:-:S04]  /*2100*/  ISETP.NE.AND.EX P3, PT, RZ, c[0x0][0x254], PT, P3 ;  /* 0x00009500ff007a0c */ /* 0x000fc80003f65330 */
[----:B------:R-:W-:Y:S02]  /*2110*/  SEL R75, R75, R71, P3 ;  /* 0x000000474b4b7207 */ /* 0x000fe40001800000 */
[----:B------:R-:W-:Y:S02]  /*2120*/  SEL R74, R74, R70, P3 ;  /* 0x000000464a4a7207 */ /* 0x000fe40001800000 */
[----:B------:R-:W-:Y:S02]  /*2130*/  SEL R73, R73, R69, P3 ;  /* 0x0000004549497207 */ /* 0x000fe40001800000 */
[----:B------:R-:W-:-:S05]  /*2140*/  SEL R72, R72, R68, P3 ;  /* 0x0000004448487207 */ /* 0x000fca0001800000 */
[----:B------:R0:W-:Y:S02]  /*2150*/  STG.E.128 [R76.64], R72 ;  /* 0x000000484c007986 */ /* 0x0001e4000c101d04 */
.L_x_2304:
[-CC-:B-1----:R-:W-:Y:S01]  /*2160*/  FFMA.FTZ R217, R217, R85.reuse, R86.reuse ;  /* 0x00000055d9d97223 */ /* 0x182fe20000010056 */
[----:B------:R-:W-:Y:S01]  /*2170*/  ISETP.NE.U32.AND P3, PT, RZ, c[0x0][0x258], PT ;  /* 0x00009600ff007a0c */ /* 0x000fe20003f65070 */
[-CC-:B------:R-:W-:Y:S01]  /*2180*/  FFMA.FTZ R218, R218, R85.reuse, R86.reuse ;  /* 0x00000055dada7223 */ /* 0x180fe20000010056 */
[----:B0-----:R-:W-:Y:S01]  /*2190*/  IADD3 R75, R213, 0x100, RZ ;  /* 0x00000100d54b7810 */ /* 0x001fe20007ffe0ff */
[-CC-:B------:R-:W-:Y:S01]  /*21a0*/  FFMA.FTZ R221, R221, R85.reuse, R86.reuse ;  /* 0x00000055dddd7223 */ /* 0x180fe20000010056 */
[----:B------:R-:W-:Y:S01]  /*21b0*/  ISETP.NE.AND.EX P3, PT, RZ, c[0x0][0x25c], PT, P3 ;  /* 0x00009700ff007a0c */ /* 0x000fe20003f65330 */
[----:B------:R-:W-:Y:S01]  /*21c0*/  FFMA.FTZ R222, R222, R85, R86 ;  /* 0x00000055dede7223 */ /* 0x000fe20000010056 */
[----:B------:R-:W-:Y:S01]  /*21d0*/  ISETP.NE.U32.AND P6, PT, RZ, c[0x0][0x250], PT ;  /* 0x00009400ff007a0c */ /* 0x000fe20003fc5070 */
[----:B------:R-:W-:Y:S02]  /*21e0*/  FADD.FTZ R217, R220, -R217 ;  /* 0x800000d9dcd97221 */ /* 0x000fe40000010000 */
[----:B------:R-:W-:Y:S01]  /*21f0*/  FADD.FTZ R81, R219, -R218 ;  /* 0x800000dadb517221 */ /* 0x000fe20000010000 */
[----:B------:R-:W-:Y:S01]  /*2200*/  ISETP.NE.AND.EX P6, PT, RZ, c[0x0][0x254], PT, P6 ;  /* 0x00009500ff007a0c */ /* 0x000fe20003fc5360 */
[----:B------:R-:W-:-:S02]  /*2210*/  FADD.FTZ R221, R90, -R221 ;  /* 0x800000dd5add7221 */ /* 0x000fc40000010000 */
[----:B------:R-:W-:Y:S02]  /*2220*/  FADD.FTZ R83, R91, -R222 ;  /* 0x800000de5b537221 */ /* 0x000fe40000010000 */
[C---:B------:R-:W-:Y:S02]  /*2230*/  FMUL.FTZ R82, R214.reuse, R221 ;  /* 0x000000ddd6527220 */ /* 0x040fe40000410000 */
[C---:B------:R-:W-:Y:S02]  /*2240*/  FMUL.FTZ R83, R214.reuse, R83 ;  /* 0x00000053d6537220 */ /* 0x040fe40000410000 */
[C---:B------:R-:W-:Y:S02]  /*2250*/  FMUL.FTZ R81, R214.reuse, R81 ;  /* 0x00000051d6517220 */ /* 0x040fe40000410000 */
[----:B------:R-:W-:Y:S02]  /*2260*/  FMUL.FTZ R80, R214, R217 ;  /* 0x000000d9d6507220 */ /* 0x000fe40000410000 */
[----:B------:R-:W-:-:S02]  /*2270*/  @P0 FADD.FTZ R83, R51, R83 ;  /* 0x0000005333530221 */ /* 0x000fc40000010000 */
[----:B------:R-:W-:Y:S02]  /*2280*/  @P0 FADD.FTZ R82, R50, R82 ;  /* 0x0000005232520221 */ /* 0x000fe40000010000 */
[----:B------:R-:W-:Y:S01]  /*2290*/  @P0 FADD.FTZ R81, R49, R81 ;  /* 0x0000005131510221 */ /* 0x000fe20000010000 */
[----:B------:R-:W-:Y:S01]  /*22a0*/  @P1 SEL R79, R83, R67, P3 ;  /* 0x00000043534f1207 */ /* 0x000fe20001800000 */
[----:B------:R-:W-:Y:S01]  /*22b0*/  @P0 FADD.FTZ R80, R48, R80 ;  /* 0x0000005030500221 */ /* 0x000fe20000010000 */
[----:B------:R-:W-:Y:S01]  /*22c0*/  @P1 SEL R78, R82, R66, P3 ;  /* 0x00000042524e1207 */ /* 0x000fe20001800000 */
[--C-:B------:R-:W-:Y:S01]  /*22d0*/  FFMA.FTZ R93, R93, R85, R86.reuse ;  /* 0x000000555d5d7223 */ /* 0x100fe20000010056 */
[----:B------:R-:W-:Y:S01]  /*22e0*/  @P1 SEL R77, R81, R65, P3 ;  /* 0x00000041514d1207 */ /* 0x000fe20001800000 */
[-CC-:B------:R-:W-:Y:S01]  /*22f0*/  FFMA.FTZ R92, R92, R85.reuse, R86.reuse ;  /* 0x000000555c5c7223 */ /* 0x180fe20000010056 */
[----:B------:R-:W-:Y:S01]  /*2300*/  @P1 SEL R76, R80, R64, P3 ;  /* 0x00000040504c1207 */ /* 0x000fe20001800000 */
[----:B------:R-:W-:-:S02]  /*2310*/  FFMA.FTZ R95, R95, R85, R86 ;  /* 0x000000555f5f7223 */ /* 0x000fc40000010056 */
[-CC-:B------:R-:W-:Y:S02]  /*2320*/  FFMA.FTZ R94, R94, R85.reuse, R86.reuse ;  /* 0x000000555e5e7223 */ /* 0x180fe40000010056 */
[-CC-:B------:R-:W-:Y:S02]  /*2330*/  FFMA.FTZ R97, R97, R85.reuse, R86.reuse ;  /* 0x0000005561617223 */ /* 0x180fe40000010056 */
[-CC-:B------:R-:W-:Y:S02]  /*2340*/  FFMA.FTZ R96, R96, R85.reuse, R86.reuse ;  /* 0x0000005560607223 */ /* 0x180fe40000010056 */
[-CC-:B------:R-:W-:Y:S02]  /*2350*/  FFMA.FTZ R99, R99, R85.reuse, R86.reuse ;  /* 0x0000005563637223 */ /* 0x180fe40000010056 */
[-CC-:B------:R-:W-:Y:S02]  /*2360*/  FFMA.FTZ R98, R98, R85.reuse, R86.reuse ;  /* 0x0000005562627223 */ /* 0x180fe40000010056 */
[----:B------:R-:W-:-:S02]  /*2370*/  FFMA.FTZ R105, R105, R85, R86 ;  /* 0x0000005569697223 */ /* 0x000fc40000010056 */
[-CC-:B------:R-:W-:Y:S02]  /*2380*/  FFMA.FTZ R104, R104, R85.reuse, R86.reuse ;  /* 0x0000005568687223 */ /* 0x180fe40000010056 */
[-CC-:B------:R-:W-:Y:S02]  /*2390*/  FFMA.FTZ R107, R107, R85.reuse, R86.reuse ;  /* 0x000000556b6b7223 */ /* 0x180fe40000010056 */
[----:B------:R-:W-:Y:S02]  /*23a0*/  FFMA.FTZ R106, R106, R85, R86 ;  /* 0x000000556a6a7223 */ /* 0x000fe40000010056 */
[----:B------:R-:W-:-:S04]  /*23b0*/  @P1 IMAD.WIDE.U32 R84, R216, R108, c[0x0][0x258] ;  /* 0x00009600d8541625 */ /* 0x000fc800078e006c */
[----:B------:R-:W-:Y:S01]  /*23c0*/  IMAD.WIDE.U32 R74, R108, R75, c[0x0][0x248] ;  /* 0x000092006c4a7625 */ /* 0x000fe200078e004b */
[----:B------:R-:W-:Y:S03]  /*23d0*/  @P1 STG.E.128 [R84.64], R76 ;  /* 0x0000004c54001986 */ /* 0x000fe6000c101d04 */
[----:B------:R-:W-:Y:S01]  /*23e0*/  FADD.FTZ R93, R100, -R93 ;  /* 0x8000005d645d7221 */ /* 0x000fe20000010000 */
[----:B------:R0:W-:Y:S01]  /*23f0*/  STG.E.128 [R74.64], R80 ;  /* 0x000000504a007986 */ /* 0x0001e2000c101d04 */
[----:B------:R-:W-:Y:S02]  /*2400*/  FADD.FTZ R73, R101, -R92 ;  /* 0x8000005c65497221 */ /* 0x000fe40000010000 */
[----:B------:R-:W-:Y:S02]  /*2410*/  FADD.FTZ R95, R102, -R95 ;  /* 0x8000005f665f7221 */ /* 0x000fe40000010000 */
[----:B------:R-:W-:-:S02]  /*2420*/  FADD.FTZ R87, R103, -R94 ;  /* 0x8000005e67577221 */ /* 0x000fc40000010000 */
[C---:B------:R-:W-:Y:S02]  /*2430*/  FMUL.FTZ R72, R214.reuse, R93 ;  /* 0x0000005dd6487220 */ /* 0x040fe40000410000 */
[----:B------:R-:W-:Y:S02]  /*2440*/  FMUL.FTZ R73, R214, R73 ;  /* 0x00000049d6497220 */ /* 0x000fe40000410000 */
[----:B------:R-:W-:Y:S02]  /*2450*/  FADD.FTZ R97, R112, -R97 ;  /* 0x8000006170617221 */ /* 0x000fe40000010000 */
[----:B------:R-:W-:Y:S02]  /*2460*/  FADD.FTZ R113, R113, -R96 ;  /* 0x8000006071717221 */ /* 0x000fe40000010000 */
[----:B------:R-:W-:Y:S02]  /*2470*/  FADD.FTZ R99, R114, -R99 ;  /* 0x8000006372637221 */ /* 0x000fe40000010000 */
[----:B------:R-:W-:Y:S01]  /*2480*/  FADD.FTZ R115, R115, -R98 ;  /* 0x8000006273737221 */ /* 0x000fe20000010000 */
[----:B0-----:R-:W-:Y:S01]  /*2490*/  SEL R80, R80, R68, P6 ;  /* 0x0000004450507207 */ /* 0x001fe20003000000 */
[C---:B------:R-:W-:Y:S01]  /*24a0*/  FMUL.FTZ R74, R214.reuse, R95 ;  /* 0x0000005fd64a7220 */ /* 0x040fe20000410000 */
[----:B------:R-:W-:Y:S01]  /*24b0*/  SEL R81, R81, R69, P6 ;  /* 0x0000004551517207 */ /* 0x000fe20003000000 */
[----:B------:R-:W-:Y:S01]  /*24c0*/  FMUL.FTZ R75, R214, R87 ;  /* 0x00000057d64b7220 */ /* 0x000fe20000410000 */
[----:B------:R-:W-:Y:S01]  /*24d0*/  SEL R82, R82, R70, P6 ;  /* 0x0000004652527207 */ /* 0x000fe20003000000 */
[----:B------:R-:W-:Y:S01]  /*24e0*/  FADD.FTZ R109, R124, -R105 ;  /* 0x800000697c6d7221 */ /* 0x000fe20000010000 */
[----:B------:R-:W-:Y:S01]  /*24f0*/  SEL R83, R83, R71, P6 ;  /* 0x0000004753537207 */ /* 0x000fe20003000000 */
[----:B------:R-:W-:-:S02]  /*2500*/  FADD.FTZ R125, R125, -R104 ;  /* 0x800000687d7d7221 */ /* 0x000fc40000010000 */
[----:B------:R-:W-:Y:S01]  /*2510*/  FADD.FTZ R111, R126, -R107 ;  /* 0x8000006b7e6f7221 */ /* 0x000fe20000010000 */
[----:B------:R-:W-:Y:S01]  /*2520*/  IADD3 R107, R213, 0x200, RZ ;  /* 0x00000200d56b7810 */ /* 0x000fe20007ffe0ff */
[----:B------:R-:W-:Y:S02]  /*2530*/  FADD.FTZ R127, R127, -R106 ;  /* 0x8000006a7f7f7221 */ /* 0x000fe40000010000 */
[----:B------:R-:W-:Y:S02]  /*2540*/  @P0 FADD.FTZ R72, R52, R72 ;  /* 0x0000004834480221 */ /* 0x000fe40000010000 */
[----:B------:R-:W-:Y:S02]  /*2550*/  @P0 FADD.FTZ R73, R53, R73 ;  /* 0x0000004935490221 */ /* 0x000fe40000010000 */
[----:B------:R-:W-:Y:S01]  /*2560*/  @P0 FADD.FTZ R74, R54, R74 ;  /* 0x0000004a364a0221 */ /* 0x000fe20000010000 */
[----:B------:R-:W-:Y:S01]  /*2570*/  @P1 SEL R84, R72, R64, P3 ;  /* 0x0000004048541207 */ /* 0x000fe20001800000 */
[----:B------:R-:W-:Y:S01]  /*2580*/  @P0 FADD.FTZ R75, R55, R75 ;  /* 0x0000004b374b0221 */ /* 0x000fe20000010000 */
[----:B------:R-:W-:Y:S01]  /*2590*/  @P1 SEL R85, R73, R65, P3 ;  /* 0x0000004149551207 */ /* 0x000fe20001800000 */
[----:B------:R-:W-:Y:S01]  /*25a0*/  FMUL.FTZ R76, R214, R97 ;  /* 0x00000061d64c7220 */ /* 0x000fe20000410000 */
[----:B------:R-:W-:Y:S01]  /*25b0*/  @P1 SEL R86, R74, R66, P3 ;  /* 0x000000424a561207 */ /* 0x000fe20001800000 */
[C---:B------:R-:W-:Y:S01]  /*25c0*/  FMUL.FTZ R77, R214.reuse, R113 ;  /* 0x00000071d64d7220 */ /* 0x040fe20000410000 */
[C---:B------:R-:W-:Y:S01]  /*25d0*/  @P1 SEL R87, R75.reuse, R67, P3 ;  /* 0x000000434b571207 */ /* 0x040fe20001800000 */
[C---:B------:R-:W-:Y:S01]  /*25e0*/  FMUL.FTZ R78, R214.reuse, R99 ;  /* 0x00000063d64e7220 */ /* 0x040fe20000410000 */
[----:B------:R-:W-:Y:S01]  /*25f0*/  SEL R91, R75, R71, P6 ;  /* 0x000000474b5b7207 */ /* 0x000fe20003000000 */
[----:B------:R-:W-:Y:S01]  /*2600*/  FMUL.FTZ R79, R214, R115 ;  /* 0x00000073d64f7220 */ /* 0x000fe20000410000 */
[----:B------:R-:W-:Y:S01]  /*2610*/  SEL R90, R74, R70, P6 ;  /* 0x000000464a5a7207 */ /* 0x000fe20003000000 */
[----:B------:R-:W-:Y:S01]  /*2620*/  @P2 IMAD.WIDE.U32 R216, R216, R108, c[0x0][0x250] ;  /* 0x00009400d8d82625 */ /* 0x000fe200078e006c */
[----:B------:R-:W-:-:S02]  /*2630*/  SEL R89, R73, R69, P6 ;  /* 0x0000004549597207 */ /* 0x000fc40003000000 */
[----:B------:R-:W-:Y:S01]  /*2640*/  SEL R88, R72, R68, P6 ;  /* 0x0000004448587207 */ /* 0x000fe20003000000 */
[C---:B------:R-:W-:Y:S01]  /*2650*/  FMUL.FTZ R96, R214.reuse, R109 ;  /* 0x0000006dd6607220 */ /* 0x040fe20000410000 */
[C---:B------:R-:W-:Y:S01]  /*2660*/  IADD3 R109, R213.reuse, 0x300, RZ ;  /* 0x00000300d56d7810 */ /* 0x040fe20007ffe0ff */
[C---:B------:R-:W-:Y:S01]  /*2670*/  FMUL.FTZ R97, R214.reuse, R125 ;  /* 0x0000007dd6617220 */ /* 0x040fe20000410000 */
[----:B------:R0:W-:Y:S01]  /*2680*/  @P2 STG.E.128 [R216.64], R80 ;  /* 0x00000050d8002986 */ /* 0x0001e2000c101d04 */
[C---:B------:R-:W-:Y:S01]  /*2690*/  FMUL.FTZ R98, R214.reuse, R111 ;  /* 0x0000006fd6627220 */ /* 0x040fe20000410000 */
[----:B------:R-:W-:Y:S01]  /*26a0*/  IADD3 R111, R213, 0x400, RZ ;  /* 0x00000400d56f7810 */ /* 0x000fe20007ffe0ff */
[----:B------:R-:W-:Y:S02]  /*26b0*/  FMUL.FTZ R99, R214, R127 ;  /* 0x0000007fd6637220 */ /* 0x000fe40000410000 */
[----:B------:R-:W-:-:S04]  /*26c0*/  @P1 IMAD.WIDE.U32 R100, R215, R108, c[0x0][0x258] ;  /* 0x00009600d7641625 */ /* 0x000fc800078e006c */
[----:B------:R-:W-:Y:S01]  /*26d0*/  @P0 FADD.FTZ R76, R56, R76 ;  /* 0x0000004c384c0221 */ /* 0x000fe20000010000 */
[----:B------:R1:W-:Y:S01]  /*26e0*/  @P1 STG.E.128 [R100.64], R84 ;  /* 0x0000005464001986 */ /* 0x0003e2000c101d04 */
[----:B------:R-:W-:Y:S02]  /*26f0*/  @P0 FADD.FTZ R77, R57, R77 ;  /* 0x0000004d394d0221 */ /* 0x000fe40000010000 */
[----:B------:R-:W-:Y:S01]  /*2700*/  @P0 FADD.FTZ R78, R58, R78 ;  /* 0x0000004e3a4e0221 */ /* 0x000fe20000010000 */
[----:B------:R-:W-:Y:S01]  /*2710*/  @P1 SEL R92, R76, R64, P3 ;  /* 0x000000404c5c1207 */ /* 0x000fe20001800000 */
[----:B------:R-:W-:Y:S01]  /*2720*/  @P0 FADD.FTZ R79, R59, R79 ;  /* 0x0000004f3b4f0221 */ /* 0x000fe20000010000 */
[----:B------:R-:W-:Y:S01]  /*2730*/  @P1 SEL R93, R77, R65, P3 ;  /* 0x000000414d5d1207 */ /* 0x000fe20001800000 */
[----:B------:R-:W-:Y:S01]  /*2740*/  IMAD.WIDE.U32 R106, R108, R107, c[0x0][0x248] ;  /* 0x000092006c6a7625 */ /* 0x000fe200078e006b */
[----:B------:R-:W-:Y:S02]  /*2750*/  @P1 SEL R94, R78, R66, P3 ;  /* 0x000000424e5e1207 */ /* 0x000fe40001800000 */
[----:B------:R-:W-:Y:S01]  /*2760*/  @P1 SEL R95, R79, R67, P3 ;  /* 0x000000434f5f1207 */ /* 0x000fe20001800000 */
[----:B------:R-:W-:Y:S01]  /*2770*/  @P0 FADD.FTZ R96, R60, R96 ;  /* 0x000000603c600221 */ /* 0x000fe20000010000 */
[----:B------:R2:W-:Y:S01]  /*2780*/  STG.E.128 [R106.64], R72 ;  /* 0x000000486a007986 */ /* 0x0005e2000c101d04 */
[----:B------:R-:W-:Y:S01]  /*2790*/  @P0 FADD.FTZ R97, R61, R97 ;  /* 0x000000613d610221 */ /* 0x000fe20000010000 */
[----:B0-----:R-:W-:Y:S01]  /*27a0*/  SEL R217, RZ, 0x1, P4 ;  /* 0x00000001ffd97807 */ /* 0x001fe20002000000 */
[----:B------:R-:W-:Y:S01]  /*27b0*/  @P0 FADD.FTZ R98, R62, R98 ;  /* 0x000000623e620221 */ /* 0x000fe20000010000 */
[----:B------:R-:W-:Y:S01]  /*27c0*/  SEL R64, R96, R64, P3 ;  /* 0x0000004060407207 */ /* 0x000fe20001800000 */
[----:B------:R-:W-:Y:S01]  /*27d0*/  @P0 FADD.FTZ R99, R63, R99 ;  /* 0x000000633f630221 */ /* 0x000fe20000010000 */
[----:B------:R-:W-:Y:S01]  /*27e0*/  SEL R65, R97, R65, P3 ;  /* 0x0000004161417207 */ /* 0x000fe20001800000 */
[----:B------:R-:W-:Y:S01]  /*27f0*/  @P2 IMAD.WIDE.U32 R104, R215, R108, c[0x0][0x250] ;  /* 0x00009400d7682625 */ /* 0x000fe200078e006c */
[----:B------:R-:W-:-:S02]  /*2800*/  SEL R66, R98, R66, P3 ;  /* 0x0000004262427207 */ /* 0x000fc40001800000 */
[----:B------:R-:W-:Y:S01]  /*2810*/  SEL R67, R99, R67, P3 ;  /* 0x0000004363437207 */ /* 0x000fe20001800000 */
[-C--:B------:R-:W-:Y:S01]  /*2820*/  @P1 IMAD.WIDE.U32 R102, R212, R108.reuse, c[0x0][0x258] ;  /* 0x00009600d4661625 */ /* 0x080fe200078e006c */
[----:B------:R0:W-:Y:S03]  /*2830*/  @P2 STG.E.128 [R104.64], R88 ;  /* 0x0000005868002986 */ /* 0x0001e6000c101d04 */
[----:B-1----:R-:W-:Y:S01]  /*2840*/  IMAD.WIDE.U32 R86, R108, R109, c[0x0][0x248] ;  /* 0x000092006c567625 */ /* 0x002fe200078e006d */
[----:B------:R0:W-:Y:S01]  /*2850*/  @P1 STG.E.128 [R102.64], R92 ;  /* 0x0000005c66001986 */ /* 0x0001e2000c101d04 */
[----:B--2---:R-:W-:Y:S02]  /*2860*/  SEL R75, R79, R71, P6 ;  /* 0x000000474f4b7207 */ /* 0x004fe40003000000 */
[----:B------:R-:W-:Y:S01]  /*2870*/  @P2 IMAD.WIDE.U32 R212, R212, R108, c[0x0][0x250] ;  /* 0x00009400d4d42625 */ /* 0x000fe200078e006c */
[----:B------:R-:W-:Y:S01]  /*2880*/  SEL R74, R78, R70, P6 ;  /* 0x000000464e4a7207 */ /* 0x000fe20003000000 */
[----:B------:R0:W-:Y:S01]  /*2890*/  STG.E.128 [R86.64], R76 ;  /* 0x0000004c56007986 */ /* 0x0001e2000c101d04 */
[----:B------:R-:W-:Y:S01]  /*28a0*/  SEL R73, R77, R69, P6 ;  /* 0x000000454d497207 */ /* 0x000fe20003000000 */
[----:B------:R-:W-:Y:S01]  /*28b0*/  @P1 IMAD.WIDE.U32 R80, R211, R108, c[0x0][0x258] ;  /* 0x00009600d3501625 */ /* 0x000fe200078e006c */
[----:B------:R-:W-:-:S02]  /*28c0*/  SEL R72, R76, R68, P6 ;  /* 0x000000444c487207 */ /* 0x000fc40003000000 */
[----:B------:R-:W-:Y:S01]  /*28d0*/  SEL R68, R96, R68, P6 ;  /* 0x0000004460447207 */ /* 0x000fe20003000000 */
[----:B------:R-:W-:Y:S01]  /*28e0*/  IMAD.WIDE.U32 R84, R108, R111, c[0x0][0x248] ;  /* 0x000092006c547625 */ /* 0x000fe200078e006f */
[----:B------:R-:W-:Y:S01]  /*28f0*/  SEL R69, R97, R69, P6 ;  /* 0x0000004561457207 */ /* 0x000fe20003000000 */
[----:B------:R0:W-:Y:S01]  /*2900*/  @P2 STG.E.128 [R212.64], R72 ;  /* 0x00000048d4002986 */ /* 0x0001e2000c101d04 */
[----:B------:R-:W-:Y:S01]  /*2910*/  SEL R70, R98, R70, P6 ;  /* 0x0000004662467207 */ /* 0x000fe20003000000 */
[----:B------:R-:W-:Y:S01]  /*2920*/  @P2 IMAD.WIDE.U32 R82, R211, R108, c[0x0][0x250] ;  /* 0x00009400d3522625 */ /* 0x000fe200078e006c */
[----:B------:R-:W-:Y:S01]  /*2930*/  SEL R71, R99, R71, P6 ;  /* 0x0000004763477207 */ /* 0x000fe20003000000 */
[----:B------:R0:W-:Y:S04]  /*2940*/  @P1 STG.E.128 [R80.64], R64 ;  /* 0x0000004050001986 */ /* 0x0001e8000c101d04 */
[----:B------:R0:W-:Y:S04]  /*2950*/  STG.E.128 [R84.64], R96 ;  /* 0x0000006054007986 */ /* 0x0001e8000c101d04 */
[----:B------:R0:W-:Y:S02]  /*2960*/  @P2 STG.E.128 [R82.64], R68 ;  /* 0x0000004452002986 */ /* 0x0001e4000c101d04 */
[----:B0-----:R-:W-:Y:S01]  /*2970*/  @P5 CALL.REL.NOINC `(.L_x_2305) ;  /* 0x0000001000005944 */ /* 0x001fe20003c00000 */
[----:B------:R-:W-:Y:S05]  /*2980*/  BRA `(.L_x_2306) ;  /* 0xffffe0e000007947 */ /* 0x000fea000383ffff */
.L_x_2305:
        /* <DEDUP_REMOVED lines=76> */
.L_x_2300:
[----:B------:R-:W0:Y:S01]  /*2e50*/  S2UR UR6, SR_CTAID.X ;  /* 0x00000000000679c3 */ /* 0x000e220000002500 */
[----:B------:R-:W-:Y:S01]  /*2e60*/  HFMA2.MMA R9, -RZ, RZ, 0, 9.5367431640625e-07 ;  /* 0x00000010ff097435 */ /* 0x000fe200000001ff */
[C---:B0-----:R-:W-:Y:S02]  /*2e70*/  LEA.HI R0, R137.reuse, UR6, RZ, 0x18 ;  /* 0x0000000689007c11 */ /* 0x041fe4000f8fc0ff */
[----:B------:R-:W-:-:S03]  /*2e80*/  LOP3.LUT R137, R137, 0xff, RZ, 0xc0, !PT ;  /* 0x000000ff89897812 */ /* 0x000fc600078ec0ff */
        /* <DEDUP_REMOVED lines=27> */
.L_x_2301:
[----:B------:R-:W-:Y:S01]  /*3040*/  HFMA2.MMA R76, -RZ, RZ, 0, 9.5367431640625e-07 ;  /* 0x00000010ff4c7435 */ /* 0x000fe200000001ff */
[----:B------:R-:W-:-:S02]  /*3050*/  MOV R75, R77 ;  /* 0x0000004d004b7202 */ /* 0x000fc40000000f00 */
[----:B------:R-:W-:Y:S02]  /*3060*/  MOV R78, 0x1f ;  /* 0x0000001f004e7802 */ /* 0x000fe40000000f00 */
[----:B------:R-:W-:Y:S02]  /*3070*/  MOV R81, 0xffffffff ;  /* 0xffffffff00517802 */ /* 0x000fe40000000f00 */
[----:B------:R-:W-:Y:S02]  /*3080*/  MOV R72, 0x30a0 ;  /* 0x000030a000487802 */ /* 0x000fe40000000f00 */
[----:B-----5:R-:W-:Y:S05]  /*3090*/  CALL.REL.NOINC `($__internal_97_$__cuda_sm70_shflsync_down_p) ;  /* 0x0000046000007944 */ /* 0x020fea0003c00000 */
[----:B-1----:R-:W-:Y:S01]  /*30a0*/  MOV R74, R75 ;  /* 0x0000004b004a7202 */ /* 0x002fe20000000f00 */
[----:B0-----:R-:W-:Y:S05]  /*30b0*/  BRA `(.L_x_2307) ;  /* 0xffffea5000007947 */ /* 0x001fea000383ffff */
.L_x_2302:
[----:B------:R-:W-:Y:S01]  /*30c0*/  HFMA2.MMA R76, -RZ, RZ, 0, 9.5367431640625e-07 ;  /* 0x00000010ff4c7435 */ /* 0x000fe200000001ff */
[----:B------:R-:W-:Y:S02]  /*30d0*/  MOV R75, R79 ;  /* 0x0000004f004b7202 */ /* 0x000fe40000000f00 */
[----:B------:R-:W-:Y:S02]  /*30e0*/  MOV R78, 0x1f ;  /* 0x0000001f004e7802 */ /* 0x000fe40000000f00 */
[----:B------:R-:W-:-:S02]  /*30f0*/  MOV R81, 0xffffffff ;  /* 0xffffffff00517802 */ /* 0x000fc40000000f00 */
[----:B------:R-:W-:Y:S02]  /*3100*/  MOV R72, 0x3120 ;  /* 0x0000312000487802 */ /* 0x000fe40000000f00 */
[----:B01---5:R-:W-:Y:S05]  /*3110*/  CALL.REL.NOINC `($__internal_97_$__cuda_sm70_shflsync_down_p) ;  /* 0x000003e000007944 */ /* 0x023fea0003c00000 */
[----:B------:R-:W-:Y:S01]  /*3120*/  FADD.FTZ R77, R77, R74 ;  /* 0x0000004a4d4d7221 */ /* 0x000fe20000010000 */
[----:B0-----:R-:W-:Y:S01]  /*3130*/  HFMA2.MMA R76, -RZ, RZ, 0, 4.76837158203125e-07 ;  /* 0x00000008ff4c7435 */ /* 0x001fe200000001ff */
[----:B-1----:R-:W-:Y:S01]  /*3140*/  FADD.FTZ R80, R79, R75 ;  /* 0x0000004b4f507221 */ /* 0x002fe20000010000 */
[----:B------:R-:W-:Y:S02]  /*3150*/  MOV R78, 0x1f ;  /* 0x0000001f004e7802 */ /* 0x000fe40000000f00 */
[----:B------:R-:W-:Y:S02]  /*3160*/  MOV R81, 0xffffffff ;  /* 0xffffffff00517802 */ /* 0x000fe40000000f00 */
[----:B------:R-:W-:Y:S02]  /*3170*/  MOV R75, R77 ;  /* 0x0000004d004b7202 */ /* 0x000fe40000000f00 */
[----:B------:R-:W-:Y:S02]  /*3180*/  MOV R72, 0x31a0 ;  /* 0x000031a000487802 */ /* 0x000fe40000000f00 */
[----:B------:R-:W-:Y:S05]  /*3190*/  CALL.REL.NOINC `($__internal_97_$__cuda_sm70_shflsync_down_p) ;  /* 0x0000036000007944 */ /* 0x000fea0003c00000 */
[----:B0-----:R-:W-:Y:S01]  /*31a0*/  HFMA2.MMA R76, -RZ, RZ, 0, 4.76837158203125e-07 ;  /* 0x00000008ff4c7435 */ /* 0x001fe200000001ff */
[----:B-1----:R-:W-:-:S02]  /*31b0*/  MOV R74, R75 ;  /* 0x0000004b004a7202 */ /* 0x002fc40000000f00 */
[----:B------:R-:W-:Y:S02]  /*31c0*/  MOV R75, R80 ;  /* 0x00000050004b7202 */ /* 0x000fe40000000f00 */
[----:B------:R-:W-:Y:S02]  /*31d0*/  MOV R78, 0x1f ;  /* 0x0000001f004e7802 */ /* 0x000fe40000000f00 */
[----:B------:R-:W-:Y:S02]  /*31e0*/  MOV R81, 0xffffffff ;  /* 0xffffffff00517802 */ /* 0x000fe40000000f00 */
[----:B------:R-:W-:Y:S02]  /*31f0*/  MOV R72, 0x3210 ;  /* 0x0000321000487802 */ /* 0x000fe40000000f00 */
[----:B------:R-:W-:Y:S05]  /*3200*/  CALL.REL.NOINC `($__internal_97_$__cuda_sm70_shflsync_down_p) ;  /* 0x000002f000007944 */ /* 0x000fea0003c00000 */
[----:B------:R-:W-:Y:S01]  /*3210*/  FADD.FTZ R77, R74, R77 ;  /* 0x0000004d4a4d7221 */ /* 0x000fe20000010000 */
[----:B0-----:R-:W-:Y:S01]  /*3220*/  HFMA2.MMA R76, -RZ, RZ, 0, 2.384185791015625e-07 ;  /* 0x00000004ff4c7435 */ /* 0x001fe200000001ff */
[----:B-1----:R-:W-:Y:S01]  /*3230*/  FADD.FTZ R80, R80, R75 ;  /* 0x0000004b50507221 */ /* 0x002fe20000010000 */
[----:B------:R-:W-:Y:S02]  /*3240*/  MOV R78, 0x1f ;  /* 0x0000001f004e7802 */ /* 0x000fe40000000f00 */
[----:B------:R-:W-:-:S02]  /*3250*/  MOV R81, 0xffffffff ;  /* 0xffffffff00517802 */ /* 0x000fc40000000f00 */
[----:B------:R-:W-:Y:S02]  /*3260*/  MOV R75, R77 ;  /* 0x0000004d004b7202 */ /* 0x000fe40000000f00 */
[----:B------:R-:W-:Y:S02]  /*3270*/  MOV R72, 0x3290 ;  /* 0x0000329000487802 */ /* 0x000fe40000000f00 */
[----:B------:R-:W-:Y:S05]  /*3280*/  CALL.REL.NOINC `($__internal_97_$__cuda_sm70_shflsync_down_p) ;  /* 0x0000027000007944 */ /* 0x000fea0003c00000 */
[----:B0-----:R-:W-:Y:S01]  /*3290*/  HFMA2.MMA R76, -RZ, RZ, 0, 2.384185791015625e-07 ;  /* 0x00000004ff4c7435 */ /* 0x001fe200000001ff */
[----:B-1----:R-:W-:Y:S02]  /*32a0*/  MOV R74, R75 ;  /* 0x0000004b004a7202 */ /* 0x002fe40000000f00 */
[----:B------:R-:W-:Y:S02]  /*32b0*/  MOV R75, R80 ;  /* 0x00000050004b7202 */ /* 0x000fe40000000f00 */
[----:B------:R-:W-:Y:S02]  /*32c0*/  MOV R78, 0x1f ;  /* 0x0000001f004e7802 */ /* 0x000fe40000000f00 */
[----:B------:R-:W-:Y:S02]  /*32d0*/  MOV R81, 0xffffffff ;  /* 0xffffffff00517802 */ /* 0x000fe40000000f00 */
[----:B------:R-:W-:-:S02]  /*32e0*/  MOV R72, 0x3300 ;  /* 0x0000330000487802 */ /* 0x000fc40000000f00 */
[----:B------:R-:W-:Y:S05]  /*32f0*/  CALL.REL.NOINC `($__internal_97_$__cuda_sm70_shflsync_down_p) ;  /* 0x0000020000007944 */ /* 0x000fea0003c00000 */
[----:B------:R-:W-:Y:S01]  /*3300*/  FADD.FTZ R77, R74, R77 ;  /* 0x0000004d4a4d7221 */ /* 0x000fe20000010000 */
[----:B0-----:R-:W-:Y:S01]  /*3310*/  HFMA2.MMA R76, -RZ, RZ, 0, 1.1920928955078125e-07 ;  /* 0x00000002ff4c7435 */ /* 0x001fe200000001ff */
[----:B-1----:R-:W-:Y:S01]  /*3320*/  FADD.FTZ R80, R80, R75 ;  /* 0x0000004b50507221 */ /* 0x002fe20000010000 */
[----:B------:R-:W-:-:S02]  /*3330*/  MOV R78, 0x1f ;  /* 0x0000001f004e7802 */ /* 0x000fc40000000f00 */
[----:B------:R-:W-:Y:S02]  /*3340*/  MOV R81, 0xffffffff ;  /* 0xffffffff00517802 */ /* 0x000fe40000000f00 */
[----:B------:R-:W-:Y:S02]  /*3350*/  MOV R75, R77 ;  /* 0x0000004d004b7202 */ /* 0x000fe40000000f00 */
[----:B------:R-:W-:Y:S02]  /*3360*/  MOV R72, 0x3380 ;  /* 0x0000338000487802 */ /* 0x000fe40000000f00 */
[----:B------:R-:W-:Y:S05]  /*3370*/  CALL.REL.NOINC `($__internal_97_$__cuda_sm70_shflsync_down_p) ;  /* 0x0000018000007944 */ /* 0x000fea0003c00000 */
[----:B0-----:R-:W-:Y:S01]  /*3380*/  HFMA2.MMA R76, -RZ, RZ, 0, 1.1920928955078125e-07 ;  /* 0x00000002ff4c7435 */ /* 0x001fe200000001ff */
[----:B-1----:R-:W-:Y:S02]  /*3390*/  MOV R74, R75 ;  /* 0x0000004b004a7202 */ /* 0x002fe40000000f00 */
[----:B------:R-:W-:Y:S02]  /*33a0*/  MOV R75, R80 ;  /* 0x00000050004b7202 */ /* 0x000fe40000000f00 */
[----:B------:R-:W-:Y:S02]  /*33b0*/  MOV R78, 0x1f ;  /* 0x0000001f004e7802 */ /* 0x000fe40000000f00 */
[----:B------:R-:W-:-:S02]  /*33c0*/  MOV R81, 0xffffffff ;  /* 0xffffffff00517802 */ /* 0x000fc40000000f00 */
[----:B------:R-:W-:Y:S02]  /*33d0*/  MOV R72, 0x33f0 ;  /* 0x000033f000487802 */ /* 0x000fe40000000f00 */
[----:B------:R-:W-:Y:S05]  /*33e0*/  CALL.REL.NOINC `($__internal_97_$__cuda_sm70_shflsync_down_p) ;  /* 0x0000011000007944 */ /* 0x000fea0003c00000 */
[----:B------:R-:W-:Y:S01]  /*33f0*/  FADD.FTZ R77, R74, R77 ;  /* 0x0000004d4a4d7221 */ /* 0x000fe20000010000 */
[----:B0-----:R-:W-:Y:S01]  /*3400*/  HFMA2.MMA R76, -RZ, RZ, 0, 5.9604644775390625e-08 ;  /* 0x00000001ff4c7435 */ /* 0x001fe200000001ff */
[----:B-1----:R-:W-:Y:S01]  /*3410*/  FADD.FTZ R79, R80, R75 ;  /* 0x0000004b504f7221 */ /* 0x002fe20000010000 */
[----:B------:R-:W-:Y:S02]  /*3420*/  MOV R78, 0x1f ;  /* 0x0000001f004e7802 */ /* 0x000fe40000000f00 */
[----:B------:R-:W-:Y:S02]  /*3430*/  MOV R81, 0xffffffff ;  /* 0xffffffff00517802 */ /* 0x000fe40000000f00 */
[----:B------:R-:W-:Y:S02]  /*3440*/  MOV R75, R77 ;  /* 0x0000004d004b7202 */ /* 0x000fe40000000f00 */
[----:B------:R-:W-:Y:S02]  /*3450*/  MOV R72, 0x3470 ;  /* 0x0000347000487802 */ /* 0x000fe40000000f00 */
[----:B------:R-:W-:Y:S05]  /*3460*/  CALL.REL.NOINC `($__internal_97_$__cuda_sm70_shflsync_down_p) ;  /* 0x0000009000007944 */ /* 0x000fea0003c00000 */
[----:B0-----:R-:W-:Y:S01]  /*3470*/  HFMA2.MMA R76, -RZ, RZ, 0, 5.9604644775390625e-08 ;  /* 0x00000001ff4c7435 */ /* 0x001fe200000001ff */
[----:B-1----:R-:W-:-:S02]  /*3480*/  MOV R88, R75 ;  /* 0x0000004b00587202 */ /* 0x002fc40000000f00 */
[----:B------:R-:W-:Y:S02]  /*3490*/  MOV R75, R79 ;  /* 0x0000004f004b7202 */ /* 0x000fe40000000f00 */
[----:B------:R-:W-:Y:S02]  /*34a0*/  MOV R78, 0x1f ;  /* 0x0000001f004e7802 */ /* 0x000fe40000000f00 */
[----:B------:R-:W-:Y:S02]  /*34b0*/  MOV R81, 0xffffffff ;  /* 0xffffffff00517802 */ /* 0x000fe40000000f00 */
[----:B------:R-:W-:Y:S02]  /*34c0*/  MOV R72, 0x34e0 ;  /* 0x000034e000487802 */ /* 0x000fe40000000f00 */
[----:B------:R-:W-:Y:S05]  /*34d0*/  CALL.REL.NOINC `($__internal_97_$__cuda_sm70_shflsync_down_p) ;  /* 0x0000002000007944 */ /* 0x000fea0003c00000 */
[----:B-1----:R-:W-:Y:S01]  /*34e0*/  MOV R72, R75 ;  /* 0x0000004b00487202 */ /* 0x002fe20000000f00 */
[----:B0-----:R-:W-:Y:S05]  /*34f0*/  BRA `(.L_x_2308) ;  /* 0xffffe73000007947 */ /* 0x001fea000383ffff */
        .weak           $__internal_97_$__cuda_sm70_shflsync_down_p
        .type           $__internal_97_$__cuda_sm70_shflsync_down_p,@function
        .size           $__internal_97_$__cuda_sm70_shflsync_down_p,(.L_x_2844 - $__internal_97_$__cuda_sm70_shflsync_down_p)
$__internal_97_$__cuda_sm70_shflsync_down_p:
[----:B------:R-:W-:Y:S01]  /*3500*/  HFMA2.MMA R73, -RZ, RZ, 0, 0 ;  /* 0x00000000ff497435 */ /* 0x000fe200000001ff */
[----:B------:R-:W-:Y:S04]  /*3510*/  WARPSYNC R81 ;  /* 0x0000005100007348 */ /* 0x000fe80003800000 */
[----:B------:R0:W1:Y:S01]  /*3520*/  SHFL.DOWN PT, R75, R75, R76, R78 ;  /* 0x0800004c4b4b7389 */ /* 0x00006200000e004e */
[----:B------:R-:W-:Y:S05]  /*3530*/  RET.REL.NODEC R72 `(_ZN10layer_norm31ln_parallel_residual_bwd_kernelINS_13Kernel_traitsI6__halfffffjLj5120ELj1ELj1ELj8ELj16ENS_18Kernel_traits_baseILj5120ES2_ffffjLj256EEEEELb0ELb0ELb1EEEvNS_9BwdParamsE) ;  /* 0xffffcac048007950 */ /* 0x000fea0003c3ffff */
.L_x_2309:
        /* <DEDUP_REMOVED lines=12> */
.L_x_2844:


//--------------------- .text._ZN10layer_norm31ln_parallel_residual_bwd_kernelINS_13Kernel_traitsI6__halfffffjLj5120ELj1ELj1ELj8ELj16ENS_18Kernel_traits_baseILj5120ES2_ffffjLj256EEEEELb0ELb1ELb0EEEvNS_9BwdParamsE --------------------------
	.section	.text._ZN10layer_norm31ln_parallel_residual_bwd_kernelINS_13Kernel_traitsI6__halfffffjLj5120ELj1ELj1ELj8ELj16ENS_18Kernel_traits_baseILj5120ES2_ffffjLj256EEEEELb0ELb1ELb0EEEvNS_9BwdParamsE,"ax",@progbits
	.sectioninfo	@"SHI_REGISTERS=158"
	.align	128
        .global         _ZN10layer_norm31ln_parallel_residual_bwd_kernelINS_13Kernel_traitsI6__halfffffjLj5120ELj1ELj1ELj8ELj16ENS_18Kernel_traits_baseILj5120ES2_ffffjLj256EEEEELb0ELb1ELb0EEEvNS_9BwdParamsE
        .type           _ZN10layer_norm31ln_parallel_residual_bwd_kernelINS_13Kernel_traitsI6__halfffffjLj5120ELj1ELj1ELj8ELj16ENS_18Kernel_traits_baseILj5120ES2_ffffjLj256EEEEELb0ELb1ELb0EEEvNS_9BwdParamsE,@function
        .size           _ZN10layer_norm31ln_parallel_residual_bwd_kernelINS_13Kernel_traitsI6__halfffffjLj5120ELj1ELj1ELj8ELj16ENS_18Kernel_traits_baseILj5120ES2_ffffjLj256EEEEELb0ELb1ELb0EEEvNS_9BwdParamsE,(.L_x_2845 - _ZN10layer_norm31ln_parallel_residual_bwd_kernelINS_13Kernel_traitsI6__halfffffjLj5120ELj1ELj1ELj8ELj16ENS_18Kernel_traits_baseILj5120ES2_ffffjLj256EEEEELb0ELb1ELb0EEEvNS_9BwdParamsE)
        .other          _ZN10layer_norm31ln_parallel_residual_bwd_kernelINS_13Kernel_traitsI6__halfffffjLj5120ELj1ELj1ELj8ELj16ENS_18Kernel_traits_baseILj5120ES2_ffffjLj256EEEEELb0ELb1ELb0EEEvNS_9BwdParamsE,@"STO_CUDA_ENTRY STV_DEFAULT"
_ZN10layer_norm31ln_parallel_residual_bwd_kernelINS_13Kernel_traitsI6__halfffffjLj5120ELj1ELj1ELj8ELj16ENS_18Kernel_traits_baseILj5120ES2_ffffjLj256EEEEELb0ELb1ELb0EEEvNS_9BwdParamsE:
.text._ZN10layer_norm31ln_parallel_residual_bwd_kernelINS_13Kernel_traitsI6__halfffffjLj5120ELj1ELj1ELj8ELj16ENS_18Kernel_traits_baseILj5120ES2_ffffjLj256EEEEELb0ELb1ELb0EEEvNS_9BwdParamsE:
        /* <DEDUP_REMOVED lines=23> */
[----:B------:R0:W5:Y:S04]  /*0170*/  @P2 LDG.E.64 R4, [R2.64] ;  /* 0x0000000402042981 */ /* 0x000168000c1e1b00 */
[C---:B------:R-:W-:Y:S01]  /*0180*/  @P4 IMAD.WIDE.U32 R18, R12.reuse, R19, c[0x0][0x1b0] ;  /* 0x00006c000c124625 */ /* 0x040fe200078e0013 */
[----:B------:R-:W-:Y:S01]  /*0190*/  @P4 IADD3 R12, R12, 0x100, RZ ;  /* 0x000001000c0c4810 */ /* 0x000fe20007ffe0ff */
[----:B------:R-:W1:Y:S01]  /*01a0*/  S2UR UR6, SR_CTAID.X ;  /* 0x00000000000679c3 */ /* 0x000e620000002500 */
[----:B------:R2:W5:Y:S03]  /*01b0*/  @P3 LDG.E.64 R6, [R16.64] ;  /* 0x0000000410063981 */ /* 0x000566000c1e1b00 */
        /* <DEDUP_REMOVED lines=29> */
[----:B0----5:R-:W-:Y:S01]  /*0390*/  MOV R3, R4 ;  /* 0x0000000400037202 */ /* 0x021fe20000000f00 */
[----:B------:R-:W-:Y:S01]  /*03a0*/  HFMA2.MMA R106, -RZ, RZ, 0, 5.9604644775390625e-08 ;  /* 0x00000001ff6a7435 */ /* 0x000fe200000001ff */
        /* <DEDUP_REMOVED lines=40> */
.L_x_2333:
        /* <DEDUP_REMOVED lines=18> */
[----:B0-----:R-:W-:Y:S01]  /*0750*/  HFMA2.MMA R72, -RZ, RZ, 0, 9.5367431640625e-07 ;  /* 0x00000010ff487435 */ /* 0x001fe200000001ff */
[----:B------:R-:W-:-:S04]  /*0760*/  LEA R76, P0, R107, c[0x0][0x188], 0x4 ;  /* 0x000062006b4c7a11 */ /* 0x000fc800078020ff */
[----:B------:R-:W-:Y:S02]  /*0770*/  LEA.HI.X R77, R107, c[0x0][0x18c], RZ, 0x4, P0 ;  /* 0x000063006b4d7a11 */ /* 0x000fe400000f24ff */
[----:B------:R-:W-:-:S03]  /*0780*/  ISETP.NE.U32.AND P0, PT, RZ, c[0x0][0x218], PT ;  /* 0x00008600ff007a0c */ /* 0x000fc60003f05070 */
[----:B------:R-:W-:Y:S01]  /*0790*/  IMAD.WIDE.U32 R72, R107, R72, c[0x0][0x208] ;  /* 0x000082006b487625 */ /* 0x000fe200078e0048 */
[----:B------:R-:W2:Y:S01]  /*07a0*/  LDG.E.128 R76, [R76.64] ;  /* 0x000000044c4c7981 */ /* 0x000ea2000c1e1d00 */
[----:B------:R-:W-:-:S04]  /*07b0*/  ISETP.NE.AND.EX P0, PT, RZ, c[0x0][0x21c], PT, P0 ;  /* 0x00008700ff007a0c */ /* 0x000fc80003f05300 */
[----:B------:R-:W3:Y:S09]  /*07c0*/  LDG.E.128 R72, [R72.64] ;  /* 0x0000000448487981 */ /* 0x000ef2000c1e1d00 */
[----:B------:R-:W-:-:S04]  /*07d0*/  @P0 LEA R82, P1, R107, c[0x0][0x218], 0x4 ;  /* 0x000086006b520a11 */ /* 0x000fc800078220ff */
[----:B------:R-:W-:-:S05]  /*07e0*/  @P0 LEA.HI.X R83, R107, c[0x0][0x21c], RZ, 0x4, P1 ;  /* 0x000087006b530a11 */ /* 0x000fca00008f24ff */
[----:B------:R0:W5:Y:S01]  /*07f0*/  @P0 LDG.E.128 R12, [R82.64] ;  /* 0x00000004520c0981 */ /* 0x000162000c1e1d00 */
[----:B------:R-:W-:Y:S01]  /*0800*/  IADD3 R85, R107, 0x100, RZ ;  /* 0x000001006b557810 */ /* 0x000fe20007ffe0ff */
[C---:B--2---:R-:W-:Y:S02]  /*0810*/  FADD.FTZ R111, -R80.reuse, R76 ;  /* 0x0000004c506f7221 */ /* 0x044fe40000010100 */
[----:B------:R-:W-:Y:S02]  /*0820*/  FADD.FTZ R81, -R80, R77 ;  /* 0x0000004d50517221 */ /* 0x000fe40000010100 */
[C---:B-----5:R-:W-:Y:S02]  /*0830*/  FMUL.FTZ R111, R108.reuse, R111 ;  /* 0x0000006f6c6f7220 */ /* 0x060fe40000410000 */
[----:B------:R-:W-:Y:S02]  /*0840*/  FMUL.FTZ R110, R108, R81 ;  /* 0x000000516c6e7220 */ /* 0x000fe40000410000 */
[----:B---3--:R-:W-:-:S02]  /*0850*/  FMUL.FTZ R112, R3, R72 ;  /* 0x0000004803707220 */ /* 0x008fc40000410000 */
[----:B------:R-:W-:Y:S02]  /*0860*/  FADD.FTZ R32, R32, R72 ;  /* 0x0000004820207221 */ /* 0x000fe40000010000 */
[----:B------:R-:W-:Y:S02]  /*0870*/  FFMA.FTZ R52, R72, R111, R52 ;  /* 0x0000006f48347223 */ /* 0x000fe40000010034 */
[----:B------:R-:W-:Y:S02]  /*0880*/  FADD.FTZ R33, R33, R73 ;  /* 0x0000004921217221 */ /* 0x000fe40000010000 */
[----:B------:R-:W-:Y:S02]  /*0890*/  FFMA.FTZ R53, R73, R110, R53 ;  /* 0x0000006e49357223 */ /* 0x000fe40000010035 */
[----:B------:R-:W-:Y:S02]  /*08a0*/  FMUL.FTZ R119, R2, R73 ;  /* 0x0000004902777220 */ /* 0x000fe40000410000 */
[----:B------:R-:W-:-:S02]  /*08b0*/  FADD.FTZ R121, -R80, R78 ;  /* 0x0000004e50797221 */ /* 0x000fc40000010100 */
[----:B------:R-:W-:Y:S02]  /*08c0*/  FADD.FTZ R72, RZ, R112 ;  /* 0x00000070ff487221 */ /* 0x000fe40000010000 */
[----:B------:R-:W-:Y:S02]  /*08d0*/  FFMA.FTZ R73, R111, R112, RZ ;  /* 0x000000706f497223 */ /* 0x000fe400000100ff */
        /* <DEDUP_REMOVED lines=15> */
.L_x_2312:
[----:B0-----:R-:W-:Y:S05]  /*09d0*/  BSYNC B0 ;  /* 0x0000000000007941 */ /* 0x001fea0003800000 */
.L_x_2311:
[----:B------:R-:W-:Y:S01]  /*09e0*/  BSSY B0, `(.L_x_2313) ;  /* 0x000002a000007945 */ /* 0x000fe20003800000 */
[----:B------:R-:W-:Y:S05]  /*09f0*/  @!P3 BRA `(.L_x_2314) ;  /* 0x000002800000b947 */ /* 0x000fea0003800000 */
[----:B------:R-:W-:Y:S02]  /*0a00*/  LEA R76, P0, R85, c[0x0][0x188], 0x4 ;  /* 0x00006200554c7a11 */ /* 0x000fe400078020ff */
[----:B------:R-:W-:-:S02]  /*0a10*/  MOV R72, 0x10 ;  /* 0x0000001000487802 */ /* 0x000fc40000000f00 */
[C---:B------:R-:W-:Y:S02]  /*0a20*/  LEA.HI.X R77, R85.reuse, c[0x0][0x18c], RZ, 0x4, P0 ;  /* 0x00006300554d7a11 */ /* 0x040fe400000f24ff */
[----:B------:R-:W-:Y:S01]  /*0a30*/  ISETP.NE.U32.AND P0, PT, RZ, c[0x0][0x218], PT ;  /* 0x00008600ff007a0c */ /* 0x000fe20003f05070 */
[----:B------:R-:W-:-:S03]  /*0a40*/  IMAD.WIDE.U32 R72, R85, R72, c[0x0][0x208] ;  /* 0x0000820055487625 */ /* 0x000fc600078e0048 */
[----:B------:R-:W2:Y:S01]  /*0a50*/  LDG.E.128 R76, [R76.64] ;  /* 0x000000044c4c7981 */ /* 0x000ea2000c1e1d00 */
[----:B------:R-:W-:-:S03]  /*0a60*/  ISETP.NE.AND.EX P0, PT, RZ, c[0x0][0x21c], PT, P0 ;  /* 0x00008700ff007a0c */ /* 0x000fc60003f05300 */
[----:B------:R-:W3:Y:S10]  /*0a70*/  LDG.E.128 R72, [R72.64] ;  /* 0x0000000448487981 */ /* 0x000ef4000c1e1d00 */
[----:B------:R-:W-:-:S04]  /*0a80*/  @P0 LEA R82, P1, R85, c[0x0][0x218], 0x4 ;  /* 0x0000860055520a11 */ /* 0x000fc800078220ff */
[----:B------:R-:W-:-:S05]  /*0a90*/  @P0 LEA.HI.X R83, R85, c[0x0][0x21c], RZ, 0x4, P1 ;  /* 0x0000870055530a11 */ /* 0x000fca00008f24ff */
[----:B------:R0:W5:Y:S01]  /*0aa0*/  @P0 LDG.E.128 R8, [R82.64] ;  /* 0x0000000452080981 */ /* 0x000162000c1e1d00 */
[----:B------:R-:W-:Y:S01]  /*0ab0*/  IADD3 R85, R85, 0x100, RZ ;  /* 0x0000010055557810 */ /* 0x000fe20007ffe0ff */
[C---:B--2---:R-:W-:Y:S02]  /*0ac0*/  FADD.FTZ R113, -R80.reuse, R76 ;  /* 0x0000004c50717221 */ /* 0x044fe40000010100 */
[----:B------:R-:W-:Y:S02]  /*0ad0*/  FADD.FTZ R87, -R80, R77 ;  /* 0x0000004d50577221 */ /* 0x000fe40000010100 */
[----:B-----5:R-:W-:Y:S02]  /*0ae0*/  FMUL.FTZ R113, R108, R113 ;  /* 0x000000716c717220 */ /* 0x020fe40000410000 */
[----:B---3--:R-:W-:Y:S02]  /*0af0*/  FMUL.FTZ R116, R91, R72 ;  /* 0x000000485b747220 */ /* 0x008fe40000410000 */
[----:B------:R-:W-:-:S02]  /*0b00*/  FADD.FTZ R28, R28, R72 ;  /* 0x000000481c1c7221 */ /* 0x000fc40000010000 */
[----:B------:R-:W-:Y:S02]  /*0b10*/  FMUL.FTZ R114, R108, R87 ;  /* 0x000000576c727220 */ /* 0x000fe40000410000 */
[----:B------:R-:W-:Y:S02]  /*0b20*/  FFMA.FTZ R48, R72, R113, R48 ;  /* 0x0000007148307223 */ /* 0x000fe40000010030 */
[----:B------:R-:W-:Y:S02]  /*0b30*/  FADD.FTZ R127, -R80, R78 ;  /* 0x0000004e507f7221 */ /* 0x000fe40000010100 */
[----:B------:R-:W-:Y:S02]  /*0b40*/  FMUL.FTZ R125, R90, R73 ;  /* 0x000000495a7d7220 */ /* 0x000fe40000410000 */
[----:B------:R-:W-:Y:S02]  /*0b50*/  FADD.FTZ R72, R81, R116 ;  /* 0x0000007451487221 */ /* 0x000fe40000010000 */
[----:B------:R-:W-:-:S02]  /*0b60*/  FFMA.FTZ R84, R113, R116, R84 ;  /* 0x0000007471547223 */ /* 0x000fc40000010054 */
[----:B------:R-:W-:Y:S02]  /*0b70*/  FADD.FTZ R29, R29, R73 ;  /* 0x000000491d1d7221 */ /* 0x000fe40000010000 */
[----:B------:R-:W-:Y:S02]  /*0b80*/  FFMA.FTZ R49, R73, R114, R49 ;  /* 0x0000007249317223 */ /* 0x000fe40000010031 */
        /* <DEDUP_REMOVED lines=15> */
.L_x_2314:
[----:B0-----:R-:W-:Y:S05]  /*0c80*/  BSYNC B0 ;  /* 0x0000000000007941 */ /* 0x001fea0003800000 */
.L_x_2313:
[----:B------:R-:W-:Y:S01]  /*0c90*/  BSSY B0, `(.L_x_2315) ;  /* 0x000002a000007945 */ /* 0x000fe20003800000 */
[----:B------:R-:W-:Y:S05]  /*0ca0*/  @!P4 BRA `(.L_x_2316) ;  /* 0x000002800000c947 */ /* 0x000fea0003800000 */
[----:B------:R-:W-:Y:S01]  /*0cb0*/  HFMA2.MMA R72, -RZ, RZ, 0, 9.5367431640625e-07 ;  /* 0x00000010ff487435 */ /* 0x000fe200000001ff */
        /* <DEDUP_REMOVED lines=39> */
.L_x_2316:
[----:B0-----:R-:W-:Y:S05]  /*0f30*/  BSYNC B0 ;  /* 0x0000000000007941 */ /* 0x001fea0003800000 */
.L_x_2315:
        /* <DEDUP_REMOVED lines=42> */
.L_x_2318:
[----:B0-----:R-:W-:Y:S05]  /*11e0*/  BSYNC B0 ;  /* 0x0000000000007941 */ /* 0x001fea0003800000 */
.L_x_2317:
        /* <DEDUP_REMOVED lines=13> */
[C---:B--2---:R-:W-:Y:S02]  /*12c0*/  FADD.FTZ R117, -R80.reuse, R76 ;  /* 0x0000004c50757221 */ /* 0x044fe40000010100 */
[----:B------:R-:W-:Y:S02]  /*12d0*/  FADD.FTZ R85, -R80, R77 ;  /* 0x0000004d50557221 */ /* 0x000fe40000010100 */
[----:B-----5:R-:W-:Y:S02]  /*12e0*/  FMUL.FTZ R117, R108, R117 ;  /* 0x000000756c757220 */ /* 0x020fe40000410000 */
[----:B---3--:R-:W-:Y:S02]  /*12f0*/  FMUL.FTZ R128, R103, R72 ;  /* 0x0000004867807220 */ /* 0x008fe40000410000 */
[----:B------:R-:W-:Y:S02]  /*1300*/  FADD.FTZ R16, R16, R72 ;  /* 0x0000004810107221 */ /* 0x000fe40000010000 */
[----:B------:R-:W-:-:S02]  /*1310*/  FMUL.FTZ R126, R108, R85 ;  /* 0x000000556c7e7220 */ /* 0x000fc40000410000 */
[----:B------:R-:W-:Y:S02]  /*1320*/  FFMA.FTZ R36, R72, R117, R36 ;  /* 0x0000007548247223 */ /* 0x000fe40000010024 */
[----:B------:R-:W-:Y:S02]  /*1330*/  FADD.FTZ R145, -R80, R78 ;  /* 0x0000004e50917221 */ /* 0x000fe40000010100 */
[----:B------:R-:W-:Y:S02]  /*1340*/  FMUL.FTZ R143, R102, R73 ;  /* 0x00000049668f7220 */ /* 0x000fe40000410000 */
[----:B------:R-:W-:Y:S02]  /*1350*/  FADD.FTZ R72, R81, R128 ;  /* 0x0000008051487221 */ /* 0x000fe40000010000 */
[----:B------:R-:W-:Y:S02]  /*1360*/  FFMA.FTZ R84, R117, R128, R84 ;  /* 0x0000008075547223 */ /* 0x000fe40000010054 */
[----:B------:R-:W-:-:S02]  /*1370*/  FADD.FTZ R17, R17, R73 ;  /* 0x0000004911117221 */ /* 0x000fc40000010000 */
        /* <DEDUP_REMOVED lines=16> */
.L_x_2320:
[----:B0-----:R-:W-:Y:S05]  /*1480*/  BSYNC B0 ;  /* 0x0000000000007941 */ /* 0x001fea0003800000 */
.L_x_2319:
[----:B------:R-:W-:Y:S02]  /*1490*/  LOP3.LUT P1, RZ, R106, 0xff, RZ, 0xc0, !PT ;  /* 0x000000ff6aff7812 */ /* 0x000fe4000782c0ff */
[----:B------:R-:W-:Y:S02]  /*14a0*/  SHF.R.U32.HI R74, RZ, 0x5, R149 ;  /* 0x00000005ff4a7819 */ /* 0x000fe40000011695 */
[----:B------:R-:W-:-:S02]  /*14b0*/  LOP3.LUT P0, RZ, R149, 0x1f, RZ, 0xc0, !PT ;  /* 0x0000001f95ff7812 */ /* 0x000fc4000780c0ff */
[----:B------:R-:W-:-:S07]  /*14c0*/  LOP3.LUT R150, R74, 0x7fffff8, RZ, 0xc0, !PT ;  /* 0x07fffff84a967812 */ /* 0x000fce00078ec0ff */
[----:B------:R-:W-:Y:S01]  /*14d0*/  @!P1 IADD3 R150, R150, 0x8, RZ ;  /* 0x0000000896969810 */ /* 0x000fe20007ffe0ff */
[----:B------:R-:W-:Y:S05]  /*14e0*/  BRA.DIV ~URZ, `(.L_x_2321) ;  /* 0x000013927f007947 */ /* 0x000fea000b800000 */
[----:B------:R0:W1:Y:S02]  /*14f0*/  SHFL.DOWN PT, R76, R81, 0x10, 0x1f ;  /* 0x0a001f00514c7f89 */ /* 0x00006400000e0000 */
.L_x_2334:
        /* <DEDUP_REMOVED lines=18> */
.L_x_2335:
[----:B------:R-:W-:Y:S01]  /*1620*/  @!P0 LOP3.LUT R75, R74, 0x7, RZ, 0xc0, !PT ;  /* 0x000000074a4b8812 */ /* 0x000fe200078ec0ff */
[----:B--2---:R-:W-:Y:S01]  /*1630*/  FADD.FTZ R154, R79, R78 ;  /* 0x0000004e4f9a7221 */ /* 0x004fe20000010000 */
[----:B------:R-:W-:Y:S01]  /*1640*/  ULDC.U8 UR6, c[0x0][0x1f0] ;  /* 0x00007c0000067ab9 */ /* 0x000fe20000000000 */
[----:B-1----:R-:W-:Y:S01]  /*1650*/  FADD.FTZ R155, R73, R80 ;  /* 0x00000050499b7221 */ /* 0x002fe20000010000 */
[----:B------:R-:W-:Y:S02]  /*1660*/  @!P0 IADD3 R151, R150, R75, RZ ;  /* 0x0000004b96978210 */ /* 0x000fe40007ffe0ff */
[----:B------:R-:W-:Y:S01]  /*1670*/  ISETP.NE.AND P1, PT, RZ, UR6, PT ;  /* 0x00000006ff007c0c */ /* 0x000fe2000bf25270 */
[----:B------:R-:W-:Y:S01]  /*1680*/  WARPSYNC 0xffffffff ;  /* 0xffffffff00007948 */ /* 0x000fe20003800000 */
[----:B------:R-:W-:Y:S01]  /*1690*/  BSSY B0, `(.L_x_2323) ;  /* 0x0000044000007945 */ /* 0x000fe20003800000 */
[----:B------:R-:W-:Y:S04]  /*16a0*/  @!P0 STS.64 [R151.X8+0x5000], R154 ;  /* 0x0050009a97008388 */ /* 0x000fe80000008a00 */
[----:B------:R-:W-:Y:S06]  /*16b0*/  BAR.SYNC.DEFER_BLOCKING 0x0 ;  /* 0x0000000000007b1d */ /* 0x000fec0000010000 */
        /* <DEDUP_REMOVED lines=37> */
[C---:B-----5:R-:W-:Y:S02]  /*1910*/  FMUL.FTZ R72, R108.reuse, R73 ;  /* 0x000000496c487220 */ /* 0x060fe40000410000 */
        /* <DEDUP_REMOVED lines=27> */
.L_x_2324:
[----:B------:R-:W-:Y:S05]  /*1ad0*/  BSYNC B0 ;  /* 0x0000000000007941 */ /* 0x000fea0003800000 */
.L_x_2323:
        /* <DEDUP_REMOVED lines=43> */
.L_x_2326:
[----:B------:R-:W-:Y:S05]  /*1d90*/  BSYNC B0 ;  /* 0x0000000000007941 */ /* 0x000fea0003800000 */
.L_x_2325:
        /* <DEDUP_REMOVED lines=43> */
.L_x_2328:
[----:B------:R-:W-:Y:S05]  /*2050*/  BSYNC B0 ;  /* 0x0000000000007941 */ /* 0x000fea0003800000 */
.L_x_2327:
        /* <DEDUP_REMOVED lines=43> */
.L_x_2330:
[----:B------:R-:W-:Y:S05]  /*2310*/  BSYNC B0 ;  /* 0x0000000000007941 */ /* 0x000fea0003800000 */
.L_x_2329:
        /* <DEDUP_REMOVED lines=42> */
.L_x_2332:
[----:B------:R-:W-:Y:S05]  /*25c0*/  BSYNC B0 ;  /* 0x0000000000007941 */ /* 0x000fea0003800000 */
.L_x_2331:
[----:B------:R-:W-:Y:S02]  /*25d0*/  IADD3 R0, R0, c[0x0][0x160], RZ ;  /* 0x0000580000007a10 */ /* 0x000fe40007ffe0ff */
[----:B------:R-:W-:Y:S02]  /*25e0*/  LOP3.LUT P1, RZ, R106, 0xff, RZ, 0xc0, !PT ;  /* 0x000000ff6aff7812 */ /* 0x000fe4000782c0ff */
[----:B------:R-:W-:Y:S02]  /*25f0*/  ISETP.GE.AND P0, PT, R0, c[0x0][0x164], PT ;  /* 0x0000590000007a0c */ /* 0x000fe40003f06270 */
[----:B------:R-:W-:-:S11]  /*2600*/  SEL R106, RZ, 0x1, P1 ;  /* 0x00000001ff6a7807 */ /* 0x000fd60000800000 */
[----:B0----5:R-:W-:Y:S01]  /*2610*/  @P0 CALL.REL.NOINC `(.L_x_2310) ;  /* 0x0000001000000944 */ /* 0x021fe20003c00000 */
[----:B------:R-:W-:Y:S05]  /*2620*/  BRA `(.L_x_2333) ;  /* 0xffffe00000007947 */ /* 0x000fea000383ffff */
.L_x_2310:
[----:B0-----:R-:W0:Y:S01]  /*2630*/  S2UR UR6, SR_CTAID.X ;  /* 0x00000000000679c3 */ /* 0x001e220000002500 */
[----:B------:R-:W0:Y:S01]  /*2640*/  S2R R2, SR_TID.X ;  /* 0x0000000000027919 */ /* 0x000e220000002100 */
[----:B-----5:R-:W-:Y:S02]  /*2650*/  @P2 MOV R5, 0x10 ;  /* 0x0000001000052802 */ /* 0x020fe40000000f00 */
        /* <DEDUP_REMOVED lines=34> */
.L_x_2321:
[----:B------:R-:W-:Y:S01]  /*2880*/  HFMA2.MMA R82, -RZ, RZ, 0, 9.5367431640625e-07 ;  /* 0x00000010ff527435 */ /* 0x000fe200000001ff */
[----:B------:R-:W-:Y:S02]  /*2890*/  MOV R77, R81 ;  /* 0x00000051004d7202 */ /* 0x000fe40000000f00 */
[----:B------:R-:W-:Y:S02]  /*28a0*/  MOV R83, 0x1f ;  /* 0x0000001f00537802 */ /* 0x000fe40000000f00 */
[----:B------:R-:W-:-:S02]  /*28b0*/  MOV R86, 0xffffffff ;  /* 0xffffffff00567802 */ /* 0x000fc40000000f00 */
[----:B------:R-:W-:Y:S02]  /*28c0*/  MOV R72, 0x28e0 ;  /* 0x000028e000487802 */ /* 0x000fe40000000f00 */
[----:B-----5:R-:W-:Y:S05]  /*28d0*/  CALL.REL.NOINC `($__internal_98_$__cuda_sm70_shflsync_down_p) ;  /* 0x0000046000007944 */ /* 0x020fea0003c00000 */
[----:B-1----:R-:W-:Y:S01]  /*28e0*/  MOV R76, R77 ;  /* 0x0000004d004c7202 */ /* 0x002fe20000000f00 */
[----:B0-----:R-:W-:Y:S05]  /*28f0*/  BRA `(.L_x_2334) ;  /* 0xffffec0000007947 */ /* 0x001fea000383ffff */
.L_x_2322:
[----:B------:R-:W-:Y:S01]  /*2900*/  HFMA2.MMA R82, -RZ, RZ, 0, 9.5367431640625e-07 ;  /* 0x00000010ff527435 */ /* 0x000fe200000001ff */
[----:B------:R-:W-:Y:S02]  /*2910*/  MOV R77, R84 ;  /* 0x00000054004d7202 */ /* 0x000fe40000000f00 */
[----:B------:R-:W-:Y:S02]  /*2920*/  MOV R83, 0x1f ;  /* 0x0000001f00537802 */ /* 0x000fe40000000f00 */
[----:B------:R-:W-:Y:S02]  /*2930*/  MOV R86, 0xffffffff ;  /* 0xffffffff00567802 */ /* 0x000fe40000000f00 */
[----:B------:R-:W-:Y:S02]  /*2940*/  MOV R72, 0x2960 ;  /* 0x0000296000487802 */ /* 0x000fe40000000f00 */
[----:B01---5:R-:W-:Y:S05]  /*2950*/  CALL.REL.NOINC `($__internal_98_$__cuda_sm70_shflsync_down_p) ;  /* 0x000003e000007944 */ /* 0x023fea0003c00000 */
[----:B------:R-:W-:Y:S01]  /*2960*/  FADD.FTZ R76, R76, R81 ;  /* 0x000000514c4c7221 */ /* 0x000fe20000010000 */
[----:B0-----:R-:W-:Y:S01]  /*2970*/  HFMA2.MMA R82, -RZ, RZ, 0, 4.76837158203125e-07 ;  /* 0x00000008ff527435 */ /* 0x001fe200000001ff */
[----:B-1----:R-:W-:Y:S01]  /*2980*/  FADD.FTZ R84, R84, R77 ;  /* 0x0000004d54547221 */ /* 0x002fe20000010000 */
[----:B------:R-:W-:-:S02]  /*2990*/  MOV R83, 0x1f ;  /* 0x0000001f00537802 */ /* 0x000fc40000000f00 */
[----:B------:R-:W-:Y:S02]  /*29a0*/  MOV R86, 0xffffffff ;  /* 0xffffffff00567802 */ /* 0x000fe40000000f00 */
[----:B------:R-:W-:Y:S02]  /*29b0*/  MOV R77, R76 ;  /* 0x0000004c004d7202 */ /* 0x000fe40000000f00 */
[----:B------:R-:W-:Y:S02]  /*29c0*/  MOV R72, 0x29e0 ;  /* 0x000029e000487802 */ /* 0x000fe40000000f00 */
[----:B------:R-:W-:Y:S05]  /*29d0*/  CALL.REL.NOINC `($__internal_98_$__cuda_sm70_shflsync_down_p) ;  /* 0x0000036000007944 */ /* 0x000fea0003c00000 */
[----:B0-----:R-:W-:Y:S01]  /*29e0*/  HFMA2.MMA R82, -RZ, RZ, 0, 4.76837158203125e-07 ;  /* 0x00000008ff527435 */ /* 0x001fe200000001ff */
[----:B-1----:R-:W-:Y:S02]  /*29f0*/  MOV R75, R77 ;  /* 0x0000004d004b7202 */ /* 0x002fe40000000f00 */
[----:B------:R-:W-:Y:S02]  /*2a00*/  MOV R77, R84 ;  /* 0x00000054004d7202 */ /* 0x000fe40000000f00 */
[----:B------:R-:W-:Y:S02]  /*2a10*/  MOV R83, 0x1f ;  /* 0x0000001f00537802 */ /* 0x000fe40000000f00 */
[----:B------:R-:W-:-:S02]  /*2a20*/  MOV R86, 0xffffffff ;  /* 0xffffffff00567802 */ /* 0x000fc40000000f00 */
[----:B------:R-:W-:Y:S02]  /*2a30*/  MOV R72, 0x2a50 ;  /* 0x00002a5000487802 */ /* 0x000fe40000000f00 */
[----:B------:R-:W-:Y:S05]  /*2a40*/  CALL.REL.NOINC `($__internal_98_$__cuda_sm70_shflsync_down_p) ;  /* 0x000002f000007944 */ /* 0x000fea0003c00000 */
[----:B------:R-:W-:Y:S01]  /*2a50*/  FADD.FTZ R76, R75, R76 ;  /* 0x0000004c4b4c7221 */ /* 0x000fe20000010000 */
[----:B0-----:R-:W-:Y:S01]  /*2a60*/  HFMA2.MMA R82, -RZ, RZ, 0, 2.384185791015625e-07 ;  /* 0x00000004ff527435 */ /* 0x001fe200000001ff */
[----:B-1----:R-:W-:Y:S01]  /*2a70*/  FADD.FTZ R84, R84, R77 ;  /* 0x0000004d54547221 */ /* 0x002fe20000010000 */
[----:B------:R-:W-:Y:S02]  /*2a80*/  MOV R83, 0x1f ;  /* 0x0000001f00537802 */ /* 0x000fe40000000f00 */
[----:B------:R-:W-:Y:S02]  /*2a90*/  MOV R86, 0xffffffff ;  /* 0xffffffff00567802 */ /* 0x000fe40000000f00 */
[----:B------:R-:W-:Y:S02]  /*2aa0*/  MOV R77, R76 ;  /* 0x0000004c004d7202 */ /* 0x000fe40000000f00 */
[----:B------:R-:W-:Y:S02]  /*2ab0*/  MOV R72, 0x2ad0 ;  /* 0x00002ad000487802 */ /* 0x000fe40000000f00 */
[----:B------:R-:W-:Y:S05]  /*2ac0*/  CALL.REL.NOINC `($__internal_98_$__cuda_sm70_shflsync_down_p) ;  /* 0x0000027000007944 */ /* 0x000fea0003c00000 */
[----:B0-----:R-:W-:Y:S01]  /*2ad0*/  HFMA2.MMA R82, -RZ, RZ, 0, 2.384185791015625e-07 ;  /* 0x00000004ff527435 */ /* 0x001fe200000001ff */
[----:B-1----:R-:W-:-:S02]  /*2ae0*/  MOV R75, R77 ;  /* 0x0000004d004b7202 */ /* 0x002fc40000000f00 */
[----:B------:R-:W-:Y:S02]  /*2af0*/  MOV R77, R84 ;  /* 0x00000054004d7202 */ /* 0x000fe40000000f00 */
[----:B------:R-:W-:Y:S02]  /*2b00*/  MOV R83, 0x1f ;  /* 0x0000001f00537802 */ /* 0x000fe40000000f00 */
[----:B------:R-:W-:Y:S02]  /*2b10*/  MOV R86, 0xffffffff ;  /* 0xffffffff00567802 */ /* 0x000fe40000000f00 */
[----:B------:R-:W-:Y:S02]  /*2b20*/  MOV R72, 0x2b40 ;  /* 0x00002b4000487802 */ /* 0x000fe40000000f00 */
[----:B------:R-:W-:Y:S05]  /*2b30*/  CALL.REL.NOINC `($__internal_98_$__cuda_sm70_shflsync_down_p) ;  /* 0x0000020000007944 */ /* 0x000fea0003c00000 */
[----:B------:R-:W-:Y:S01]  /*2b40*/  FADD.FTZ R76, R75, R76 ;  /* 0x0000004c4b4c7221 */ /* 0x000fe20000010000 */
[----:B0-----:R-:W-:Y:S01]  /*2b50*/  HFMA2.MMA R82, -RZ, RZ, 0, 1.1920928955078125e-07 ;  /* 0x00000002ff527435 */ /* 0x001fe200000001ff */
[----:B-1----:R-:W-:Y:S01]  /*2b60*/  FADD.FTZ R80, R84, R77 ;  /* 0x0000004d54507221 */ /* 0x002fe20000010000 */
[----:B------:R-:W-:Y:S02]  /*2b70*/  MOV R83, 0x1f ;  /* 0x0000001f00537802 */ /* 0x000fe40000000f00 */
[----:B------:R-:W-:-:S02]  /*2b80*/  MOV R86, 0xffffffff ;  /* 0xffffffff00567802 */ /* 0x000fc40000000f00 */
[----:B------:R-:W-:Y:S02]  /*2b90*/  MOV R77, R76 ;  /* 0x0000004c004d7202 */ /* 0x000fe40000000f00 */
[----:B------:R-:W-:Y:S02]  /*2ba0*/  MOV R72, 0x2bc0 ;  /* 0x00002bc000487802 */ /* 0x000fe40000000f00 */
[----:B------:R-:W-:Y:S05]  /*2bb0*/  CALL.REL.NOINC `($__internal_98_$__cuda_sm70_shflsync_down_p) ;  /* 0x0000018000007944 */ /* 0x000fea0003c00000 */
[----:B0-----:R-:W-:Y:S01]  /*2bc0*/  HFMA2.MMA R82, -RZ, RZ, 0, 1.1920928955078125e-07 ;  /* 0x00000002ff527435 */ /* 0x001fe200000001ff */
[----:B-1----:R-:W-:Y:S02]  /*2bd0*/  MOV R75, R77 ;  /* 0x0000004d004b7202 */ /* 0x002fe40000000f00 */
[----:B------:R-:W-:Y:S02]  /*2be0*/  MOV R77, R80 ;  /* 0x00000050004d7202 */ /* 0x000fe40000000f00 */
[----:B------:R-:W-:Y:S02]  /*2bf0*/  MOV R83, 0x1f ;  /* 0x0000001f00537802 */ /* 0x000fe40000000f00 */
[----:B------:R-:W-:Y:S02]  /*2c00*/  MOV R86, 0xffffffff ;  /* 0xffffffff00567802 */ /* 0x000fe40000000f00 */
[----:B------:R-:W-:-:S02]  /*2c10*/  MOV R72, 0x2c30 ;  /* 0x00002c3000487802 */ /* 0x000fc40000000f00 */
[----:B------:R-:W-:Y:S05]  /*2c20*/  CALL.REL.NOINC `($__internal_98_$__cuda_sm70_shflsync_down_p) ;  /* 0x0000011000007944 */ /* 0x000fea0003c00000 */
[----:B------:R-:W-:Y:S01]  /*2c30*/  FADD.FTZ R78, R75, R76 ;  /* 0x0000004c4b4e7221 */ /* 0x000fe20000010000 */
[----:B0-----:R-:W-:Y:S01]  /*2c40*/  HFMA2.MMA R82, -RZ, RZ, 0, 5.9604644775390625e-08 ;  /* 0x00000001ff527435 */ /* 0x001fe200000001ff */
[----:B-1----:R-:W-:Y:S01]  /*2c50*/  FADD.FTZ R80, R80, R77 ;  /* 0x0000004d50507221 */ /* 0x002fe20000010000 */
[----:B------:R-:W-:-:S02]  /*2c60*/  MOV R83, 0x1f ;  /* 0x0000001f00537802 */ /* 0x000fc40000000f00 */
[----:B------:R-:W-:Y:S02]  /*2c70*/  MOV R86, 0xffffffff ;  /* 0xffffffff00567802 */ /* 0x000fe40000000f00 */
[----:B------:R-:W-:Y:S02]  /*2c80*/  MOV R77, R78 ;  /* 0x0000004e004d7202 */ /* 0x000fe40000000f00 */
[----:B------:R-:W-:Y:S02]  /*2c90*/  MOV R72, 0x2cb0 ;  /* 0x00002cb000487802 */ /* 0x000fe40000000f00 */
[----:B------:R-:W-:Y:S05]  /*2ca0*/  CALL.REL.NOINC `($__internal_98_$__cuda_sm70_shflsync_down_p) ;  /* 0x0000009000007944 */ /* 0x000fea0003c00000 */
[----:B0-----:R-:W-:Y:S01]  /*2cb0*/  HFMA2.MMA R82, -RZ, RZ, 0, 5.9604644775390625e-08 ;  /* 0x00000001ff527435 */ /* 0x001fe200000001ff */
[----:B-1----:R-:W-:Y:S02]  /*2cc0*/  MOV R79, R77 ;  /* 0x0000004d004f7202 */ /* 0x002fe40000000f00 */
[----:B------:R-:W-:Y:S02]  /*2cd0*/  MOV R77, R80 ;  /* 0x00000050004d7202 */ /* 0x000fe40000000f00 */
[----:B------:R-:W-:Y:S02]  /*2ce0*/  MOV R83, 0x1f ;  /* 0x0000001f00537802 */ /* 0x000fe40000000f00 */
[----:B------:R-:W-:-:S02]  /*2cf0*/  MOV R86, 0xffffffff ;  /* 0xffffffff00567802 */ /* 0x000fc40000000f00 */
[----:B------:R-:W-:Y:S02]  /*2d00*/  MOV R72, 0x2d20 ;  /* 0x00002d2000487802 */ /* 0x000fe40000000f00 */
[----:B------:R-:W-:Y:S05]  /*2d10*/  CALL.REL.NOINC `($__internal_98_$__cuda_sm70_shflsync_down_p) ;  /* 0x0000002000007944 */ /* 0x000fea0003c00000 */
[----:B-1----:R-:W-:Y:S01]  /*2d20*/  MOV R73, R77 ;  /* 0x0000004d00497202 */ /* 0x002fe20000000f00 */
[----:B0-----:R-:W-:Y:S05]  /*2d30*/  BRA `(.L_x_2335) ;  /* 0xffffe8e000007947 */ /* 0x001fea000383ffff */
        .weak           $__internal_98_$__cuda_sm70_shflsync_down_p
        .type           $__internal_98_$__cuda_sm70_shflsync_down_p,@function
        .size           $__internal_98_$__cuda_sm70_shflsync_down_p,(.L_x_2845 - $__internal_98_$__cuda_sm70_shflsync_down_p)
$__internal_98_$__cuda_sm70_shflsync_down_p:
[----:B------:R-:W-:Y:S01]  /*2d40*/  HFMA2.MMA R73, -RZ, RZ, 0, 0 ;  /* 0x00000000ff497435 */ /* 0x000fe200000001ff */
[----:B------:R-:W-:Y:S04]  /*2d50*/  WARPSYNC R86 ;  /* 0x0000005600007348 */ /* 0x000fe80003800000 */
[----:B------:R0:W1:Y:S01]  /*2d60*/  SHFL.DOWN PT, R77, R77, R82, R83 ;  /* 0x080000524d4d7389 */ /* 0x00006200000e0053 */
[----:B------:R-:W-:Y:S05]  /*2d70*/  RET.REL.NODEC R72 `(_ZN10layer_norm31ln_parallel_residual_bwd_kernelINS_13Kernel_traitsI6__halfffffjLj5120ELj1ELj1ELj8ELj16ENS_18Kernel_traits_baseILj5120ES2_ffffjLj256EEEEELb0ELb1ELb0EEEvNS_9BwdParamsE) ;  /* 0xffffd28048007950 */ /* 0x000fea0003c3ffff */
.L_x_2336:
        /* <DEDUP_REMOVED lines=16> */
.L_x_2845:


//--------------------- .text._ZN10layer_norm31ln_parallel_residual_bwd_kernelINS_13Kernel_traitsI6__halfffffjLj5120ELj1ELj1ELj8ELj16ENS_18Kernel_traits_baseILj5120ES2_ffffjLj256EEEEELb0ELb1ELb1EEEvNS_9BwdParamsE --------------------------
	.section	.text._ZN10layer_norm31ln_parallel_residual_bwd_kernelINS_13Kernel_traitsI6__halfffffjLj5120ELj1ELj1ELj8ELj16ENS_18Kernel_traits_baseILj5120ES2_ffffjLj256EEEEELb0ELb1ELb1EEEvNS_9BwdParamsE,"ax",@progbits
	.sectioninfo	@"SHI_REGISTERS=169"
	.align	128
        .global         _ZN10layer_norm31ln_parallel_residual_bwd_kernelINS_13Kernel_traitsI6__halfffffjLj5120ELj1ELj1ELj8ELj16ENS_18Kernel_traits_baseILj5120ES2_ffffjLj256EEEEELb0ELb1ELb1EEEvNS_9BwdParamsE
        .type           _ZN10layer_norm31ln_parallel_residual_bwd_kernelINS_13Kernel_traitsI6__halfffffjLj5120ELj1ELj1ELj8ELj16ENS_18Kernel_traits_baseILj5120ES2_ffffjLj256EEEEELb0ELb1ELb1EEEvNS_9BwdParamsE,@function
        .size           _ZN10layer_norm31ln_parallel_residual_bwd_kernelINS_13Kernel_traitsI6__halfffffjLj5120ELj1ELj1ELj8ELj16ENS_18Kernel_traits_baseILj5120ES2_ffffjLj256EEEEELb0ELb1ELb1EEEvNS_9BwdParamsE,(.L_x_2846 - _ZN10layer_norm31ln_parallel_residual_bwd_kernelINS_13Kernel_traitsI6__halfffffjLj5120ELj1ELj1ELj8ELj16ENS_18Kernel_traits_baseILj5120ES2_ffffjLj256EEEEELb0ELb1ELb1EEEvNS_9BwdParamsE)
        .other          _ZN10layer_norm31ln_parallel_residual_bwd_kernelINS_13Kernel_traitsI6__halfffffjLj5120ELj1ELj1ELj8ELj16ENS_18Kernel_traits_baseILj5120ES2_ffffjLj256EEEEELb0ELb1ELb1EEEvNS_9BwdParamsE,@"STO_CUDA_ENTRY STV_DEFAULT"
_ZN10layer_norm31ln_parallel_residual_bwd_kernelINS_13Kernel_traitsI6__halfffffjLj5120ELj1ELj1ELj8ELj16ENS_18Kernel_traits_baseILj5120ES2_ffffjLj256EEEEELb0ELb1ELb1EEEvNS_9BwdParamsE:
.text._ZN10layer_norm31ln_parallel_residual_bwd_kernelINS_13Kernel_traitsI6__halfffffjLj5120ELj1ELj1ELj8ELj16ENS_18Kernel_traits_baseILj5120ES2_ffffjLj256EEEEELb0ELb1ELb1EEEvNS_9BwdParamsE:
        /* <DEDUP_REMOVED lines=28> */
.L_x_2337:
[----:B------:R-:W-:-:S04]  /*01c0*/  SHF.L.U32 R0, R132, 0x3, RZ ;  /* 0x0000000384007819 */ /* 0x000fc800000006ff */
[----:B------:R-:W-:-:S04]  /*01d0*/  LOP3.LUT R0, R0, 0x7f8, RZ, 0xc0, !PT ;  /* 0x000007f800007812 */ /* 0x000fc800078ec0ff */
[----:B------:R-:W-:-:S04]  /*01e0*/  IADD3 R2, P0, R0, c[0x0][0x1b0], RZ ;  /* 0x00006c0000027a10 */ /* 0x000fc80007f1e0ff */
[----:B------:R-:W-:-:S05]  /*01f0*/  IADD3.X R3, RZ, c[0x0][0x1b4], RZ, P0, !PT ;  /* 0x00006d00ff037a10 */ /* 0x000fca00007fe4ff */
[----:B------:R0:W2:Y:S04]  /*0200*/  LDG.E.64 R128, [R2.64] ;  /* 0x0000000402807981 */ /* 0x0000a8000c1e1b00 */
[----:B------:R0:W3:Y:S04]  /*0210*/  LDG.E.64 R124, [R2.64+0x800] ;  /* 0x00080004027c7981 */ /* 0x0000e8000c1e1b00 */
[----:B------:R0:W4:Y:S04]  /*0220*/  LDG.E.64 R120, [R2.64+0x1000] ;  /* 0x0010000402787981 */ /* 0x000128000c1e1b00 */
[----:B------:R0:W5:Y:S04]  /*0230*/  LDG.E.64 R116, [R2.64+0x1800] ;  /* 0x0018000402747981 */ /* 0x000168000c1e1b00 */
[----:B------:R0:W5:Y:S01]  /*0240*/  LDG.E.64 R112, [R2.64+0x2000] ;  /* 0x0020000402707981 */ /* 0x000162000c1e1b00 */
[----:B------:R-:W-:Y:S01]  /*0250*/  HFMA2.MMA R126, -RZ, RZ, 0, 0 ;  /* 0x00000000ff7e7435 */ /* 0x000fe200000001ff */
        /* <DEDUP_REMOVED lines=9> */
[----:B0-----:R-:W-:Y:S01]  /*02f0*/  HFMA2.MMA R3, -RZ, RZ, 0, 5.9604644775390625e-08 ;  /* 0x00000001ff037435 */ /* 0x001fe200000001ff */
        /* <DEDUP_REMOVED lines=9> */
[----:B------:R-:W-:Y:S01]  /*0390*/  CS2R R90, SRZ ;  /* 0x00000000005a7805 */ /* 0x000fe2000001ff00 */
[----:B------:R-:W-:-:S02]  /*03a0*/  MOV R87, RZ ;  /* 0x000000ff00577202 */ /* 0x000fc40000000f00 */
[----:B------:R-:W-:Y:S02]  /*03b0*/  MOV R83, RZ ;  /* 0x000000ff00537202 */ /* 0x000fe40000000f00 */
[----:B------:R-:W-:Y:S02]  /*03c0*/  MOV R79, RZ ;  /* 0x000000ff004f7202 */ /* 0x000fe40000000f00 */
[----:B------:R-:W-:Y:S02]  /*03d0*/  MOV R75, RZ ;  /* 0x000000ff004b7202 */ /* 0x000fe40000000f00 */
        /* <DEDUP_REMOVED lines=20> */
[----:B------:R-:W-:Y:S01]  /*0520*/  MOV R128, RZ ;  /* 0x000000ff00807202 */ /* 0x000fe20000000f00 */
        /* <DEDUP_REMOVED lines=8> */
[----:B------:R-:W-:-:S02]  /*05b0*/  HADD2.F32 R80, -RZ, R80.H0_H0 ;  /* 0x20000050ff507230 */ /* 0x000fc40000004100 */
[----:B------:R-:W-:Y:S02]  /*05c0*/  HADD2.F32 R78, -RZ, R78.H0_H0 ;  /* 0x2000004eff4e7230 */ /* 0x000fe40000004100 */
[----:B------:R-:W-:Y:S02]  /*05d0*/  HADD2.F32 R76, -RZ, R76.H0_H0 ;  /* 0x2000004cff4c7230 */ /* 0x000fe40000004100 */
[----:B------:R-:W-:Y:S02]  /*05e0*/  HADD2.F32 R74, -RZ, R74.H0_H0 ;  /* 0x2000004aff4a7230 */ /* 0x000fe40000004100 */
[----:B------:R-:W-:Y:S02]  /*05f0*/  HADD2.F32 R72, -RZ, R72.H0_H0 ;  /* 0x20000048ff487230 */ /* 0x000fe40000004100 */
[----:B------:R-:W-:Y:S02]  /*0600*/  HADD2.F32 R2, -RZ, R2.H0_H0 ;  /* 0x20000002ff027230 */ /* 0x000fe40000004100 */
.L_x_2347:
[----:B------:R-:W-:Y:S01]  /*0610*/  IMAD R0, R130, c[0x0][0x168], RZ ;  /* 0x00005a0082007a24 */ /* 0x000fe200078e02ff */
[----:B------:R-:W-:Y:S01]  /*0620*/  LOP3.LUT R32, R132, 0xff, RZ, 0xc0, !PT ;  /* 0x000000ff84207812 */ /* 0x000fe200078ec0ff */
[----:B------:R-:W-:-:S03]  /*0630*/  IMAD.MOV.U32 R49, RZ, RZ, 0x4 ;  /* 0x00000004ff317424 */ /* 0x000fc600078e00ff */
[----:B------:R-:W-:Y:S01]  /*0640*/  SHF.R.S32.HI R33, RZ, 0x1f, R0 ;  /* 0x0000001fff217819 */ /* 0x000fe20000011400 */
[----:B------:R-:W-:-:S03]  /*0650*/  IMAD.WIDE R40, R130, R49, c[0x0][0x1a0] ;  /* 0x0000680082287625 */ /* 0x000fc600078e0231 */
[----:B------:R-:W-:Y:S02]  /*0660*/  LEA.HI R33, R33, R0, RZ, 0x2 ;  /* 0x0000000021217211 */ /* 0x000fe400078f10ff */
[----:B------:R-:W-:Y:S01]  /*0670*/  MOV R68, 0x10 ;  /* 0x0000001000447802 */ /* 0x000fe20000000f00 */
[----:B------:R0:W2:Y:S01]  /*0680*/  LDG.E R152, [R40.64] ;  /* 0x0000000428987981 */ /* 0x0000a2000c1e1900 */
[----:B------:R-:W-:-:S04]  /*0690*/  LEA.HI.SX32 R143, R33, R32, 0x1e ;  /* 0x00000020218f7211 */ /* 0x000fc800078ff2ff */
[----:B------:R-:W-:Y:S02]  /*06a0*/  SHF.L.U32 R141, R143, 0x4, RZ ;  /* 0x000000048f8d7819 */ /* 0x000fe400000006ff */
[----:B------:R-:W-:Y:S02]  /*06b0*/  SHF.R.U32.HI R165, RZ, 0x1c, R143 ;  /* 0x0000001cffa57819 */ /* 0x000fe4000001168f */
[----:B------:R-:W-:-:S04]  /*06c0*/  IADD3 R32, P0, R141, c[0x0][0x188], RZ ;  /* 0x000062008d207a10 */ /* 0x000fc80007f1e0ff */
[----:B------:R-:W-:Y:S01]  /*06d0*/  IADD3.X R33, R165, c[0x0][0x18c], RZ, P0, !PT ;  /* 0x00006300a5217a10 */ /* 0x000fe200007fe4ff */
[----:B------:R-:W-:Y:S01]  /*06e0*/  IMAD.WIDE R48, R130, R49, c[0x0][0x1a8] ;  /* 0x00006a0082307625 */ /* 0x000fe200078e0231 */
[----:B------:R-:W-:-:S03]  /*06f0*/  IADD3 R145, R143, 0x100, RZ ;  /* 0x000001008f917810 */ /* 0x000fc60007ffe0ff */
[----:B------:R-:W-:Y:S01]  /*0700*/  IMAD.WIDE.U32 R36, R143, R68, c[0x0][0x208] ;  /* 0x000082008f247625 */ /* 0x000fe200078e0044 */
[----:B------:R-:W3:Y:S01]  /*0710*/  LDG.E.128 R32, [R32.64] ;  /* 0x0000000420207981 */ /* 0x000ee2000c1e1d00 */
[----:B------:R-:W-:-:S03]  /*0720*/  SHF.L.U32 R139, R145, 0x4, RZ ;  /* 0x00000004918b7819 */ /* 0x000fc600000006ff */
[----:B------:R1:W4:Y:S01]  /*0730*/  LDG.E R133, [R48.64] ;  /* 0x0000000430857981 */ /* 0x000322000c1e1900 */
[----:B------:R-:W-:-:S03]  /*0740*/  SHF.R.U32.HI R140, RZ, 0x1c, R145 ;  /* 0x0000001cff8c7819 */ /* 0x000fc60000011691 */
[----:B------:R-:W4:Y:S01]  /*0750*/  LDG.E.128 R36, [R36.64] ;  /* 0x0000000424247981 */ /* 0x000f22000c1e1d00 */
[----:B------:R-:W-:Y:S01]  /*0760*/  IADD3 R42, P0, R139, c[0x0][0x188], RZ ;  /* 0x000062008b2a7a10 */ /* 0x000fe20007f1e0ff */
[----:B------:R-:W-:-:S03]  /*0770*/  IMAD.WIDE.U32 R44, R145, R68, c[0x0][0x208] ;  /* 0x00008200912c7625 */ /* 0x000fc600078e0044 */
[----:B------:R-:W-:Y:S02]  /*0780*/  IADD3.X R43, R140, c[0x0][0x18c], RZ, P0, !PT ;  /* 0x000063008c2b7a10 */ /* 0x000fe400007fe4ff */
[----:B------:R-:W-:Y:S01]  /*0790*/  IADD3 R147, R143, 0x200, RZ ;  /* 0x000002008f937810 */ /* 0x000fe20007ffe0ff */
[----:B------:R-:W4:Y:S04]  /*07a0*/  LDG.E.128 R44, [R44.64] ;  /* 0x000000042c2c7981 */ /* 0x000f28000c1e1d00 */
[----:B0-----:R-:W4:Y:S01]  /*07b0*/  LDG.E.128 R40, [R42.64] ;  /* 0x000000042a287981 */ /* 0x001f22000c1e1d00 */
[----:B------:R-:W-:Y:S02]  /*07c0*/  SHF.L.U32 R137, R147, 0x4, RZ ;  /* 0x0000000493897819 */ /* 0x000fe400000006ff */
[----:B------:R-:W-:-:S02]  /*07d0*/  SHF.R.U32.HI R138, RZ, 0x1c, R147 ;  /* 0x0000001cff8a7819 */ /* 0x000fc40000011693 */
[----:B-1----:R-:W-:-:S04]  /*07e0*/  IADD3 R48, P0, R137, c[0x0][0x188], RZ ;  /* 0x0000620089307a10 */ /* 0x002fc80007f1e0ff */
[----:B------:R-:W-:Y:S01]  /*07f0*/  IADD3.X R49, R138, c[0x0][0x18c], RZ, P0, !PT ;  /* 0x000063008a317a10 */ /* 0x000fe200007fe4ff */
[----:B------:R-:W-:Y:S01]  /*0800*/  IMAD.WIDE.U32 R52, R147, R68, c[0x0][0x208] ;  /* 0x0000820093347625 */ /* 0x000fe200078e0044 */
[----:B------:R-:W-:-:S04]  /*0810*/  IADD3 R149, R143, 0x300, RZ ;  /* 0x000003008f957810 */ /* 0x000fc80007ffe0ff */
[----:B------:R-:W4:Y:S01]  /*0820*/  LDG.E.128 R48, [R48.64] ;  /* 0x0000000430307981 */ /* 0x000f22000c1e1d00 */
[----:B------:R-:W-:Y:S02]  /*0830*/  SHF.L.U32 R135, R149, 0x4, RZ ;  /* 0x0000000495877819 */ /* 0x000fe400000006ff */
[----:B------:R-:W-:Y:S01]  /*0840*/  SHF.R.U32.HI R136, RZ, 0x1c, R149 ;  /* 0x0000001cff887819 */ /* 0x000fe20000011695 */
[----:B------:R-:W4:Y:S01]  /*0850*/  LDG.E.128 R52, [R52.64] ;  /* 0x0000000434347981 */ /* 0x000f22000c1e1d00 */
[----:B------:R-:W-:-:S04]  /*0860*/  IADD3 R56, P0, R135, c[0x0][0x188], RZ ;  /* 0x0000620087387a10 */ /* 0x000fc80007f1e0ff */
        /* <DEDUP_REMOVED lines=9> */
[----:B------:R-:W-:-:S05]  /*0900*/  IMAD.WIDE.U32 R68, R151, R68, c[0x0][0x208] ;  /* 0x0000820097447625 */ /* 0x000fca00078e0044 */
[----:B------:R-:W4:Y:S04]  /*0910*/  LDG.E.128 R64, [R64.64] ;  /* 0x0000000440407981 */ /* 0x000f28000c1e1d00 */
[----:B------:R-:W4:Y:S01]  /*0920*/  LDG.E.128 R68, [R68.64] ;  /* 0x0000000444447981 */ /* 0x000f22000c1e1d00 */
[----:B------:R-:W-:-:S04]  /*0930*/  ISETP.NE.U32.AND P0, PT, RZ, c[0x0][0x218], PT ;  /* 0x00008600ff007a0c */ /* 0x000fc80003f05070 */
[----:B------:R-:W-:-:S13]  /*0940*/  ISETP.NE.AND.EX P0, PT, RZ, c[0x0][0x21c], PT, P0 ;  /* 0x00008700ff007a0c */ /* 0x000fda0003f05300 */
[----:B------:R-:W-:Y:S02]  /*0950*/  @P0 LEA R142, P1, R143, c[0x0][0x218], 0x4 ;  /* 0x000086008f8e0a11 */ /* 0x000fe400078220ff */
[----:B------:R-:W-:Y:S02]  /*0960*/  @P0 LEA R144, P2, R145, c[0x0][0x218], 0x4 ;  /* 0x0000860091900a11 */ /* 0x000fe400078420ff */
[----:B------:R-:W-:Y:S02]  /*0970*/  @P0 LEA.HI.X R143, R143, c[0x0][0x21c], RZ, 0x4, P1 ;  /* 0x000087008f8f0a11 */ /* 0x000fe400008f24ff */
[----:B------:R-:W-:Y:S02]  /*0980*/  @P0 LEA.HI.X R145, R145, c[0x0][0x21c], RZ, 0x4, P2 ;  /* 0x0000870091910a11 */ /* 0x000fe400010f24ff */
[----:B------:R-:W-:Y:S01]  /*0990*/  @P0 LEA R146, P1, R147, c[0x0][0x218], 0x4 ;  /* 0x0000860093920a11 */ /* 0x000fe200078220ff */
[----:B------:R-:W-:Y:S01]  /*09a0*/  ULDC.U8 UR6, c[0x0][0x1f0] ;  /* 0x00007c0000067ab9 */ /* 0x000fe20000000000 */
[----:B------:R-:W-:Y:S01]  /*09b0*/  @P0 LEA R148, P2, R149, c[0x0][0x218], 0x4 ;  /* 0x0000860095940a11 */ /* 0x000fe200078420ff */
[----:B------:R4:W5:Y:S01]  /*09c0*/  @P0 LDG.E.128 R4, [R142.64] ;  /* 0x000000048e040981 */ /* 0x000962000c1e1d00 */
[----:B------:R-:W-:-:S02]  /*09d0*/  @P0 LEA R150, P3, R151, c[0x0][0x218], 0x4 ;  /* 0x0000860097960a11 */ /* 0x000fc400078620ff */
[----:B------:R-:W-:Y:S01]  /*09e0*/  @P0 LEA.HI.X R147, R147, c[0x0][0x21c], RZ, 0x4, P1 ;  /* 0x0000870093930a11 */ /* 0x000fe200008f24ff */
[----:B------:R0:W5:Y:S01]  /*09f0*/  @P0 LDG.E.128 R8, [R144.64] ;  /* 0x0000000490080981 */ /* 0x000162000c1e1d00 */
[----:B------:R-:W-:Y:S02]  /*0a00*/  @P0 LEA.HI.X R149, R149, c[0x0][0x21c], RZ, 0x4, P2 ;  /* 0x0000870095950a11 */ /* 0x000fe400010f24ff */
[----:B------:R-:W-:Y:S01]  /*0a10*/  @P0 LEA.HI.X R151, R151, c[0x0][0x21c], RZ, 0x4, P3 ;  /* 0x0000870097970a11 */ /* 0x000fe200018f24ff */
[----:B------:R1:W5:Y:S04]  /*0a20*/  @P0 LDG.E.128 R12, [R146.64] ;  /* 0x00000004920c0981 */ /* 0x000368000c1e1d00 */
[----:B------:R0:W5:Y:S04]  /*0a30*/  @P0 LDG.E.128 R16, [R148.64] ;  /* 0x0000000494100981 */ /* 0x000168000c1e1d00 */
[----:B------:R0:W5:Y:S01]  /*0a40*/  @P0 LDG.E.128 R20, [R150.64] ;  /* 0x0000000496140981 */ /* 0x000162000c1e1d00 */
[----:B------:R-:W-:-:S02]  /*0a50*/  ISETP.NE.AND P0, PT, RZ, UR6, PT ;  /* 0x00000006ff007c0c */ /* 0x000fc4000bf05270 */
[----:B------:R-:W-:Y:S02]  /*0a60*/  LOP3.LUT P1, RZ, R3, 0xff, RZ, 0xc0, !PT ;  /* 0x000000ff03ff7812 */ /* 0x000fe4000782c0ff */
[----:B------:R-:W-:-:S04]  /*0a70*/  IADD3 R130, R130, c[0x0][0x160], RZ ;  /* 0x0000580082827a10 */ /* 0x000fc80007ffe0ff */
[----:B------:R-:W-:Y:S02]  /*0a80*/  ISETP.GE.AND P5, PT, R130, c[0x0][0x164], PT ;  /* 0x0000590082007a0c */ /* 0x000fe40003fa6270 */
[----:B--2---:R-:W-:-:S05]  /*0a90*/  FSEL R166, R152, RZ, !P0 ;  /* 0x000000ff98a67208 */ /* 0x004fca0004000000 */
[C---:B---3--:R-:W-:Y:S02]  /*0aa0*/  FADD.FTZ R32, -R166.reuse, R32 ;  /* 0x00000020a6207221 */ /* 0x048fe40000010100 */
[C---:B0-----:R-:W-:Y:S02]  /*0ab0*/  FADD.FTZ R144, -R166.reuse, R33 ;  /* 0x00000021a6907221 */ /* 0x041fe40000010100 */
[----:B----4-:R-:W-:Y:S02]  /*0ac0*/  FMUL.FTZ R142, R133, R32 ;  /* 0x00000020858e7220 */ /* 0x010fe40000410000 */
[C---:B------:R-:W-:Y:S02]  /*0ad0*/  FADD.FTZ R32, -R166.reuse, R35 ;  /* 0x00000023a6207221 */ /* 0x040fe40000010100 */
[----:B------:R-:W-:Y:S02]  /*0ae0*/  FMUL.FTZ R145, R131, R36 ;  /* 0x0000002483917220 */ /* 0x000fe40000410000 */
[----:B------:R-:W-:-:S02]  /*0af0*/  FADD.FTZ R34, -R166, R34 ;  /* 0x00000022a6227221 */ /* 0x000fc40000010100 */
[----:B-1----:R-:W-:Y:S02]  /*0b00*/  FMUL.FTZ R146, R88, R37 ;  /* 0x0000002558927220 */ /* 0x002fe40000410000 */
[C---:B------:R-:W-:Y:S02]  /*0b10*/  FMUL.FTZ R147, R133.reuse, R32 ;  /* 0x0000002085937220 */ /* 0x040fe40000410000 */
[----:B------:R-:W-:Y:S02]  /*0b20*/  FADD.FTZ R33, RZ, R145 ;  /* 0x00000091ff217221 */ /* 0x000fe40000010000 */
[C---:B------:R-:W-:Y:S02]  /*0b30*/  FMUL.FTZ R143, R133.reuse, R144 ;  /* 0x00000090858f7220 */ /* 0x040fe40000410000 */
[----:B------:R-:W-:Y:S02]  /*0b40*/  FFMA.FTZ R32, R142, R145, RZ ;  /* 0x000000918e207223 */ /* 0x000fe400000100ff */
[----:B------:R-:W-:-:S02]  /*0b50*/  FMUL.FTZ R144, R133, R34 ;  /* 0x0000002285907220 */ /* 0x000fc40000410000 */
[----:B------:R-:W-:Y:S02]  /*0b60*/  FMUL.FTZ R149, R129, R38 ;  /* 0x0000002681957220 */ /* 0x000fe40000410000 */
[----:B------:R-:W-:Y:S02]  /*0b70*/  FADD.FTZ R34, R33, R146 ;  /* 0x0000009221227221 */ /* 0x000fe40000010000 */
[----:B------:R-:W-:Y:S02]  /*0b80*/  FFMA.FTZ R32, R143, R146, R32 ;  /* 0x000000928f207223 */ /* 0x000fe40000010020 */
[----:B------:R-:W-:Y:S02]  /*0b90*/  FMUL.FTZ R148, R86, R39 ;  /* 0x0000002756947220 */ /* 0x000fe40000410000 */
[----:B------:R-:W-:Y:S02]  /*0ba0*/  FADD.FTZ R33, R34, R149 ;  /* 0x0000009522217221 */ /* 0x000fe40000010000 */
[----:B------:R-:W-:-:S02]  /*0bb0*/  FADD.FTZ R40, -R166, R40 ;  /* 0x00000028a6287221 */ /* 0x000fc40000010100 */
[----:B------:R-:W-:Y:S02]  /*0bc0*/  FFMA.FTZ R32, R144, R149, R32 ;  /* 0x0000009590207223 */ /* 0x000fe40000010020 */
[----:B------:R-:W-:Y:S02]  /*0bd0*/  FMUL.FTZ R154, R127, R44 ;  /* 0x0000002c7f9a7220 */ /* 0x000fe40000410000 */
[----:B------:R-:W-:Y:S02]  /*0be0*/  FADD.FTZ R33, R33, R148 ;  /* 0x0000009421217221 */ /* 0x000fe40000010000 */
[----:B------:R-:W-:Y:S02]  /*0bf0*/  FADD.FTZ R152, -R166, R41 ;  /* 0x00000029a6987221 */ /* 0x000fe40000010100 */
[----:B------:R-:W-:Y:S02]  /*0c00*/  FMUL.FTZ R151, R133, R40 ;  /* 0x0000002885977220 */ /* 0x000fe40000410000 */
[----:B------:R-:W-:-:S02]  /*0c10*/  FFMA.FTZ R34, R147, R148, R32 ;  /* 0x0000009493227223 */ /* 0x000fc40000010020 */
[----:B------:R-:W-:Y:S02]  /*0c20*/  FADD.FTZ R32, R33, R154 ;  /* 0x0000009a21207221 */ /* 0x000fe40000010000 */
[----:B------:R-:W-:Y:S02]  /*0c30*/  FADD.FTZ R42, -R166, R42 ;  /* 0x0000002aa62a7221 */ /* 0x000fe40000010100 */
[----:B------:R-:W-:Y:S02]  /*0c40*/  FMUL.FTZ R152, R133, R152 ;  /* 0x0000009885987220 */ /* 0x000fe40000410000 */
[----:B------:R-:W-:Y:S02]  /*0c50*/  FMUL.FTZ R155, R84, R45 ;  /* 0x0000002d549b7220 */ /* 0x000fe40000410000 */
[----:B------:R-:W-:Y:S02]  /*0c60*/  FFMA.FTZ R33, R151, R154, R34 ;  /* 0x0000009a97217223 */ /* 0x000fe40000010022 */
[----:B------:R-:W-:-:S02]  /*0c70*/  FADD.FTZ R156, -R166, R43 ;  /* 0x0000002ba69c7221 */ /* 0x000fc40000010100 */
[----:B------:R-:W-:Y:S02]  /*0c80*/  FMUL.FTZ R153, R133, R42 ;  /* 0x0000002a85997220 */ /* 0x000fe40000410000 */
[----:B------:R-:W-:Y:S02]  /*0c90*/  FMUL.FTZ R158, R125, R46 ;  /* 0x0000002e7d9e7220 */ /* 0x000fe40000410000 */
[----:B------:R-:W-:Y:S02]  /*0ca0*/  FADD.FTZ R35, R32, R155 ;  /* 0x0000009b20237221 */ /* 0x000fe40000010000 */
[----:B------:R-:W-:Y:S02]  /*0cb0*/  FFMA.FTZ R33, R152, R155, R33 ;  /* 0x0000009b98217223 */ /* 0x000fe40000010021 */
[----:B------:R-:W-:Y:S02]  /*0cc0*/  FMUL.FTZ R156, R133, R156 ;  /* 0x0000009c859c7220 */ /* 0x000fe40000410000 */
[----:B------:R-:W-:-:S02]  /*0cd0*/  FADD.FTZ R48, -R166, R48 ;  /* 0x00000030a6307221 */ /* 0x000fc40000010100 */
[----:B------:R-:W-:Y:S02]  /*0ce0*/  FMUL.FTZ R157, R82, R47 ;  /* 0x0000002f529d7220 */ /* 0x000fe40000410000 */
[----:B------:R-:W-:Y:S02]  /*0cf0*/  FADD.FTZ R32, R35, R158 ;  /* 0x0000009e23207221 */ /* 0x000fe40000010000 */
[----:B------:R-:W-:Y:S02]  /*0d00*/  FFMA.FTZ R33, R153, R158, R33 ;  /* 0x0000009e99217223 */ /* 0x000fe40000010021 */
[----:B------:R-:W-:Y:S02]  /*0d10*/  FADD.FTZ R160, -R166, R49 ;  /* 0x00000031a6a07221 */ /* 0x000fe40000010100 */
[----:B------:R-:W-:Y:S02]  /*0d20*/  FMUL.FTZ R159, R133, R48 ;  /* 0x00000030859f7220 */ /* 0x000fe40000410000 */
[----:B------:R-:W-:-:S02]  /*0d30*/  FMUL.FTZ R162, R123, R52 ;  /* 0x000000347ba27220 */ /* 0x000fc40000410000 */
[----:B------:R-:W-:Y:S02]  /*0d40*/  FADD.FTZ R35, R32, R157 ;  /* 0x0000009d20237221 */ /* 0x000fe40000010000 */
[----:B------:R-:W-:Y:S02]  /*0d50*/  FFMA.FTZ R33, R156, R157, R33 ;  /* 0x0000009d9c217223 */ /* 0x000fe40000010021 */
[C---:B------:R-:W-:Y:S02]  /*0d60*/  FADD.FTZ R150, -R166.reuse, R51 ;  /* 0x00000033a6967221 */ /* 0x040fe40000010100 */
[----:B------:R-:W-:Y:S02]  /*0d70*/  FADD.FTZ R50, -R166, R50 ;  /* 0x00000032a6327221 */ /* 0x000fe40000010100 */
[----:B------:R-:W-:Y:S02]  /*0d80*/  FMUL.FTZ R160, R133, R160 ;  /* 0x000000a085a07220 */ /* 0x000fe40000410000 */
[----:B------:R-:W-:-:S02]  /*0d90*/  FMUL.FTZ R163, R80, R53 ;  /* 0x0000003550a37220 */ /* 0x000fc40000410000 */
[----:B------:R-:W-:Y:S02]  /*0da0*/  FADD.FTZ R32, R35, R162 ;  /* 0x000000a223207221 */ /* 0x000fe40000010000 */
[----:B------:R-:W-:Y:S02]  /*0db0*/  FFMA.FTZ R33, R159, R162, R33 ;  /* 0x000000a29f217223 */ /* 0x000fe40000010021 */
[C---:B------:R-:W-:Y:S02]  /*0dc0*/  FMUL.FTZ R150, R133.reuse, R150 ;  /* 0x0000009685967220 */ /* 0x040fe40000410000 */
[----:B------:R-:W-:Y:S02]  /*0dd0*/  FMUL.FTZ R161, R133, R50 ;  /* 0x0000003285a17220 */ /* 0x000fe40000410000 */
[----:B------:R-:W-:Y:S02]  /*0de0*/  FMUL.FTZ R164, R121, R54 ;  /* 0x0000003679a47220 */ /* 0x000fe40000410000 */
[----:B------:R-:W-:-:S02]  /*0df0*/  FADD.FTZ R35, R32, R163 ;  /* 0x000000a320237221 */ /* 0x000fc40000010000 */
[----:B------:R-:W-:Y:S02]  /*0e00*/  FFMA.FTZ R33, R160, R163, R33 ;  /* 0x000000a3a0217223 */ /* 0x000fe40000010021 */
[C---:B------:R-:W-:Y:S02]  /*0e10*/  FADD.FTZ R101, R52.reuse, R101 ;  /* 0x0000006534657221 */ /* 0x040fe40000010000 */
[----:B------:R-:W-:Y:S02]  /*0e20*/  FFMA.FTZ R81, R52, R159, R81 ;  /* 0x0000009f34517223 */ /* 0x000fe40000010051 */
[C---:B------:R-:W-:Y:S02]  /*0e30*/  FADD.FTZ R120, R55.reuse, R120 ;  /* 0x0000007837787221 */ /* 0x040fe40000010000 */
[----:B------:R-:W-:Y:S02]  /*0e40*/  FFMA.FTZ R100, R55, R150, R100 ;  /* 0x0000009637647223 */ /* 0x000fe40000010064 */
[----:B------:R-:W-:-:S02]  /*0e50*/  FADD.FTZ R52, -R166, R57 ;  /* 0x00000039a6347221 */ /* 0x000fc40000010100 */
[----:B------:R-:W-:Y:S02]  /*0e60*/  FADD.FTZ R50, -R166, R56 ;  /* 0x00000038a6327221 */ /* 0x000fe40000010100 */
[----:B------:R-:W-:Y:S02]  /*0e70*/  FMUL.FTZ R55, R78, R55 ;  /* 0x000000374e377220 */ /* 0x000fe40000410000 */
[----:B------:R-:W-:Y:S02]  /*0e80*/  FADD.FTZ R32, R35, R164 ;  /* 0x000000a423207221 */ /* 0x000fe40000010000 */
[----:B------:R-:W-:Y:S02]  /*0e90*/  FFMA.FTZ R33, R161, R164, R33 ;  /* 0x000000a4a1217223 */ /* 0x000fe40000010021 */
[----:B------:R-:W-:Y:S02]  /*0ea0*/  FADD.FTZ R58, -R166, R58 ;  /* 0x0000003aa63a7221 */ /* 0x000fe40000010100 */
[----:B------:R-:W-:-:S02]  /*0eb0*/  FMUL.FTZ R52, R133, R52 ;  /* 0x0000003485347220 */ /* 0x000fc40000410000 */
[----:B------:R-:W-:Y:S02]  /*0ec0*/  FMUL.FTZ R50, R133, R50 ;  /* 0x0000003285327220 */ /* 0x000fe40000410000 */
[----:B------:R-:W-:Y:S02]  /*0ed0*/  FMUL.FTZ R51, R119, R60 ;  /* 0x0000003c77337220 */ /* 0x000fe40000410000 */
[----:B------:R-:W-:Y:S02]  /*0ee0*/  FADD.FTZ R32, R32, R55 ;  /* 0x0000003720207221 */ /* 0x000fe40000010000 */
[----:B------:R-:W-:Y:S02]  /*0ef0*/  FFMA.FTZ R33, R150, R55, R33 ;  /* 0x0000003796217223 */ /* 0x000fe40000010021 */
[C---:B------:R-:W-:Y:S02]  /*0f00*/  FADD.FTZ R118, R53.reuse, R118 ;  /* 0x0000007635767221 */ /* 0x040fe40000010000 */
[----:B------:R-:W-:-:S02]  /*0f10*/  FFMA.FTZ R98, R53, R160, R98 ;  /* 0x000000a035627223 */ /* 0x000fc40000010062 */
[C---:B------:R-:W-:Y:S02]  /*0f20*/  FADD.FTZ R103, R54.reuse, R103 ;  /* 0x0000006736677221 */ /* 0x040fe40000010000 */
[----:B------:R-:W-:Y:S02]  /*0f30*/  FFMA.FTZ R83, R54, R161, R83 ;  /* 0x000000a136537223 */ /* 0x000fe40000010053 */
[----:B------:R-:W-:Y:S02]  /*0f40*/  FADD.FTZ R54, -R166, R59 ;  /* 0x0000003ba6367221 */ /* 0x000fe40000010100 */
[C---:B------:R-:W-:Y:S02]  /*0f50*/  FADD.FTZ R122, R61.reuse, R122 ;  /* 0x0000007a3d7a7221 */ /* 0x040fe40000010000 */
[----:B------:R-:W-:Y:S02]  /*0f60*/  FFMA.FTZ R102, R61, R52, R102 ;  /* 0x000000343d667223 */ /* 0x000fe40000010066 */
[----:B------:R-:W-:-:S02]  /*0f70*/  FMUL.FTZ R53, R133, R58 ;  /* 0x0000003a85357220 */ /* 0x000fc40000410000 */
[----:B------:R-:W-:Y:S02]  /*0f80*/  FMUL.FTZ R61, R76, R61 ;  /* 0x0000003d4c3d7220 */ /* 0x000fe40000410000 */
[----:B------:R-:W-:Y:S02]  /*0f90*/  FADD.FTZ R32, R32, R51 ;  /* 0x0000003320207221 */ /* 0x000fe40000010000 */
[----:B------:R-:W-:Y:S02]  /*0fa0*/  FFMA.FTZ R33, R50, R51, R33 ;  /* 0x0000003332217223 */ /* 0x000fe40000010021 */
        /* <DEDUP_REMOVED lines=8> */
[----:B------:R-:W-:-:S02]  /*1030*/  FADD.FTZ R58, -R166, R65 ;  /* 0x00000041a63a7221 */ /* 0x000fc40000010100 */
[----:B------:R-:W-:Y:S02]  /*1040*/  FMUL.FTZ R63, R74, R63 ;  /* 0x0000003f4a3f7220 */ /* 0x000fe40000410000 */
[C---:B------:R-:W-:Y:S02]  /*1050*/  FADD.FTZ R56, -R166.reuse, R64 ;  /* 0x00000040a6387221 */ /* 0x040fe40000010100 */
        /* <DEDUP_REMOVED lines=10> */
[----:B------:R-:W-:Y:S02]  /*1100*/  FMUL.FTZ R59, R133, R66 ;  /* 0x00000042853b7220 */ /* 0x000fe40000410000 */
[----:B------:R-:W-:Y:S02]  /*1110*/  FMUL.FTZ R69, R72, R69 ;  /* 0x0000004548457220 */ /* 0x000fe40000410000 */
[----:B------:R-:W-:Y:S02]  /*1120*/  FADD.FTZ R32, R32, R57 ;  /* 0x0000003920207221 */ /* 0x000fe40000010000 */
[----:B------:R-:W-:Y:S02]  /*1130*/  FFMA.FTZ R33, R56, R57, R33 ;  /* 0x0000003938217223 */ /* 0x000fe40000010021 */
[C---:B------:R-:W-:Y:S02]  /*1140*/  FADD.FTZ R93, R36.reuse, R93 ;  /* 0x0000005d245d7221 */ /* 0x040fe40000010000 */
[----:B------:R-:W-:Y:S01]  /*1150*/  FFMA.FTZ R73, R36, R142, R73 ;  /* 0x0000008e24497223 */ /* 0x000fe20000010049 */
[----:B------:R-:W-:Y:S01]  /*1160*/  SHF.R.U32.HI R36, RZ, 0x5, R132 ;  /* 0x00000005ff247819 */ /* 0x000fe20000011684 */
[----:B------:R-:W-:-:S02]  /*1170*/  FADD.FTZ R111, R70, R111 ;  /* 0x0000006f466f7221 */ /* 0x000fc40000010000 */
[----:B------:R-:W-:Y:S02]  /*1180*/  FFMA.FTZ R91, R70, R59, R91 ;  /* 0x0000003b465b7223 */ /* 0x000fe4000001005b */
[----:B------:R-:W-:Y:S02]  /*1190*/  FADD.FTZ R34, -R166, R67 ;  /* 0x00000043a6227221 */ /* 0x000fe40000010100 */
[----:B------:R-:W-:Y:S02]  /*11a0*/  FMUL.FTZ R70, R113, R70 ;  /* 0x0000004671467220 */ /* 0x000fe40000410000 */
[----:B------:R-:W-:Y:S02]  /*11b0*/  FADD.FTZ R35, R32, R69 ;  /* 0x0000004520237221 */ /* 0x000fe40000010000 */
[----:B------:R-:W-:Y:S01]  /*11c0*/  FFMA.FTZ R33, R58, R69, R33 ;  /* 0x000000453a217223 */ /* 0x000fe20000010021 */
[----:B------:R-:W-:Y:S01]  /*11d0*/  LOP3.LUT R64, R36, 0x7fffff8, RZ, 0xc0, !PT ;  /* 0x07fffff824407812 */ /* 0x000fe200078ec0ff */
[----:B------:R-:W-:-:S02]  /*11e0*/  FADD.FTZ R105, R60, R105 ;  /* 0x000000693c697221 */ /* 0x000fc40000010000 */
[----:B------:R-:W-:Y:S02]  /*11f0*/  FFMA.FTZ R85, R60, R50, R85 ;  /* 0x000000323c557223 */ /* 0x000fe40000010055 */
[----:B------:R-:W-:Y:S02]  /*1200*/  FMUL.FTZ R65, R133, R34 ;  /* 0x0000002285417220 */ /* 0x000fe40000410000 */
[----:B------:R-:W-:Y:S02]  /*1210*/  FMUL.FTZ R60, R2, R71 ;  /* 0x00000047023c7220 */ /* 0x000fe40000410000 */
[----:B------:R-:W-:Y:S02]  /*1220*/  FADD.FTZ R35, R35, R70 ;  /* 0x0000004623237221 */ /* 0x000fe40000010000 */
[----:B------:R-:W-:Y:S01]  /*1230*/  FFMA.FTZ R33, R59, R70, R33 ;  /* 0x000000463b217223 */ /* 0x000fe20000010021 */
[----:B------:R-:W-:Y:S01]  /*1240*/  LOP3.LUT P0, RZ, R132, 0x1f, RZ, 0xc0, !PT ;  /* 0x0000001f84ff7812 */ /* 0x000fe2000780c0ff */
[C---:B------:R-:W-:Y:S01]  /*1250*/  FADD.FTZ R110, R37.reuse, R110 ;  /* 0x0000006e256e7221 */ /* 0x040fe20000010000 */
[----:B------:R-:W-:Y:S01]  /*1260*/  @!P1 IADD3 R64, R64, 0x8, RZ ;  /* 0x0000000840409810 */ /* 0x000fe20007ffe0ff */
        /* <DEDUP_REMOVED lines=17> */
[----:B------:R-:W-:Y:S02]  /*1380*/  FADD.FTZ R37, R35, R60 ;  /* 0x0000003c23257221 */ /* 0x000fe40000010000 */
[----:B------:R-:W-:Y:S01]  /*1390*/  FFMA.FTZ R39, R65, R60, R33 ;  /* 0x0000003c41277223 */ /* 0x000fe20000010021 */
[----:B------:R-:W-:Y:S05]  /*13a0*/  BRA.DIV ~URZ, `(.L_x_2339) ;  /* 0x000012a27f007947 */ /* 0x000fea000b800000 */
[----:B------:R0:W1:Y:S02]  /*13b0*/  SHFL.DOWN PT, R34, R37, 0x10, 0x1f ;  /* 0x0a001f0025227f89 */ /* 0x00006400000e0000 */
.L_x_2348:
        /* <DEDUP_REMOVED lines=18> */
.L_x_2349:
[----:B------:R-:W-:Y:S01]  /*14e0*/  @!P0 LOP3.LUT R33, R36, 0x7, RZ, 0xc0, !PT ;  /* 0x0000000724218812 */ /* 0x000fe200078ec0ff */
[----:B--2---:R-:W-:Y:S01]  /*14f0*/  FADD.FTZ R48, R48, R37 ;  /* 0x0000002530307221 */ /* 0x004fe20000010000 */
[----:B------:R-:W-:Y:S01]  /*1500*/  ULDC.U8 UR6, c[0x0][0x1f0] ;  /* 0x00007c0000067ab9 */ /* 0x000fe20000000000 */
[----:B-1----:R-:W-:Y:S01]  /*1510*/  FADD.FTZ R49, R32, R39 ;  /* 0x0000002720317221 */ /* 0x002fe20000010000 */
[----:B------:R-:W-:Y:S02]  /*1520*/  @!P0 IADD3 R66, R64, R33, RZ ;  /* 0x0000002140428210 */ /* 0x000fe40007ffe0ff */
[----:B------:R-:W-:Y:S01]  /*1530*/  ISETP.NE.AND P1, PT, RZ, UR6, PT ;  /* 0x00000006ff007c0c */ /* 0x000fe2000bf25270 */
[----:B------:R-:W-:Y:S01]  /*1540*/  WARPSYNC 0xffffffff ;  /* 0xffffffff00007948 */ /* 0x000fe20003800000 */
[----:B------:R-:W-:Y:S01]  /*1550*/  ISETP.NE.U32.AND P2, PT, RZ, c[0x0][0x250], PT ;  /* 0x00009400ff007a0c */ /* 0x000fe20003f45070 */
[----:B------:R-:W-:Y:S04]  /*1560*/  @!P0 STS.64 [R66.X8+0x5000], R48 ;  /* 0x0050003042008388 */ /* 0x000fe80000008a00 */
[----:B------:R-:W-:Y:S01]  /*1570*/  BAR.SYNC.DEFER_BLOCKING 0x0 ;  /* 0x0000000000007b1d */ /* 0x000fe20000010000 */
[----:B------:R-:W-:-:S02]  /*1580*/  ISETP.NE.U32.AND P0, PT, RZ, c[0x0][0x218], PT ;  /* 0x00008600ff007a0c */ /* 0x000fc40003f05070 */
[----:B------:R-:W-:Y:S02]  /*1590*/  ISETP.NE.AND.EX P2, PT, RZ, c[0x0][0x254], PT, P2 ;  /* 0x00009500ff007a0c */ /* 0x000fe40003f45320 */
        /* <DEDUP_REMOVED lines=14> */
[----:B------:R-:W-:Y:S01]  /*1680*/  IADD3 R40, P3, R141, c[0x0][0x248], RZ ;  /* 0x000092008d287a10 */ /* 0x000fe20007f7e0ff */
[----:B------:R-:W-:Y:S02]  /*1690*/  FADD.FTZ R32, R32, R41 ;  /* 0x0000002920207221 */ /* 0x000fe40000010000 */
[----:B------:R-:W-:Y:S01]  /*16a0*/  FADD.FTZ R67, R42, R67 ;  /* 0x000000432a437221 */ /* 0x000fe20000010000 */
[----:B------:R-:W-:Y:S01]  /*16b0*/  IADD3.X R41, R165, c[0x0][0x24c], RZ, P3, !PT ;  /* 0x00009300a5297a10 */ /* 0x000fe20001ffe4ff */
[----:B------:R-:W-:Y:S01]  /*16c0*/  FADD.FTZ R32, R43, R32 ;  /* 0x000000202b207221 */ /* 0x000fe20000010000 */
[----:B------:R-:W-:Y:S01]  /*16d0*/  ISETP.NE.U32.AND P3, PT, RZ, c[0x0][0x258], PT ;  /* 0x00009600ff007a0c */ /* 0x000fe20003f65070 */
        /* <DEDUP_REMOVED lines=17> */
[-CC-:B------:R-:W-:Y:S02]  /*17f0*/  FFMA.FTZ R151, R151, R67.reuse, R64.reuse ;  /* 0x0000004397977223 */ /* 0x180fe40000010040 */
[-CC-:B------:R-:W-:Y:S02]  /*1800*/  FFMA.FTZ R152, R152, R67.reuse, R64.reuse ;  /* 0x0000004398987223 */ /* 0x180fe40000010040 */
[-CC-:B------:R-:W-:Y:S02]  /*1810*/  FFMA.FTZ R153, R153, R67.reuse, R64.reuse ;  /* 0x0000004399997223 */ /* 0x180fe40000010040 */
[----:B------:R-:W-:-:S02]  /*1820*/  FFMA.FTZ R156, R156, R67, R64 ;  /* 0x000000439c9c7223 */ /* 0x000fc40000010040 */
[-CC-:B------:R-:W-:Y:S02]  /*1830*/  FFMA.FTZ R159, R159, R67.reuse, R64.reuse ;  /* 0x000000439f9f7223 */ /* 0x180fe40000010040 */
[-CC-:B------:R-:W-:Y:S02]  /*1840*/  FFMA.FTZ R160, R160, R67.reuse, R64.reuse ;  /* 0x00000043a0a07223 */ /* 0x180fe40000010040 */
[----:B------:R-:W-:Y:S02]  /*1850*/  FFMA.FTZ R161, R161, R67, R64 ;  /* 0x00000043a1a17223 */ /* 0x000fe40000010040 */
[C---:B------:R-:W-:Y:S02]  /*1860*/  FMUL.FTZ R32, R133.reuse, R142 ;  /* 0x0000008e85207220 */ /* 0x040fe40000410000 */
[C---:B------:R-:W-:Y:S02]  /*1870*/  FMUL.FTZ R33, R133.reuse, R146 ;  /* 0x0000009285217220 */ /* 0x040fe40000410000 */
[----:B------:R-:W-:-:S02]  /*1880*/  FMUL.FTZ R34, R133, R144 ;  /* 0x0000009085227220 */ /* 0x000fc40000410000 */
[----:B------:R-:W-:Y:S02]  /*1890*/  FMUL.FTZ R35, R133, R148 ;  /* 0x0000009485237220 */ /* 0x000fe40000410000 */
[----:B------:R-:W-:Y:S02]  /*18a0*/  FADD.FTZ R154, R154, -R151 ;  /* 0x800000979a9a7221 */ /* 0x000fe40000010000 */
[----:B------:R-:W-:Y:S02]  /*18b0*/  FADD.FTZ R152, R155, -R152 ;  /* 0x800000989b987221 */ /* 0x000fe40000010000 */
[----:B------:R-:W-:Y:S02]  /*18c0*/  FADD.FTZ R158, R158, -R153 ;  /* 0x800000999e9e7221 */ /* 0x000fe40000010000 */
[----:B------:R-:W-:Y:S02]  /*18d0*/  FADD.FTZ R156, R157, -R156 ;  /* 0x8000009c9d9c7221 */ /* 0x000fe40000010000 */
[----:B------:R-:W-:-:S02]  /*18e0*/  FADD.FTZ R162, R162, -R159 ;  /* 0x8000009fa2a27221 */ /* 0x000fc40000010000 */
[----:B------:R-:W-:Y:S02]  /*18f0*/  FADD.FTZ R160, R163, -R160 ;  /* 0x800000a0a3a07221 */ /* 0x000fe40000010000 */
[----:B------:R-:W-:Y:S02]  /*1900*/  FADD.FTZ R164, R164, -R161 ;  /* 0x800000a1a4a47221 */ /* 0x000fe40000010000 */
[----:B-----5:R-:W-:Y:S02]  /*1910*/  @P0 FADD.FTZ R32, R4, R32 ;  /* 0x0000002004200221 */ /* 0x020fe40000010000 */
[----:B------:R-:W-:Y:S02]  /*1920*/  @P0 FADD.FTZ R33, R5, R33 ;  /* 0x0000002105210221 */ /* 0x000fe40000010000 */
[----:B------:R-:W-:Y:S02]  /*1930*/  @P0 FADD.FTZ R34, R6, R34 ;  /* 0x0000002206220221 */ /* 0x000fe40000010000 */
[----:B------:R-:W-:Y:S01]  /*1940*/  @P0 FADD.FTZ R35, R7, R35 ;  /* 0x0000002307230221 */ /* 0x000fe20000010000 */
[----:B------:R-:W-:Y:S05]  /*1950*/  @!P1 BRA `(.L_x_2341) ;  /* 0x0000009000009947 */ /* 0x000fea0003800000 */
[----:B------:R-:W-:Y:S02]  /*1960*/  ISETP.NE.U32.AND P4, PT, RZ, c[0x0][0x258], PT ;  /* 0x00009600ff007a0c */ /* 0x000fe40003f85070 */
[----:B------:R-:W-:-:S02]  /*1970*/  IADD3 R42, P6, R141, c[0x0][0x258], RZ ;  /* 0x000096008d2a7a10 */ /* 0x000fc40007fde0ff */
[----:B------:R-:W-:Y:S02]  /*1980*/  ISETP.NE.AND.EX P4, PT, RZ, c[0x0][0x25c], PT, P4 ;  /* 0x00009700ff007a0c */ /* 0x000fe40003f85340 */
[----:B------:R-:W-:Y:S02]  /*1990*/  IADD3.X R43, R165, c[0x0][0x25c], RZ, P6, !PT ;  /* 0x00009700a52b7a10 */ /* 0x000fe400037fe4ff */
[----:B------:R-:W-:Y:S02]  /*19a0*/  SEL R39, R35, R27, P4 ;  /* 0x0000001b23277207 */ /* 0x000fe40002000000 */
[----:B------:R-:W-:Y:S02]  /*19b0*/  SEL R38, R34, R26, P4 ;  /* 0x0000001a22267207 */ /* 0x000fe40002000000 */
[----:B------:R-:W-:Y:S02]  /*19c0*/  SEL R37, R33, R25, P4 ;  /* 0x0000001921257207 */ /* 0x000fe40002000000 */
[----:B------:R-:W-:-:S05]  /*19d0*/  SEL R36, R32, R24, P4 ;  /* 0x0000001820247207 */ /* 0x000fca0002000000 */
[----:B------:R0:W-:Y:S02]  /*19e0*/  STG.E.128 [R42.64], R36 ;  /* 0x000000242a007986 */ /* 0x0001e4000c101d04 */
.L_x_2341:
[----:B------:R1:W-:Y:S01]  /*19f0*/  STG.E.128 [R40.64], R32 ;  /* 0x0000002028007986 */ /* 0x0003e2000c101d04 */
[----:B------:R-:W-:Y:S05]  /*1a00*/  @!P2 BRA `(.L_x_2342) ;  /* 0x000000900000a947 */ /* 0x000fea0003800000 */
[----:B------:R-:W-:Y:S02]  /*1a10*/  ISETP.NE.U32.AND P4, PT, RZ, c[0x0][0x250], PT ;  /* 0x00009400ff007a0c */ /* 0x000fe40003f85070 */
[----:B0-----:R-:W-:Y:S02]  /*1a20*/  IADD3 R36, P6, R141, c[0x0][0x250], RZ ;  /* 0x000094008d247a10 */ /* 0x001fe40007fde0ff */
[----:B------:R-:W-:Y:S02]  /*1a30*/  ISETP.NE.AND.EX P4, PT, RZ, c[0x0][0x254], PT, P4 ;  /* 0x00009500ff007a0c */ /* 0x000fe40003f85340 */
[----:B------:R-:W-:Y:S02]  /*1a40*/  IADD3.X R37, R165, c[0x0][0x254], RZ, P6, !PT ;  /* 0x00009500a5257a10 */ /* 0x000fe400037fe4ff */
[----:B-1----:R-:W-:Y:S02]  /*1a50*/  SEL R35, R35, R31, P4 ;  /* 0x0000001f23237207 */ /* 0x002fe40002000000 */
[----:B------:R-:W-:-:S02]  /*1a60*/  SEL R34, R34, R30, P4 ;  /* 0x0000001e22227207 */ /* 0x000fc40002000000 */
[----:B------:R-:W-:Y:S02]  /*1a70*/  SEL R33, R33, R29, P4 ;  /* 0x0000001d21217207 */ /* 0x000fe40002000000 */
[----:B------:R-:W-:-:S05]  /*1a80*/  SEL R32, R32, R28, P4 ;  /* 0x0000001c20207207 */ /* 0x000fca0002000000 */
[----:B------:R0:W-:Y:S02]  /*1a90*/  STG.E.128 [R36.64], R32 ;  /* 0x0000002024007986 */ /* 0x0001e4000c101d04 */
.L_x_2342:
[----:B0-----:R-:W-:Y:S01]  /*1aa0*/  FMUL.FTZ R36, R133, R154 ;  /* 0x0000009a85247220 */ /* 0x001fe20000410000 */
[----:B------:R-:W-:Y:S01]  /*1ab0*/  IADD3 R42, P6, R139, c[0x0][0x248], RZ ;  /* 0x000092008b2a7a10 */ /* 0x000fe20007fde0ff */
[C---:B------:R-:W-:Y:S01]  /*1ac0*/  FMUL.FTZ R37, R133.reuse, R152 ;  /* 0x0000009885257220 */ /* 0x040fe20000410000 */
[----:B------:R-:W-:Y:S01]  /*1ad0*/  ISETP.NE.AND.EX P3, PT, RZ, c[0x0][0x25c], PT, P3 ;  /* 0x00009700ff007a0c */ /* 0x000fe20003f65330 */
[C---:B------:R-:W-:Y:S02]  /*1ae0*/  FMUL.FTZ R38, R133.reuse, R158 ;  /* 0x0000009e85267220 */ /* 0x040fe40000410000 */
[----:B------:R-:W-:Y:S02]  /*1af0*/  FMUL.FTZ R39, R133, R156 ;  /* 0x0000009c85277220 */ /* 0x000fe40000410000 */
[----:B------:R-:W-:Y:S02]  /*1b00*/  FFMA.FTZ R150, R150, R67, R64 ;  /* 0x0000004396967223 */ /* 0x000fe40000010040 */
[----:B------:R-:W-:-:S02]  /*1b10*/  @P0 FADD.FTZ R36, R8, R36 ;  /* 0x0000002408240221 */ /* 0x000fc40000010000 */
[----:B------:R-:W-:Y:S02]  /*1b20*/  @P0 FADD.FTZ R37, R9, R37 ;  /* 0x0000002509250221 */ /* 0x000fe40000010000 */
[----:B------:R-:W-:Y:S02]  /*1b30*/  @P0 FADD.FTZ R38, R10, R38 ;  /* 0x000000260a260221 */ /* 0x000fe40000010000 */
[----:B------:R-:W-:Y:S01]  /*1b40*/  @P0 FADD.FTZ R39, R11, R39 ;  /* 0x000000270b270221 */ /* 0x000fe20000010000 */
[----:B------:R-:W-:Y:S05]  /*1b50*/  @!P1 BRA `(.L_x_2343) ;  /* 0x0000007000009947 */ /* 0x000fea0003800000 */
[----:B-1----:R-:W-:Y:S02]  /*1b60*/  IADD3 R40, P4, R139, c[0x0][0x258], RZ ;  /* 0x000096008b287a10 */ /* 0x002fe40007f9e0ff */
[----:B------:R-:W-:Y:S02]  /*1b70*/  SEL R35, R39, R27, P3 ;  /* 0x0000001b27237207 */ /* 0x000fe40001800000 */
[----:B------:R-:W-:Y:S02]  /*1b80*/  SEL R34, R38, R26, P3 ;  /* 0x0000001a26227207 */ /* 0x000fe40001800000 */
[----:B------:R-:W-:-:S02]  /*1b90*/  SEL R33, R37, R25, P3 ;  /* 0x0000001925217207 */ /* 0x000fc40001800000 */
[----:B------:R-:W-:Y:S02]  /*1ba0*/  IADD3.X R41, R140, c[0x0][0x25c], RZ, P4, !PT ;  /* 0x000097008c297a10 */ /* 0x000fe400027fe4ff */
[----:B------:R-:W-:-:S05]  /*1bb0*/  SEL R32, R36, R24, P3 ;  /* 0x0000001824207207 */ /* 0x000fca0001800000 */
[----:B------:R0:W-:Y:S02]  /*1bc0*/  STG.E.128 [R40.64], R32 ;  /* 0x0000002028007986 */ /* 0x0001e4000c101d04 */
.L_x_2343:
[----:B------:R-:W-:Y:S01]  /*1bd0*/  @P2 IADD3 R44, P4, R139, c[0x0][0x250], RZ ;  /* 0x000094008b2c2a10 */ /* 0x000fe20007f9e0ff */
[----:B------:R-:W-:Y:S01]  /*1be0*/  FADD.FTZ R150, R55, -R150 ;  /* 0x8000009637967221 */ /* 0x000fe20000010000 */
[C---:B------:R-:W-:Y:S01]  /*1bf0*/  IADD3.X R43, R140.reuse, c[0x0][0x24c], RZ, P6, !PT ;  /* 0x000093008c2b7a10 */ /* 0x040fe200037fe4ff */
[C---:B01----:R-:W-:Y:S01]  /*1c00*/  FMUL.FTZ R32, R133.reuse, R162 ;  /* 0x000000a285207220 */ /* 0x043fe20000410000 */
[----:B------:R-:W-:Y:S01]  /*1c10*/  @P2 IADD3.X R45, R140, c[0x0][0x254], RZ, P4, !PT ;  /* 0x000095008c2d2a10 */ /* 0x000fe200027fe4ff */
[----:B------:R-:W-:Y:S01]  /*1c20*/  FMUL.FTZ R33, R133, R160 ;  /* 0x000000a085217220 */ /* 0x000fe20000410000 */
[----:B------:R-:W-:Y:S01]  /*1c30*/  ISETP.NE.U32.AND P4, PT, RZ, c[0x0][0x250], PT ;  /* 0x00009400ff007a0c */ /* 0x000fe20003f85070 */
[----:B------:R0:W-:Y:S01]  /*1c40*/  STG.E.128 [R42.64], R36 ;  /* 0x000000242a007986 */ /* 0x0001e2000c101d04 */
[----:B------:R-:W-:Y:S01]  /*1c50*/  IADD3 R46, P6, R137, c[0x0][0x248], RZ ;  /* 0x00009200892e7a10 */ /* 0x000fe20007fde0ff */
[C---:B------:R-:W-:Y:S01]  /*1c60*/  FMUL.FTZ R34, R133.reuse, R164 ;  /* 0x000000a485227220 */ /* 0x040fe20000410000 */
[----:B------:R-:W-:Y:S01]  /*1c70*/  ISETP.NE.AND.EX P4, PT, RZ, c[0x0][0x254], PT, P4 ;  /* 0x00009500ff007a0c */ /* 0x000fe20003f85340 */
[----:B------:R-:W-:Y:S01]  /*1c80*/  FMUL.FTZ R35, R133, R150 ;  /* 0x0000009685237220 */ /* 0x000fe20000410000 */
[----:B------:R-:W-:Y:S01]  /*1c90*/  IADD3.X R47, R138, c[0x0][0x24c], RZ, P6, !PT ;  /* 0x000093008a2f7a10 */ /* 0x000fe200037fe4ff */
[----:B------:R-:W-:Y:S01]  /*1ca0*/  @P0 FADD.FTZ R32, R12, R32 ;  /* 0x000000200c200221 */ /* 0x000fe20000010000 */
[----:B------:R-:W-:Y:S01]  /*1cb0*/  SEL R40, R36, R28, P4 ;  /* 0x0000001c24287207 */ /* 0x000fe20002000000 */
[----:B------:R-:W-:Y:S01]  /*1cc0*/  @P0 FADD.FTZ R33, R13, R33 ;  /* 0x000000210d210221 */ /* 0x000fe20000010000 */
[----:B------:R-:W-:Y:S01]  /*1cd0*/  SEL R41, R37, R29, P4 ;  /* 0x0000001d25297207 */ /* 0x000fe20002000000 */
[----:B------:R-:W-:Y:S01]  /*1ce0*/  @P0 FADD.FTZ R34, R14, R34 ;  /* 0x000000220e220221 */ /* 0x000fe20000010000 */
[----:B------:R-:W-:Y:S01]  /*1cf0*/  @P2 IADD3 R48, P6, R137, c[0x0][0x250], RZ ;  /* 0x0000940089302a10 */ /* 0x000fe20007fde0ff */
[----:B------:R-:W-:-:S03]  /*1d00*/  @P0 FADD.FTZ R35, R15, R35 ;  /* 0x000000230f230221 */ /* 0x000fc60000010000 */
[----:B------:R-:W-:Y:S02]  /*1d10*/  @P2 IADD3.X R49, R138, c[0x0][0x254], RZ, P6, !PT ;  /* 0x000095008a312a10 */ /* 0x000fe400037fe4ff */
[-C--:B0-----:R-:W-:Y:S02]  /*1d20*/  SEL R42, R38, R30.reuse, P4 ;  /* 0x0000001e262a7207 */ /* 0x081fe40002000000 */
[-C--:B------:R-:W-:Y:S02]  /*1d30*/  SEL R43, R39, R31.reuse, P4 ;  /* 0x0000001f272b7207 */ /* 0x080fe40002000000 */
[----:B------:R-:W-:Y:S02]  /*1d40*/  SEL R39, R35, R31, P4 ;  /* 0x0000001f23277207 */ /* 0x000fe40002000000 */
[----:B------:R-:W-:Y:S01]  /*1d50*/  SEL R38, R34, R30, P4 ;  /* 0x0000001e22267207 */ /* 0x000fe20002000000 */
[----:B------:R0:W-:Y:S01]  /*1d60*/  @P2 STG.E.128 [R44.64], R40 ;  /* 0x000000282c002986 */ /* 0x0001e2000c101d04 */
[----:B------:R-:W-:-:S02]  /*1d70*/  SEL R37, R33, R29, P4 ;  /* 0x0000001d21257207 */ /* 0x000fc40002000000 */
[----:B------:R-:W-:Y:S01]  /*1d80*/  SEL R36, R32, R28, P4 ;  /* 0x0000001c20247207 */ /* 0x000fe20002000000 */
[----:B------:R-:W-:Y:S05]  /*1d90*/  @!P1 BRA `(.L_x_2344) ;  /* 0x0000007000009947 */ /* 0x000fea0003800000 */
[----:B0-----:R-:W-:Y:S02]  /*1da0*/  IADD3 R44, P6, R137, c[0x0][0x258], RZ ;  /* 0x00009600892c7a10 */ /* 0x001fe40007fde0ff */
[----:B------:R-:W-:Y:S02]  /*1db0*/  SEL R43, R35, R27, P3 ;  /* 0x0000001b232b7207 */ /* 0x000fe40001800000 */
[----:B------:R-:W-:Y:S02]  /*1dc0*/  SEL R42, R34, R26, P3 ;  /* 0x0000001a222a7207 */ /* 0x000fe40001800000 */
[----:B------:R-:W-:Y:S02]  /*1dd0*/  SEL R41, R33, R25, P3 ;  /* 0x0000001921297207 */ /* 0x000fe40001800000 */
[----:B------:R-:W-:Y:S02]  /*1de0*/  IADD3.X R45, R138, c[0x0][0x25c], RZ, P6, !PT ;  /* 0x000097008a2d7a10 */ /* 0x000fe400037fe4ff */
[----:B------:R-:W-:-:S05]  /*1df0*/  SEL R40, R32, R24, P3 ;  /* 0x0000001820287207 */ /* 0x000fca0001800000 */
[----:B------:R0:W-:Y:S02]  /*1e00*/  STG.E.128 [R44.64], R40 ;  /* 0x000000282c007986 */ /* 0x0001e4000c101d04 */
.L_x_2344:
[----:B------:R1:W-:Y:S01]  /*1e10*/  STG.E.128 [R46.64], R32 ;  /* 0x000000202e007986 */ /* 0x0003e2000c101d04 */
[-CC-:B------:R-:W-:Y:S02]  /*1e20*/  FFMA.FTZ R50, R50, R67.reuse, R64.reuse ;  /* 0x0000004332327223 */ /* 0x180fe40000010040 */
[-CC-:B------:R-:W-:Y:S01]  /*1e30*/  FFMA.FTZ R52, R52, R67.reuse, R64.reuse ;  /* 0x0000004334347223 */ /* 0x180fe20000010040 */
[----:B------:R1:W-:Y:S01]  /*1e40*/  @P2 STG.E.128 [R48.64], R36 ;  /* 0x0000002430002986 */ /* 0x0003e2000c101d04 */
[-CC-:B------:R-:W-:Y:S02]  /*1e50*/  FFMA.FTZ R53, R53, R67.reuse, R64.reuse ;  /* 0x0000004335357223 */ /* 0x180fe40000010040 */
[----:B------:R-:W-:Y:S02]  /*1e60*/  FFMA.FTZ R54, R54, R67, R64 ;  /* 0x0000004336367223 */ /* 0x000fe40000010040 */
[----:B------:R-:W-:Y:S02]  /*1e70*/  FADD.FTZ R50, R51, -R50 ;  /* 0x8000003233327221 */ /* 0x000fe40000010000 */
[----:B------:R-:W-:-:S02]  /*1e80*/  FADD.FTZ R52, R61, -R52 ;  /* 0x800000343d347221 */ /* 0x000fc40000010000 */
[----:B0-----:R-:W-:Y:S02]  /*1e90*/  FADD.FTZ R42, R62, -R53 ;  /* 0x800000353e2a7221 */ /* 0x001fe40000010000 */
[----:B------:R-:W-:Y:S02]  /*1ea0*/  FADD.FTZ R54, R63, -R54 ;  /* 0x800000363f367221 */ /* 0x000fe40000010000 */
[C---:B------:R-:W-:Y:S02]  /*1eb0*/  FMUL.FTZ R40, R133.reuse, R50 ;  /* 0x0000003285287220 */ /* 0x040fe40000410000 */
[C---:B------:R-:W-:Y:S02]  /*1ec0*/  FMUL.FTZ R41, R133.reuse, R52 ;  /* 0x0000003485297220 */ /* 0x040fe40000410000 */
[C---:B------:R-:W-:Y:S02]  /*1ed0*/  FMUL.FTZ R42, R133.reuse, R42 ;  /* 0x0000002a852a7220 */ /* 0x040fe40000410000 */
[----:B------:R-:W-:-:S02]  /*1ee0*/  FMUL.FTZ R43, R133, R54 ;  /* 0x00000036852b7220 */ /* 0x000fc40000410000 */
[----:B------:R-:W-:Y:S02]  /*1ef0*/  @P0 FADD.FTZ R40, R16, R40 ;  /* 0x0000002810280221 */ /* 0x000fe40000010000 */
[----:B------:R-:W-:Y:S02]  /*1f00*/  @P0 FADD.FTZ R41, R17, R41 ;  /* 0x0000002911290221 */ /* 0x000fe40000010000 */
[----:B------:R-:W-:Y:S02]  /*1f10*/  @P0 FADD.FTZ R42, R18, R42 ;  /* 0x0000002a122a0221 */ /* 0x000fe40000010000 */
[----:B------:R-:W-:Y:S01]  /*1f20*/  @P0 FADD.FTZ R43, R19, R43 ;  /* 0x0000002b132b0221 */ /* 0x000fe20000010000 */
[----:B------:R-:W-:Y:S05]  /*1f30*/  @!P1 BRA `(.L_x_2345) ;  /* 0x0000007000009947 */ /* 0x000fea0003800000 */
[----:B-1----:R-:W-:Y:S02]  /*1f40*/  IADD3 R36, P6, R135, c[0x0][0x258], RZ ;  /* 0x0000960087247a10 */ /* 0x002fe40007fde0ff */
[----:B------:R-:W-:Y:S02]  /*1f50*/  SEL R35, R43, R27, P3 ;  /* 0x0000001b2b237207 */ /* 0x000fe40001800000 */
[----:B------:R-:W-:-:S02]  /*1f60*/  SEL R34, R42, R26, P3 ;  /* 0x0000001a2a227207 */ /* 0x000fc40001800000 */
[----:B------:R-:W-:Y:S02]  /*1f70*/  SEL R33, R41, R25, P3 ;  /* 0x0000001929217207 */ /* 0x000fe40001800000 */
[----:B------:R-:W-:Y:S02]  /*1f80*/  IADD3.X R37, R136, c[0x0][0x25c], RZ, P6, !PT ;  /* 0x0000970088257a10 */ /* 0x000fe400037fe4ff */
[----:B------:R-:W-:-:S05]  /*1f90*/  SEL R32, R40, R24, P3 ;  /* 0x0000001828207207 */ /* 0x000fca0001800000 */
[----:B------:R0:W-:Y:S02]  /*1fa0*/  STG.E.128 [R36.64], R32 ;  /* 0x0000002024007986 */ /* 0x0001e4000c101d04 */
.L_x_2345:
[----:B-1----:R-:W-:Y:S01]  /*1fb0*/  IADD3 R44, P6, R135, c[0x0][0x248], RZ ;  /* 0x00009200872c7a10 */ /* 0x002fe20007fde0ff */
[--C-:B------:R-:W-:Y:S01]  /*1fc0*/  FFMA.FTZ R56, R56, R67, R64.reuse ;  /* 0x0000004338387223 */ /* 0x100fe20000010040 */
[----:B0-----:R-:W-:Y:S01]  /*1fd0*/  SEL R35, R43, R31, P4 ;  /* 0x0000001f2b237207 */ /* 0x001fe20002000000 */
[-CC-:B------:R-:W-:Y:S01]  /*1fe0*/  FFMA.FTZ R58, R58, R67.reuse, R64.reuse ;  /* 0x000000433a3a7223 */ /* 0x180fe20000010040 */
[----:B------:R-:W-:Y:S01]  /*1ff0*/  IADD3.X R45, R136, c[0x0][0x24c], RZ, P6, !PT ;  /* 0x00009300882d7a10 */ /* 0x000fe200037fe4ff */
[-CC-:B------:R-:W-:Y:S01]  /*2000*/  FFMA.FTZ R59, R59, R67.reuse, R64.reuse ;  /* 0x000000433b3b7223 */ /* 0x180fe20000010040 */
[----:B------:R-:W-:Y:S01]  /*2010*/  @P2 IADD3 R46, P6, R135, c[0x0][0x250], RZ ;  /* 0x00009400872e2a10 */ /* 0x000fe20007fde0ff */
[----:B------:R-:W-:Y:S01]  /*2020*/  FFMA.FTZ R65, R65, R67, R64 ;  /* 0x0000004341417223 */ /* 0x000fe20000010040 */
[----:B------:R-:W-:Y:S01]  /*2030*/  SEL R34, R42, R30, P4 ;  /* 0x0000001e2a227207 */ /* 0x000fe20002000000 */
[----:B------:R-:W-:Y:S01]  /*2040*/  FADD.FTZ R56, R57, -R56 ;  /* 0x8000003839387221 */ /* 0x000fe20000010000 */
[----:B------:R-:W-:Y:S01]  /*2050*/  @P2 IADD3.X R47, R136, c[0x0][0x254], RZ, P6, !PT ;  /* 0x00009500882f2a10 */ /* 0x000fe200037fe4ff */
[----:B------:R-:W-:Y:S01]  /*2060*/  FADD.FTZ R58, R69, -R58 ;  /* 0x8000003a453a7221 */ /* 0x000fe20000010000 */
[----:B------:R-:W-:Y:S01]  /*2070*/  @P1 IADD3 R48, P6, R134, c[0x0][0x258], RZ ;  /* 0x0000960086301a10 */ /* 0x000fe20007fde0ff */
[----:B------:R-:W-:Y:S01]  /*2080*/  FADD.FTZ R38, R70, -R59 ;  /* 0x8000003b46267221 */ /* 0x000fe20000010000 */
[----:B------:R-:W-:Y:S01]  /*2090*/  SEL R33, R41, R29, P4 ;  /* 0x0000001d29217207 */ /* 0x000fe20002000000 */
[----:B------:R-:W-:Y:S01]  /*20a0*/  FADD.FTZ R60, R60, -R65 ;  /* 0x800000413c3c7221 */ /* 0x000fe20000010000 */
[----:B------:R-:W-:Y:S01]  /*20b0*/  @P1 IADD3.X R49, R0, c[0x0][0x25c], RZ, P6, !PT ;  /* 0x0000970000311a10 */ /* 0x000fe200037fe4ff */
[C---:B------:R-:W-:Y:S01]  /*20c0*/  FMUL.FTZ R36, R133.reuse, R56 ;  /* 0x0000003885247220 */ /* 0x040fe20000410000 */
[----:B------:R-:W-:Y:S01]  /*20d0*/  IADD3 R50, P6, R134, c[0x0][0x248], RZ ;  /* 0x0000920086327a10 */ /* 0x000fe20007fde0ff */
[C---:B------:R-:W-:Y:S01]  /*20e0*/  FMUL.FTZ R37, R133.reuse, R58 ;  /* 0x0000003a85257220 */ /* 0x040fe20000410000 */
[----:B------:R-:W-:Y:S01]  /*20f0*/  SEL R32, R40, R28, P4 ;  /* 0x0000001c28207207 */ /* 0x000fe20002000000 */
[C---:B------:R-:W-:Y:S01]  /*2100*/  FMUL.FTZ R38, R133.reuse, R38 ;  /* 0x0000002685267220 */ /* 0x040fe20000410000 */
[----:B------:R-:W-:Y:S01]  /*2110*/  IADD3.X R51, R0, c[0x0][0x24c], RZ, P6, !PT ;  /* 0x0000930000337a10 */ /* 0x000fe200037fe4ff */
[----:B------:R-:W-:Y:S01]  /*2120*/  FMUL.FTZ R39, R133, R60 ;  /* 0x0000003c85277220 */ /* 0x000fe20000410000 */
[----:B------:R-:W-:Y:S01]  /*2130*/  @P2 IADD3 R134, P6, R134, c[0x0][0x250], RZ ;  /* 0x0000940086862a10 */ /* 0x000fe20007fde0ff */
[----:B------:R-:W-:Y:S01]  /*2140*/  @P0 FADD.FTZ R36, R20, R36 ;  /* 0x0000002414240221 */ /* 0x000fe20000010000 */
[----:B------:R0:W-:Y:S01]  /*2150*/  STG.E.128 [R44.64], R40 ;  /* 0x000000282c007986 */ /* 0x0001e2000c101d04 */
[----:B------:R-:W-:Y:S01]  /*2160*/  @P0 FADD.FTZ R37, R21, R37 ;  /* 0x0000002515250221 */ /* 0x000fe20000010000 */
[----:B------:R-:W-:Y:S01]  /*2170*/  @P2 IADD3.X R135, R0, c[0x0][0x254], RZ, P6, !PT ;  /* 0x0000950000872a10 */ /* 0x000fe200037fe4ff */
[----:B------:R-:W-:Y:S01]  /*2180*/  @P0 FADD.FTZ R38, R22, R38 ;  /* 0x0000002616260221 */ /* 0x000fe20000010000 */
[----:B------:R-:W-:Y:S01]  /*2190*/  SEL R24, R36, R24, P3 ;  /* 0x0000001824187207 */ /* 0x000fe20001800000 */
[----:B------:R-:W-:Y:S01]  /*21a0*/  @P0 FADD.FTZ R39, R23, R39 ;  /* 0x0000002717270221 */ /* 0x000fe20000010000 */
[----:B------:R-:W-:Y:S01]  /*21b0*/  SEL R25, R37, R25, P3 ;  /* 0x0000001925197207 */ /* 0x000fe20001800000 */
[----:B------:R0:W-:Y:S01]  /*21c0*/  @P2 STG.E.128 [R46.64], R32 ;  /* 0x000000202e002986 */ /* 0x0001e2000c101d04 */
[----:B------:R-:W-:-:S02]  /*21d0*/  SEL R26, R38, R26, P3 ;  /* 0x0000001a261a7207 */ /* 0x000fc40001800000 */
[----:B------:R-:W-:Y:S02]  /*21e0*/  SEL R27, R39, R27, P3 ;  /* 0x0000001b271b7207 */ /* 0x000fe40001800000 */
[----:B------:R-:W-:Y:S02]  /*21f0*/  SEL R28, R36, R28, P4 ;  /* 0x0000001c241c7207 */ /* 0x000fe40002000000 */
[----:B------:R-:W-:Y:S01]  /*2200*/  SEL R29, R37, R29, P4 ;  /* 0x0000001d251d7207 */ /* 0x000fe20002000000 */
[----:B------:R0:W-:Y:S01]  /*2210*/  @P1 STG.E.128 [R48.64], R24 ;  /* 0x0000001830001986 */ /* 0x0001e2000c101d04 */
[----:B------:R-:W-:Y:S02]  /*2220*/  SEL R30, R38, R30, P4 ;  /* 0x0000001e261e7207 */ /* 0x000fe40002000000 */
[----:B------:R-:W-:Y:S01]  /*2230*/  SEL R31, R39, R31, P4 ;  /* 0x0000001f271f7207 */ /* 0x000fe20002000000 */
[----:B------:R0:W-:Y:S01]  /*2240*/  STG.E.128 [R50.64], R36 ;  /* 0x0000002432007986 */ /* 0x0001e2000c101d04 */
[----:B------:R-:W-:-:S03]  /*2250*/  LOP3.LUT P0, RZ, R3, 0xff, RZ, 0xc0, !PT ;  /* 0x000000ff03ff7812 */ /* 0x000fc6000780c0ff */
[----:B------:R0:W-:Y:S01]  /*2260*/  @P2 STG.E.128 [R134.64], R28 ;  /* 0x0000001c86002986 */ /* 0x0001e2000c101d04 */
[----:B------:R-:W-:Y:S01]  /*2270*/  SEL R3, RZ, 0x1, P0 ;  /* 0x00000001ff037807 */ /* 0x000fe20000000000 */
[----:B0-----:R-:W-:Y:S01]  /*2280*/  @P5 CALL.REL.NOINC `(.L_x_2346) ;  /* 0x0000001000005944 */ /* 0x001fe20003c00000 */
[----:B------:R-:W-:Y:S05]  /*2290*/  BRA `(.L_x_2347) ;  /* 0xffffe37000007947 */ /* 0x000fea000383ffff */
.L_x_2346:
[----:B------:R-:W-:Y:S01]  /*22a0*/  MOV R8, R73 ;  /* 0x0000004900087202 */ /* 0x000fe20000000f00 */
[----:B------:R-:W-:Y:S01]  /*22b0*/  IMAD.MOV.U32 R21, RZ, RZ, R114 ;  /* 0x000000ffff157224 */ /* 0x000fe200078e0072 */
[----:B------:R-:W-:Y:S01]  /*22c0*/  MOV R12, R93 ;  /* 0x0000005d000c7202 */ /* 0x000fe20000000f00 */
[----:B------:R-:W-:Y:S01]  /*22d0*/  IMAD.MOV.U32 R35, RZ, RZ, R104 ;  /* 0x000000ffff237224 */ /* 0x000fe200078e0068 */
        /* <DEDUP_REMOVED lines=36> */
.L_x_2338:
        /* <DEDUP_REMOVED lines=19> */
.L_x_2339:
[----:B------:R-:W-:Y:S01]  /*2650*/  HFMA2.MMA R38, -RZ, RZ, 0, 9.5367431640625e-07 ;  /* 0x00000010ff267435 */ /* 0x000fe200000001ff */
[----:B------:R-:W-:-:S02]  /*2660*/  MOV R35, R37 ;  /* 0x0000002500237202 */ /* 0x000fc40000000f00 */
[----:B------:R-:W-:Y:S02]  /*2670*/  MOV R40, 0x1f ;  /* 0x0000001f00287802 */ /* 0x000fe40000000f00 */
[----:B------:R-:W-:Y:S02]  /*2680*/  MOV R41, 0xffffffff ;  /* 0xffffffff00297802 */ /* 0x000fe40000000f00 */
[----:B------:R-:W-:Y:S02]  /*2690*/  MOV R32, 0x26b0 ;  /* 0x000026b000207802 */ /* 0x000fe40000000f00 */
[----:B-----5:R-:W-:Y:S05]  /*26a0*/  CALL.REL.NOINC `($__internal_99_$__cuda_sm70_shflsync_down_p) ;  /* 0x0000046000007944 */ /* 0x020fea0003c00000 */
[----:B-1----:R-:W-:Y:S01]  /*26b0*/  MOV R34, R35 ;  /* 0x0000002300227202 */ /* 0x002fe20000000f00 */
[----:B0-----:R-:W-:Y:S05]  /*26c0*/  BRA `(.L_x_2348) ;  /* 0xffffecf000007947 */ /* 0x001fea000383ffff */
.L_x_2340:
[----:B------:R-:W-:Y:S01]  /*26d0*/  HFMA2.MMA R38, -RZ, RZ, 0, 9.5367431640625e-07 ;  /* 0x00000010ff267435 */ /* 0x000fe200000001ff */
[----:B------:R-:W-:Y:S01]  /*26e0*/  MOV R35, R39 ;  /* 0x0000002700237202 */ /* 0x000fe20000000f00 */
[----:B------:R-:W-:Y:S01]  /*26f0*/  IMAD.MOV.U32 R41, RZ, RZ, -0x1 ;  /* 0xffffffffff297424 */ /* 0x000fe200078e00ff */
[----:B------:R-:W-:Y:S02]  /*2700*/  MOV R40, 0x1f ;  /* 0x0000001f00287802 */ /* 0x000fe40000000f00 */
[----:B------:R-:W-:-:S02]  /*2710*/  MOV R32, 0x2730 ;  /* 0x0000273000207802 */ /* 0x000fc40000000f00 */
[----:B01---5:R-:W-:Y:S05]  /*2720*/  CALL.REL.NOINC `($__internal_99_$__cuda_sm70_shflsync_down_p) ;  /* 0x000003e000007944 */ /* 0x023fea0003c00000 */
[----:B------:R-:W-:Y:S01]  /*2730*/  FADD.FTZ R37, R37, R34 ;  /* 0x0000002225257221 */ /* 0x000fe20000010000 */
[----:B0-----:R-:W-:Y:S01]  /*2740*/  HFMA2.MMA R38, -RZ, RZ, 0, 4.76837158203125e-07 ;  /* 0x00000008ff267435 */ /* 0x001fe200000001ff */
[----:B-1----:R-:W-:Y:S01]  /*2750*/  FADD.FTZ R42, R39, R35 ;  /* 0x00000023272a7221 */ /* 0x002fe20000010000 */
[----:B------:R-:W-:-:S02]  /*2760*/  MOV R40, 0x1f ;  /* 0x0000001f00287802 */ /* 0x000fc40000000f00 */
[----:B------:R-:W-:Y:S02]  /*2770*/  MOV R41, 0xffffffff ;  /* 0xffffffff00297802 */ /* 0x000fe40000000f00 */
[----:B------:R-:W-:Y:S02]  /*2780*/  MOV R35, R37 ;  /* 0x0000002500237202 */ /* 0x000fe40000000f00 */
[----:B------:R-:W-:Y:S02]  /*2790*/  MOV R32, 0x27b0 ;  /* 0x000027b000207802 */ /* 0x000fe40000000f00 */
[----:B------:R-:W-:Y:S05]  /*27a0*/  CALL.REL.NOINC `($__internal_99_$__cuda_sm70_shflsync_down_p) ;  /* 0x0000036000007944 */ /* 0x000fea0003c00000 */
[----:B0-----:R-:W-:Y:S01]  /*27b0*/  HFMA2.MMA R38, -RZ, RZ, 0, 4.76837158203125e-07 ;  /* 0x00000008ff267435 */ /* 0x001fe200000001ff */
[----:B-1----:R-:W-:Y:S02]  /*27c0*/  MOV R34, R35 ;  /* 0x0000002300227202 */ /* 0x002fe40000000f00 */
[----:B------:R-:W-:Y:S02]  /*27d0*/  MOV R35, R42 ;  /* 0x0000002a00237202 */ /* 0x000fe40000000f00 */
[----:B------:R-:W-:Y:S02]  /*27e0*/  MOV R40, 0x1f ;  /* 0x0000001f00287802 */ /* 0x000fe40000000f00 */
[----:B------:R-:W-:-:S02]  /*27f0*/  MOV R41, 0xffffffff ;  /* 0xffffffff00297802 */ /* 0x000fc40000000f00 */
[----:B------:R-:W-:Y:S02]  /*2800*/  MOV R32, 0x2820 ;  /* 0x0000282000207802 */ /* 0x000fe40000000f00 */
[----:B------:R-:W-:Y:S05]  /*2810*/  CALL.REL.NOINC `($__internal_99_$__cuda_sm70_shflsync_down_p) ;  /* 0x000002f000007944 */ /* 0x000fea0003c00000 */
[----:B------:R-:W-:Y:S01]  /*2820*/  FADD.FTZ R37, R34, R37 ;  /* 0x0000002522257221 */ /* 0x000fe20000010000 */
[----:B0-----:R-:W-:Y:S01]  /*2830*/  HFMA2.MMA R38, -RZ, RZ, 0, 2.384185791015625e-07 ;  /* 0x00000004ff267435 */ /* 0x001fe200000001ff */
[----:B-1----:R-:W-:Y:S01]  /*2840*/  FADD.FTZ R42, R42, R35 ;  /* 0x000000232a2a7221 */ /* 0x002fe20000010000 */
[----:B------:R-:W-:Y:S02]  /*2850*/  MOV R40, 0x1f ;  /* 0x0000001f00287802 */ /* 0x000fe40000000f00 */
[----:B------:R-:W-:Y:S02]  /*2860*/  MOV R41, 0xffffffff ;  /* 0xffffffff00297802 */ /* 0x000fe40000000f00 */
[----:B------:R-:W-:Y:S02]  /*2870*/  MOV R35, R37 ;  /* 0x0000002500237202 */ /* 0x000fe40000000f00 */
[----:B------:R-:W-:Y:S02]  /*2880*/  MOV R32, 0x28a0 ;  /* 0x000028a000207802 */ /* 0x000fe40000000f00 */
[----:B------:R-:W-:Y:S05]  /*2890*/  CALL.REL.NOINC `($__internal_99_$__cuda_sm70_shflsync_down_p) ;  /* 0x0000027000007944 */ /* 0x000fea0003c00000 */
[----:B0-----:R-:W-:Y:S01]  /*28a0*/  HFMA2.MMA R38, -RZ, RZ, 0, 2.384185791015625e-07 ;  /* 0x00000004ff267435 */ /* 0x001fe200000001ff */
[----:B-1----:R-:W-:-:S02]  /*28b0*/  MOV R34, R35 ;  /* 0x0000002300227202 */ /* 0x002fc40000000f00 */
[----:B------:R-:W-:Y:S02]  /*28c0*/  MOV R35, R42 ;  /* 0x0000002a00237202 */ /* 0x000fe40000000f00 */
[----:B------:R-:W-:Y:S02]  /*28d0*/  MOV R40, 0x1f ;  /* 0x0000001f00287802 */ /* 0x000fe40000000f00 */
[----:B------:R-:W-:Y:S02]  /*28e0*/  MOV R41, 0xffffffff ;  /* 0xffffffff00297802 */ /* 0x000fe40000000f00 */
[----:B------:R-:W-:Y:S02]  /*28f0*/  MOV R32, 0x2910 ;  /* 0x0000291000207802 */ /* 0x000fe40000000f00 */
[----:B------:R-:W-:Y:S05]  /*2900*/  CALL.REL.NOINC `($__internal_99_$__cuda_sm70_shflsync_down_p) ;  /* 0x0000020000007944 */ /* 0x000fea0003c00000 */
[----:B------:R-:W-:Y:S01]  /*2910*/  FADD.FTZ R37, R34, R37 ;  /* 0x0000002522257221 */ /* 0x000fe20000010000 */
[----:B0-----:R-:W-:Y:S01]  /*2920*/  HFMA2.MMA R40, -RZ, RZ, 0, 1.847743988037109375e-06 ;  /* 0x0000001fff287435 */ /* 0x001fe200000001ff */
[----:B-1----:R-:W-:Y:S01]  /*2930*/  FADD.FTZ R42, R42, R35 ;  /* 0x000000232a2a7221 */ /* 0x002fe20000010000 */
[----:B------:R-:W-:Y:S01]  /*2940*/  MOV R41, 0xffffffff ;  /* 0xffffffff00297802 */ /* 0x000fe20000000f00 */
[----:B------:R-:W-:Y:S01]  /*2950*/  IMAD.MOV.U32 R38, RZ, RZ, 0x2 ;  /* 0x00000002ff267424 */ /* 0x000fe200078e00ff */
[----:B------:R-:W-:-:S02]  /*2960*/  MOV R35, R37 ;  /* 0x0000002500237202 */ /* 0x000fc40000000f00 */
[----:B------:R-:W-:Y:S02]  /*2970*/  MOV R32, 0x2990 ;  /* 0x0000299000207802 */ /* 0x000fe40000000f00 */
[----:B------:R-:W-:Y:S05]  /*2980*/  CALL.REL.NOINC `($__internal_99_$__cuda_sm70_shflsync_down_p) ;  /* 0x0000018000007944 */ /* 0x000fea0003c00000 */
[----:B0-----:R-:W-:Y:S01]  /*2990*/  HFMA2.MMA R38, -RZ, RZ, 0, 1.1920928955078125e-07 ;  /* 0x00000002ff267435 */ /* 0x001fe200000001ff */
[----:B-1----:R-:W-:Y:S02]  /*29a0*/  MOV R34, R35 ;  /* 0x0000002300227202 */ /* 0x002fe40000000f00 */
[----:B------:R-:W-:Y:S02]  /*29b0*/  MOV R35, R42 ;  /* 0x0000002a00237202 */ /* 0x000fe40000000f00 */
[----:B------:R-:W-:Y:S02]  /*29c0*/  MOV R40, 0x1f ;  /* 0x0000001f00287802 */ /* 0x000fe40000000f00 */
[----:B------:R-:W-:Y:S02]  /*29d0*/  MOV R41, 0xffffffff ;  /* 0xffffffff00297802 */ /* 0x000fe40000000f00 */
[----:B------:R-:W-:Y:S02]  /*29e0*/  MOV R32, 0x2a00 ;  /* 0x00002a0000207802 */ /* 0x000fe40000000f00 */
[----:B------:R-:W-:Y:S05]  /*29f0*/  CALL.REL.NOINC `($__internal_99_$__cuda_sm70_shflsync_down_p) ;  /* 0x0000011000007944 */ /* 0x000fea0003c00000 */
[----:B------:R-:W-:Y:S01]  /*2a00*/  FADD.FTZ R37, R34, R37 ;  /* 0x0000002522257221 */ /* 0x000fe20000010000 */
[----:B0-----:R-:W-:Y:S01]  /*2a10*/  HFMA2.MMA R38, -RZ, RZ, 0, 5.9604644775390625e-08 ;  /* 0x00000001ff267435 */ /* 0x001fe200000001ff */
[----:B-1----:R-:W-:Y:S01]  /*2a20*/  FADD.FTZ R39, R42, R35 ;  /* 0x000000232a277221 */ /* 0x002fe20000010000 */
[----:B------:R-:W-:-:S02]  /*2a30*/  MOV R40, 0x1f ;  /* 0x0000001f00287802 */ /* 0x000fc40000000f00 */
[----:B------:R-:W-:Y:S02]  /*2a40*/  MOV R41, 0xffffffff ;  /* 0xffffffff00297802 */ /* 0x000fe40000000f00 */
[----:B------:R-:W-:Y:S02]  /*2a50*/  MOV R35, R37 ;  /* 0x0000002500237202 */ /* 0x000fe40000000f00 */
[----:B------:R-:W-:Y:S02]  /*2a60*/  MOV R32, 0x2a80 ;  /* 0x00002a8000207802 */ /* 0x000fe40000000f00 */
[----:B------:R-:W-:Y:S05]  /*2a70*/  CALL.REL.NOINC `($__internal_99_$__cuda_sm70_shflsync_down_p) ;  /* 0x0000009000007944 */ /* 0x000fea0003c00000 */
[----:B0-----:R-:W-:Y:S01]  /*2a80*/  HFMA2.MMA R38, -RZ, RZ, 0, 5.9604644775390625e-08 ;  /* 0x00000001ff267435 */ /* 0x001fe200000001ff */
[----:B-1----:R-:W-:Y:S02]  /*2a90*/  MOV R48, R35 ;  /* 0x0000002300307202 */ /* 0x002fe40000000f00 */
[----:B------:R-:W-:Y:S02]  /*2aa0*/  MOV R35, R39 ;  /* 0x0000002700237202 */ /* 0x000fe40000000f00 */
[----:B------:R-:W-:Y:S02]  /*2ab0*/  MOV R40, 0x1f ;  /* 0x0000001f00287802 */ /* 0x000fe40000000f00 */
[----:B------:R-:W-:-:S02]  /*2ac0*/  MOV R41, 0xffffffff ;  /* 0xffffffff00297802 */ /* 0x000fc40000000f00 */
[----:B------:R-:W-:Y:S02]  /*2ad0*/  MOV R32, 0x2af0 ;  /* 0x00002af000207802 */ /* 0x000fe40000000f00 */
[----:B------:R-:W-:Y:S05]  /*2ae0*/  CALL.REL.NOINC `($__internal_99_$__cuda_sm70_shflsync_down_p) ;  /* 0x0000002000007944 */ /* 0x000fea0003c00000 */
[----:B-1----:R-:W-:Y:S01]  /*2af0*/  MOV R32, R35 ;  /* 0x0000002300207202 */ /* 0x002fe20000000f00 */
[----:B0-----:R-:W-:Y:S05]  /*2b00*/  BRA `(.L_x_2349) ;  /* 0xffffe9d000007947 */ /* 0x001fea000383ffff */
        .weak           $__internal_99_$__cuda_sm70_shflsync_down_p
        .type           $__internal_99_$__cuda_sm70_shflsync_down_p,@function
        .size           $__internal_99_$__cuda_sm70_shflsync_down_p,(.L_x_2846 - $__internal_99_$__cuda_sm70_shflsync_down_p)
$__internal_99_$__cuda_sm70_shflsync_down_p:
[----:B------:R-:W-:Y:S01]  /*2b10*/  HFMA2.MMA R33, -RZ, RZ, 0, 0 ;  /* 0x00000000ff217435 */ /* 0x000fe200000001ff */
[----:B------:R-:W-:Y:S04]  /*2b20*/  WARPSYNC R41 ;  /* 0x0000002900007348 */ /* 0x000fe80003800000 */
[----:B------:R0:W1:Y:S01]  /*2b30*/  SHFL.DOWN PT, R35, R35, R38, R40 ;  /* 0x0800002623237389 */ /* 0x00006200000e0028 */
[----:B------:R-:W-:Y:S05]  /*2b40*/  RET.REL.NODEC R32 `(_ZN10layer_norm31ln_parallel_residual_bwd_kernelINS_13Kernel_traitsI6__halfffffjLj5120ELj1ELj1ELj8ELj16ENS_18Kernel_traits_baseILj5120ES2_ffffjLj256EEEEELb0ELb1ELb1EEEvNS_9BwdParamsE) ;  /* 0xffffd4b020007950 */ /* 0x000fea0003c3ffff */
.L_x_2350:
        /* <DEDUP_REMOVED lines=11> */
.L_x_2846:


//--------------------- .text._ZN10layer_norm31ln_parallel_residual_bwd_kernelINS_13Kernel_traitsI6__halfffffjLj5120ELj1ELj1ELj8ELj16ENS_18Kernel_traits_baseILj5120ES2_ffffjLj256EEEEELb1ELb0ELb0EEEvNS_9BwdParamsE --------------------------
	.section	.text._ZN10layer_norm31ln_parallel_residual_bwd_kernelINS_13Kernel_traitsI6__halfffffjLj5120ELj1ELj1ELj8ELj16ENS_18Kernel_traits_baseILj5120ES2_ffffjLj256EEEEELb1ELb0ELb0EEEvNS_9BwdParamsE,"ax",@progbits
	.sectioninfo	@"SHI_REGISTERS=232"
	.align	128
        .global         _ZN10layer_norm31ln_parallel_residual_bwd_kernelINS_13Kernel_traitsI6__halfffffjLj5120ELj1ELj1ELj8ELj16ENS_18Kernel_traits_baseILj5120ES2_ffffjLj256EEEEELb1ELb0ELb0EEEvNS_9BwdParamsE
        .type           _ZN10layer_norm31ln_parallel_residual_bwd_kernelINS_13Kernel_traitsI6__halfffffjLj5120ELj1ELj1ELj8ELj16ENS_18Kernel_traits_baseILj5120ES2_ffffjLj256EEEEELb1ELb0ELb0EEEvNS_9BwdParamsE,@function
        .size           _ZN10layer_norm31ln_parallel_residual_bwd_kernelINS_13Kernel_traitsI6__halfffffjLj5120ELj1ELj1ELj8ELj16ENS_18Kernel_traits_baseILj5120ES2_ffffjLj256EEEEELb1ELb0ELb0EEEvNS_9BwdParamsE,(.L_x_2847 - _ZN10layer_norm31ln_parallel_residual_bwd_kernelINS_13Kernel_traitsI6__halfffffjLj5120ELj1ELj1ELj8ELj16ENS_18Kernel_traits_baseILj5120ES2_ffffjLj256EEEEELb1ELb0ELb0EEEvNS_9BwdParamsE)
        .other          _ZN10layer_norm31ln_parallel_residual_bwd_kernelINS_13Kernel_traitsI6__halfffffjLj5120ELj1ELj1ELj8ELj16ENS_18Kernel_traits_baseILj5120ES2_ffffjLj256EEEEELb1ELb0ELb0EEEvNS_9BwdParamsE,@"STO_CUDA_ENTRY STV_DEFAULT"
_ZN10layer_norm31ln_parallel_residual_bwd_kernelINS_13Kernel_traitsI6__halfffffjLj5120ELj1ELj1ELj8ELj16ENS_18Kernel_traits_baseILj5120ES2_ffffjLj256EEEEELb1ELb0ELb0EEEvNS_9BwdParamsE:
.text._ZN10layer_norm31ln_parallel_residual_bwd_kernelINS_13Kernel_traitsI6__halfffffjLj5120ELj1ELj1ELj8ELj16ENS_18Kernel_traits_baseILj5120ES2_ffffjLj256EEEEELb1ELb0ELb0EEEvNS_9BwdParamsE:
        /* <DEDUP_REMOVED lines=16> */
[----:B------:R-:W-:Y:S02]  /*0100*/  @P4 IMAD.MOV.U32 R37, RZ, RZ, 0x8 ;  /* 0x00000008ff254424 */ /* 0x000fe400078e00ff */
        /* <DEDUP_REMOVED lines=71> */
[----:B-----5:R-:W-:Y:S01]  /*0580*/  MOV R167, R4 ;  /* 0x0000000400a77202 */ /* 0x020fe20000000f00 */
[----:B------:R-:W-:Y:S01]  /*0590*/  IMAD.MOV.U32 R163, RZ, RZ, R8 ;  /* 0x000000ffffa37224 */ /* 0x000fe200078e0008 */
[----:B------:R-:W-:Y:S01]  /*05a0*/  SHF.R.U64 R166, R4, 0x10, R5 ;  /* 0x0000001004a67819 */ /* 0x000fe20000001205 */
[----:B------:R-:W-:Y:S01]  /*05b0*/  IMAD.MOV.U32 R0, RZ, RZ, R13 ;  /* 0x000000ffff007224 */ /* 0x000fe200078e000d */
[----:B------:R-:W-:Y:S01]  /*05c0*/  MOV R165, R5 ;  /* 0x0000000500a57202 */ /* 0x000fe20000000f00 */
[----:B------:R-:W-:Y:S01]  /*05d0*/  IMAD.MOV.U32 R4, RZ, RZ, R18 ;  /* 0x000000ffff047224 */ /* 0x000fe200078e0012 */
[----:B------:R-:W-:Y:S01]  /*05e0*/  SHF.R.U32.HI R164, RZ, 0x10, R5 ;  /* 0x00000010ffa47819 */ /* 0x000fe20000011605 */
[----:B------:R-:W-:Y:S01]  /*05f0*/  HFMA2.MMA R178, -RZ, RZ, 0, 5.9604644775390625e-08 ;  /* 0x00000001ffb27435 */ /* 0x000fe200000001ff */
[--C-:B------:R-:W-:Y:S01]  /*0600*/  SHF.R.U64 R162, R8, 0x10, R9.reuse ;  /* 0x0000001008a27819 */ /* 0x100fe20000001209 */
[----:B------:R-:W-:Y:S01]  /*0610*/  HFMA2.MMA R109, -RZ, RZ, 0, 0 ;  /* 0x00000000ff6d7435 */ /* 0x000fe200000001ff */
[----:B------:R-:W-:Y:S01]  /*0620*/  MOV R161, R9 ;  /* 0x0000000900a17202 */ /* 0x000fe20000000f00 */
[----:B------:R-:W-:Y:S01]  /*0630*/  HADD2.F32 R167, -RZ, R167.H0_H0 ;  /* 0x200000a7ffa77230 */ /* 0x000fe20000004100 */
[----:B------:R-:W-:Y:S01]  /*0640*/  SHF.R.U32.HI R160, RZ, 0x10, R9 ;  /* 0x00000010ffa07819 */ /* 0x000fe20000011609 */
        /* <DEDUP_REMOVED lines=69> */
.L_x_2374:
        /* <DEDUP_REMOVED lines=17> */
[C---:B------:R-:W-:Y:S02]  /*0bb0*/  LEA.HI.X R141, R177.reuse, c[0x0][0x18c], RZ, 0x4, P0 ;  /* 0x00006300b18d7a11 */ /* 0x040fe400000f24ff */
[----:B------:R-:W-:Y:S01]  /*0bc0*/  ISETP.NE.U32.AND P0, PT, RZ, c[0x0][0x250], PT ;  /* 0x00009400ff007a0c */ /* 0x000fe20003f05070 */
[----:B------:R-:W-:-:S03]  /*0bd0*/  IMAD.WIDE.U32 R144, R177, R148, c[0x0][0x210] ;  /* 0x00008400b1907625 */ /* 0x000fc600078e0094 */
[----:B------:R-:W2:Y:S01]  /*0be0*/  LDG.E.128 R140, [R140.64] ;  /* 0x000000048c8c7981 */ /* 0x000ea2000c1e1d00 */
[C---:B------:R-:W-:Y:S01]  /*0bf0*/  IMAD.WIDE.U32 R148, R177.reuse, R148, c[0x0][0x208] ;  /* 0x00008200b1947625 */ /* 0x040fe200078e0094 */
[----:B------:R-:W-:Y:S02]  /*0c00*/  ISETP.NE.AND.EX P0, PT, RZ, c[0x0][0x254], PT, P0 ;  /* 0x00009500ff007a0c */ /* 0x000fe40003f05300 */
[----:B------:R-:W3:Y:S01]  /*0c10*/  LDG.E.128 R144, [R144.64] ;  /* 0x0000000490907981 */ /* 0x000ee2000c1e1d00 */
[----:B------:R-:W-:-:S03]  /*0c20*/  IMAD.SHL.U32 R196, R177, 0x4, RZ ;  /* 0x00000004b1c47824 */ /* 0x000fc600078e00ff */
[----:B------:R-:W4:Y:S01]  /*0c30*/  LDG.E.128 R148, [R148.64] ;  /* 0x0000000494947981 */ /* 0x000f22000c1e1d00 */
[----:B------:R-:W-:Y:S02]  /*0c40*/  SHF.L.U64.HI R3, R177, 0x2, RZ ;  /* 0x00000002b1037819 */ /* 0x000fe400000102ff */
[----:B------:R-:W-:-:S04]  /*0c50*/  IADD3 R192, P1, R196, c[0x0][0x190], RZ ;  /* 0x00006400c4c07a10 */ /* 0x000fc80007f3e0ff */
[----:B------:R-:W-:Y:S02]  /*0c60*/  IADD3.X R193, R3, c[0x0][0x194], RZ, P1, !PT ;  /* 0x0000650003c17a10 */ /* 0x000fe40000ffe4ff */
        /* <DEDUP_REMOVED lines=8> */
[----:B------:R-:W-:-:S03]  /*0cf0*/  ISETP.NE.AND P0, PT, R168, RZ, PT ;  /* 0x000000ffa800720c */ /* 0x000fc60003f05270 */
[----:B------:R1:W5:Y:S02]  /*0d00*/  @P1 LDG.E.128 R112, [R154.64] ;  /* 0x000000049a701981 */ /* 0x000364000c1e1d00 */
[----:B-----5:R-:W-:Y:S02]  /*0d10*/  FSEL R153, R152, RZ, !P0 ;  /* 0x000000ff98997208 */ /* 0x020fe40004000000 */
[----:B-1----:R-:W-:-:S03]  /*0d20*/  IADD3 R155, R177, 0x100, RZ ;  /* 0x00000100b19b7810 */ /* 0x002fc60007ffe0ff */
[--C-:B--2---:R-:W-:Y:S02]  /*0d30*/  FADD.FTZ R195, R140, -R153.reuse ;  /* 0x800000998cc37221 */ /* 0x104fe40000010000 */
[----:B---3--:R-:W-:Y:S02]  /*0d40*/  FMUL.FTZ R140, R163, R144 ;  /* 0x00000090a38c7220 */ /* 0x008fe40000410000 */
[----:B------:R-:W-:Y:S02]  /*0d50*/  FADD.FTZ R141, R141, -R153 ;  /* 0x800000998d8d7221 */ /* 0x000fe40000010000 */
[----:B------:R-:W-:Y:S02]  /*0d60*/  FMUL.FTZ R207, R162, R145 ;  /* 0x00000091a2cf7220 */ /* 0x000fe40000410000 */
[----:B------:R-:W-:Y:S02]  /*0d70*/  FMUL.FTZ R195, R194, R195 ;  /* 0x000000c3c2c37220 */ /* 0x000fe40000410000 */
[----:B----4-:R-:W-:-:S02]  /*0d80*/  FFMA.FTZ R193, R167, R148, R140 ;  /* 0x00000094a7c17223 */ /* 0x010fc4000001008c */
[--C-:B------:R-:W-:Y:S02]  /*0d90*/  FADD.FTZ R143, R143, -R153.reuse ;  /* 0x800000998f8f7221 */ /* 0x100fe40000010000 */
[----:B------:R-:W-:Y:S02]  /*0da0*/  FMUL.FTZ R192, R194, R141 ;  /* 0x0000008dc2c07220 */ /* 0x000fe40000410000 */
[----:B------:R-:W-:Y:S02]  /*0db0*/  FADD.FTZ R217, R142, -R153 ;  /* 0x800000998ed97221 */ /* 0x000fe40000010000 */
[----:B------:R-:W-:Y:S02]  /*0dc0*/  FFMA.FTZ R207, R166, R149, R207 ;  /* 0x00000095a6cf7223 */ /* 0x000fe400000100cf */
[----:B------:R-:W-:Y:S02]  /*0dd0*/  FMUL.FTZ R216, R161, R146 ;  /* 0x00000092a1d87220 */ /* 0x000fe40000410000 */
[----:B------:R-:W-:-:S02]  /*0de0*/  FADD.FTZ R140, RZ, R193 ;  /* 0x000000c1ff8c7221 */ /* 0x000fc40000010000 */
[----:B------:R-:W-:Y:S02]  /*0df0*/  FFMA.FTZ R141, R195, R193, RZ ;  /* 0x000000c1c38d7223 */ /* 0x000fe400000100ff */
[----:B------:R-:W-:Y:S02]  /*0e00*/  FMUL.FTZ R214, R194, R143 ;  /* 0x0000008fc2d67220 */ /* 0x000fe40000410000 */
[----:B------:R-:W-:Y:S02]  /*0e10*/  FMUL.FTZ R227, R160, R147 ;  /* 0x00000093a0e37220 */ /* 0x000fe40000410000 */
[----:B------:R-:W-:Y:S02]  /*0e20*/  FMUL.FTZ R217, R194, R217 ;  /* 0x000000d9c2d97220 */ /* 0x000fe40000410000 */
        /* <DEDUP_REMOVED lines=24> */
.L_x_2353:
[----:B0-----:R-:W-:Y:S05]  /*0fb0*/  BSYNC B0 ;  /* 0x0000000000007941 */ /* 0x001fea0003800000 */
.L_x_2352:
[----:B------:R-:W-:Y:S01]  /*0fc0*/  BSSY B0, `(.L_x_2354) ;  /* 0x0000044000007945 */ /* 0x000fe20003800000 */
[----:B------:R-:W-:Y:S05]  /*0fd0*/  @!P3 BRA `(.L_x_2355) ;  /* 0x000004200000b947 */ /* 0x000fea0003800000 */
[----:B------:R-:W-:Y:S01]  /*0fe0*/  LEA R140, P0, R155, c[0x0][0x188], 0x4 ;  /* 0x000062009b8c7a11 */ /* 0x000fe200078020ff */
[----:B------:R-:W-:-:S03]  /*0ff0*/  HFMA2.MMA R148, -RZ, RZ, 0, 9.5367431640625e-07 ;  /* 0x00000010ff947435 */ /* 0x000fc600000001ff */
[----:B------:R-:W-:Y:S02]  /*1000*/  LEA.HI.X R141, R155, c[0x0][0x18c], RZ, 0x4, P0 ;  /* 0x000063009b8d7a11 */ /* 0x000fe400000f24ff */
[----:B------:R-:W-:-:S04]  /*1010*/  ISETP.NE.U32.AND P0, PT, RZ, c[0x0][0x250], PT ;  /* 0x00009400ff007a0c */ /* 0x000fc80003f05070 */
[----:B------:R-:W-:Y:S01]  /*1020*/  ISETP.NE.AND.EX P0, PT, RZ, c[0x0][0x254], PT, P0 ;  /* 0x00009500ff007a0c */ /* 0x000fe20003f05300 */
[CC--:B------:R-:W-:Y:S01]  /*1030*/  IMAD.WIDE.U32 R144, R155.reuse, R148.reuse, c[0x0][0x210] ;  /* 0x000084009b907625 */ /* 0x0c0fe200078e0094 */
[C---:B------:R-:W-:Y:S01]  /*1040*/  SHF.L.U32 R190, R155.reuse, 0x2, RZ ;  /* 0x000000029bbe7819 */ /* 0x040fe200000006ff */
[----:B------:R-:W2:Y:S01]  /*1050*/  LDG.E.128 R140, [R140.64] ;  /* 0x000000048c8c7981 */ /* 0x000ea2000c1e1d00 */
[C---:B------:R-:W-:Y:S01]  /*1060*/  SHF.L.U64.HI R2, R155.reuse, 0x2, RZ ;  /* 0x000000029b027819 */ /* 0x040fe200000102ff */
[----:B------:R-:W-:Y:S01]  /*1070*/  IMAD.WIDE.U32 R148, R155, R148, c[0x0][0x208] ;  /* 0x000082009b947625 */ /* 0x000fe200078e0094 */
[----:B------:R-:W-:Y:S01]  /*1080*/  IADD3 R224, P1, R190, c[0x0][0x190], RZ ;  /* 0x00006400bee07a10 */ /* 0x000fe20007f3e0ff */
[----:B------:R-:W3:Y:S03]  /*1090*/  LDG.E.128 R144, [R144.64] ;  /* 0x0000000490907981 */ /* 0x000ee6000c1e1d00 */
[----:B------:R-:W-:Y:S01]  /*10a0*/  IADD3.X R225, R2, c[0x0][0x194], RZ, P1, !PT ;  /* 0x0000650002e17a10 */ /* 0x000fe20000ffe4ff */
[----:B------:R-:W4:Y:S02]  /*10b0*/  LDG.E.128 R148, [R148.64] ;  /* 0x0000000494947981 */ /* 0x000f24000c1e1d00 */
        /* <DEDUP_REMOVED lines=10> */
[----:B-----5:R-:W-:Y:S02]  /*1160*/  FSEL R188, R152, RZ, !P0 ;  /* 0x000000ff98bc7208 */ /* 0x020fe40004000000 */
[----:B------:R-:W-:-:S03]  /*1170*/  IADD3 R155, R155, 0x100, RZ ;  /* 0x000001009b9b7810 */ /* 0x000fc60007ffe0ff */
[----:B--2---:R-:W-:Y:S02]  /*1180*/  FADD.FTZ R205, -R188, R140 ;  /* 0x0000008cbccd7221 */ /* 0x004fe40000010100 */
[----:B---3--:R-:W-:Y:S02]  /*1190*/  FMUL.FTZ R190, R31, R144 ;  /* 0x000000901fbe7220 */ /* 0x008fe40000410000 */
[----:B------:R-:W-:Y:S02]  /*11a0*/  FMUL.FTZ R140, R30, R145 ;  /* 0x000000911e8c7220 */ /* 0x000fe40000410000 */
[----:B------:R-:W-:Y:S02]  /*11b0*/  FADD.FTZ R141, -R188, R141 ;  /* 0x0000008dbc8d7221 */ /* 0x000fe40000010100 */
[----:B------:R-:W-:Y:S02]  /*11c0*/  FMUL.FTZ R191, R194, R205 ;  /* 0x000000cdc2bf7220 */ /* 0x000fe40000410000 */
[----:B----4-:R-:W-:-:S02]  /*11d0*/  FFMA.FTZ R190, R159, R148, R190 ;  /* 0x000000949fbe7223 */ /* 0x010fc400000100be */
[C---:B------:R-:W-:Y:S02]  /*11e0*/  FADD.FTZ R215, -R188.reuse, R142 ;  /* 0x0000008ebcd77221 */ /* 0x040fe40000010100 */
[----:B------:R-:W-:Y:S02]  /*11f0*/  FADD.FTZ R143, -R188, R143 ;  /* 0x0000008fbc8f7221 */ /* 0x000fe40000010100 */
[----:B------:R-:W-:Y:S02]  /*1200*/  FFMA.FTZ R205, R158, R149, R140 ;  /* 0x000000959ecd7223 */ /* 0x000fe4000001008c */
[----:B------:R-:W-:Y:S02]  /*1210*/  FMUL.FTZ R188, R194, R141 ;  /* 0x0000008dc2bc7220 */ /* 0x000fe40000410000 */
[----:B------:R-:W-:Y:S02]  /*1220*/  FMUL.FTZ R212, R29, R146 ;  /* 0x000000921dd47220 */ /* 0x000fe40000410000 */
[----:B------:R-:W-:-:S02]  /*1230*/  FADD.FTZ R140, R153, R190 ;  /* 0x000000be998c7221 */ /* 0x000fc40000010000 */
[----:B------:R-:W-:Y:S02]  /*1240*/  FFMA.FTZ R154, R191, R190, R154 ;  /* 0x000000bebf9a7223 */ /* 0x000fe4000001009a */
[----:B0-----:R-:W-:Y:S02]  /*1250*/  FMUL.FTZ R225, R28, R147 ;  /* 0x000000931ce17220 */ /* 0x001fe40000410000 */
[----:B------:R-:W-:Y:S02]  /*1260*/  FMUL.FTZ R215, R194, R215 ;  /* 0x000000d7c2d77220 */ /* 0x000fe40000410000 */
[----:B------:R-:W-:Y:S02]  /*1270*/  FFMA.FTZ R212, R157, R150, R212 ;  /* 0x000000969dd47223 */ /* 0x000fe400000100d4 */
        /* <DEDUP_REMOVED lines=24> */
.L_x_2355:
[----:B-1----:R-:W-:Y:S05]  /*1400*/  BSYNC B0 ;  /* 0x0000000000007941 */ /* 0x002fea0003800000 */
.L_x_2354:
[----:B------:R-:W-:Y:S01]  /*1410*/  BSSY B0, `(.L_x_2356) ;  /* 0x0000044000007945 */ /* 0x000fe20003800000 */
[----:B------:R-:W-:Y:S05]  /*1420*/  @!P4 BRA `(.L_x_2357) ;  /* 0x000004200000c947 */ /* 0x000fea0003800000 */
[C---:B------:R-:W-:Y:S02]  /*1430*/  LEA R140, P0, R155.reuse, c[0x0][0x188], 0x4 ;  /* 0x000062009b8c7a11 */ /* 0x040fe400078020ff */
[----:B------:R-:W-:Y:S02]  /*1440*/  MOV R148, 0x10 ;  /* 0x0000001000947802 */ /* 0x000fe40000000f00 */
[----:B------:R-:W-:-:S02]  /*1450*/  LEA.HI.X R141, R155, c[0x0][0x18c], RZ, 0x4, P0 ;  /* 0x000063009b8d7a11 */ /* 0x000fc400000f24ff */
[----:B------:R-:W-:Y:S01]  /*1460*/  ISETP.NE.U32.AND P0, PT, RZ, c[0x0][0x250], PT ;  /* 0x00009400ff007a0c */ /* 0x000fe20003f05070 */
[----:B------:R-:W-:-:S03]  /*1470*/  IMAD.WIDE.U32 R144, R155, R148, c[0x0][0x210] ;  /* 0x000084009b907625 */ /* 0x000fc600078e0094 */
[----:B------:R-:W2:Y:S01]  /*1480*/  LDG.E.128 R140, [R140.64] ;  /* 0x000000048c8c7981 */ /* 0x000ea2000c1e1d00 */
[C---:B------:R-:W-:Y:S01]  /*1490*/  IMAD.WIDE.U32 R148, R155.reuse, R148, c[0x0][0x208] ;  /* 0x000082009b947625 */ /* 0x040fe200078e0094 */
[----:B------:R-:W-:Y:S02]  /*14a0*/  ISETP.NE.AND.EX P0, PT, RZ, c[0x0][0x254], PT, P0 ;  /* 0x00009500ff007a0c */ /* 0x000fe40003f05300 */
[----:B------:R-:W3:Y:S01]  /*14b0*/  LDG.E.128 R144, [R144.64] ;  /* 0x0000000490907981 */ /* 0x000ee2000c1e1d00 */
[----:B------:R-:W-:-:S03]  /*14c0*/  SHF.L.U32 R222, R155, 0x2, RZ ;  /* 0x000000029bde7819 */ /* 0x000fc600000006ff */
[----:B------:R-:W4:Y:S01]  /*14d0*/  LDG.E.128 R148, [R148.64] ;  /* 0x0000000494947981 */ /* 0x000f22000c1e1d00 */
[----:B------:R-:W-:Y:S02]  /*14e0*/  SHF.L.U64.HI R0, R155, 0x2, RZ ;  /* 0x000000029b007819 */ /* 0x000fe400000102ff */
[----:B------:R-:W-:-:S04]  /*14f0*/  IADD3 R196, P1, R222, c[0x0][0x190], RZ ;  /* 0x00006400dec47a10 */ /* 0x000fc80007f3e0ff */
[----:B------:R-:W-:Y:S02]  /*1500*/  IADD3.X R197, R0, c[0x0][0x194], RZ, P1, !PT ;  /* 0x0000650000c57a10 */ /* 0x000fe40000ffe4ff */
        /* <DEDUP_REMOVED lines=12> */
[----:B--2---:R-:W-:Y:S02]  /*15d0*/  FADD.FTZ R189, -R203, R140 ;  /* 0x0000008ccbbd7221 */ /* 0x004fe40000010100 */
[----:B---3--:R-:W-:Y:S02]  /*15e0*/  FMUL.FTZ R140, R23, R144 ;  /* 0x00000090178c7220 */ /* 0x008fe40000410000 */
[C---:B------:R-:W-:Y:S02]  /*15f0*/  FADD.FTZ R141, -R203.reuse, R141 ;  /* 0x0000008dcb8d7221 */ /* 0x040fe40000010100 */
[C---:B------:R-:W-:Y:S02]  /*1600*/  FADD.FTZ R213, -R203.reuse, R142 ;  /* 0x0000008ecbd57221 */ /* 0x040fe40000010100 */
[----:B------:R-:W-:Y:S02]  /*1610*/  FADD.FTZ R143, -R203, R143 ;  /* 0x0000008fcb8f7221 */ /* 0x000fe40000010100 */
[----:B------:R-:W-:-:S02]  /*1620*/  FMUL.FTZ R203, R22, R145 ;  /* 0x0000009116cb7220 */ /* 0x000fc40000410000 */
[C---:B------:R-:W-:Y:S02]  /*1630*/  FMUL.FTZ R189, R194.reuse, R189 ;  /* 0x000000bdc2bd7220 */ /* 0x040fe40000410000 */
[----:B----4-:R-:W-:Y:S02]  /*1640*/  FFMA.FTZ R187, R27, R148, R140 ;  /* 0x000000941bbb7223 */ /* 0x010fe4000001008c */
[----:B------:R-:W-:Y:S02]  /*1650*/  FMUL.FTZ R186, R194, R141 ;  /* 0x0000008dc2ba7220 */ /* 0x000fe40000410000 */
[----:B------:R-:W-:Y:S02]  /*1660*/  FFMA.FTZ R203, R26, R149, R203 ;  /* 0x000000951acb7223 */ /* 0x000fe400000100cb */
[----:B------:R-:W-:Y:S02]  /*1670*/  FMUL.FTZ R208, R21, R146 ;  /* 0x0000009215d07220 */ /* 0x000fe40000410000 */
[----:B------:R-:W-:-:S02]  /*1680*/  FADD.FTZ R140, R153, R187 ;  /* 0x000000bb998c7221 */ /* 0x000fc40000010000 */
[----:B------:R-:W-:Y:S02]  /*1690*/  FFMA.FTZ R154, R189, R187, R154 ;  /* 0x000000bbbd9a7223 */ /* 0x000fe4000001009a */
[----:B-1----:R-:W-:Y:S02]  /*16a0*/  FMUL.FTZ R223, R20, R147 ;  /* 0x0000009314df7220 */ /* 0x002fe40000410000 */
        /* <DEDUP_REMOVED lines=26> */
.L_x_2357:
[----:B0-----:R-:W-:Y:S05]  /*1850*/  BSYNC B0 ;  /* 0x0000000000007941 */ /* 0x001fea0003800000 */
.L_x_2356:
[----:B------:R-:W-:Y:S01]  /*1860*/  BSSY B0, `(.L_x_2358) ;  /* 0x0000044000007945 */ /* 0x000fe20003800000 */
[----:B------:R-:W-:Y:S05]  /*1870*/  @!P5 BRA `(.L_x_2359) ;  /* 0x000004200000d947 */ /* 0x000fea0003800000 */
[----:B------:R-:W-:Y:S01]  /*1880*/  LEA R140, P0, R155, c[0x0][0x188], 0x4 ;  /* 0x000062009b8c7a11 */ /* 0x000fe200078020ff */
[----:B------:R-:W-:-:S03]  /*1890*/  HFMA2.MMA R148, -RZ, RZ, 0, 9.5367431640625e-07 ;  /* 0x00000010ff947435 */ /* 0x000fc600000001ff */
[C---:B------:R-:W-:Y:S02]  /*18a0*/  LEA.HI.X R141, R155.reuse, c[0x0][0x18c], RZ, 0x4, P0 ;  /* 0x000063009b8d7a11 */ /* 0x040fe400000f24ff */
[----:B------:R-:W-:Y:S01]  /*18b0*/  ISETP.NE.U32.AND P0, PT, RZ, c[0x0][0x250], PT ;  /* 0x00009400ff007a0c */ /* 0x000fe20003f05070 */
[----:B------:R-:W-:-:S03]  /*18c0*/  IMAD.SHL.U32 R184, R155, 0x4, RZ ;  /* 0x000000049bb87824 */ /* 0x000fc600078e00ff */
[----:B------:R-:W-:Y:S01]  /*18d0*/  ISETP.NE.AND.EX P0, PT, RZ, c[0x0][0x254], PT, P0 ;  /* 0x00009500ff007a0c */ /* 0x000fe20003f05300 */
[CC--:B------:R-:W-:Y:S01]  /*18e0*/  IMAD.WIDE.U32 R144, R155.reuse, R148.reuse, c[0x0][0x210] ;  /* 0x000084009b907625 */ /* 0x0c0fe200078e0094 */
[C---:B------:R-:W-:Y:S01]  /*18f0*/  SHF.L.U64.HI R170, R155.reuse, 0x2, RZ ;  /* 0x000000029baa7819 */ /* 0x040fe200000102ff */
[----:B------:R-:W2:Y:S01]  /*1900*/  LDG.E.128 R140, [R140.64] ;  /* 0x000000048c8c7981 */ /* 0x000ea2000c1e1d00 */
[----:B------:R-:W-:Y:S01]  /*1910*/  IADD3 R220, P1, R184, c[0x0][0x190], RZ ;  /* 0x00006400b8dc7a10 */ /* 0x000fe20007f3e0ff */
[----:B------:R-:W-:Y:S02]  /*1920*/  IMAD.WIDE.U32 R148, R155, R148, c[0x0][0x208] ;  /* 0x000082009b947625 */ /* 0x000fe400078e0094 */
[----:B------:R-:W3:Y:S01]  /*1930*/  LDG.E.128 R144, [R144.64] ;  /* 0x0000000490907981 */ /* 0x000ee2000c1e1d00 */
[----:B------:R-:W-:-:S03]  /*1940*/  IADD3.X R221, R170, c[0x0][0x194], RZ, P1, !PT ;  /* 0x00006500aadd7a10 */ /* 0x000fc60000ffe4ff */
        /* <DEDUP_REMOVED lines=53> */
.L_x_2359:
[----:B-1----:R-:W-:Y:S05]  /*1ca0*/  BSYNC B0 ;  /* 0x0000000000007941 */ /* 0x002fea0003800000 */
.L_x_2358:
[----:B------:R-:W-:Y:S01]  /*1cb0*/  BSSY B0, `(.L_x_2360) ;  /* 0x0000045000007945 */ /* 0x000fe20003800000 */
[----:B------:R-:W-:Y:S05]  /*1cc0*/  @!P6 BRA `(.L_x_2361) ;  /* 0x000004300000e947 */ /* 0x000fea0003800000 */
[----:B------:R-:W-:Y:S02]  /*1cd0*/  ISETP.NE.U32.AND P1, PT, RZ, c[0x0][0x250], PT ;  /* 0x00009400ff007a0c */ /* 0x000fe40003f25070 */
[----:B------:R-:W-:Y:S02]  /*1ce0*/  LEA R140, P0, R155, c[0x0][0x188], 0x4 ;  /* 0x000062009b8c7a11 */ /* 0x000fe400078020ff */
[----:B------:R-:W-:-:S02]  /*1cf0*/  ISETP.NE.AND.EX P1, PT, RZ, c[0x0][0x254], PT, P1 ;  /* 0x00009500ff007a0c */ /* 0x000fc40003f25310 */
[C---:B------:R-:W-:Y:S02]  /*1d00*/  SHF.L.U32 R180, R155.reuse, 0x2, RZ ;  /* 0x000000029bb47819 */ /* 0x040fe400000006ff */
[----:B------:R-:W-:Y:S02]  /*1d10*/  LEA.HI.X R141, R155, c[0x0][0x18c], RZ, 0x4, P0 ;  /* 0x000063009b8d7a11 */ /* 0x000fe400000f24ff */
[----:B------:R-:W-:Y:S02]  /*1d20*/  SHF.R.U32.HI R143, RZ, 0x1e, R155 ;  /* 0x0000001eff8f7819 */ /* 0x000fe4000001169b */
[----:B------:R-:W-:Y:S02]  /*1d30*/  IADD3 R198, P0, R180, c[0x0][0x190], RZ ;  /* 0x00006400b4c67a10 */ /* 0x000fe40007f1e0ff */
[----:B------:R-:W-:Y:S02]  /*1d40*/  MOV R148, 0x10 ;  /* 0x0000001000947802 */ /* 0x000fe40000000f00 */
[----:B------:R-:W-:-:S02]  /*1d50*/  IADD3.X R199, R143, c[0x0][0x194], RZ, P0, !PT ;  /* 0x000065008fc77a10 */ /* 0x000fc400007fe4ff */
[----:B------:R-:W-:Y:S01]  /*1d60*/  @P1 IADD3 R180, P0, R180, c[0x0][0x198], RZ ;  /* 0x00006600b4b41a10 */ /* 0x000fe20007f1e0ff */
[-C--:B------:R-:W-:Y:S01]  /*1d70*/  IMAD.WIDE.U32 R144, R155, R148.reuse, c[0x0][0x210] ;  /* 0x000084009b907625 */ /* 0x080fe200078e0094 */
[----:B------:R-:W-:Y:S01]  /*1d80*/  P2R R142, PR, RZ, 0x4 ;  /* 0x00000004ff8e7803 */ /* 0x000fe20000000000 */
[----:B------:R0:W5:Y:S01]  /*1d90*/  LDG.E R171, [R198.64] ;  /* 0x00000004c6ab7981 */ /* 0x000162000c1e1900 */
[----:B------:R-:W-:Y:S02]  /*1da0*/  @P1 IADD3.X R181, R143, c[0x0][0x19c], RZ, P0, !PT ;  /* 0x000067008fb51a10 */ /* 0x000fe400007fe4ff */
[----:B------:R-:W-:Y:S01]  /*1db0*/  ISETP.NE.U32.AND P0, PT, RZ, c[0x0][0x218], PT ;  /* 0x00008600ff007a0c */ /* 0x000fe20003f05070 */
[----:B------:R-:W-:Y:S01]  /*1dc0*/  IMAD.WIDE.U32 R148, R155, R148, c[0x0][0x208] ;  /* 0x000082009b947625 */ /* 0x000fe200078e0094 */
[----:B------:R-:W2:Y:S02]  /*1dd0*/  LDG.E.128 R144, [R144.64] ;  /* 0x0000000490907981 */ /* 0x000ea4000c1e1d00 */
[----:B------:R-:W-:-:S02]  /*1de0*/  ISETP.NE.AND.EX P0, PT, RZ, c[0x0][0x21c], PT, P0 ;  /* 0x00008700ff007a0c */ /* 0x000fc40003f05300 */
[----:B------:R1:W5:Y:S04]  /*1df0*/  @P1 LDG.E R172, [R180.64] ;  /* 0x00000004b4ac1981 */ /* 0x000368000c1e1900 */
[----:B------:R-:W3:Y:S07]  /*1e00*/  LDG.E.128 R148, [R148.64] ;  /* 0x0000000494947981 */ /* 0x000eee000c1e1d00 */
[----:B------:R-:W-:-:S04]  /*1e10*/  @P0 LEA R196, P2, R155, c[0x0][0x218], 0x4 ;  /* 0x000086009bc40a11 */ /* 0x000fc800078420ff */
[----:B------:R-:W-:Y:S02]  /*1e20*/  @P0 LEA.HI.X R197, R155, c[0x0][0x21c], RZ, 0x4, P2 ;  /* 0x000087009bc50a11 */ /* 0x000fe400010f24ff */
[----:B------:R-:W-:Y:S02]  /*1e30*/  ISETP.NE.AND P2, PT, R142, RZ, PT ;  /* 0x000000ff8e00720c */ /* 0x000fe40003f45270 */
[----:B------:R-:W4:Y:S04]  /*1e40*/  LDG.E.128 R140, [R140.64] ;  /* 0x000000048c8c7981 */ /* 0x000f28000c1e1d00 */
[----:B------:R0:W5:Y:S01]  /*1e50*/  @P0 LDG.E.128 R128, [R196.64] ;  /* 0x00000004c4800981 */ /* 0x000162000c1e1d00 */
[----:B------:R-:W-:-:S04]  /*1e60*/  ISETP.NE.AND P0, PT, R168, RZ, PT ;  /* 0x000000ffa800720c */ /* 0x000fc80003f05270 */
[----:B-----5:R-:W-:Y:S01]  /*1e70*/  FSEL R152, R152, RZ, !P0 ;  /* 0x000000ff98987208 */ /* 0x020fe20004000000 */
[----:B--2---:R-:W-:Y:S02]  /*1e80*/  FMUL.FTZ R200, R5, R146 ;  /* 0x0000009205c87220 */ /* 0x004fe40000410000 */
[----:B------:R-:W-:Y:S02]  /*1e90*/  FMUL.FTZ R219, R4, R147 ;  /* 0x0000009304db7220 */ /* 0x000fe40000410000 */
[----:B---3--:R-:W-:Y:S02]  /*1ea0*/  FFMA.FTZ R200, R9, R150, R200 ;  /* 0x0000009609c87223 */ /* 0x008fe400000100c8 */
[C---:B----4-:R-:W-:Y:S02]  /*1eb0*/  FADD.FTZ R183, -R152.reuse, R140 ;  /* 0x0000008c98b77221 */ /* 0x050fe40000010100 */
[----:B------:R-:W-:Y:S02]  /*1ec0*/  FMUL.FTZ R140, R7, R144 ;  /* 0x00000090078c7220 */ /* 0x000fe40000410000 */
[----:B------:R-:W-:-:S02]  /*1ed0*/  FADD.FTZ R155, -R152, R141 ;  /* 0x0000008d989b7221 */ /* 0x000fc40000010100 */
[----:B------:R-:W-:Y:S02]  /*1ee0*/  FMUL.FTZ R141, R6, R145 ;  /* 0x00000091068d7220 */ /* 0x000fe40000410000 */
[----:B------:R-:W-:Y:S02]  /*1ef0*/  FMUL.FTZ R183, R194, R183 ;  /* 0x000000b7c2b77220 */ /* 0x000fe40000410000 */
[----:B-1----:R-:W-:Y:S02]  /*1f00*/  FFMA.FTZ R181, R11, R148, R140 ;  /* 0x000000940bb57223 */ /* 0x002fe4000001008c */
[----:B------:R-:W-:Y:S02]  /*1f10*/  FADD.FTZ R209, -R152, R142 ;  /* 0x0000008e98d17221 */ /* 0x000fe40000010100 */
[----:B------:R-:W-:Y:S02]  /*1f20*/  FMUL.FTZ R180, R194, R155 ;  /* 0x0000009bc2b47220 */ /* 0x000fe40000410000 */
[----:B0-----:R-:W-:-:S02]  /*1f30*/  FFMA.FTZ R199, R10, R149, R141 ;  /* 0x000000950ac77223 */ /* 0x001fc4000001008d */
[----:B------:R-:W-:Y:S02]  /*1f40*/  FADD.FTZ R140, R153, R181 ;  /* 0x000000b5998c7221 */ /* 0x000fe40000010000 */
[----:B------:R-:W-:Y:S02]  /*1f50*/  FFMA.FTZ R154, R183, R181, R154 ;  /* 0x000000b5b79a7223 */ /* 0x000fe4000001009a */
[----:B------:R-:W-:Y:S02]  /*1f60*/  FADD.FTZ R143, -R152, R143 ;  /* 0x0000008f988f7221 */ /* 0x000fe40000010100 */
        /* <DEDUP_REMOVED lines=25> */
.L_x_2361:
[----:B------:R-:W-:Y:S05]  /*2100*/  BSYNC B0 ;  /* 0x0000000000007941 */ /* 0x000fea0003800000 */
.L_x_2360:
[----:B------:R-:W-:Y:S02]  /*2110*/  LOP3.LUT P1, RZ, R178, 0xff, RZ, 0xc0, !PT ;  /* 0x000000ffb2ff7812 */ /* 0x000fe4000782c0ff */
[----:B------:R-:W-:Y:S02]  /*2120*/  SHF.R.U32.HI R142, RZ, 0x5, R169 ;  /* 0x00000005ff8e7819 */ /* 0x000fe400000116a9 */
[----:B------:R-:W-:-:S02]  /*2130*/  LOP3.LUT P0, RZ, R169, 0x1f, RZ, 0xc0, !PT ;  /* 0x0000001fa9ff7812 */ /* 0x000fc4000780c0ff */
[----:B------:R-:W-:-:S07]  /*2140*/  LOP3.LUT R218, R142, 0x7fffff8, RZ, 0xc0, !PT ;  /* 0x07fffff88eda7812 */ /* 0x000fce00078ec0ff */
[----:B------:R-:W-:Y:S01]  /*2150*/  @!P1 IADD3 R218, R218, 0x8, RZ ;  /* 0x00000008dada9810 */ /* 0x000fe20007ffe0ff */
[----:B------:R-:W-:Y:S05]  /*2160*/  BRA.DIV ~URZ, `(.L_x_2362) ;  /* 0x00001bc27f007947 */ /* 0x000fea000b800000 */
[----:B------:R0:W1:Y:S02]  /*2170*/  SHFL.DOWN PT, R144, R153, 0x10, 0x1f ;  /* 0x0a001f0099907f89 */ /* 0x00006400000e0000 */
.L_x_2383:
        /* <DEDUP_REMOVED lines=18> */
.L_x_2384:
        /* <DEDUP_REMOVED lines=39> */
[----:B------:R-:W-:Y:S01]  /*2510*/  HFMA2.MMA R196, -RZ, RZ, 0, 9.5367431640625e-07 ;  /* 0x00000010ffc47435 */ /* 0x000fe200000001ff */
[----:B------:R-:W-:Y:S02]  /*2520*/  FADD.FTZ R143, R207, -R142 ;  /* 0x8000008ecf8f7221 */ /* 0x000fe40000010000 */
[----:B------:R-:W-:-:S02]  /*2530*/  FMUL.FTZ R141, R194, R141 ;  /* 0x0000008dc28d7220 */ /* 0x000fc40000410000 */
[-CC-:B------:R-:W-:Y:S02]  /*2540*/  FFMA.FTZ R145, R217, R148.reuse, R149.reuse ;  /* 0x00000094d9917223 */ /* 0x180fe40000010095 */
[----:B------:R-:W-:Y:S02]  /*2550*/  FFMA.FTZ R142, R214, R148, R149 ;  /* 0x00000094d68e7223 */ /* 0x000fe40000010095 */
[----:B------:R-:W-:Y:S02]  /*2560*/  FMUL.FTZ R140, R194, R143 ;  /* 0x0000008fc28c7220 */ /* 0x000fe40000410000 */
[----:B------:R-:W-:Y:S02]  /*2570*/  @P0 FADD.FTZ R141, R112, R141 ;  /* 0x0000008d708d0221 */ /* 0x000fe40000010000 */
[----:B------:R-:W-:Y:S02]  /*2580*/  FADD.FTZ R145, R216, -R145 ;  /* 0x80000091d8917221 */ /* 0x000fe40000010000 */
[----:B------:R-:W-:-:S02]  /*2590*/  FADD.FTZ R143, R227, -R142 ;  /* 0x8000008ee38f7221 */ /* 0x000fc40000010000 */
[----:B------:R-:W-:Y:S02]  /*25a0*/  FMUL.FTZ R152, R141, c[0x0][0x1e8] ;  /* 0x00007a008d987a20 */ /* 0x000fe40000410000 */
[----:B------:R-:W-:Y:S02]  /*25b0*/  @P0 FADD.FTZ R140, R113, R140 ;  /* 0x0000008c718c0221 */ /* 0x000fe40000010000 */
[C---:B------:R-:W-:Y:S02]  /*25c0*/  FMUL.FTZ R145, R194.reuse, R145 ;  /* 0x00000091c2917220 */ /* 0x040fe40000410000 */
[----:B------:R-:W-:Y:S01]  /*25d0*/  FMUL.FTZ R144, R194, R143 ;  /* 0x0000008fc2907220 */ /* 0x000fe20000410000 */
[----:B------:R-:W-:Y:S01]  /*25e0*/  SEL R143, R152, RZ, P1 ;  /* 0x000000ff988f7207 */ /* 0x000fe20000800000 */
[----:B------:R-:W-:Y:S01]  /*25f0*/  FMUL.FTZ R153, R140, c[0x0][0x1e8] ;  /* 0x00007a008c997a20 */ /* 0x000fe20000410000 */
[----:B------:R-:W-:Y:S01]  /*2600*/  LOP3.LUT P1, RZ, R176, 0xff00, RZ, 0xc0, !PT ;  /* 0x0000ff00b0ff7812 */ /* 0x000fe2000782c0ff */
[----:B------:R-:W-:-:S02]  /*2610*/  @P0 FADD.FTZ R145, R114, R145 ;  /* 0x0000009172910221 */ /* 0x000fc40000010000 */
[----:B------:R-:W-:Y:S01]  /*2620*/  @P0 FADD.FTZ R144, R115, R144 ;  /* 0x0000009073900221 */ /* 0x000fe20000010000 */
[----:B------:R-:W-:Y:S01]  /*2630*/  SEL R142, R153, RZ, P1 ;  /* 0x000000ff998e7207 */ /* 0x000fe20000800000 */
[----:B------:R-:W-:Y:S01]  /*2640*/  FMUL.FTZ R154, R145, c[0x0][0x1e8] ;  /* 0x00007a00919a7a20 */ /* 0x000fe20000410000 */
[----:B------:R-:W-:Y:S01]  /*2650*/  ISETP.NE.U32.AND P0, PT, RZ, c[0x0][0x258], PT ;  /* 0x00009600ff007a0c */ /* 0x000fe20003f05070 */
[----:B------:R-:W-:Y:S01]  /*2660*/  FMUL.FTZ R155, R144, c[0x0][0x1e8] ;  /* 0x00007a00909b7a20 */ /* 0x000fe20000410000 */
[----:B------:R-:W-:Y:S02]  /*2670*/  LOP3.LUT P1, RZ, R176, 0xff0000, RZ, 0xc0, !PT ;  /* 0x00ff0000b0ff7812 */ /* 0x000fe4000782c0ff */
[----:B------:R-:W-:Y:S02]  /*2680*/  ISETP.NE.AND.EX P0, PT, RZ, c[0x0][0x25c], PT, P0 ;  /* 0x00009700ff007a0c */ /* 0x000fe40003f05300 */
[----:B------:R-:W-:Y:S02]  /*2690*/  SEL R151, R154, RZ, P1 ;  /* 0x000000ff9a977207 */ /* 0x000fe40000800000 */
[----:B------:R-:W-:-:S02]  /*26a0*/  LOP3.LUT P1, RZ, R176, 0xff000000, RZ, 0xc0, !PT ;  /* 0xff000000b0ff7812 */ /* 0x000fc4000782c0ff */
[----:B------:R-:W-:Y:S02]  /*26b0*/  SEL R132, R141, R132, P0 ;  /* 0x000000848d847207 */ /* 0x000fe40000000000 */
[----:B------:R-:W-:Y:S02]  /*26c0*/  SEL R150, R155, RZ, P1 ;  /* 0x000000ff9b967207 */ /* 0x000fe40000800000 */
[----:B------:R-:W-:Y:S02]  /*26d0*/  ISETP.NE.U32.AND P1, PT, RZ, c[0x0][0x250], PT ;  /* 0x00009400ff007a0c */ /* 0x000fe40003f25070 */
[----:B------:R-:W-:Y:S01]  /*26e0*/  SEL R133, R140, R133, P0 ;  /* 0x000000858c857207 */ /* 0x000fe20000000000 */
[----:B------:R-:W-:Y:S01]  /*26f0*/  @P0 IMAD.WIDE.U32 R146, R177, R196, c[0x0][0x258] ;  /* 0x00009600b1920625 */ /* 0x000fe200078e00c4 */
[----:B------:R-:W-:Y:S02]  /*2700*/  ISETP.NE.AND.EX P1, PT, RZ, c[0x0][0x254], PT, P1 ;  /* 0x00009500ff007a0c */ /* 0x000fe40003f25310 */
[----:B------:R-:W-:-:S02]  /*2710*/  SEL R134, R145, R134, P0 ;  /* 0x0000008691867207 */ /* 0x000fc40000000000 */
[----:B------:R-:W-:Y:S02]  /*2720*/  SEL R135, R144, R135, P0 ;  /* 0x0000008790877207 */ /* 0x000fe40000000000 */
[----:B------:R-:W-:Y:S02]  /*2730*/  SEL R136, R143, R136, P1 ;  /* 0x000000888f887207 */ /* 0x000fe40000800000 */
[----:B------:R-:W-:Y:S01]  /*2740*/  SEL R137, R142, R137, P1 ;  /* 0x000000898e897207 */ /* 0x000fe20000800000 */
[----:B------:R0:W-:Y:S01]  /*2750*/  @P0 STG.E.128 [R146.64], R132 ;  /* 0x0000008492000986 */ /* 0x0001e2000c101d04 */
[----:B------:R-:W-:Y:S02]  /*2760*/  SEL R138, R151, R138, P1 ;  /* 0x0000008a978a7207 */ /* 0x000fe40000800000 */
[----:B------:R-:W-:Y:S02]  /*2770*/  SEL R139, R150, R139, P1 ;  /* 0x0000008b968b7207 */ /* 0x000fe40000800000 */
[----:B------:R-:W-:-:S02]  /*2780*/  LOP3.LUT P1, RZ, R3, 0xff, RZ, 0xc0, !PT ;  /* 0x000000ff03ff7812 */ /* 0x000fc4000782c0ff */
[----:B------:R-:W-:Y:S02]  /*2790*/  ISETP.NE.U32.AND P0, PT, RZ, c[0x0][0x250], PT ;  /* 0x00009400ff007a0c */ /* 0x000fe40003f05070 */
[----:B------:R-:W-:Y:S02]  /*27a0*/  SEL R140, R152, RZ, P1 ;  /* 0x000000ff988c7207 */ /* 0x000fe40000800000 */
[----:B------:R-:W-:Y:S02]  /*27b0*/  LOP3.LUT P1, RZ, R3, 0xff00, RZ, 0xc0, !PT ;  /* 0x0000ff0003ff7812 */ /* 0x000fe4000782c0ff */
[----:B------:R-:W-:Y:S02]  /*27c0*/  ISETP.NE.AND.EX P0, PT, RZ, c[0x0][0x254], PT, P0 ;  /* 0x00009500ff007a0c */ /* 0x000fe40003f05300 */
[----:B------:R-:W-:Y:S02]  /*27d0*/  SEL R141, R153, RZ, P1 ;  /* 0x000000ff998d7207 */ /* 0x000fe40000800000 */
[----:B------:R-:W-:Y:S01]  /*27e0*/  LOP3.LUT P1, RZ, R3, 0xff0000, RZ, 0xc0, !PT ;  /* 0x00ff000003ff7812 */ /* 0x000fe2000782c0ff */
[----:B0-----:R-:W-:-:S03]  /*27f0*/  IMAD.WIDE.U32 R146, R177, R196, c[0x0][0x248] ;  /* 0x00009200b1927625 */ /* 0x001fc600078e00c4 */
[----:B------:R-:W-:Y:S02]  /*2800*/  SEL R142, R154, RZ, P1 ;  /* 0x000000ff9a8e7207 */ /* 0x000fe40000800000 */
[----:B------:R-:W-:-:S04]  /*2810*/  LOP3.LUT P1, RZ, R3, 0xff000000, RZ, 0xc0, !PT ;  /* 0xff00000003ff7812 */ /* 0x000fc8000782c0ff */
[----:B------:R-:W-:Y:S02]  /*2820*/  SEL R143, R155, RZ, P1 ;  /* 0x000000ff9b8f7207 */ /* 0x000fe40000800000 */
[----:B------:R-:W-:-:S03]  /*2830*/  @P0 LEA R144, P1, R177, c[0x0][0x250], 0x4 ;  /* 0x00009400b1900a11 */ /* 0x000fc600078220ff */
[----:B------:R0:W-:Y:S01]  /*2840*/  STG.E.128 [R146.64], R140 ;  /* 0x0000008c92007986 */ /* 0x0001e2000c101d04 */
[C---:B------:R-:W-:Y:S02]  /*2850*/  @P0 LEA.HI.X R145, R177.reuse, c[0x0][0x254], RZ, 0x4, P1 ;  /* 0x00009500b1910a11 */ /* 0x040fe400008f24ff */
[----:B------:R-:W-:-:S03]  /*2860*/  IADD3 R177, R177, 0x100, RZ ;  /* 0x00000100b1b17810 */ /* 0x000fc60007ffe0ff */
[----:B------:R0:W-:Y:S04]  /*2870*/  @P0 STG.E.128 [R144.64], R136 ;  /* 0x0000008890000986 */ /* 0x0001e8000c101d04 */
.L_x_2365:
[----:B------:R-:W-:Y:S05]  /*2880*/  BSYNC B0 ;  /* 0x0000000000007941 */ /* 0x000fea0003800000 */
.L_x_2364:
        /* <DEDUP_REMOVED lines=30> */
[C---:B------:R-:W-:Y:S02]  /*2a70*/  LOP3.LUT P1, RZ, R175.reuse, 0xff0000, RZ, 0xc0, !PT ;  /* 0x00ff0000afff7812 */ /* 0x040fe4000782c0ff */
        /* <DEDUP_REMOVED lines=19> */
[C---:B------:R-:W-:Y:S02]  /*2bb0*/  LOP3.LUT P1, RZ, R2.reuse, 0xff00, RZ, 0xc0, !PT ;  /* 0x0000ff0002ff7812 */ /* 0x040fe4000782c0ff */
        /* <DEDUP_REMOVED lines=12> */
.L_x_2367:
[----:B------:R-:W-:Y:S05]  /*2c80*/  BSYNC B0 ;  /* 0x0000000000007941 */ /* 0x000fea0003800000 */
.L_x_2366:
        /* <DEDUP_REMOVED lines=29> */
[----:B------:R-:W-:Y:S01]  /*2e60*/  LOP3.LUT P1, RZ, R174, 0xff0000, RZ, 0xc0, !PT ;  /* 0x00ff0000aeff7812 */ /* 0x000fe2000782c0ff */
[----:B------:R-:W-:Y:S01]  /*2e70*/  IMAD.MOV.U32 R154, RZ, RZ, 0x10 ;  /* 0x00000010ff9a7424 */ /* 0x000fe200078e00ff */
        /* <DEDUP_REMOVED lines=32> */
.L_x_2369:
[----:B------:R-:W-:Y:S05]  /*3080*/  BSYNC B0 ;  /* 0x0000000000007941 */ /* 0x000fea0003800000 */
.L_x_2368:
        /* <DEDUP_REMOVED lines=63> */
.L_x_2371:
[----:B------:R-:W-:Y:S05]  /*3480*/  BSYNC B0 ;  /* 0x0000000000007941 */ /* 0x000fea0003800000 */
.L_x_2370:
[----:B------:R-:W-:Y:S01]  /*3490*/  BSSY B0, `(.L_x_2372) ;  /* 0x000003e000007945 */ /* 0x000fe20003800000 */
[----:B------:R-:W-:Y:S05]  /*34a0*/  @!P6 BRA `(.L_x_2373) ;  /* 0x000003c00000e947 */ /* 0x000fea0003800000 */
[----:B------:R-:W-:Y:S01]  /*34b0*/  ISETP.NE.U32.AND P0, PT, RZ, c[0x0][0x218], PT ;  /* 0x00008600ff007a0c */ /* 0x000fe20003f05070 */
[-CC-:B0-----:R-:W-:Y:S01]  /*34c0*/  FFMA.FTZ R142, R180, R148.reuse, R149.reuse ;  /* 0x00000094b48e7223 */ /* 0x181fe20000010095 */
[----:B------:R-:W-:Y:S01]  /*34d0*/  LOP3.LUT P1, RZ, R172, 0xff, RZ, 0xc0, !PT ;  /* 0x000000ffacff7812 */ /* 0x000fe2000782c0ff */
[-CC-:B------:R-:W-:Y:S01]  /*34e0*/  FFMA.FTZ R140, R183, R148.reuse, R149.reuse ;  /* 0x00000094b78c7223 */ /* 0x180fe20000010095 */
[----:B------:R-:W-:Y:S01]  /*34f0*/  ISETP.NE.AND.EX P0, PT, RZ, c[0x0][0x21c], PT, P0 ;  /* 0x00008700ff007a0c */ /* 0x000fe20003f05300 */
[-CC-:B------:R-:W-:Y:S01]  /*3500*/  FFMA.FTZ R145, R209, R148.reuse, R149.reuse ;  /* 0x00000094d1917223 */ /* 0x180fe20000010095 */
[----:B------:R-:W-:Y:S01]  /*3510*/  MOV R154, 0x10 ;  /* 0x00000010009a7802 */ /* 0x000fe20000000f00 */
[----:B------:R-:W-:Y:S02]  /*3520*/  FFMA.FTZ R148, R198, R148, R149 ;  /* 0x00000094c6947223 */ /* 0x000fe40000010095 */
        /* <DEDUP_REMOVED lines=10> */
[----:B------:R-:W-:Y:S02]  /*35d0*/  @P0 FADD.FTZ R145, R130, R145 ;  /* 0x0000009182910221 */ /* 0x000fe40000010000 */
[----:B------:R-:W-:Y:S01]  /*35e0*/  @P0 FADD.FTZ R194, R131, R194 ;  /* 0x000000c283c20221 */ /* 0x000fe20000010000 */
[----:B------:R-:W-:Y:S01]  /*35f0*/  LOP3.LUT P0, RZ, R172, 0xff00, RZ, 0xc0, !PT ;  /* 0x0000ff00acff7812 */ /* 0x000fe2000780c0ff */
[----:B------:R-:W-:-:S02]  /*3600*/  FMUL.FTZ R150, R140, c[0x0][0x1e8] ;  /* 0x00007a008c967a20 */ /* 0x000fc40000410000 */
[----:B------:R-:W-:Y:S02]  /*3610*/  FMUL.FTZ R148, R141, c[0x0][0x1e8] ;  /* 0x00007a008d947a20 */ /* 0x000fe40000410000 */
[----:B------:R-:W-:Y:S01]  /*3620*/  FMUL.FTZ R151, R145, c[0x0][0x1e8] ;  /* 0x00007a0091977a20 */ /* 0x000fe20000410000 */
[----:B------:R-:W-:Y:S01]  /*3630*/  SEL R142, R150, RZ, P0 ;  /* 0x000000ff968e7207 */ /* 0x000fe20000000000 */
[----:B------:R-:W-:Y:S01]  /*3640*/  FMUL.FTZ R152, R194, c[0x0][0x1e8] ;  /* 0x00007a00c2987a20 */ /* 0x000fe20000410000 */
[----:B------:R-:W-:Y:S02]  /*3650*/  SEL R143, R148, RZ, P1 ;  /* 0x000000ff948f7207 */ /* 0x000fe40000800000 */
[----:B------:R-:W-:Y:S02]  /*3660*/  ISETP.NE.U32.AND P0, PT, RZ, c[0x0][0x258], PT ;  /* 0x00009600ff007a0c */ /* 0x000fe40003f05070 */
[----:B------:R-:W-:Y:S02]  /*3670*/  LOP3.LUT P1, RZ, R172, 0xff0000, RZ, 0xc0, !PT ;  /* 0x00ff0000acff7812 */ /* 0x000fe4000782c0ff */
[----:B------:R-:W-:-:S02]  /*3680*/  ISETP.NE.AND.EX P0, PT, RZ, c[0x0][0x25c], PT, P0 ;  /* 0x00009700ff007a0c */ /* 0x000fc40003f05300 */
[----:B------:R-:W-:Y:S02]  /*3690*/  SEL R149, R151, RZ, P1 ;  /* 0x000000ff97957207 */ /* 0x000fe40000800000 */
[----:B------:R-:W-:Y:S02]  /*36a0*/  LOP3.LUT P1, RZ, R172, 0xff000000, RZ, 0xc0, !PT ;  /* 0xff000000acff7812 */ /* 0x000fe4000782c0ff */
[----:B------:R-:W-:Y:S02]  /*36b0*/  SEL R132, R141, R132, P0 ;  /* 0x000000848d847207 */ /* 0x000fe40000000000 */
[----:B------:R-:W-:Y:S02]  /*36c0*/  SEL R144, R152, RZ, P1 ;  /* 0x000000ff98907207 */ /* 0x000fe40000800000 */
[----:B------:R-:W-:Y:S02]  /*36d0*/  ISETP.NE.U32.AND P1, PT, RZ, c[0x0][0x250], PT ;  /* 0x00009400ff007a0c */ /* 0x000fe40003f25070 */
[----:B------:R-:W-:Y:S01]  /*36e0*/  SEL R133, R140, R133, P0 ;  /* 0x000000858c857207 */ /* 0x000fe20000000000 */
[----:B------:R-:W-:Y:S01]  /*36f0*/  @P0 IMAD.WIDE.U32 R146, R177, R154, c[0x0][0x258] ;  /* 0x00009600b1920625 */ /* 0x000fe200078e009a */
[----:B------:R-:W-:-:S02]  /*3700*/  ISETP.NE.AND.EX P1, PT, RZ, c[0x0][0x254], PT, P1 ;  /* 0x00009500ff007a0c */ /* 0x000fc40003f25310 */
[----:B------:R-:W-:Y:S02]  /*3710*/  SEL R134, R145, R134, P0 ;  /* 0x0000008691867207 */ /* 0x000fe40000000000 */
[----:B------:R-:W-:Y:S02]  /*3720*/  SEL R135, R194, R135, P0 ;  /* 0x00000087c2877207 */ /* 0x000fe40000000000 */
[----:B------:R-:W-:Y:S02]  /*3730*/  SEL R136, R143, R136, P1 ;  /* 0x000000888f887207 */ /* 0x000fe40000800000 */
[----:B------:R-:W-:Y:S01]  /*3740*/  SEL R137, R142, R137, P1 ;  /* 0x000000898e897207 */ /* 0x000fe20000800000 */
[----:B------:R0:W-:Y:S01]  /*3750*/  @P0 STG.E.128 [R146.64], R132 ;  /* 0x0000008492000986 */ /* 0x0001e2000c101d04 */
[----:B------:R-:W-:Y:S02]  /*3760*/  SEL R138, R149, R138, P1 ;  /* 0x0000008a958a7207 */ /* 0x000fe40000800000 */
[----:B------:R-:W-:-:S02]  /*3770*/  SEL R139, R144, R139, P1 ;  /* 0x0000008b908b7207 */ /* 0x000fc40000800000 */
[C---:B------:R-:W-:Y:S02]  /*3780*/  LOP3.LUT P1, RZ, R171.reuse, 0xff, RZ, 0xc0, !PT ;  /* 0x000000ffabff7812 */ /* 0x040fe4000782c0ff */
[----:B------:R-:W-:Y:S02]  /*3790*/  ISETP.NE.U32.AND P0, PT, RZ, c[0x0][0x250], PT ;  /* 0x00009400ff007a0c */ /* 0x000fe40003f05070 */
[----:B------:R-:W-:Y:S02]  /*37a0*/  SEL R140, R148, RZ, P1 ;  /* 0x000000ff948c7207 */ /* 0x000fe40000800000 */
[----:B------:R-:W-:Y:S02]  /*37b0*/  LOP3.LUT P1, RZ, R171, 0xff00, RZ, 0xc0, !PT ;  /* 0x0000ff00abff7812 */ /* 0x000fe4000782c0ff */
[----:B------:R-:W-:Y:S02]  /*37c0*/  ISETP.NE.AND.EX P0, PT, RZ, c[0x0][0x254], PT, P0 ;  /* 0x00009500ff007a0c */ /* 0x000fe40003f05300 */
[----:B------:R-:W-:-:S02]  /*37d0*/  SEL R141, R150, RZ, P1 ;  /* 0x000000ff968d7207 */ /* 0x000fc40000800000 */
[----:B------:R-:W-:Y:S01]  /*37e0*/  LOP3.LUT P1, RZ, R171, 0xff0000, RZ, 0xc0, !PT ;  /* 0x00ff0000abff7812 */ /* 0x000fe2000782c0ff */
[----:B0-----:R-:W-:-:S03]  /*37f0*/  IMAD.WIDE.U32 R146, R177, R154, c[0x0][0x248] ;  /* 0x00009200b1927625 */ /* 0x001fc600078e009a */
[----:B------:R-:W-:Y:S02]  /*3800*/  SEL R142, R151, RZ, P1 ;  /* 0x000000ff978e7207 */ /* 0x000fe40000800000 */
[----:B------:R-:W-:-:S04]  /*3810*/  LOP3.LUT P1, RZ, R171, 0xff000000, RZ, 0xc0, !PT ;  /* 0xff000000abff7812 */ /* 0x000fc8000782c0ff */
[----:B------:R-:W-:Y:S02]  /*3820*/  SEL R143, R152, RZ, P1 ;  /* 0x000000ff988f7207 */ /* 0x000fe40000800000 */
[----:B------:R-:W-:-:S03]  /*3830*/  @P0 LEA R144, P1, R177, c[0x0][0x250], 0x4 ;  /* 0x00009400b1900a11 */ /* 0x000fc600078220ff */
[----:B------:R0:W-:Y:S01]  /*3840*/  STG.E.128 [R146.64], R140 ;  /* 0x0000008c92007986 */ /* 0x0001e2000c101d04 */
[----:B------:R-:W-:-:S05]  /*3850*/  @P0 LEA.HI.X R145, R177, c[0x0][0x254], RZ, 0x4, P1 ;  /* 0x00009500b1910a11 */ /* 0x000fca00008f24ff */
[----:B------:R0:W-:Y:S04]  /*3860*/  @P0 STG.E.128 [R144.64], R136 ;  /* 0x0000008890000986 */ /* 0x0001e8000c101d04 */
.L_x_2373:
[----:B------:R-:W-:Y:S05]  /*3870*/  BSYNC B0 ;  /* 0x0000000000007941 */ /* 0x000fea0003800000 */
.L_x_2372:
[----:B------:R-:W-:Y:S02]  /*3880*/  IADD3 R179, R179, c[0x0][0x160], RZ ;  /* 0x00005800b3b37a10 */ /* 0x000fe40007ffe0ff */
[----:B------:R-:W-:Y:S02]  /*3890*/  LOP3.LUT P1, RZ, R178, 0xff, RZ, 0xc0, !PT ;  /* 0x000000ffb2ff7812 */ /* 0x000fe4000782c0ff */
[----:B------:R-:W-:Y:S02]  /*38a0*/  ISETP.GE.AND P0, PT, R179, c[0x0][0x164], PT ;  /* 0x00005900b3007a0c */ /* 0x000fe40003f06270 */
[----:B------:R-:W-:-:S11]  /*38b0*/  SEL R178, RZ, 0x1, P1 ;  /* 0x00000001ffb27807 */ /* 0x000fd60000800000 */
[----:B0-----:R-:W-:Y:S01]  /*38c0*/  @P0 CALL.REL.NOINC `(.L_x_2351) ;  /* 0x0000001000000944 */ /* 0x001fe20003c00000 */
[----:B------:R-:W-:Y:S05]  /*38d0*/  BRA `(.L_x_2374) ;  /* 0xffffd1c000007947 */ /* 0x000fea000383ffff */
.L_x_2351:
        /* <DEDUP_REMOVED lines=18> */
.L_x_2376:
[----:B------:R-:W-:Y:S05]  /*3a00*/  BSYNC B0 ;  /* 0x0000000000007941 */ /* 0x000fea0003800000 */
.L_x_2375:
        /* <DEDUP_REMOVED lines=12> */
.L_x_2378:
[----:B------:R-:W-:Y:S05]  /*3ad0*/  BSYNC B0 ;  /* 0x0000000000007941 */ /* 0x000fea0003800000 */
.L_x_2377:
        /* <DEDUP_REMOVED lines=12> */
.L_x_2380:
[----:B------:R-:W-:Y:S05]  /*3ba0*/  BSYNC B0 ;  /* 0x0000000000007941 */ /* 0x000fea0003800000 */
.L_x_2379:
        /* <DEDUP_REMOVED lines=12> */
.L_x_2382:
[----:B------:R-:W-:Y:S05]  /*3c70*/  BSYNC B0 ;  /* 0x0000000000007941 */ /* 0x000fea0003800000 */
.L_x_2381:
        /* <DEDUP_REMOVED lines=11> */
.L_x_2362:
[----:B------:R-:W-:Y:S01]  /*3d30*/  HFMA2.MMA R150, -RZ, RZ, 0, 9.5367431640625e-07 ;  /* 0x00000010ff967435 */ /* 0x000fe200000001ff */
[----:B------:R-:W-:-:S02]  /*3d40*/  MOV R145, R153 ;  /* 0x0000009900917202 */ /* 0x000fc40000000f00 */
[----:B------:R-:W-:Y:S02]  /*3d50*/  MOV R197, 0x1f ;  /* 0x0000001f00c57802 */ /* 0x000fe40000000f00 */
[----:B-----5:R-:W-:Y:S02]  /*3d60*/  MOV R152, 0xffffffff ;  /* 0xffffffff00987802 */ /* 0x020fe40000000f00 */
[----:B------:R-:W-:Y:S02]  /*3d70*/  MOV R140, 0x3d90 ;  /* 0x00003d90008c7802 */ /* 0x000fe40000000f00 */
[----:B------:R-:W-:Y:S05]  /*3d80*/  CALL.REL.NOINC `($__internal_100_$__cuda_sm70_shflsync_down_p) ;  /* 0x0000045000007944 */ /* 0x000fea0003c00000 */
[----:B-1----:R-:W-:Y:S01]  /*3d90*/  IMAD.MOV.U32 R144, RZ, RZ, R197 ;  /* 0x000000ffff907224 */ /* 0x002fe200078e00c5 */
[----:B0-----:R-:W-:Y:S05]  /*3da0*/  BRA `(.L_x_2383) ;  /* 0xffffe3d000007947 */ /* 0x001fea000383ffff */
.L_x_2363:
[----:B------:R-:W-:Y:S01]  /*3db0*/  HFMA2.MMA R150, -RZ, RZ, 0, 9.5367431640625e-07 ;  /* 0x00000010ff967435 */ /* 0x000fe200000001ff */
[----:B------:R-:W-:Y:S02]  /*3dc0*/  MOV R145, R154 ;  /* 0x0000009a00917202 */ /* 0x000fe40000000f00 */
[----:B------:R-:W-:Y:S02]  /*3dd0*/  MOV R197, 0x1f ;  /* 0x0000001f00c57802 */ /* 0x000fe40000000f00 */
[----:B-----5:R-:W-:-:S02]  /*3de0*/  MOV R152, 0xffffffff ;  /* 0xffffffff00987802 */ /* 0x020fc40000000f00 */
[----:B------:R-:W-:Y:S02]  /*3df0*/  MOV R140, 0x3e10 ;  /* 0x00003e10008c7802 */ /* 0x000fe40000000f00 */
[----:B01----:R-:W-:Y:S05]  /*3e00*/  CALL.REL.NOINC `($__internal_100_$__cuda_sm70_shflsync_down_p) ;  /* 0x000003d000007944 */ /* 0x003fea0003c00000 */
[----:B------:R-:W-:Y:S01]  /*3e10*/  FADD.FTZ R144, R144, R153 ;  /* 0x0000009990907221 */ /* 0x000fe20000010000 */
[----:B0-----:R-:W-:Y:S01]  /*3e20*/  HFMA2.MMA R150, -RZ, RZ, 0, 4.76837158203125e-07 ;  /* 0x00000008ff967435 */ /* 0x001fe200000001ff */
[----:B-1----:R-:W-:Y:S01]  /*3e30*/  FADD.FTZ R154, R154, R197 ;  /* 0x000000c59a9a7221 */ /* 0x002fe20000010000 */
[----:B------:R-:W-:Y:S01]  /*3e40*/  MOV R152, 0xffffffff ;  /* 0xffffffff00987802 */ /* 0x000fe20000000f00 */
[----:B------:R-:W-:Y:S01]  /*3e50*/  IMAD.MOV.U32 R197, RZ, RZ, 0x1f ;  /* 0x0000001fffc57424 */ /* 0x000fe200078e00ff */
[----:B------:R-:W-:Y:S02]  /*3e60*/  MOV R145, R144 ;  /* 0x0000009000917202 */ /* 0x000fe40000000f00 */
[----:B------:R-:W-:Y:S02]  /*3e70*/  MOV R140, 0x3e90 ;  /* 0x00003e90008c7802 */ /* 0x000fe40000000f00 */
[----:B------:R-:W-:Y:S05]  /*3e80*/  CALL.REL.NOINC `($__internal_100_$__cuda_sm70_shflsync_down_p) ;  /* 0x0000035000007944 */ /* 0x000fea0003c00000 */
[----:B0-----:R-:W-:Y:S01]  /*3e90*/  HFMA2.MMA R150, -RZ, RZ, 0, 4.76837158203125e-07 ;  /* 0x00000008ff967435 */ /* 0x001fe200000001ff */
[----:B-1----:R-:W-:Y:S01]  /*3ea0*/  MOV R143, R197 ;  /* 0x000000c5008f7202 */ /* 0x002fe20000000f00 */
[----:B------:R-:W-:Y:S01]  /*3eb0*/  IMAD.MOV.U32 R197, RZ, RZ, 0x1f ;  /* 0x0000001fffc57424 */ /* 0x000fe200078e00ff */
[----:B------:R-:W-:-:S02]  /*3ec0*/  MOV R145, R154 ;  /* 0x0000009a00917202 */ /* 0x000fc40000000f00 */
[----:B------:R-:W-:Y:S02]  /*3ed0*/  MOV R152, 0xffffffff ;  /* 0xffffffff00987802 */ /* 0x000fe40000000f00 */
[----:B------:R-:W-:Y:S02]  /*3ee0*/  MOV R140, 0x3f00 ;  /* 0x00003f00008c7802 */ /* 0x000fe40000000f00 */
[----:B------:R-:W-:Y:S05]  /*3ef0*/  CALL.REL.NOINC `($__internal_100_$__cuda_sm70_shflsync_down_p) ;  /* 0x000002e000007944 */ /* 0x000fea0003c00000 */
[----:B------:R-:W-:Y:S01]  /*3f00*/  FADD.FTZ R144, R143, R144 ;  /* 0x000000908f907221 */ /* 0x000fe20000010000 */
[----:B0-----:R-:W-:Y:S01]  /*3f10*/  HFMA2.MMA R150, -RZ, RZ, 0, 2.384185791015625e-07 ;  /* 0x00000004ff967435 */ /* 0x001fe200000001ff */
[----:B-1----:R-:W-:Y:S01]  /*3f20*/  FADD.FTZ R154, R154, R197 ;  /* 0x000000c59a9a7221 */ /* 0x002fe20000010000 */
[----:B------:R-:W-:Y:S02]  /*3f30*/  MOV R197, 0x1f ;  /* 0x0000001f00c57802 */ /* 0x000fe40000000f00 */
[----:B------:R-:W-:Y:S02]  /*3f40*/  MOV R152, 0xffffffff ;  /* 0xffffffff00987802 */ /* 0x000fe40000000f00 */
[----:B------:R-:W-:Y:S02]  /*3f50*/  MOV R145, R144 ;  /* 0x0000009000917202 */ /* 0x000fe40000000f00 */
[----:B------:R-:W-:-:S02]  /*3f60*/  MOV R140, 0x3f80 ;  /* 0x00003f80008c7802 */ /* 0x000fc40000000f00 */
[----:B------:R-:W-:Y:S05]  /*3f70*/  CALL.REL.NOINC `($__internal_100_$__cuda_sm70_shflsync_down_p) ;  /* 0x0000026000007944 */ /* 0x000fea0003c00000 */
[----:B0-----:R-:W-:Y:S01]  /*3f80*/  HFMA2.MMA R150, -RZ, RZ, 0, 2.384185791015625e-07 ;  /* 0x00000004ff967435 */ /* 0x001fe200000001ff */
[----:B-1----:R-:W-:Y:S01]  /*3f90*/  IMAD.MOV.U32 R143, RZ, RZ, R197 ;  /* 0x000000ffff8f7224 */ /* 0x002fe200078e00c5 */
[----:B------:R-:W-:-:S02]  /*3fa0*/  MOV R145, R154 ;  /* 0x0000009a00917202 */ /* 0x000fc40000000f00 */
[----:B------:R-:W-:Y:S02]  /*3fb0*/  MOV R197, 0x1f ;  /* 0x0000001f00c57802 */ /* 0x000fe40000000f00 */
[----:B------:R-:W-:Y:S02]  /*3fc0*/  MOV R152, 0xffffffff ;  /* 0xffffffff00987802 */ /* 0x000fe40000000f00 */
[----:B------:R-:W-:Y:S02]  /*3fd0*/  MOV R140, 0x3ff0 ;  /* 0x00003ff0008c7802 */ /* 0x000fe40000000f00 */
[----:B------:R-:W-:Y:S05]  /*3fe0*/  CALL.REL.NOINC `($__internal_100_$__cuda_sm70_shflsync_down_p) ;  /* 0x000001f000007944 */ /* 0x000fea0003c00000 */
[----:B------:R-:W-:Y:S01]  /*3ff0*/  FADD.FTZ R144, R143, R144 ;  /* 0x000000908f907221 */ /* 0x000fe20000010000 */
[----:B0-----:R-:W-:Y:S01]  /*4000*/  HFMA2.MMA R150, -RZ, RZ, 0, 1.1920928955078125e-07 ;  /* 0x00000002ff967435 */ /* 0x001fe200000001ff */
[----:B-1----:R-:W-:Y:S01]  /*4010*/  FADD.FTZ R148, R154, R197 ;  /* 0x000000c59a947221 */ /* 0x002fe20000010000 */
[----:B------:R-:W-:Y:S01]  /*4020*/  MOV R152, 0xffffffff ;  /* 0xffffffff00987802 */ /* 0x000fe20000000f00 */
[----:B------:R-:W-:Y:S01]  /*4030*/  IMAD.MOV.U32 R197, RZ, RZ, 0x1f ;  /* 0x0000001fffc57424 */ /* 0x000fe200078e00ff */
[----:B------:R-:W-:Y:S02]  /*4040*/  MOV R145, R144 ;  /* 0x0000009000917202 */ /* 0x000fe40000000f00 */
[----:B------:R-:W-:-:S02]  /*4050*/  MOV R140, 0x4070 ;  /* 0x00004070008c7802 */ /* 0x000fc40000000f00 */
[----:B------:R-:W-:Y:S05]  /*4060*/  CALL.REL.NOINC `($__internal_100_$__cuda_sm70_shflsync_down_p) ;  /* 0x0000017000007944 */ /* 0x000fea0003c00000 */
[----:B0-----:R-:W-:Y:S01]  /*4070*/  HFMA2.MMA R150, -RZ, RZ, 0, 1.1920928955078125e-07 ;  /* 0x00000002ff967435 */ /* 0x001fe200000001ff */
[----:B-1----:R-:W-:Y:S01]  /*4080*/  MOV R143, R197 ;  /* 0x000000c5008f7202 */ /* 0x002fe20000000f00 */
[----:B------:R-:W-:Y:S01]  /*4090*/  IMAD.MOV.U32 R197, RZ, RZ, 0x1f ;  /* 0x0000001fffc57424 */ /* 0x000fe200078e00ff */
[----:B------:R-:W-:-:S02]  /*40a0*/  MOV R145, R148 ;  /* 0x0000009400917202 */ /* 0x000fc40000000f00 */
[----:B------:R-:W-:Y:S02]  /*40b0*/  MOV R152, 0xffffffff ;  /* 0xffffffff00987802 */ /* 0x000fe40000000f00 */
[----:B------:R-:W-:Y:S02]  /*40c0*/  MOV R140, 0x40e0 ;  /* 0x000040e0008c7802 */ /* 0x000fe40000000f00 */
[----:B------:R-:W-:Y:S05]  /*40d0*/  CALL.REL.NOINC `($__internal_100_$__cuda_sm70_shflsync_down_p) ;  /* 0x0000010000007944 */ /* 0x000fea0003c00000 */
[----:B------:R-:W-:Y:S01]  /*40e0*/  FADD.FTZ R146, R143, R144 ;  /* 0x000000908f927221 */ /* 0x000fe20000010000 */
[----:B0-----:R-:W-:Y:S01]  /*40f0*/  HFMA2.MMA R150, -RZ, RZ, 0, 5.9604644775390625e-08 ;  /* 0x00000001ff967435 */ /* 0x001fe200000001ff */
[----:B-1----:R-:W-:Y:S01]  /*4100*/  FADD.FTZ R148, R148, R197 ;  /* 0x000000c594947221 */ /* 0x002fe20000010000 */
[----:B------:R-:W-:Y:S02]  /*4110*/  MOV R197, 0x1f ;  /* 0x0000001f00c57802 */ /* 0x000fe40000000f00 */
[----:B------:R-:W-:Y:S02]  /*4120*/  MOV R152, 0xffffffff ;  /* 0xffffffff00987802 */ /* 0x000fe40000000f00 */
[----:B------:R-:W-:Y:S02]  /*4130*/  MOV R145, R146 ;  /* 0x0000009200917202 */ /* 0x000fe40000000f00 */
[----:B------:R-:W-:-:S02]  /*4140*/  MOV R140, 0x4160 ;  /* 0x00004160008c7802 */ /* 0x000fc40000000f00 */
[----:B------:R-:W-:Y:S05]  /*4150*/  CALL.REL.NOINC `($__internal_100_$__cuda_sm70_shflsync_down_p) ;  /* 0x0000008000007944 */ /* 0x000fea0003c00000 */
[----:B0-----:R-:W-:Y:S01]  /*4160*/  HFMA2.MMA R150, -RZ, RZ, 0, 5.9604644775390625e-08 ;  /* 0x00000001ff967435 */ /* 0x001fe200000001ff */
[----:B-1----:R-:W-:Y:S01]  /*4170*/  IMAD.MOV.U32 R147, RZ, RZ, R197 ;  /* 0x000000ffff937224 */ /* 0x002fe200078e00c5 */
[----:B------:R-:W-:-:S02]  /*4180*/  MOV R145, R148 ;  /* 0x0000009400917202 */ /* 0x000fc40000000f00 */
[----:B------:R-:W-:Y:S02]  /*4190*/  MOV R197, 0x1f ;  /* 0x0000001f00c57802 */ /* 0x000fe40000000f00 */
[----:B------:R-:W-:Y:S02]  /*41a0*/  MOV R152, 0xffffffff ;  /* 0xffffffff00987802 */ /* 0x000fe40000000f00 */
[----:B------:R-:W-:Y:S02]  /*41b0*/  MOV R140, 0x41d0 ;  /* 0x000041d0008c7802 */ /* 0x000fe40000000f00 */
[----:B------:R-:W-:Y:S05]  /*41c0*/  CALL.REL.NOINC `($__internal_100_$__cuda_sm70_shflsync_down_p) ;  /* 0x0000001000007944 */ /* 0x000fea0003c00000 */
[----:B01----:R-:W-:Y:S05]  /*41d0*/  BRA `(.L_x_2384) ;  /* 0xffffe0c000007947 */ /* 0x003fea000383ffff */
        .weak           $__internal_100_$__cuda_sm70_shflsync_down_p
        .type           $__internal_100_$__cuda_sm70_shflsync_down_p,@function
        .size           $__internal_100_$__cuda_sm70_shflsync_down_p,(.L_x_2847 - $__internal_100_$__cuda_sm70_shflsync_down_p)
$__internal_100_$__cuda_sm70_shflsync_down_p:
[----:B------:R-:W-:Y:S01]  /*41e0*/  HFMA2.MMA R141, -RZ, RZ, 0, 0 ;  /* 0x00000000ff8d7435 */ /* 0x000fe200000001ff */
[----:B------:R-:W-:Y:S04]  /*41f0*/  WARPSYNC R152 ;  /* 0x0000009800007348 */ /* 0x000fe80003800000 */
[----:B------:R0:W1:Y:S01]  /*4200*/  SHFL.DOWN PT, R197, R145, R150, R197 ;  /* 0x0800009691c57389 */ /* 0x00006200000e00c5 */
[----:B------:R-:W-:Y:S05]  /*4210*/  RET.REL.NODEC R140 `(_ZN10layer_norm31ln_parallel_residual_bwd_kernelINS_13Kernel_traitsI6__halfffffjLj5120ELj1ELj1ELj8ELj16ENS_18Kernel_traits_baseILj5120ES2_ffffjLj256EEEEELb1ELb0ELb0EEEvNS_9BwdParamsE) ;  /* 0xffffbde08c007950 */ /* 0x000fea0003c3ffff */
.L_x_2385:
        /* <DEDUP_REMOVED lines=14> */
.L_x_2847:


//--------------------- .text._ZN10layer_norm31ln_parallel_residual_bwd_kernelINS_13Kernel_traitsI6__halfffffjLj5120ELj1ELj1ELj8ELj16ENS_18Kernel_traits_baseILj5120ES2_ffffjLj256EEEEELb1ELb0ELb1EEEvNS_9BwdParamsE --------------------------
	.section	.text._ZN10layer_norm31ln_parallel_residual_bwd_kernelINS_13Kernel_traitsI6__halfffffjLj5120ELj1ELj1ELj8ELj16ENS_18Kernel_traits_baseILj5120ES2_ffffjLj256EEEEELb1ELb0ELb1EEEvNS_9BwdParamsE,"ax",@progbits
	.sectioninfo	@"SHI_REGISTERS=254"
	.align	128
        .global         _ZN10layer_norm31ln_parallel_residual_bwd_kernelINS_13Kernel_traitsI6__halfffffjLj5120ELj1ELj1ELj8ELj16ENS_18Kernel_traits_baseILj5120ES2_ffffjLj256EEEEELb1ELb0ELb1EEEvNS_9BwdParamsE
        .type           _ZN10layer_norm31ln_parallel_residual_bwd_kernelINS_13Kernel_traitsI6__halfffffjLj5120ELj1ELj1ELj8ELj16ENS_18Kernel_traits_baseILj5120ES2_ffffjLj256EEEEELb1ELb0ELb1EEEvNS_9BwdParamsE,@function
        .size           _ZN10layer_norm31ln_parallel_residual_bwd_kernelINS_13Kernel_traitsI6__halfffffjLj5120ELj1ELj1ELj8ELj16ENS_18Kernel_traits_baseILj5120ES2_ffffjLj256EEEEELb1ELb0ELb1EEEvNS_9BwdParamsE,(.L_x_2848 - _ZN10layer_norm31ln_parallel_residual_bwd_kernelINS_13Kernel_traitsI6__halfffffjLj5120ELj1ELj1ELj8ELj16ENS_18Kernel_traits_baseILj5120ES2_ffffjLj256EEEEELb1ELb0ELb1EEEvNS_9BwdParamsE)
        .other          _ZN10layer_norm31ln_parallel_residual_bwd_kernelINS_13Kernel_traitsI6__halfffffjLj5120ELj1ELj1ELj8ELj16ENS_18Kernel_traits_baseILj5120ES2_ffffjLj256EEEEELb1ELb0ELb1EEEvNS_9BwdParamsE,@"STO_CUDA_ENTRY STV_DEFAULT"
_ZN10layer_norm31ln_parallel_residual_bwd_kernelINS_13Kernel_traitsI6__halfffffjLj5120ELj1ELj1ELj8ELj16ENS_18Kernel_traits_baseILj5120ES2_ffffjLj256EEEEELb1ELb0ELb1EEEvNS_9BwdParamsE:
.text._ZN10layer_norm31ln_parallel_residual_bwd_kernelINS_13Kernel_traitsI6__halfffffjLj5120ELj1ELj1ELj8ELj16ENS_18Kernel_traits_baseILj5120ES2_ffffjLj256EEEEELb1ELb0ELb1EEEvNS_9BwdParamsE:
        /* <DEDUP_REMOVED lines=48> */
.L_x_2386:
[----:B------:R-:W-:-:S04]  /*0300*/  SHF.L.U32 R0, R137, 0x3, RZ ;  /* 0x0000000389007819 */ /* 0x000fc800000006ff */
        /* <DEDUP_REMOVED lines=117> */
.L_x_2395:
        /* <DEDUP_REMOVED lines=9> */
[C---:B------:R-:W-:Y:S02]  /*0af0*/  SHF.L.U32 R231, R128.reuse, 0x4, RZ ;  /* 0x0000000480e77819 */ /* 0x040fe400000006ff */
[----:B------:R-:W-:Y:S02]  /*0b00*/  IADD3 R124, R128, 0x100, RZ ;  /* 0x00000100807c7810 */ /* 0x000fe40007ffe0ff */
[----:B------:R-:W-:Y:S02]  /*0b10*/  SHF.R.U32.HI R230, RZ, 0x1c, R128 ;  /* 0x0000001cffe67819 */ /* 0x000fe40000011680 */
[----:B------:R-:W-:Y:S02]  /*0b20*/  IADD3 R72, P0, R231, c[0x0][0x188], RZ ;  /* 0x00006200e7487a10 */ /* 0x000fe40007f1e0ff */
[----:B------:R-:W-:Y:S02]  /*0b30*/  SHF.L.U32 R228, R124, 0x4, RZ ;  /* 0x000000047ce47819 */ /* 0x000fe400000006ff */
[----:B------:R-:W-:-:S02]  /*0b40*/  IADD3.X R73, R230, c[0x0][0x18c], RZ, P0, !PT ;  /* 0x00006300e6497a10 */ /* 0x000fc400007fe4ff */
[----:B------:R-:W-:Y:S02]  /*0b50*/  SHF.R.U32.HI R227, RZ, 0x1c, R124 ;  /* 0x0000001cffe37819 */ /* 0x000fe4000001167c */
[----:B0-----:R-:W-:Y:S02]  /*0b60*/  IADD3 R84, P0, R228, c[0x0][0x188], RZ ;  /* 0x00006200e4547a10 */ /* 0x001fe40007f1e0ff */
[----:B------:R-:W-:Y:S01]  /*0b70*/  IADD3 R236, R128, 0x200, RZ ;  /* 0x0000020080ec7810 */ /* 0x000fe20007ffe0ff */
[----:B------:R-:W-:Y:S01]  /*0b80*/  IMAD.WIDE R90, R216, R91, c[0x0][0x1a8] ;  /* 0x00006a00d85a7625 */ /* 0x000fe200078e025b */
[----:B------:R-:W-:Y:S01]  /*0b90*/  IADD3.X R85, R227, c[0x0][0x18c], RZ, P0, !PT ;  /* 0x00006300e3557a10 */ /* 0x000fe200007fe4ff */
[----:B------:R-:W3:Y:S01]  /*0ba0*/  LDG.E.128 R72, [R72.64] ;  /* 0x0000000448487981 */ /* 0x000ee2000c1e1d00 */
[----:B------:R-:W-:Y:S01]  /*0bb0*/  ISETP.NE.U32.AND P0, PT, RZ, c[0x0][0x250], PT ;  /* 0x00009400ff007a0c */ /* 0x000fe20003f05070 */
[----:B------:R-:W-:Y:S01]  /*0bc0*/  IMAD.SHL.U32 R224, R236, 0x10, RZ ;  /* 0x00000010ece07824 */ /* 0x000fe200078e00ff */
[----:B------:R-:W-:Y:S01]  /*0bd0*/  SHF.R.U32.HI R223, RZ, 0x1c, R236 ;  /* 0x0000001cffdf7819 */ /* 0x000fe200000116ec */
[-C--:B------:R-:W-:Y:S01]  /*0be0*/  IMAD.WIDE.U32 R76, R128, R129.reuse, c[0x0][0x210] ;  /* 0x00008400804c7625 */ /* 0x080fe200078e0081 */
[----:B------:R-:W-:Y:S01]  /*0bf0*/  ISETP.NE.AND.EX P0, PT, RZ, c[0x0][0x254], PT, P0 ;  /* 0x00009500ff007a0c */ /* 0x000fe20003f05300 */
[----:B------:R-:W4:Y:S01]  /*0c00*/  LDG.E.128 R84, [R84.64] ;  /* 0x0000000454547981 */ /* 0x000f22000c1e1d00 */
[----:B------:R-:W-:Y:S01]  /*0c10*/  IADD3 R96, P1, R224, c[0x0][0x188], RZ ;  /* 0x00006200e0607a10 */ /* 0x000fe20007f3e0ff */
[-C--:B------:R-:W-:Y:S01]  /*0c20*/  IMAD.WIDE.U32 R92, R124, R129.reuse, c[0x0][0x210] ;  /* 0x000084007c5c7625 */ /* 0x080fe200078e0081 */
[C---:B------:R-:W-:Y:S01]  /*0c30*/  SHF.L.U32 R232, R128.reuse, 0x2, RZ ;  /* 0x0000000280e87819 */ /* 0x040fe200000006ff */
[----:B------:R0:W4:Y:S01]  /*0c40*/  LDG.E R221, [R90.64] ;  /* 0x000000045add7981 */ /* 0x000122000c1e1900 */
[C---:B------:R-:W-:Y:S01]  /*0c50*/  IADD3 R234, R128.reuse, 0x300, RZ ;  /* 0x0000030080ea7810 */ /* 0x040fe20007ffe0ff */
[-C--:B------:R-:W-:Y:S01]  /*0c60*/  IMAD.WIDE.U32 R80, R128, R129.reuse, c[0x0][0x208] ;  /* 0x0000820080507625 */ /* 0x080fe200078e0081 */
[----:B------:R-:W-:Y:S01]  /*0c70*/  IADD3.X R97, R223, c[0x0][0x18c], RZ, P1, !PT ;  /* 0x00006300df617a10 */ /* 0x000fe20000ffe4ff */
[----:B------:R-:W4:Y:S01]  /*0c80*/  LDG.E.128 R76, [R76.64] ;  /* 0x000000044c4c7981 */ /* 0x000f22000c1e1d00 */
[----:B------:R-:W-:Y:S01]  /*0c90*/  SHF.R.U32.HI R233, RZ, 0x1e, R128 ;  /* 0x0000001effe97819 */ /* 0x000fe20000011680 */
[----:B------:R-:W-:Y:S01]  /*0ca0*/  IMAD.WIDE.U32 R104, R236, R129, c[0x0][0x210] ;  /* 0x00008400ec687625 */ /* 0x000fe200078e0081 */
[----:B------:R-:W-:Y:S01]  /*0cb0*/  SHF.L.U32 R240, R124, 0x2, RZ ;  /* 0x000000027cf07819 */ /* 0x000fe200000006ff */
[----:B------:R-:W4:Y:S01]  /*0cc0*/  LDG.E.128 R92, [R92.64] ;  /* 0x000000045c5c7981 */ /* 0x000f22000c1e1d00 */
[----:B------:R-:W-:-:S02]  /*0cd0*/  @P0 IADD3 R112, P1, R232, c[0x0][0x198], RZ ;  /* 0x00006600e8700a10 */ /* 0x000fc40007f3e0ff */
[----:B------:R-:W-:Y:S01]  /*0ce0*/  SHF.L.U32 R220, R234, 0x4, RZ ;  /* 0x00000004eadc7819 */ /* 0x000fe200000006ff */
[----:B------:R-:W4:Y:S01]  /*0cf0*/  LDG.E.128 R80, [R80.64] ;  /* 0x0000000450507981 */ /* 0x000f22000c1e1d00 */
[----:B------:R-:W-:Y:S01]  /*0d00*/  @P0 IADD3.X R113, R233, c[0x0][0x19c], RZ, P1, !PT ;  /* 0x00006700e9710a10 */ /* 0x000fe20000ffe4ff */
[----:B------:R-:W-:Y:S01]  /*0d10*/  IMAD.WIDE.U32 R100, R236, R129, c[0x0][0x208] ;  /* 0x00008200ec647625 */ /* 0x000fe200078e0081 */
[----:B------:R-:W-:Y:S01]  /*0d20*/  SHF.R.U32.HI R226, RZ, 0x1e, R124 ;  /* 0x0000001effe27819 */ /* 0x000fe2000001167c */
[----:B------:R-:W4:Y:S01]  /*0d30*/  LDG.E.128 R96, [R96.64] ;  /* 0x0000000460607981 */ /* 0x000f22000c1e1d00 */
[----:B------:R-:W-:Y:S02]  /*0d40*/  @P0 IADD3 R110, P1, R240, c[0x0][0x198], RZ ;  /* 0x00006600f06e0a10 */ /* 0x000fe40007f3e0ff */
[----:B------:R-:W-:Y:S01]  /*0d50*/  SHF.R.U32.HI R219, RZ, 0x1c, R234 ;  /* 0x0000001cffdb7819 */ /* 0x000fe200000116ea */
[----:B------:R-:W4:Y:S01]  /*0d60*/  LDG.E.128 R104, [R104.64] ;  /* 0x0000000468687981 */ /* 0x000f22000c1e1d00 */
[----:B------:R-:W-:-:S02]  /*0d70*/  IADD3 R108, P3, R220, c[0x0][0x188], RZ ;  /* 0x00006200dc6c7a10 */ /* 0x000fc40007f7e0ff */
[----:B------:R-:W-:Y:S01]  /*0d80*/  @P0 IADD3.X R111, R226, c[0x0][0x19c], RZ, P1, !PT ;  /* 0x00006700e26f0a10 */ /* 0x000fe20000ffe4ff */
[-C--:B------:R-:W-:Y:S01]  /*0d90*/  IMAD.WIDE.U32 R88, R124, R129.reuse, c[0x0][0x208] ;  /* 0x000082007c587625 */ /* 0x080fe200078e0081 */
[----:B------:R-:W-:Y:S01]  /*0da0*/  IADD3.X R109, R219, c[0x0][0x18c], RZ, P3, !PT ;  /* 0x00006300db6d7a10 */ /* 0x000fe20001ffe4ff */
[----:B------:R-:W4:Y:S01]  /*0db0*/  LDG.E.128 R100, [R100.64] ;  /* 0x0000000464647981 */ /* 0x000f22000c1e1d00 */
[----:B------:R-:W-:Y:S01]  /*0dc0*/  ISETP.NE.U32.AND P1, PT, RZ, c[0x0][0x218], PT ;  /* 0x00008600ff007a0c */ /* 0x000fe20003f25070 */
[----:B------:R-:W-:Y:S02]  /*0dd0*/  IMAD.WIDE.U32 R116, R234, R129, c[0x0][0x210] ;  /* 0x00008400ea747625 */ /* 0x000fe400078e0081 */
[----:B------:R1:W5:Y:S01]  /*0de0*/  @P0 LDG.E R180, [R110.64] ;  /* 0x000000046eb40981 */ /* 0x000362000c1e1900 */
[----:B------:R-:W-:Y:S01]  /*0df0*/  ISETP.NE.AND.EX P1, PT, RZ, c[0x0][0x21c], PT, P1 ;  /* 0x00008700ff007a0c */ /* 0x000fe20003f25310 */
[----:B------:R-:W-:Y:S01]  /*0e00*/  IMAD.SHL.U32 R241, R236, 0x4, RZ ;  /* 0x00000004ecf17824 */ /* 0x000fe200078e00ff */
[----:B------:R-:W-:Y:S01]  /*0e10*/  SHF.L.U32 R243, R234, 0x2, RZ ;  /* 0x00000002eaf37819 */ /* 0x000fe200000006ff */
[----:B------:R1:W5:Y:S01]  /*0e20*/  @P0 LDG.E R179, [R112.64] ;  /* 0x0000000470b30981 */ /* 0x000362000c1e1900 */
[----:B------:R-:W-:-:S03]  /*0e30*/  IADD3 R235, R128, 0x400, RZ ;  /* 0x0000040080eb7810 */ /* 0x000fc60007ffe0ff */
[----:B0-----:R-:W4:Y:S04]  /*0e40*/  LDG.E.128 R88, [R88.64] ;  /* 0x0000000458587981 */ /* 0x001f28000c1e1d00 */
[----:B-1----:R-:W4:Y:S01]  /*0e50*/  LDG.E.128 R108, [R108.64] ;  /* 0x000000046c6c7981 */ /* 0x002f22000c1e1d00 */
[----:B------:R-:W-:Y:S01]  /*0e60*/  IMAD.WIDE.U32 R112, R234, R129, c[0x0][0x208] ;  /* 0x00008200ea707625 */ /* 0x000fe200078e0081 */
[----:B------:R-:W-:Y:S02]  /*0e70*/  SHF.R.U32.HI R229, RZ, 0x1e, R236 ;  /* 0x0000001effe57819 */ /* 0x000fe400000116ec */
[----:B------:R-:W4:Y:S01]  /*0e80*/  LDG.E.128 R116, [R116.64] ;  /* 0x0000000474747981 */ /* 0x000f22000c1e1d00 */
[----:B------:R-:W-:Y:S02]  /*0e90*/  SHF.R.U32.HI R218, RZ, 0x1e, R234 ;  /* 0x0000001effda7819 */ /* 0x000fe400000116ea */
[----:B------:R-:W-:Y:S01]  /*0ea0*/  @P0 IADD3 R120, P2, R241, c[0x0][0x198], RZ ;  /* 0x00006600f1780a10 */ /* 0x000fe20007f5e0ff */
[----:B------:R-:W4:Y:S01]  /*0eb0*/  LDG.E.128 R112, [R112.64] ;  /* 0x0000000470707981 */ /* 0x000f22000c1e1d00 */
[----:B------:R-:W-:-:S02]  /*0ec0*/  @P0 IADD3 R122, P3, R243, c[0x0][0x198], RZ ;  /* 0x00006600f37a0a10 */ /* 0x000fc40007f7e0ff */
[----:B------:R-:W-:Y:S02]  /*0ed0*/  SHF.L.U32 R242, R235, 0x2, RZ ;  /* 0x00000002ebf27819 */ /* 0x000fe400000006ff */
[----:B------:R-:W-:Y:S02]  /*0ee0*/  @P0 IADD3.X R121, R229, c[0x0][0x19c], RZ, P2, !PT ;  /* 0x00006700e5790a10 */ /* 0x000fe400017fe4ff */
[----:B------:R-:W-:Y:S02]  /*0ef0*/  @P0 IADD3.X R123, R218, c[0x0][0x19c], RZ, P3, !PT ;  /* 0x00006700da7b0a10 */ /* 0x000fe40001ffe4ff */
[----:B------:R-:W-:Y:S01]  /*0f00*/  SHF.R.U32.HI R222, RZ, 0x1e, R235 ;  /* 0x0000001effde7819 */ /* 0x000fe200000116eb */
[----:B------:R0:W5:Y:S01]  /*0f10*/  @P0 LDG.E R181, [R120.64] ;  /* 0x0000000478b50981 */ /* 0x000162000c1e1900 */
[----:B------:R-:W-:Y:S02]  /*0f20*/  @P0 IADD3 R126, P3, R242, c[0x0][0x198], RZ ;  /* 0x00006600f27e0a10 */ /* 0x000fe40007f7e0ff */
[----:B------:R-:W-:Y:S01]  /*0f30*/  SHF.L.U32 R217, R235, 0x4, RZ ;  /* 0x00000004ebd97819 */ /* 0x000fe200000006ff */
[----:B------:R1:W5:Y:S01]  /*0f40*/  @P0 LDG.E R182, [R122.64] ;  /* 0x000000047ab60981 */ /* 0x000362000c1e1900 */
[----:B------:R-:W-:-:S02]  /*0f50*/  @P1 LEA R130, P2, R128, c[0x0][0x218], 0x4 ;  /* 0x0000860080821a11 */ /* 0x000fc400078420ff */
[----:B------:R-:W-:Y:S02]  /*0f60*/  @P0 IADD3.X R127, R222, c[0x0][0x19c], RZ, P3, !PT ;  /* 0x00006700de7f0a10 */ /* 0x000fe40001ffe4ff */
[----:B------:R-:W-:Y:S02]  /*0f70*/  SHF.R.U32.HI R184, RZ, 0x1c, R235 ;  /* 0x0000001cffb87819 */ /* 0x000fe400000116eb */
[----:B0-----:R-:W-:Y:S01]  /*0f80*/  IADD3 R120, P3, R217, c[0x0][0x188], RZ ;  /* 0x00006200d9787a10 */ /* 0x001fe20007f7e0ff */
[----:B------:R0:W5:Y:S01]  /*0f90*/  @P0 LDG.E R183, [R126.64] ;  /* 0x000000047eb70981 */ /* 0x000162000c1e1900 */
[----:B------:R-:W-:Y:S02]  /*0fa0*/  @P1 LEA.HI.X R131, R128, c[0x0][0x21c], RZ, 0x4, P2 ;  /* 0x0000870080831a11 */ /* 0x000fe400010f24ff */
[----:B------:R-:W-:Y:S02]  /*0fb0*/  @P1 LEA R244, P2, R124, c[0x0][0x218], 0x4 ;  /* 0x000086007cf41a11 */ /* 0x000fe400078420ff */
[----:B------:R-:W-:Y:S01]  /*0fc0*/  IADD3.X R121, R184, c[0x0][0x18c], RZ, P3, !PT ;  /* 0x00006300b8797a10 */ /* 0x000fe20001ffe4ff */
[----:B------:R0:W5:Y:S01]  /*0fd0*/  @P1 LDG.E.128 R44, [R130.64] ;  /* 0x00000004822c1981 */ /* 0x000162000c1e1d00 */
[----:B------:R-:W-:Y:S01]  /*0fe0*/  @P1 LEA.HI.X R245, R124, c[0x0][0x21c], RZ, 0x4, P2 ;  /* 0x000087007cf51a11 */ /* 0x000fe200010f24ff */
[----:B------:R-:W-:-:S03]  /*0ff0*/  IMAD.WIDE.U32 R124, R235, R129, c[0x0][0x208] ;  /* 0x00008200eb7c7625 */ /* 0x000fc600078e0081 */
[----:B-1----:R-:W4:Y:S01]  /*1000*/  LDG.E.128 R120, [R120.64] ;  /* 0x0000000478787981 */ /* 0x002f22000c1e1d00 */
[----:B------:R-:W-:-:S03]  /*1010*/  IMAD.WIDE.U32 R128, R235, R129, c[0x0][0x210] ;  /* 0x00008400eb807625 */ /* 0x000fc600078e0081 */
[----:B0-----:R-:W4:Y:S04]  /*1020*/  LDG.E.128 R124, [R124.64] ;  /* 0x000000047c7c7981 */ /* 0x001f28000c1e1d00 */
[----:B------:R-:W4:Y:S01]  /*1030*/  LDG.E.128 R128, [R128.64] ;  /* 0x0000000480807981 */ /* 0x000f22000c1e1d00 */
[----:B------:R-:W-:-:S03]  /*1040*/  @P1 LEA R238, P2, R236, c[0x0][0x218], 0x4 ;  /* 0x00008600ecee1a11 */ /* 0x000fc600078420ff */
[----:B------:R0:W5:Y:S01]  /*1050*/  @P1 LDG.E.128 R48, [R244.64] ;  /* 0x00000004f4301981 */ /* 0x000162000c1e1d00 */
[----:B------:R-:W-:Y:S02]  /*1060*/  @P1 LEA.HI.X R239, R236, c[0x0][0x21c], RZ, 0x4, P2 ;  /* 0x00008700ecef1a11 */ /* 0x000fe400010f24ff */
[----:B------:R-:W-:-:S03]  /*1070*/  @P1 LEA R236, P2, R234, c[0x0][0x218], 0x4 ;  /* 0x00008600eaec1a11 */ /* 0x000fc600078420ff */
[----:B------:R1:W5:Y:S01]  /*1080*/  @P1 LDG.E.128 R52, [R238.64] ;  /* 0x00000004ee341981 */ /* 0x000362000c1e1d00 */
[----:B------:R-:W-:Y:S02]  /*1090*/  @P1 LEA.HI.X R237, R234, c[0x0][0x21c], RZ, 0x4, P2 ;  /* 0x00008700eaed1a11 */ /* 0x000fe400010f24ff */
[----:B------:R-:W-:-:S03]  /*10a0*/  @P1 LEA R234, P2, R235, c[0x0][0x218], 0x4 ;  /* 0x00008600ebea1a11 */ /* 0x000fc600078420ff */
[----:B------:R0:W5:Y:S01]  /*10b0*/  @P1 LDG.E.128 R56, [R236.64] ;  /* 0x00000004ec381981 */ /* 0x000162000c1e1d00 */
[----:B------:R-:W-:-:S05]  /*10c0*/  @P1 LEA.HI.X R235, R235, c[0x0][0x21c], RZ, 0x4, P2 ;  /* 0x00008700ebeb1a11 */ /* 0x000fca00010f24ff */
[----:B------:R0:W5:Y:S01]  /*10d0*/  @P1 LDG.E.128 R60, [R234.64] ;  /* 0x00000004ea3c1981 */ /* 0x000162000c1e1d00 */
[----:B------:R-:W-:-:S04]  /*10e0*/  IADD3 R232, P1, R232, c[0x0][0x190], RZ ;  /* 0x00006400e8e87a10 */ /* 0x000fc80007f3e0ff */
[----:B------:R-:W-:Y:S02]  /*10f0*/  IADD3.X R233, R233, c[0x0][0x194], RZ, P1, !PT ;  /* 0x00006500e9e97a10 */ /* 0x000fe40000ffe4ff */
[----:B------:R-:W-:Y:S02]  /*1100*/  IADD3 R240, P1, R240, c[0x0][0x190], RZ ;  /* 0x00006400f0f07a10 */ /* 0x000fe40007f3e0ff */
[----:B-1----:R-:W-:Y:S01]  /*1110*/  IADD3 R238, P2, R241, c[0x0][0x190], RZ ;  /* 0x00006400f1ee7a10 */ /* 0x002fe20007f5e0ff */
[----:B------:R-:W-:Y:S01]  /*1120*/  ULDC.U8 UR6, c[0x0][0x1f0] ;  /* 0x00007c0000067ab9 */ /* 0x000fe20000000000 */
[----:B------:R-:W-:Y:S01]  /*1130*/  IADD3.X R241, R226, c[0x0][0x194], RZ, P1, !PT ;  /* 0x00006500e2f17a10 */ /* 0x000fe20000ffe4ff */
[----:B------:R1:W5:Y:S01]  /*1140*/  LDG.E R232, [R232.64] ;  /* 0x00000004e8e87981 */ /* 0x000362000c1e1900 */
[----:B0-----:R-:W-:-:S04]  /*1150*/  IADD3 R236, P1, R243, c[0x0][0x190], RZ ;  /* 0x00006400f3ec7a10 */ /* 0x001fc80007f3e0ff */
[----:B------:R-:W-:Y:S02]  /*1160*/  IADD3.X R237, R218, c[0x0][0x194], RZ, P1, !PT ;  /* 0x00006500daed7a10 */ /* 0x000fe40000ffe4ff */
[----:B------:R-:W-:Y:S02]  /*1170*/  ISETP.NE.AND P1, PT, RZ, UR6, PT ;  /* 0x00000006ff007c0c */ /* 0x000fe4000bf25270 */
[----:B------:R-:W-:Y:S02]  /*1180*/  IADD3.X R239, R229, c[0x0][0x194], RZ, P2, !PT ;  /* 0x00006500e5ef7a10 */ /* 0x000fe400017fe4ff */
[----:B------:R-:W-:Y:S01]  /*1190*/  IADD3 R234, P2, R242, c[0x0][0x190], RZ ;  /* 0x00006400f2ea7a10 */ /* 0x000fe20007f5e0ff */
[----:B------:R0:W5:Y:S03]  /*11a0*/  LDG.E R229, [R240.64] ;  /* 0x00000004f0e57981 */ /* 0x000166000c1e1900 */
[----:B------:R-:W-:Y:S01]  /*11b0*/  IADD3.X R235, R222, c[0x0][0x194], RZ, P2, !PT ;  /* 0x00006500deeb7a10 */ /* 0x000fe200017fe4ff */
[----:B------:R0:W5:Y:S04]  /*11c0*/  LDG.E R226, [R238.64] ;  /* 0x00000004eee27981 */ /* 0x000168000c1e1900 */
[----:B------:R0:W5:Y:S04]  /*11d0*/  LDG.E R222, [R236.64] ;  /* 0x00000004ecde7981 */ /* 0x000168000c1e1900 */
[----:B------:R0:W5:Y:S01]  /*11e0*/  LDG.E R218, [R234.64] ;  /* 0x00000004eada7981 */ /* 0x000162000c1e1900 */
[----:B------:R-:W-:-:S02]  /*11f0*/  LOP3.LUT P2, RZ, R225, 0xff, RZ, 0xc0, !PT ;  /* 0x000000ffe1ff7812 */ /* 0x000fc4000784c0ff */
[----:B--2---:R-:W-:-:S05]  /*1200*/  FSEL R251, R251, RZ, !P1 ;  /* 0x000000fffbfb7208 */ /* 0x004fca0004800000 */
[--C-:B---3--:R-:W-:Y:S02]  /*1210*/  FADD.FTZ R72, R72, -R251.reuse ;  /* 0x800000fb48487221 */ /* 0x108fe40000010000 */
[----:B----4-:R-:W-:Y:S02]  /*1220*/  FADD.FTZ R86, -R251, R86 ;  /* 0x00000056fb567221 */ /* 0x010fe40000010100 */
[C---:B-1----:R-:W-:Y:S02]  /*1230*/  FMUL.FTZ R233, R221.reuse, R72 ;  /* 0x00000048dde97220 */ /* 0x042fe40000410000 */
[----:B------:R-:W-:Y:S02]  /*1240*/  FMUL.FTZ R246, R221, R86 ;  /* 0x00000056ddf67220 */ /* 0x000fe40000410000 */
[----:B------:R-:W-:Y:S02]  /*1250*/  FMUL.FTZ R72, R213, R76 ;  /* 0x0000004cd5487220 */ /* 0x000fe40000410000 */
[----:B------:R-:W-:-:S02]  /*1260*/  FADD.FTZ R74, R74, -R251 ;  /* 0x800000fb4a4a7221 */ /* 0x000fc40000010000 */
[----:B------:R-:W-:Y:S02]  /*1270*/  FMUL.FTZ R249, R201, R94 ;  /* 0x0000005ec9f97220 */ /* 0x000fe40000410000 */
[C---:B------:R-:W-:Y:S02]  /*1280*/  FADD.FTZ R139, R94.reuse, R139 ;  /* 0x0000008b5e8b7221 */ /* 0x040fe40000010000 */
[----:B------:R-:W-:Y:S02]  /*1290*/  FFMA.FTZ R141, R94, R246, R141 ;  /* 0x000000f65e8d7223 */ /* 0x000fe4000001008d */
[----:B0-----:R-:W-:Y:S02]  /*12a0*/  FFMA.FTZ R236, R215, R80, R72 ;  /* 0x00000050d7ec7223 */ /* 0x001fe40000010048 */
[C---:B------:R-:W-:Y:S02]  /*12b0*/  FADD.FTZ R94, -R251.reuse, R97 ;  /* 0x00000061fb5e7221 */ /* 0x040fe40000010100 */
[----:B------:R-:W-:-:S02]  /*12c0*/  FADD.FTZ R72, -R251, R85 ;  /* 0x00000055fb487221 */ /* 0x000fc40000010100 */
[----:B------:R-:W-:Y:S02]  /*12d0*/  FADD.FTZ R96, -R251, R96 ;  /* 0x00000060fb607221 */ /* 0x000fe40000010100 */
[----:B------:R-:W-:Y:S02]  /*12e0*/  FMUL.FTZ R247, R196, R105 ;  /* 0x00000069c4f77220 */ /* 0x000fe40000410000 */
[C---:B------:R-:W-:Y:S02]  /*12f0*/  FMUL.FTZ R94, R221.reuse, R94 ;  /* 0x0000005edd5e7220 */ /* 0x040fe40000410000 */
[C---:B------:R-:W-:Y:S02]  /*1300*/  FMUL.FTZ R235, R221.reuse, R74 ;  /* 0x0000004addeb7220 */ /* 0x040fe40000410000 */
[----:B------:R-:W-:Y:S02]  /*1310*/  FMUL.FTZ R241, R221, R72 ;  /* 0x00000048ddf17220 */ /* 0x000fe40000410000 */
[----:B------:R-:W-:-:S02]  /*1320*/  FADD.FTZ R98, -R251, R98 ;  /* 0x00000062fb627221 */ /* 0x000fc40000010100 */
[----:B------:R-:W-:Y:S02]  /*1330*/  FMUL.FTZ R97, R221, R96 ;  /* 0x00000060dd617220 */ /* 0x000fe40000410000 */
[C---:B------:R-:W-:Y:S02]  /*1340*/  FADD.FTZ R244, -R251.reuse, R87 ;  /* 0x00000057fbf47221 */ /* 0x040fe40000010100 */
[----:B------:R-:W-:Y:S02]  /*1350*/  FADD.FTZ R74, -R251, R99 ;  /* 0x00000063fb4a7221 */ /* 0x000fe40000010100 */
[----:B------:R-:W-:Y:S02]  /*1360*/  FMUL.FTZ R72, R197, R104 ;  /* 0x00000068c5487220 */ /* 0x000fe40000410000 */
[C---:B------:R-:W-:Y:S02]  /*1370*/  FADD.FTZ R13, R101.reuse, R13 ;  /* 0x0000000d650d7221 */ /* 0x040fe40000010000 */
[----:B------:R-:W-:-:S02]  /*1380*/  FFMA.FTZ R0, R101, R94, R0 ;  /* 0x0000005e65007223 */ /* 0x000fc40000010000 */
[----:B------:R-:W-:Y:S02]  /*1390*/  FFMA.FTZ R247, R198, R101, R247 ;  /* 0x00000065c6f77223 */ /* 0x000fe400000100f7 */
[C---:B------:R-:W-:Y:S02]  /*13a0*/  FADD.FTZ R14, R100.reuse, R14 ;  /* 0x0000000e640e7221 */ /* 0x040fe40000010000 */
[----:B------:R-:W-:Y:S02]  /*13b0*/  FFMA.FTZ R2, R100, R97, R2 ;  /* 0x0000006164027223 */ /* 0x000fe40000010002 */
[C---:B------:R-:W-:Y:S02]  /*13c0*/  FMUL.FTZ R101, R221.reuse, R98 ;  /* 0x00000062dd657220 */ /* 0x040fe40000410000 */
[----:B------:R-:W-:Y:S02]  /*13d0*/  FMUL.FTZ R239, R200, R95 ;  /* 0x0000005fc8ef7220 */ /* 0x000fe40000410000 */
[----:B------:R-:W-:-:S02]  /*13e0*/  FMUL.FTZ R244, R221, R244 ;  /* 0x000000f4ddf47220 */ /* 0x000fc40000410000 */
[----:B------:R-:W-:Y:S02]  /*13f0*/  FFMA.FTZ R100, R199, R100, R72 ;  /* 0x00000064c7647223 */ /* 0x000fe40000010048 */
[----:B------:R-:W-:Y:S02]  /*1400*/  FMUL.FTZ R98, R221, R74 ;  /* 0x0000004add627220 */ /* 0x000fe40000410000 */
[C---:B------:R-:W-:Y:S02]  /*1410*/  FADD.FTZ R84, -R251.reuse, R84 ;  /* 0x00000054fb547221 */ /* 0x040fe40000010100 */
[----:B------:R-:W-:Y:S02]  /*1420*/  FMUL.FTZ R72, R192, R107 ;  /* 0x0000006bc0487220 */ /* 0x000fe40000410000 */
[----:B------:R-:W-:Y:S02]  /*1430*/  FADD.FTZ R108, -R251, R108 ;  /* 0x0000006cfb6c7221 */ /* 0x000fe40000010100 */
[----:B------:R-:W-:-:S02]  /*1440*/  FADD.FTZ R143, R90, R143 ;  /* 0x0000008f5a8f7221 */ /* 0x000fc40000010000 */
[----:B------:R-:W-:Y:S02]  /*1450*/  FFMA.FTZ R145, R90, R246, R145 ;  /* 0x000000f65a917223 */ /* 0x000fe40000010091 */
        /* <DEDUP_REMOVED lines=10> */
[----:B------:R-:W-:-:S02]  /*1500*/  FADD.FTZ R110, -R251, R110 ;  /* 0x0000006efb6e7221 */ /* 0x000fc40000010100 */
[----:B------:R-:W-:Y:S02]  /*1510*/  FMUL.FTZ R72, R189, R116 ;  /* 0x00000074bd487220 */ /* 0x000fe40000410000 */
[----:B------:R-:W-:Y:S02]  /*1520*/  FADD.FTZ R238, R73, -R251 ;  /* 0x800000fb49ee7221 */ /* 0x000fe40000010000 */
[----:B------:R-:W-:Y:S02]  /*1530*/  FMUL.FTZ R245, R205, R92 ;  /* 0x0000005ccdf57220 */ /* 0x000fe40000410000 */
[----:B------:R-:W-:Y:S02]  /*1540*/  FMUL.FTZ R248, R204, R93 ;  /* 0x0000005dccf87220 */ /* 0x000fe40000410000 */
[C---:B------:R-:W-:Y:S02]  /*1550*/  FADD.FTZ R147, R92.reuse, R147 ;  /* 0x000000935c937221 */ /* 0x040fe40000010000 */
[----:B------:R-:W-:-:S02]  /*1560*/  FFMA.FTZ R149, R92, R242, R149 ;  /* 0x000000f25c957223 */ /* 0x000fc40000010095 */
[C---:B------:R-:W-:Y:S02]  /*1570*/  FADD.FTZ R146, R93.reuse, R146 ;  /* 0x000000925d927221 */ /* 0x040fe40000010000 */
[----:B------:R-:W-:Y:S02]  /*1580*/  FFMA.FTZ R148, R93, R241, R148 ;  /* 0x000000f15d947223 */ /* 0x000fe40000010094 */
[C---:B------:R-:W-:Y:S02]  /*1590*/  FADD.FTZ R18, R112.reuse, R18 ;  /* 0x0000001270127221 */ /* 0x040fe40000010000 */
[----:B------:R-:W-:Y:S02]  /*15a0*/  FMUL.FTZ R90, R221, R90 ;  /* 0x0000005add5a7220 */ /* 0x000fe40000410000 */
[----:B------:R-:W-:Y:S02]  /*15b0*/  FFMA.FTZ R6, R112, R91, R6 ;  /* 0x0000005b70067223 */ /* 0x000fe40000010006 */
[----:B------:R-:W-:-:S02]  /*15c0*/  FADD.FTZ R92, -R251, R111 ;  /* 0x0000006ffb5c7221 */ /* 0x000fc40000010100 */
[----:B------:R-:W-:Y:S02]  /*15d0*/  FMUL.FTZ R73, R188, R117 ;  /* 0x00000075bc497220 */ /* 0x000fe40000410000 */
[----:B------:R-:W-:Y:S02]  /*15e0*/  FFMA.FTZ R112, R191, R112, R72 ;  /* 0x00000070bf707223 */ /* 0x000fe40000010048 */
[----:B------:R-:W-:Y:S02]  /*15f0*/  FMUL.FTZ R93, R221, R110 ;  /* 0x0000006edd5d7220 */ /* 0x000fe40000410000 */
[----:B------:R-:W-:Y:S02]  /*1600*/  FMUL.FTZ R72, R185, R118 ;  /* 0x00000076b9487220 */ /* 0x000fe40000410000 */
[----:B------:R-:W-:Y:S02]  /*1610*/  FMUL.FTZ R237, R212, R77 ;  /* 0x0000004dd4ed7220 */ /* 0x000fe40000410000 */
[----:B------:R-:W-:-:S02]  /*1620*/  FADD.FTZ R17, R113, R17 ;  /* 0x0000001171117221 */ /* 0x000fc40000010000 */
[----:B------:R-:W-:Y:S02]  /*1630*/  FFMA.FTZ R5, R113, R90, R5 ;  /* 0x0000005a71057223 */ /* 0x000fe40000010005 */
[----:B------:R-:W-:Y:S02]  /*1640*/  FFMA.FTZ R113, R190, R113, R73 ;  /* 0x00000071be717223 */ /* 0x000fe40000010049 */
[C---:B------:R-:W-:Y:S02]  /*1650*/  FADD.FTZ R20, R114.reuse, R20 ;  /* 0x0000001472147221 */ /* 0x040fe40000010000 */
[----:B------:R-:W-:Y:S02]  /*1660*/  FMUL.FTZ R92, R221, R92 ;  /* 0x0000005cdd5c7220 */ /* 0x000fe40000410000 */
[----:B------:R-:W-:Y:S02]  /*1670*/  FFMA.FTZ R8, R114, R93, R8 ;  /* 0x0000005d72087223 */ /* 0x000fe40000010008 */
[----:B------:R-:W-:-:S02]  /*1680*/  FMUL.FTZ R73, R174, R119 ;  /* 0x00000077ae497220 */ /* 0x000fc40000410000 */
[----:B------:R-:W-:Y:S02]  /*1690*/  FFMA.FTZ R114, R187, R114, R72 ;  /* 0x00000072bb727223 */ /* 0x000fe40000010048 */
[----:B------:R-:W-:Y:S02]  /*16a0*/  FFMA.FTZ R237, R214, R81, R237 ;  /* 0x00000051d6ed7223 */ /* 0x000fe400000100ed */
[----:B------:R-:W-:Y:S02]  /*16b0*/  FADD.FTZ R72, RZ, R236 ;  /* 0x000000ecff487221 */ /* 0x000fe40000010000 */
[C---:B------:R-:W-:Y:S02]  /*16c0*/  FADD.FTZ R19, R115.reuse, R19 ;  /* 0x0000001373137221 */ /* 0x040fe40000010000 */
[----:B------:R-:W-:Y:S02]  /*16d0*/  FFMA.FTZ R7, R115, R92, R7 ;  /* 0x0000005c73077223 */ /* 0x000fe40000010007 */
[----:B------:R-:W-:-:S02]  /*16e0*/  FFMA.FTZ R115, R186, R115, R73 ;  /* 0x00000073ba737223 */ /* 0x000fc40000010049 */
[----:B------:R-:W-:Y:S02]  /*16f0*/  FMUL.FTZ R240, R209, R78 ;  /* 0x0000004ed1f07220 */ /* 0x000fe40000410000 */
[----:B------:R-:W-:Y:S02]  /*1700*/  FADD.FTZ R73, R237, R72 ;  /* 0x00000048ed497221 */ /* 0x000fe40000010000 */
[----:B------:R-:W-:Y:S02]  /*1710*/  FMUL.FTZ R234, R221, R238 ;  /* 0x000000eeddea7220 */ /* 0x000fe40000410000 */
[----:B------:R-:W-:Y:S02]  /*1720*/  FFMA.FTZ R72, R233, R236, RZ ;  /* 0x000000ece9487223 */ /* 0x000fe400000100ff */
[----:B------:R-:W-:Y:S02]  /*1730*/  FFMA.FTZ R240, R211, R82, R240 ;  /* 0x00000052d3f07223 */ /* 0x000fe400000100f0 */
[----:B------:R-:W-:-:S02]  /*1740*/  FMUL.FTZ R243, R208, R79 ;  /* 0x0000004fd0f37220 */ /* 0x000fc40000410000 */
[----:B------:R-:W-:Y:S02]  /*1750*/  FADD.FTZ R238, R75, -R251 ;  /* 0x800000fb4bee7221 */ /* 0x000fe40000010000 */
[----:B------:R-:W-:Y:S02]  /*1760*/  FFMA.FTZ R72, R234, R237, R72 ;  /* 0x000000edea487223 */ /* 0x000fe40000010048 */
[----:B------:R-:W-:Y:S02]  /*1770*/  FADD.FTZ R120, -R251, R120 ;  /* 0x00000078fb787221 */ /* 0x000fe40000010100 */
[----:B------:R-:W-:Y:S02]  /*1780*/  FFMA.FTZ R243, R210, R83, R243 ;  /* 0x00000053d2f37223 */ /* 0x000fe400000100f3 */
[----:B------:R-:W-:Y:S02]  /*1790*/  FADD.FTZ R74, R240, R73 ;  /* 0x00000049f04a7221 */ /* 0x000fe40000010000 */
[----:B------:R-:W-:-:S02]  /*17a0*/  FMUL.FTZ R238, R221, R238 ;  /* 0x000000eeddee7220 */ /* 0x000fc40000410000 */
[C---:B------:R-:W-:Y:S02]  /*17b0*/  FADD.FTZ R138, R95.reuse, R138 ;  /* 0x0000008a5f8a7221 */ /* 0x040fe40000010000 */
[----:B------:R-:W-:Y:S02]  /*17c0*/  FFMA.FTZ R140, R95, R244, R140 ;  /* 0x000000f45f8c7223 */ /* 0x000fe4000001008c */
[----:B------:R-:W-:Y:S02]  /*17d0*/  FFMA.FTZ R72, R235, R240, R72 ;  /* 0x000000f0eb487223 */ /* 0x000fe40000010048 */
[----:B------:R-:W-:Y:S02]  /*17e0*/  FMUL.FTZ R95, R221, R120 ;  /* 0x00000078dd5f7220 */ /* 0x000fe40000410000 */
[----:B------:R-:W-:Y:S02]  /*17f0*/  FMUL.FTZ R73, R173, R128 ;  /* 0x00000080ad497220 */ /* 0x000fe40000410000 */
[----:B------:R-:W-:-:S02]  /*1800*/  FFMA.FTZ R245, R207, R88, R245 ;  /* 0x00000058cff57223 */ /* 0x000fc400000100f5 */
[----:B------:R-:W-:Y:S02]  /*1810*/  FADD.FTZ R74, R243, R74 ;  /* 0x0000004af34a7221 */ /* 0x000fe40000010000 */
[----:B------:R-:W-:Y:S02]  /*1820*/  FFMA.FTZ R72, R238, R243, R72 ;  /* 0x000000f3ee487223 */ /* 0x000fe40000010048 */
[C---:B------:R-:W-:Y:S02]  /*1830*/  FADD.FTZ R22, R124.reuse, R22 ;  /* 0x000000167c167221 */ /* 0x040fe40000010000 */
[----:B------:R-:W-:Y:S02]  /*1840*/  FFMA.FTZ R10, R124, R95, R10 ;  /* 0x0000005f7c0a7223 */ /* 0x000fe4000001000a */
[----:B------:R-:W-:Y:S02]  /*1850*/  FFMA.FTZ R124, R177, R124, R73 ;  /* 0x0000007cb17c7223 */ /* 0x000fe40000010049 */
[----:B------:R-:W-:-:S02]  /*1860*/  FFMA.FTZ R248, R206, R89, R248 ;  /* 0x00000059cef87223 */ /* 0x000fc400000100f8 */
[----:B------:R-:W-:Y:S02]  /*1870*/  FADD.FTZ R73, R245, R74 ;  /* 0x0000004af5497221 */ /* 0x000fe40000010000 */
[----:B------:R-:W-:Y:S02]  /*1880*/  FFMA.FTZ R72, R242, R245, R72 ;  /* 0x000000f5f2487223 */ /* 0x000fe40000010048 */
[----:B------:R-:W-:Y:S02]  /*1890*/  FADD.FTZ R96, -R251, R121 ;  /* 0x00000079fb607221 */ /* 0x000fe40000010100 */
[----:B------:R-:W-:Y:S02]  /*18a0*/  FADD.FTZ R74, R248, R73 ;  /* 0x00000049f84a7221 */ /* 0x000fe40000010000 */
[----:B------:R-:W-:Y:S02]  /*18b0*/  FFMA.FTZ R72, R241, R248, R72 ;  /* 0x000000f8f1487223 */ /* 0x000fe40000010048 */
[----:B------:R-:W-:-:S02]  /*18c0*/  FMUL.FTZ R96, R221, R96 ;  /* 0x00000060dd607220 */ /* 0x000fc40000410000 */
[----:B------:R-:W-:Y:S02]  /*18d0*/  FMUL.FTZ R73, R176, R129 ;  /* 0x00000081b0497220 */ /* 0x000fe40000410000 */
[----:B------:R-:W-:Y:S02]  /*18e0*/  FADD.FTZ R74, R249, R74 ;  /* 0x0000004af94a7221 */ /* 0x000fe40000010000 */
[----:B------:R-:W-:Y:S02]  /*18f0*/  FFMA.FTZ R72, R246, R249, R72 ;  /* 0x000000f9f6487223 */ /* 0x000fe40000010048 */
[C---:B------:R-:W-:Y:S02]  /*1900*/  FADD.FTZ R21, R125.reuse, R21 ;  /* 0x000000157d157221 */ /* 0x040fe40000010000 */
[----:B------:R-:W-:Y:S02]  /*1910*/  FFMA.FTZ R9, R125, R96, R9 ;  /* 0x000000607d097223 */ /* 0x000fe40000010009 */
[----:B------:R-:W-:-:S02]  /*1920*/  FFMA.FTZ R125, R170, R125, R73 ;  /* 0x0000007daa7d7223 */ /* 0x000fc40000010049 */
[----:B------:R-:W-:Y:S02]  /*1930*/  FADD.FTZ R73, R239, R74 ;  /* 0x0000004aef497221 */ /* 0x000fe40000010000 */
[----:B------:R-:W-:Y:S02]  /*1940*/  FFMA.FTZ R72, R244, R239, R72 ;  /* 0x000000eff4487223 */ /* 0x000fe40000010048 */
[----:B------:R-:W-:Y:S02]  /*1950*/  FMUL.FTZ R250, R193, R106 ;  /* 0x0000006ac1fa7220 */ /* 0x000fe40000410000 */
        /* <DEDUP_REMOVED lines=9> */
[----:B------:R-:W-:Y:S02]  /*19f0*/  FADD.FTZ R122, -R251, R122 ;  /* 0x0000007afb7a7221 */ /* 0x000fe40000010100 */
[----:B------:R-:W-:Y:S02]  /*1a00*/  FADD.FTZ R74, R112, R73 ;  /* 0x00000049704a7221 */ /* 0x000fe40000010000 */
[----:B------:R-:W-:Y:S02]  /*1a10*/  FFMA.FTZ R72, R91, R112, R72 ;  /* 0x000000705b487223 */ /* 0x000fe40000010048 */
[C---:B------:R-:W-:Y:S02]  /*1a20*/  FADD.FTZ R16, R102.reuse, R16 ;  /* 0x0000001066107221 */ /* 0x040fe40000010000 */
[----:B------:R-:W-:Y:S02]  /*1a30*/  FFMA.FTZ R4, R102, R101, R4 ;  /* 0x0000006566047223 */ /* 0x000fe40000010004 */
[----:B------:R-:W-:-:S02]  /*1a40*/  FMUL.FTZ R99, R221, R122 ;  /* 0x0000007add637220 */ /* 0x000fc40000410000 */
[----:B------:R-:W-:Y:S02]  /*1a50*/  FADD.FTZ R102, -R251, R123 ;  /* 0x0000007bfb667221 */ /* 0x000fe40000010100 */
[----:B------:R-:W-:Y:S02]  /*1a60*/  FMUL.FTZ R75, R171, R130 ;  /* 0x00000082ab4b7220 */ /* 0x000fe40000410000 */
[----:B------:R-:W-:Y:S02]  /*1a70*/  FADD.FTZ R73, R113, R74 ;  /* 0x0000004a71497221 */ /* 0x000fe40000010000 */
[----:B------:R-:W-:Y:S02]  /*1a80*/  FFMA.FTZ R72, R90, R113, R72 ;  /* 0x000000715a487223 */ /* 0x000fe40000010048 */
[C---:B------:R-:W-:Y:S02]  /*1a90*/  FADD.FTZ R24, R126.reuse, R24 ;  /* 0x000000187e187221 */ /* 0x040fe40000010000 */
[----:B------:R-:W-:-:S02]  /*1aa0*/  FFMA.FTZ R12, R126, R99, R12 ;  /* 0x000000637e0c7223 */ /* 0x000fc4000001000c */
[----:B------:R-:W-:Y:S02]  /*1ab0*/  FFMA.FTZ R126, R175, R126, R75 ;  /* 0x0000007eaf7e7223 */ /* 0x000fe4000001004b */
[----:B------:R-:W-:Y:S02]  /*1ac0*/  FMUL.FTZ R102, R221, R102 ;  /* 0x00000066dd667220 */ /* 0x000fe40000410000 */
[----:B------:R-:W-:Y:S02]  /*1ad0*/  FMUL.FTZ R75, R178, R131 ;  /* 0x00000083b24b7220 */ /* 0x000fe40000410000 */
        /* <DEDUP_REMOVED lines=12> */
[----:B------:R-:W-:Y:S01]  /*1ba0*/  IADD3 R216, R216, c[0x0][0x160], RZ ;  /* 0x00005800d8d87a10 */ /* 0x000fe20007ffe0ff */
[C---:B------:R-:W-:Y:S02]  /*1bb0*/  FADD.FTZ R41, R104.reuse, R41 ;  /* 0x0000002968297221 */ /* 0x040fe40000010000 */
[----:B------:R-:W-:Y:S01]  /*1bc0*/  FFMA.FTZ R26, R104, R97, R26 ;  /* 0x00000061681a7223 */ /* 0x000fe2000001001a */
[----:B------:R-:W-:Y:S01]  /*1bd0*/  LOP3.LUT R104, R74, 0x7fffff8, RZ, 0xc0, !PT ;  /* 0x07fffff84a687812 */ /* 0x000fe200078ec0ff */
[----:B------:R-:W-:Y:S02]  /*1be0*/  FADD.FTZ R72, R75, R126 ;  /* 0x0000007e4b487221 */ /* 0x000fe40000010000 */
[----:B------:R-:W-:Y:S01]  /*1bf0*/  FFMA.FTZ R73, R99, R126, R73 ;  /* 0x0000007e63497223 */ /* 0x000fe20000010049 */
[----:B------:R-:W-:Y:S01]  /*1c00*/  LOP3.LUT P1, RZ, R137, 0x1f, RZ, 0xc0, !PT ;  /* 0x0000001f89ff7812 */ /* 0x000fe2000782c0ff */
[----:B------:R-:W-:Y:S01]  /*1c10*/  FADD.FTZ R167, R80, R167 ;  /* 0x000000a750a77221 */ /* 0x000fe20000010000 */
[----:B------:R-:W-:Y:S01]  /*1c20*/  ISETP.GE.AND P5, PT, R216, c[0x0][0x164], PT ;  /* 0x00005900d8007a0c */ /* 0x000fe20003fa6270 */
[----:B------:R-:W-:Y:S01]  /*1c30*/  FFMA.FTZ R169, R80, R233, R169 ;  /* 0x000000e950a97223 */ /* 0x000fe200000100a9 */
[----:B------:R-:W-:Y:S01]  /*1c40*/  @!P2 IADD3 R104, R104, 0x8, RZ ;  /* 0x000000086868a810 */ /* 0x000fe20007ffe0ff */
[----:B------:R-:W-:-:S02]  /*1c50*/  FADD.FTZ R162, R77, R162 ;  /* 0x000000a24da27221 */ /* 0x000fc40000010000 */
[-C--:B------:R-:W-:Y:S02]  /*1c60*/  FFMA.FTZ R164, R77, R234.reuse, R164 ;  /* 0x000000ea4da47223 */ /* 0x080fe400000100a4 */
[C---:B------:R-:W-:Y:S02]  /*1c70*/  FADD.FTZ R166, R81.reuse, R166 ;  /* 0x000000a651a67221 */ /* 0x040fe40000010000 */
[----:B------:R-:W-:Y:S02]  /*1c80*/  FFMA.FTZ R168, R81, R234, R168 ;  /* 0x000000ea51a87223 */ /* 0x000fe400000100a8 */
[C---:B------:R-:W-:Y:S02]  /*1c90*/  FADD.FTZ R159, R82.reuse, R159 ;  /* 0x0000009f529f7221 */ /* 0x040fe40000010000 */
[----:B------:R-:W-:Y:S02]  /*1ca0*/  FFMA.FTZ R161, R82, R235, R161 ;  /* 0x000000eb52a17223 */ /* 0x000fe400000100a1 */
[----:B------:R-:W-:-:S02]  /*1cb0*/  FADD.FTZ R158, R83, R158 ;  /* 0x0000009e539e7221 */ /* 0x000fc40000010000 */
[----:B------:R-:W-:Y:S02]  /*1cc0*/  FFMA.FTZ R160, R83, R238, R160 ;  /* 0x000000ee53a07223 */ /* 0x000fe400000100a0 */
        /* <DEDUP_REMOVED lines=32> */
[----:B------:R-:W-:Y:S02]  /*1ed0*/  FADD.FTZ R80, R72, R127 ;  /* 0x0000007f48507221 */ /* 0x000fe40000010000 */
[----:B------:R-:W-:Y:S01]  /*1ee0*/  FFMA.FTZ R77, R102, R127, R73 ;  /* 0x0000007f664d7223 */ /* 0x000fe20000010049 */
[----:B------:R-:W-:Y:S05]  /*1ef0*/  BRA.DIV ~URZ, `(.L_x_2388) ;  /* 0x00001b627f007947 */ /* 0x000fea000b800000 */
[----:B------:R0:W1:Y:S02]  /*1f00*/  SHFL.DOWN PT, R75, R80, 0x10, 0x1f ;  /* 0x0a001f00504b7f89 */ /* 0x00006400000e0000 */
.L_x_2396:
        /* <DEDUP_REMOVED lines=18> */
.L_x_2397:
[----:B------:R-:W-:Y:S01]  /*2030*/  @!P1 LOP3.LUT R73, R74, 0x7, RZ, 0xc0, !PT ;  /* 0x000000074a499812 */ /* 0x000fe200078ec0ff */
[----:B--2---:R-:W-:Y:S01]  /*2040*/  FADD.FTZ R88, R88, R77 ;  /* 0x0000004d58587221 */ /* 0x004fe20000010000 */
[----:B------:R-:W-:Y:S01]  /*2050*/  ULDC.U8 UR6, c[0x0][0x1f0] ;  /* 0x00007c0000067ab9 */ /* 0x000fe20000000000 */
[----:B-1----:R-:W-:Y:S01]  /*2060*/  FADD.FTZ R89, R72, R79 ;  /* 0x0000004f48597221 */ /* 0x002fe20000010000 */
[----:B------:R-:W-:Y:S01]  /*2070*/  ISETP.NE.AND P2, PT, RZ, UR6, PT ;  /* 0x00000006ff007c0c */ /* 0x000fe2000bf45270 */
[----:B------:R-:W-:Y:S01]  /*2080*/  @!P1 IMAD.IADD R105, R104, 0x1, R73 ;  /* 0x0000000168699824 */ /* 0x000fe200078e0249 */
[----:B------:R-:W-:Y:S01]  /*2090*/  WARPSYNC 0xffffffff ;  /* 0xffffffff00007948 */ /* 0x000fe20003800000 */
[----:B------:R-:W-:-:S03]  /*20a0*/  ISETP.NE.U32.AND P3, PT, RZ, c[0x0][0x258], PT ;  /* 0x00009600ff007a0c */ /* 0x000fc60003f65070 */
[----:B------:R-:W-:Y:S04]  /*20b0*/  @!P1 STS.64 [R105.X8+0x5000], R88 ;  /* 0x0050005869009388 */ /* 0x000fe80000008a00 */
[----:B------:R-:W-:Y:S01]  /*20c0*/  BAR.SYNC.DEFER_BLOCKING 0x0 ;  /* 0x0000000000007b1d */ /* 0x000fe20000010000 */
[----:B------:R-:W-:Y:S02]  /*20d0*/  ISETP.NE.U32.AND P1, PT, RZ, c[0x0][0x218], PT ;  /* 0x00008600ff007a0c */ /* 0x000fe40003f25070 */
        /* <DEDUP_REMOVED lines=45> */
[----:B------:R-:W-:Y:S02]  /*23b0*/  IADD3 R76, P4, R231, c[0x0][0x258], RZ ;  /* 0x00009600e74c7a10 */ /* 0x000fe40007f9e0ff */
[----:B------:R-:W-:Y:S02]  /*23c0*/  SEL R75, R238, R67, P2 ;  /* 0x00000043ee4b7207 */ /* 0x000fe40001000000 */
[----:B------:R-:W-:-:S02]  /*23d0*/  SEL R74, R83, R66, P2 ;  /* 0x00000042534a7207 */ /* 0x000fc40001000000 */
[----:B------:R-:W-:Y:S02]  /*23e0*/  SEL R73, R234, R65, P2 ;  /* 0x00000041ea497207 */ /* 0x000fe40001000000 */
[----:B------:R-:W-:Y:S02]  /*23f0*/  IADD3.X R77, R230, c[0x0][0x25c], RZ, P4, !PT ;  /* 0x00009700e64d7a10 */ /* 0x000fe400027fe4ff */
[----:B------:R-:W-:-:S05]  /*2400*/  SEL R72, R79, R64, P2 ;  /* 0x000000404f487207 */ /* 0x000fca0001000000 */
[----:B------:R0:W-:Y:S02]  /*2410*/  STG.E.128 [R76.64], R72 ;  /* 0x000000484c007986 */ /* 0x0001e4000c101d04 */
.L_x_2390:
[----:B------:R-:W-:Y:S01]  /*2420*/  FMUL.FTZ R79, R79, c[0x0][0x1e8] ;  /* 0x00007a004f4f7a20 */ /* 0x000fe20000410000 */
[----:B------:R-:W-:Y:S01]  /*2430*/  LOP3.LUT P4, RZ, R232, 0xff, RZ, 0xc0, !PT ;  /* 0x000000ffe8ff7812 */ /* 0x000fe2000788c0ff */
[----:B------:R-:W-:Y:S01]  /*2440*/  FMUL.FTZ R238, R238, c[0x0][0x1e8] ;  /* 0x00007a00eeee7a20 */ /* 0x000fe20000410000 */
[----:B------:R-:W-:Y:S01]  /*2450*/  IADD3.X R81, R230, c[0x0][0x24c], RZ, P6, !PT ;  /* 0x00009300e6517a10 */ /* 0x000fe200037fe4ff */
[----:B------:R-:W-:Y:S01]  /*2460*/  FMUL.FTZ R234, R234, c[0x0][0x1e8] ;  /* 0x00007a00eaea7a20 */ /* 0x000fe20000410000 */
[----:B0-----:R-:W-:Y:S01]  /*2470*/  SEL R72, R79, RZ, P4 ;  /* 0x000000ff4f487207 */ /* 0x001fe20002000000 */
[----:B------:R-:W-:Y:S01]  /*2480*/  FMUL.FTZ R83, R83, c[0x0][0x1e8] ;  /* 0x00007a0053537a20 */ /* 0x000fe20000410000 */
[C---:B------:R-:W-:Y:S01]  /*2490*/  LOP3.LUT P4, RZ, R232.reuse, 0xff000000, RZ, 0xc0, !PT ;  /* 0xff000000e8ff7812 */ /* 0x040fe2000788c0ff */
[-CC-:B------:R-:W-:Y:S01]  /*24a0*/  FFMA.FTZ R241, R241, R88.reuse, R89.reuse ;  /* 0x00000058f1f17223 */ /* 0x180fe20000010059 */
[----:B------:R-:W-:Y:S01]  /*24b0*/  LOP3.LUT P6, RZ, R232, 0xff00, RZ, 0xc0, !PT ;  /* 0x0000ff00e8ff7812 */ /* 0x000fe200078cc0ff */
[-CC-:B------:R-:W-:Y:S01]  /*24c0*/  FFMA.FTZ R242, R242, R88.reuse, R89.reuse ;  /* 0x00000058f2f27223 */ /* 0x180fe20000010059 */
[----:B------:R-:W-:Y:S01]  /*24d0*/  SEL R75, R238, RZ, P4 ;  /* 0x000000ffee4b7207 */ /* 0x000fe20002000000 */
[-C--:B------:R-:W-:Y:S01]  /*24e0*/  FFMA.FTZ R246, R246, R88.reuse, R89 ;  /* 0x00000058f6f67223 */ /* 0x080fe20000010059 */
[----:B------:R-:W-:Y:S01]  /*24f0*/  LOP3.LUT P4, RZ, R179, 0xff000000, RZ, 0xc0, !PT ;  /* 0xff000000b3ff7812 */ /* 0x000fe2000788c0ff */
[----:B------:R-:W-:Y:S01]  /*2500*/  FADD.FTZ R248, R248, -R241 ;  /* 0x800000f1f8f87221 */ /* 0x000fe20000010000 */
[----:B------:R-:W-:Y:S01]  /*2510*/  SEL R73, R234, RZ, P6 ;  /* 0x000000ffea497207 */ /* 0x000fe20003000000 */
[----:B------:R-:W-:Y:S01]  /*2520*/  FFMA.FTZ R244, R244, R88, R89 ;  /* 0x00000058f4f47223 */ /* 0x000fe20000010059 */
[----:B------:R-:W-:Y:S01]  /*2530*/  LOP3.LUT P6, RZ, R232, 0xff0000, RZ, 0xc0, !PT ;  /* 0x00ff0000e8ff7812 */ /* 0x000fe200078cc0ff */
[----:B------:R-:W-:Y:S01]  /*2540*/  FADD.FTZ R242, R245, -R242 ;  /* 0x800000f2f5f27221 */ /* 0x000fe20000010000 */
[----:B------:R-:W-:Y:S01]  /*2550*/  SEL R238, R238, RZ, P4 ;  /* 0x000000ffeeee7207 */ /* 0x000fe20002000000 */
[----:B------:R-:W-:Y:S01]  /*2560*/  FADD.FTZ R246, R249, -R246 ;  /* 0x800000f6f9f67221 */ /* 0x000fe20000010000 */
[----:B------:R-:W-:Y:S01]  /*2570*/  LOP3.LUT P4, RZ, R179, 0xff00, RZ, 0xc0, !PT ;  /* 0x0000ff00b3ff7812 */ /* 0x000fe2000788c0ff */
[----:B------:R-:W-:Y:S01]  /*2580*/  FADD.FTZ R244, R239, -R244 ;  /* 0x800000f4eff47221 */ /* 0x000fe20000010000 */
[----:B------:R-:W-:Y:S01]  /*2590*/  SEL R74, R83, RZ, P6 ;  /* 0x000000ff534a7207 */ /* 0x000fe20003000000 */
[----:B------:R-:W-:Y:S01]  /*25a0*/  FMUL.FTZ R248, R221, R248 ;  /* 0x000000f8ddf87220 */ /* 0x000fe20000410000 */
[----:B------:R-:W-:Y:S01]  /*25b0*/  LOP3.LUT P6, RZ, R179, 0xff0000, RZ, 0xc0, !PT ;  /* 0x00ff0000b3ff7812 */ /* 0x000fe200078cc0ff */
[----:B------:R-:W-:Y:S01]  /*25c0*/  FMUL.FTZ R107, R221, R242 ;  /* 0x000000f2dd6b7220 */ /* 0x000fe20000410000 */
[----:B------:R-:W-:Y:S01]  /*25d0*/  SEL R234, R234, RZ, P4 ;  /* 0x000000ffeaea7207 */ /* 0x000fe20002000000 */
[----:B------:R0:W-:Y:S01]  /*25e0*/  STG.E.128 [R80.64], R72 ;  /* 0x0000004850007986 */ /* 0x0001e2000c101d04 */
[----:B------:R-:W-:Y:S01]  /*25f0*/  @P0 IADD3 R82, P4, R231, c[0x0][0x250], RZ ;  /* 0x00009400e7520a10 */ /* 0x000fe20007f9e0ff */
[----:B------:R-:W-:Y:S01]  /*2600*/  FMUL.FTZ R87, R221, R246 ;  /* 0x000000f6dd577220 */ /* 0x000fe20000410000 */
[----:B------:R-:W-:Y:S01]  /*2610*/  SEL R77, R83, RZ, P6 ;  /* 0x000000ff534d7207 */ /* 0x000fe20003000000 */
[----:B------:R-:W-:Y:S01]  /*2620*/  @P1 FADD.FTZ R248, R49, R248 ;  /* 0x000000f831f81221 */ /* 0x000fe20000010000 */
[----:B------:R-:W-:Y:S01]  /*2630*/  @P0 IADD3.X R83, R230, c[0x0][0x254], RZ, P4, !PT ;  /* 0x00009500e6530a10 */ /* 0x000fe200027fe4ff */
[----:B------:R-:W-:Y:S01]  /*2640*/  FMUL.FTZ R244, R221, R244 ;  /* 0x000000f4ddf47220 */ /* 0x000fe20000410000 */
[----:B------:R-:W-:Y:S01]  /*2650*/  ISETP.NE.U32.AND P4, PT, RZ, c[0x0][0x250], PT ;  /* 0x00009400ff007a0c */ /* 0x000fe20003f85070 */
[----:B------:R-:W-:Y:S01]  /*2660*/  @P1 FADD.FTZ R107, R48, R107 ;  /* 0x0000006b306b1221 */ /* 0x000fe20000010000 */
[----:B------:R-:W-:Y:S01]  /*2670*/  LOP3.LUT P6, RZ, R179, 0xff, RZ, 0xc0, !PT ;  /* 0x000000ffb3ff7812 */ /* 0x000fe200078cc0ff */
[----:B------:R-:W-:Y:S01]  /*2680*/  @P1 FADD.FTZ R87, R50, R87 ;  /* 0x0000005732571221 */ /* 0x000fe20000010000 */
[----:B------:R-:W-:Y:S01]  /*2690*/  ISETP.NE.AND.EX P4, PT, RZ, c[0x0][0x254], PT, P4 ;  /* 0x00009500ff007a0c */ /* 0x000fe20003f85340 */
[----:B------:R-:W-:Y:S01]  /*26a0*/  FMUL.FTZ R106, R248, c[0x0][0x1e8] ;  /* 0x00007a00f86a7a20 */ /* 0x000fe20000410000 */
[----:B------:R-:W-:Y:S01]  /*26b0*/  SEL R85, R79, RZ, P6 ;  /* 0x000000ff4f557207 */ /* 0x000fe20003000000 */
[----:B------:R-:W-:Y:S01]  /*26c0*/  @P1 FADD.FTZ R244, R51, R244 ;  /* 0x000000f433f41221 */ /* 0x000fe20000010000 */
[----:B------:R-:W-:-:S02]  /*26d0*/  SEL R78, R77, R70, P4 ;  /* 0x000000464d4e7207 */ /* 0x000fc40002000000 */
[----:B------:R-:W-:Y:S02]  /*26e0*/  SEL R79, R238, R71, P4 ;  /* 0x00000047ee4f7207 */ /* 0x000fe40002000000 */
[----:B------:R-:W-:Y:S02]  /*26f0*/  SEL R77, R234, R69, P4 ;  /* 0x00000045ea4d7207 */ /* 0x000fe40002000000 */
[----:B------:R-:W-:Y:S02]  /*2700*/  SEL R76, R85, R68, P4 ;  /* 0x00000044554c7207 */ /* 0x000fe40002000000 */
[----:B------:R-:W-:-:S03]  /*2710*/  LOP3.LUT P6, RZ, R225, 0xff, RZ, 0xc0, !PT ;  /* 0x000000ffe1ff7812 */ /* 0x000fc600078cc0ff */
[----:B------:R0:W-:Y:S01]  /*2720*/  @P0 STG.E.128 [R82.64], R76 ;  /* 0x0000004c52000986 */ /* 0x0001e2000c101d04 */
[----:B------:R-:W-:Y:S01]  /*2730*/  SEL R108, RZ, 0x1, P6 ;  /* 0x00000001ff6c7807 */ /* 0x000fe20003000000 */
[----:B------:R-:W-:Y:S05]  /*2740*/  @!P3 BRA `(.L_x_2391) ;  /* 0x000000700000b947 */ /* 0x000fea0003800000 */
[----:B0-----:R-:W-:Y:S02]  /*2750*/  IADD3 R76, P6, R228, c[0x0][0x258], RZ ;  /* 0x00009600e44c7a10 */ /* 0x001fe40007fde0ff */
[----:B------:R-:W-:Y:S02]  /*2760*/  SEL R73, R248, R65, P2 ;  /* 0x00000041f8497207 */ /* 0x000fe40001000000 */
[----:B------:R-:W-:Y:S02]  /*2770*/  SEL R75, R244, R67, P2 ;  /* 0x00000043f44b7207 */ /* 0x000fe40001000000 */
[----:B------:R-:W-:Y:S02]  /*2780*/  SEL R74, R87, R66, P2 ;  /* 0x00000042574a7207 */ /* 0x000fe40001000000 */
[----:B------:R-:W-:-:S02]  /*2790*/  IADD3.X R77, R227, c[0x0][0x25c], RZ, P6, !PT ;  /* 0x00009700e34d7a10 */ /* 0x000fc400037fe4ff */
[----:B------:R-:W-:-:S05]  /*27a0*/  SEL R72, R107, R64, P2 ;  /* 0x000000406b487207 */ /* 0x000fca0001000000 */
[----:B------:R0:W-:Y:S02]  /*27b0*/  STG.E.128 [R76.64], R72 ;  /* 0x000000484c007986 */ /* 0x0001e4000c101d04 */
.L_x_2391:
[----:B------:R-:W-:Y:S01]  /*27c0*/  LOP3.LUT P6, RZ, R229, 0xff00, RZ, 0xc0, !PT ;  /* 0x0000ff00e5ff7812 */ /* 0x000fe200078cc0ff */
[----:B------:R-:W-:Y:S02]  /*27d0*/  FMUL.FTZ R244, R244, c[0x0][0x1e8] ;  /* 0x00007a00f4f47a20 */ /* 0x000fe40000410000 */
[----:B0-----:R-:W-:Y:S01]  /*27e0*/  FMUL.FTZ R72, R87, c[0x0][0x1e8] ;  /* 0x00007a0057487a20 */ /* 0x001fe20000410000 */
[----:B------:R-:W-:Y:S01]  /*27f0*/  SEL R85, R106, RZ, P6 ;  /* 0x000000ff6a557207 */ /* 0x000fe20003000000 */
[----:B------:R-:W-:Y:S01]  /*2800*/  FMUL.FTZ R107, R107, c[0x0][0x1e8] ;  /* 0x00007a006b6b7a20 */ /* 0x000fe20000410000 */
[----:B------:R-:W-:Y:S01]  /*2810*/  LOP3.LUT P6, RZ, R229, 0xff000000, RZ, 0xc0, !PT ;  /* 0xff000000e5ff7812 */ /* 0x000fe200078cc0ff */
[-CC-:B------:R-:W-:Y:S02]  /*2820*/  FFMA.FTZ R94, R94, R88.reuse, R89.reuse ;  /* 0x000000585e5e7223 */ /* 0x180fe40000010059 */
[----:B------:R-:W-:Y:S01]  /*2830*/  FFMA.FTZ R98, R98, R88, R89 ;  /* 0x0000005862627223 */ /* 0x000fe20000010059 */
[----:B------:R-:W-:Y:S01]  /*2840*/  SEL R87, R244, RZ, P6 ;  /* 0x000000fff4577207 */ /* 0x000fe20003000000 */
[----:B------:R-:W-:Y:S01]  /*2850*/  FADD.FTZ R94, R247, -R94 ;  /* 0x8000005ef75e7221 */ /* 0x000fe20000010000 */
[----:B------:R-:W-:Y:S01]  /*2860*/  LOP3.LUT P6, RZ, R229, 0xff0000, RZ, 0xc0, !PT ;  /* 0x00ff0000e5ff7812 */ /* 0x000fe200078cc0ff */
[----:B------:R-:W-:-:S02]  /*2870*/  FADD.FTZ R98, R103, -R98 ;  /* 0x8000006267627221 */ /* 0x000fc40000010000 */
[----:B------:R-:W-:Y:S01]  /*2880*/  FMUL.FTZ R94, R221, R94 ;  /* 0x0000005edd5e7220 */ /* 0x000fe20000410000 */
[----:B------:R-:W-:Y:S01]  /*2890*/  SEL R86, R72, RZ, P6 ;  /* 0x000000ff48567207 */ /* 0x000fe20003000000 */
[----:B------:R-:W-:Y:S01]  /*28a0*/  FFMA.FTZ R101, R101, R88, R89 ;  /* 0x0000005865657223 */ /* 0x000fe20000010059 */
[----:B------:R-:W-:Y:S01]  /*28b0*/  IADD3 R104, P6, R228, c[0x0][0x248], RZ ;  /* 0x00009200e4687a10 */ /* 0x000fe20007fde0ff */
[----:B------:R-:W-:Y:S02]  /*28c0*/  @P1 FADD.FTZ R94, R53, R94 ;  /* 0x0000005e355e1221 */ /* 0x000fe40000010000 */
[----:B------:R-:W-:Y:S01]  /*28d0*/  FMUL.FTZ R98, R221, R98 ;  /* 0x00000062dd627220 */ /* 0x000fe20000410000 */
[----:B------:R-:W-:Y:S01]  /*28e0*/  IADD3.X R105, R227, c[0x0][0x24c], RZ, P6, !PT ;  /* 0x00009300e3697a10 */ /* 0x000fe200037fe4ff */
[----:B------:R-:W-:Y:S01]  /*28f0*/  FADD.FTZ R250, R250, -R101 ;  /* 0x80000065fafa7221 */ /* 0x000fe20000010000 */
[----:B------:R-:W-:Y:S01]  /*2900*/  LOP3.LUT P6, RZ, R229, 0xff, RZ, 0xc0, !PT ;  /* 0x000000ffe5ff7812 */ /* 0x000fe200078cc0ff */
[----:B------:R-:W-:-:S02]  /*2910*/  FMUL.FTZ R80, R94, c[0x0][0x1e8] ;  /* 0x00007a005e507a20 */ /* 0x000fc40000410000 */
[----:B------:R-:W-:Y:S01]  /*2920*/  @P1 FADD.FTZ R98, R55, R98 ;  /* 0x0000006237621221 */ /* 0x000fe20000010000 */
[----:B------:R-:W-:Y:S01]  /*2930*/  SEL R84, R107, RZ, P6 ;  /* 0x000000ff6b547207 */ /* 0x000fe20003000000 */
[----:B------:R-:W-:Y:S01]  /*2940*/  FMUL.FTZ R103, R221, R250 ;  /* 0x000000fadd677220 */ /* 0x000fe20000410000 */
[----:B------:R-:W-:Y:S01]  /*2950*/  LOP3.LUT P6, RZ, R180, 0xff000000, RZ, 0xc0, !PT ;  /* 0xff000000b4ff7812 */ /* 0x000fe200078cc0ff */
[----:B------:R-:W-:Y:S02]  /*2960*/  FFMA.FTZ R97, R97, R88, R89 ;  /* 0x0000005861617223 */ /* 0x000fe40000010059 */
[----:B------:R-:W-:Y:S01]  /*2970*/  FMUL.FTZ R82, R98, c[0x0][0x1e8] ;  /* 0x00007a0062527a20 */ /* 0x000fe20000410000 */
[----:B------:R-:W-:Y:S01]  /*2980*/  SEL R244, R244, RZ, P6 ;  /* 0x000000fff4f47207 */ /* 0x000fe20003000000 */
[----:B------:R-:W-:Y:S01]  /*2990*/  @P1 FADD.FTZ R103, R54, R103 ;  /* 0x0000006736671221 */ /* 0x000fe20000010000 */
[----:B------:R-:W-:Y:S01]  /*29a0*/  LOP3.LUT P6, RZ, R180, 0xff0000, RZ, 0xc0, !PT ;  /* 0x00ff0000b4ff7812 */ /* 0x000fe200078cc0ff */
[----:B------:R-:W-:Y:S01]  /*29b0*/  FADD.FTZ R100, R100, -R97 ;  /* 0x8000006164647221 */ /* 0x000fe20000010000 */
[----:B------:R-:W-:Y:S01]  /*29c0*/  SEL R83, R244, R71, P4 ;  /* 0x00000047f4537207 */ /* 0x000fe20002000000 */
[----:B------:R-:W-:Y:S01]  /*29d0*/  FMUL.FTZ R81, R103, c[0x0][0x1e8] ;  /* 0x00007a0067517a20 */ /* 0x000fe20000410000 */
[----:B------:R-:W-:Y:S01]  /*29e0*/  SEL R77, R72, RZ, P6 ;  /* 0x000000ff484d7207 */ /* 0x000fe20003000000 */
[----:B------:R-:W-:Y:S01]  /*29f0*/  FMUL.FTZ R97, R221, R100 ;  /* 0x00000064dd617220 */ /* 0x000fe20000410000 */
[----:B------:R-:W-:Y:S01]  /*2a00*/  LOP3.LUT P6, RZ, R180, 0xff00, RZ, 0xc0, !PT ;  /* 0x0000ff00b4ff7812 */ /* 0x000fe200078cc0ff */
[----:B------:R0:W-:Y:S02]  /*2a10*/  STG.E.128 [R104.64], R84 ;  /* 0x0000005468007986 */ /* 0x0001e4000c101d04 */
[----:B------:R-:W-:Y:S01]  /*2a20*/  @P1 FADD.FTZ R97, R52, R97 ;  /* 0x0000006134611221 */ /* 0x000fe20000010000 */
[----:B------:R-:W-:-:S02]  /*2a30*/  SEL R76, R106, RZ, P6 ;  /* 0x000000ff6a4c7207 */ /* 0x000fc40003000000 */
[----:B------:R-:W-:Y:S01]  /*2a40*/  LOP3.LUT P6, RZ, R180, 0xff, RZ, 0xc0, !PT ;  /* 0x000000ffb4ff7812 */ /* 0x000fe200078cc0ff */
[----:B------:R-:W-:-:S03]  /*2a50*/  FMUL.FTZ R78, R97, c[0x0][0x1e8] ;  /* 0x00007a00614e7a20 */ /* 0x000fc60000410000 */
[----:B------:R-:W-:Y:S02]  /*2a60*/  SEL R79, R107, RZ, P6 ;  /* 0x000000ff6b4f7207 */ /* 0x000fe40003000000 */
[----:B------:R-:W-:-:S04]  /*2a70*/  @P0 IADD3 R228, P6, R228, c[0x0][0x250], RZ ;  /* 0x00009400e4e40a10 */ /* 0x000fc80007fde0ff */
[----:B------:R-:W-:Y:S02]  /*2a80*/  @P0 IADD3.X R229, R227, c[0x0][0x254], RZ, P6, !PT ;  /* 0x00009500e3e50a10 */ /* 0x000fe400037fe4ff */
[----:B------:R-:W-:-:S04]  /*2a90*/  LOP3.LUT P6, RZ, R226, 0xff00, RZ, 0xc0, !PT ;  /* 0x0000ff00e2ff7812 */ /* 0x000fc800078cc0ff */
[----:B------:R-:W-:Y:S02]  /*2aa0*/  SEL R73, R80, RZ, P6 ;  /* 0x000000ff50497207 */ /* 0x000fe40003000000 */
[----:B------:R-:W-:-:S04]  /*2ab0*/  LOP3.LUT P6, RZ, R226, 0xff000000, RZ, 0xc0, !PT ;  /* 0xff000000e2ff7812 */ /* 0x000fc800078cc0ff */
[----:B------:R-:W-:Y:S02]  /*2ac0*/  SEL R75, R82, RZ, P6 ;  /* 0x000000ff524b7207 */ /* 0x000fe40003000000 */
[----:B------:R-:W-:-:S04]  /*2ad0*/  LOP3.LUT P6, RZ, R226, 0xff0000, RZ, 0xc0, !PT ;  /* 0x00ff0000e2ff7812 */ /* 0x000fc800078cc0ff */
[----:B------:R-:W-:Y:S02]  /*2ae0*/  SEL R74, R81, RZ, P6 ;  /* 0x000000ff514a7207 */ /* 0x000fe40003000000 */
[----:B------:R-:W-:-:S04]  /*2af0*/  IADD3 R100, P6, R224, c[0x0][0x248], RZ ;  /* 0x00009200e0647a10 */ /* 0x000fc80007fde0ff */
[----:B------:R-:W-:Y:S02]  /*2b00*/  IADD3.X R101, R223, c[0x0][0x24c], RZ, P6, !PT ;  /* 0x00009300df657a10 */ /* 0x000fe400037fe4ff */
[----:B------:R-:W-:-:S04]  /*2b10*/  LOP3.LUT P6, RZ, R226, 0xff, RZ, 0xc0, !PT ;  /* 0x000000ffe2ff7812 */ /* 0x000fc800078cc0ff */
[----:B------:R-:W-:Y:S02]  /*2b20*/  SEL R72, R78, RZ, P6 ;  /* 0x000000ff4e487207 */ /* 0x000fe40003000000 */
[----:B------:R-:W-:-:S04]  /*2b30*/  LOP3.LUT P6, RZ, R181, 0xff000000, RZ, 0xc0, !PT ;  /* 0xff000000b5ff7812 */ /* 0x000fc800078cc0ff */
[----:B------:R-:W-:Y:S02]  /*2b40*/  SEL R110, R82, RZ, P6 ;  /* 0x000000ff526e7207 */ /* 0x000fe40003000000 */
[----:B------:R-:W-:Y:S02]  /*2b50*/  LOP3.LUT P6, RZ, R181, 0xff0000, RZ, 0xc0, !PT ;  /* 0x00ff0000b5ff7812 */ /* 0x000fe400078cc0ff */
[----:B------:R-:W-:Y:S02]  /*2b60*/  SEL R82, R77, R70, P4 ;  /* 0x000000464d527207 */ /* 0x000fe40002000000 */
[----:B------:R-:W-:Y:S02]  /*2b70*/  SEL R109, R81, RZ, P6 ;  /* 0x000000ff516d7207 */ /* 0x000fe40003000000 */
[----:B------:R-:W-:Y:S02]  /*2b80*/  LOP3.LUT P6, RZ, R181, 0xff00, RZ, 0xc0, !PT ;  /* 0x0000ff00b5ff7812 */ /* 0x000fe400078cc0ff */
[----:B------:R-:W-:-:S02]  /*2b90*/  SEL R81, R76, R69, P4 ;  /* 0x000000454c517207 */ /* 0x000fc40002000000 */
[----:B------:R-:W-:Y:S02]  /*2ba0*/  SEL R116, R80, RZ, P6 ;  /* 0x000000ff50747207 */ /* 0x000fe40003000000 */
[----:B------:R-:W-:Y:S02]  /*2bb0*/  SEL R80, R79, R68, P4 ;  /* 0x000000444f507207 */ /* 0x000fe40002000000 */
[----:B------:R-:W-:Y:S02]  /*2bc0*/  LOP3.LUT P6, RZ, R181, 0xff, RZ, 0xc0, !PT ;  /* 0x000000ffb5ff7812 */ /* 0x000fe400078cc0ff */
[----:B------:R-:W-:Y:S01]  /*2bd0*/  SEL R79, R110, R71, P4 ;  /* 0x000000476e4f7207 */ /* 0x000fe20002000000 */
[----:B------:R0:W-:Y:S01]  /*2be0*/  @P0 STG.E.128 [R228.64], R80 ;  /* 0x00000050e4000986 */ /* 0x0001e2000c101d04 */
[----:B------:R-:W-:Y:S02]  /*2bf0*/  SEL R111, R78, RZ, P6 ;  /* 0x000000ff4e6f7207 */ /* 0x000fe40003000000 */
[----:B------:R-:W-:-:S02]  /*2c00*/  @P0 IADD3 R106, P6, R224, c[0x0][0x250], RZ ;  /* 0x00009400e06a0a10 */ /* 0x000fc40007fde0ff */
[----:B------:R-:W-:Y:S02]  /*2c10*/  SEL R78, R109, R70, P4 ;  /* 0x000000466d4e7207 */ /* 0x000fe40002000000 */
[----:B------:R-:W-:Y:S02]  /*2c20*/  @P0 IADD3.X R107, R223, c[0x0][0x254], RZ, P6, !PT ;  /* 0x00009500df6b0a10 */ /* 0x000fe400037fe4ff */
[----:B------:R-:W-:Y:S02]  /*2c30*/  SEL R77, R116, R69, P4 ;  /* 0x00000045744d7207 */ /* 0x000fe40002000000 */
[----:B------:R-:W-:Y:S01]  /*2c40*/  SEL R76, R111, R68, P4 ;  /* 0x000000446f4c7207 */ /* 0x000fe20002000000 */
[----:B------:R-:W-:Y:S05]  /*2c50*/  @!P3 BRA `(.L_x_2392) ;  /* 0x000000700000b947 */ /* 0x000fea0003800000 */
[----:B------:R-:W-:Y:S02]  /*2c60*/  IADD3 R224, P6, R224, c[0x0][0x258], RZ ;  /* 0x00009600e0e07a10 */ /* 0x000fe40007fde0ff */
[----:B0-----:R-:W-:Y:S02]  /*2c70*/  SEL R83, R98, R67, P2 ;  /* 0x0000004362537207 */ /* 0x001fe40001000000 */
[----:B------:R-:W-:-:S02]  /*2c80*/  SEL R82, R103, R66, P2 ;  /* 0x0000004267527207 */ /* 0x000fc40001000000 */
[----:B------:R-:W-:Y:S02]  /*2c90*/  SEL R81, R94, R65, P2 ;  /* 0x000000415e517207 */ /* 0x000fe40001000000 */
[----:B------:R-:W-:Y:S02]  /*2ca0*/  IADD3.X R225, R223, c[0x0][0x25c], RZ, P6, !PT ;  /* 0x00009700dfe17a10 */ /* 0x000fe400037fe4ff */
[----:B------:R-:W-:-:S05]  /*2cb0*/  SEL R80, R97, R64, P2 ;  /* 0x0000004061507207 */ /* 0x000fca0001000000 */
[----:B------:R0:W-:Y:S02]  /*2cc0*/  STG.E.128 [R224.64], R80 ;  /* 0x00000050e0007986 */ /* 0x0001e4000c101d04 */
.L_x_2392:
[-CC-:B------:R-:W-:Y:S01]  /*2cd0*/  FFMA.FTZ R91, R91, R88.reuse, R89.reuse ;  /* 0x000000585b5b7223 */ /* 0x180fe20000010059 */
[----:B------:R-:W-:Y:S01]  /*2ce0*/  STG.E.128 [R100.64], R72 ;  /* 0x0000004864007986 */ /* 0x000fe2000c101d04 */
[-C--:B------:R-:W-:Y:S01]  /*2cf0*/  FFMA.FTZ R90, R90, R88.reuse, R89 ;  /* 0x000000585a5a7223 */ /* 0x080fe20000010059 */
[----:B0-----:R-:W-:Y:S01]  /*2d00*/  PRMT R225, R108, 0x7610, R225 ;  /* 0x000076106ce17816 */ /* 0x001fe200000000e1 */
[-CC-:B------:R-:W-:Y:S01]  /*2d10*/  FFMA.FTZ R93, R93, R88.reuse, R89.reuse ;  /* 0x000000585d5d7223 */ /* 0x180fe20000010059 */
[----:B------:R0:W-:Y:S01]  /*2d20*/  @P0 STG.E.128 [R106.64], R76 ;  /* 0x0000004c6a000986 */ /* 0x0001e2000c101d04 */
[----:B------:R-:W-:Y:S02]  /*2d30*/  FFMA.FTZ R92, R92, R88, R89 ;  /* 0x000000585c5c7223 */ /* 0x000fe40000010059 */
[----:B------:R-:W-:Y:S02]  /*2d40*/  FADD.FTZ R112, R112, -R91 ;  /* 0x8000005b70707221 */ /* 0x000fe40000010000 */
[----:B------:R-:W-:-:S02]  /*2d50*/  FADD.FTZ R90, R113, -R90 ;  /* 0x8000005a715a7221 */ /* 0x000fc40000010000 */
[----:B------:R-:W-:Y:S02]  /*2d60*/  FADD.FTZ R114, R114, -R93 ;  /* 0x8000005d72727221 */ /* 0x000fe40000010000 */
[----:B------:R-:W-:Y:S02]  /*2d70*/  FADD.FTZ R92, R115, -R92 ;  /* 0x8000005c735c7221 */ /* 0x000fe40000010000 */
[C---:B------:R-:W-:Y:S02]  /*2d80*/  FMUL.FTZ R81, R221.reuse, R112 ;  /* 0x00000070dd517220 */ /* 0x040fe40000410000 */
[C---:B------:R-:W-:Y:S02]  /*2d90*/  FMUL.FTZ R90, R221.reuse, R90 ;  /* 0x0000005add5a7220 */ /* 0x040fe40000410000 */
[----:B------:R-:W-:Y:S02]  /*2da0*/  FMUL.FTZ R92, R221, R92 ;  /* 0x0000005cdd5c7220 */ /* 0x000fe40000410000 */
[----:B------:R-:W-:-:S02]  /*2db0*/  @P1 FADD.FTZ R81, R56, R81 ;  /* 0x0000005138511221 */ /* 0x000fc40000010000 */
[----:B0-----:R-:W-:Y:S02]  /*2dc0*/  FMUL.FTZ R79, R221, R114 ;  /* 0x00000072dd4f7220 */ /* 0x001fe40000410000 */
        /* <DEDUP_REMOVED lines=11> */
.L_x_2393:
[----:B------:R-:W-:Y:S01]  /*2e80*/  FMUL.FTZ R90, R90, c[0x0][0x1e8] ;  /* 0x00007a005a5a7a20 */ /* 0x000fe20000410000 */
[----:B------:R-:W-:Y:S01]  /*2e90*/  LOP3.LUT P6, RZ, R222, 0xff00, RZ, 0xc0, !PT ;  /* 0x0000ff00deff7812 */ /* 0x000fe200078cc0ff */
[----:B------:R-:W-:Y:S02]  /*2ea0*/  FMUL.FTZ R92, R92, c[0x0][0x1e8] ;  /* 0x00007a005c5c7a20 */ /* 0x000fe40000410000 */
[----:B0-----:R-:W-:Y:S01]  /*2eb0*/  FMUL.FTZ R72, R79, c[0x0][0x1e8] ;  /* 0x00007a004f487a20 */ /* 0x001fe20000410000 */
[----:B------:R-:W-:Y:S01]  /*2ec0*/  SEL R77, R90, RZ, P6 ;  /* 0x000000ff5a4d7207 */ /* 0x000fe20003000000 */
[----:B------:R-:W-:Y:S01]  /*2ed0*/  FMUL.FTZ R81, R81, c[0x0][0x1e8] ;  /* 0x00007a0051517a20 */ /* 0x000fe20000410000 */
[----:B------:R-:W-:Y:S01]  /*2ee0*/  LOP3.LUT P6, RZ, R222, 0xff000000, RZ, 0xc0, !PT ;  /* 0xff000000deff7812 */ /* 0x000fe200078cc0ff */
[-CC-:B------:R-:W-:Y:S02]  /*2ef0*/  FFMA.FTZ R95, R95, R88.reuse, R89.reuse ;  /* 0x000000585f5f7223 */ /* 0x180fe40000010059 */
[-C--:B------:R-:W-:Y:S01]  /*2f00*/  FFMA.FTZ R96, R96, R88.reuse, R89 ;  /* 0x0000005860607223 */ /* 0x080fe20000010059 */
[----:B------:R-:W-:Y:S01]  /*2f10*/  SEL R79, R92, RZ, P6 ;  /* 0x000000ff5c4f7207 */ /* 0x000fe20003000000 */
[----:B------:R-:W-:Y:S01]  /*2f20*/  FADD.FTZ R124, R124, -R95 ;  /* 0x8000005f7c7c7221 */ /* 0x000fe20000010000 */
[----:B------:R-:W-:Y:S01]  /*2f30*/  LOP3.LUT P6, RZ, R222, 0xff0000, RZ, 0xc0, !PT ;  /* 0x00ff0000deff7812 */ /* 0x000fe200078cc0ff */
[----:B------:R-:W-:-:S02]  /*2f40*/  FFMA.FTZ R99, R99, R88, R89 ;  /* 0x0000005863637223 */ /* 0x000fc40000010059 */
[----:B------:R-:W-:Y:S01]  /*2f50*/  FFMA.FTZ R88, R102, R88, R89 ;  /* 0x0000005866587223 */ /* 0x000fe20000010059 */
[----:B------:R-:W-:Y:S01]  /*2f60*/  SEL R78, R72, RZ, P6 ;  /* 0x000000ff484e7207 */ /* 0x000fe20003000000 */
[----:B------:R-:W-:Y:S01]  /*2f70*/  FADD.FTZ R96, R125, -R96 ;  /* 0x800000607d607221 */ /* 0x000fe20000010000 */
[----:B------:R-:W-:Y:S01]  /*2f80*/  IADD3 R74, P6, R220, c[0x0][0x248], RZ ;  /* 0x00009200dc4a7a10 */ /* 0x000fe20007fde0ff */
[----:B------:R-:W-:Y:S02]  /*2f90*/  FMUL.FTZ R83, R221, R124 ;  /* 0x0000007cdd537220 */ /* 0x000fe40000410000 */
[----:B------:R-:W-:Y:S01]  /*2fa0*/  FADD.FTZ R126, R126, -R99 ;  /* 0x800000637e7e7221 */ /* 0x000fe20000010000 */
[----:B------:R-:W-:Y:S01]  /*2fb0*/  IADD3.X R75, R219, c[0x0][0x24c], RZ, P6, !PT ;  /* 0x00009300db4b7a10 */ /* 0x000fe200037fe4ff */
[----:B------:R-:W-:Y:S01]  /*2fc0*/  FADD.FTZ R88, R127, -R88 ;  /* 0x800000587f587221 */ /* 0x000fe20000010000 */
[----:B------:R-:W-:Y:S01]  /*2fd0*/  LOP3.LUT P6, RZ, R222, 0xff, RZ, 0xc0, !PT ;  /* 0x000000ffdeff7812 */ /* 0x000fe200078cc0ff */
[----:B------:R-:W-:-:S02]  /*2fe0*/  FMUL.FTZ R96, R221, R96 ;  /* 0x00000060dd607220 */ /* 0x000fc40000410000 */
[----:B------:R-:W-:Y:S01]  /*2ff0*/  @P1 FADD.FTZ R83, R60, R83 ;  /* 0x000000533c531221 */ /* 0x000fe20000010000 */
[----:B------:R-:W-:Y:S01]  /*3000*/  SEL R76, R81, RZ, P6 ;  /* 0x000000ff514c7207 */ /* 0x000fe20003000000 */
[C---:B------:R-:W-:Y:S01]  /*3010*/  FMUL.FTZ R85, R221.reuse, R126 ;  /* 0x0000007edd557220 */ /* 0x040fe20000410000 */
[----:B------:R-:W-:Y:S01]  /*3020*/  LOP3.LUT P6, RZ, R182, 0xff000000, RZ, 0xc0, !PT ;  /* 0xff000000b6ff7812 */ /* 0x000fe200078cc0ff */
[----:B------:R-:W-:Y:S01]  /*3030*/  FMUL.FTZ R88, R221, R88 ;  /* 0x00000058dd587220 */ /* 0x000fe20000410000 */
[----:B------:R-:W-:Y:S01]  /*3040*/  SEL R64, R83, R64, P2 ;  /* 0x0000004053407207 */ /* 0x000fe20001000000 */
[----:B------:R-:W-:Y:S01]  /*3050*/  @P1 FADD.FTZ R96, R61, R96 ;  /* 0x000000603d601221 */ /* 0x000fe20000010000 */
[----:B------:R-:W-:Y:S01]  /*3060*/  SEL R92, R92, RZ, P6 ;  /* 0x000000ff5c5c7207 */ /* 0x000fe20003000000 */
[----:B------:R-:W-:Y:S01]  /*3070*/  @P1 FADD.FTZ R85, R62, R85 ;  /* 0x000000553e551221 */ /* 0x000fe20000010000 */
[----:B------:R-:W-:Y:S01]  /*3080*/  LOP3.LUT P6, RZ, R182, 0xff0000, RZ, 0xc0, !PT ;  /* 0x00ff0000b6ff7812 */ /* 0x000fe200078cc0ff */
[----:B------:R-:W-:Y:S01]  /*3090*/  @P1 FADD.FTZ R88, R63, R88 ;  /* 0x000000583f581221 */ /* 0x000fe20000010000 */
[C---:B------:R-:W-:Y:S01]  /*30a0*/  SEL R65, R96.reuse, R65, P2 ;  /* 0x0000004160417207 */ /* 0x040fe20001000000 */
[----:B------:R-:W-:Y:S01]  /*30b0*/  FMUL.FTZ R96, R96, c[0x0][0x1e8] ;  /* 0x00007a0060607a20 */ /* 0x000fe20000410000 */
[----:B------:R-:W-:Y:S01]  /*30c0*/  SEL R73, R72, RZ, P6 ;  /* 0x000000ff48497207 */ /* 0x000fe20003000000 */
[----:B------:R-:W-:Y:S01]  /*30d0*/  FMUL.FTZ R72, R83, c[0x0][0x1e8] ;  /* 0x00007a0053487a20 */ /* 0x000fe20000410000 */
[----:B------:R-:W-:Y:S01]  /*30e0*/  LOP3.LUT P6, RZ, R182, 0xff00, RZ, 0xc0, !PT ;  /* 0x0000ff00b6ff7812 */ /* 0x000fe200078cc0ff */
[C---:B------:R-:W-:Y:S01]  /*30f0*/  FMUL.FTZ R86, R85.reuse, c[0x0][0x1e8] ;  /* 0x00007a0055567a20 */ /* 0x040fe20000410000 */
[----:B------:R-:W-:Y:S01]  /*3100*/  SEL R66, R85, R66, P2 ;  /* 0x0000004255427207 */ /* 0x000fe20001000000 */
[----:B------:R0:W-:Y:S01]  /*3110*/  STG.E.128 [R74.64], R76 ;  /* 0x0000004c4a007986 */ /* 0x0001e2000c101d04 */
[----:B------:R-:W-:-:S02]  /*3120*/  SEL R90, R90, RZ, P6 ;  /* 0x000000ff5a5a7207 */ /* 0x000fc40003000000 */
[----:B------:R-:W-:Y:S02]  /*3130*/  LOP3.LUT P6, RZ, R182, 0xff, RZ, 0xc0, !PT ;  /* 0x000000ffb6ff7812 */ /* 0x000fe400078cc0ff */
[C---:B------:R-:W-:Y:S01]  /*3140*/  SEL R67, R88.reuse, R67, P2 ;  /* 0x0000004358437207 */ /* 0x040fe20001000000 */
[----:B------:R-:W-:Y:S01]  /*3150*/  FMUL.FTZ R88, R88, c[0x0][0x1e8] ;  /* 0x00007a0058587a20 */ /* 0x000fe20000410000 */
[----:B------:R-:W-:Y:S02]  /*3160*/  SEL R81, R81, RZ, P6 ;  /* 0x000000ff51517207 */ /* 0x000fe40003000000 */
[----:B------:R-:W-:Y:S02]  /*3170*/  @P0 IADD3 R220, P6, R220, c[0x0][0x250], RZ ;  /* 0x00009400dcdc0a10 */ /* 0x000fe40007fde0ff */
[----:B------:R-:W-:Y:S02]  /*3180*/  SEL R80, R81, R68, P4 ;  /* 0x0000004451507207 */ /* 0x000fe40002000000 */
[----:B------:R-:W-:-:S02]  /*3190*/  @P0 IADD3.X R221, R219, c[0x0][0x254], RZ, P6, !PT ;  /* 0x00009500dbdd0a10 */ /* 0x000fc400037fe4ff */
[C---:B------:R-:W-:Y:S02]  /*31a0*/  LOP3.LUT P6, RZ, R183.reuse, 0xff, RZ, 0xc0, !PT ;  /* 0x000000ffb7ff7812 */ /* 0x040fe400078cc0ff */
[----:B------:R-:W-:Y:S02]  /*31b0*/  SEL R81, R90, R69, P4 ;  /* 0x000000455a517207 */ /* 0x000fe40002000000 */
[----:B------:R-:W-:Y:S02]  /*31c0*/  SEL R83, R72, RZ, P6 ;  /* 0x000000ff48537207 */ /* 0x000fe40003000000 */
[----:B------:R-:W-:Y:S02]  /*31d0*/  LOP3.LUT P6, RZ, R183, 0xff00, RZ, 0xc0, !PT ;  /* 0x0000ff00b7ff7812 */ /* 0x000fe400078cc0ff */
[----:B------:R-:W-:Y:S02]  /*31e0*/  SEL R68, R83, R68, P4 ;  /* 0x0000004453447207 */ /* 0x000fe40002000000 */
[----:B------:R-:W-:-:S02]  /*31f0*/  SEL R82, R96, RZ, P6 ;  /* 0x000000ff60527207 */ /* 0x000fc40003000000 */
[C---:B------:R-:W-:Y:S02]  /*3200*/  LOP3.LUT P6, RZ, R183.reuse, 0xff0000, RZ, 0xc0, !PT ;  /* 0x00ff0000b7ff7812 */ /* 0x040fe400078cc0ff */
[----:B------:R-:W-:Y:S02]  /*3210*/  SEL R69, R82, R69, P4 ;  /* 0x0000004552457207 */ /* 0x000fe40002000000 */
[----:B------:R-:W-:Y:S02]  /*3220*/  SEL R85, R86, RZ, P6 ;  /* 0x000000ff56557207 */ /* 0x000fe40003000000 */
[----:B------:R-:W-:Y:S02]  /*3230*/  LOP3.LUT P6, RZ, R183, 0xff000000, RZ, 0xc0, !PT ;  /* 0xff000000b7ff7812 */ /* 0x000fe400078cc0ff */
[----:B------:R-:W-:Y:S02]  /*3240*/  SEL R82, R73, R70, P4 ;  /* 0x0000004649527207 */ /* 0x000fe40002000000 */
[----:B------:R-:W-:-:S02]  /*3250*/  SEL R84, R88, RZ, P6 ;  /* 0x000000ff58547207 */ /* 0x000fc40003000000 */
[-C--:B------:R-:W-:Y:S02]  /*3260*/  SEL R83, R92, R71.reuse, P4 ;  /* 0x000000475c537207 */ /* 0x080fe40002000000 */
[C---:B------:R-:W-:Y:S02]  /*3270*/  LOP3.LUT P1, RZ, R218.reuse, 0xff, RZ, 0xc0, !PT ;  /* 0x000000ffdaff7812 */ /* 0x040fe4000782c0ff */
[----:B------:R-:W-:Y:S01]  /*3280*/  LOP3.LUT P2, RZ, R218, 0xff00, RZ, 0xc0, !PT ;  /* 0x0000ff00daff7812 */ /* 0x000fe2000784c0ff */
[----:B------:R1:W-:Y:S01]  /*3290*/  @P0 STG.E.128 [R220.64], R80 ;  /* 0x00000050dc000986 */ /* 0x0003e2000c101d04 */
[----:B------:R-:W-:Y:S02]  /*32a0*/  SEL R70, R85, R70, P4 ;  /* 0x0000004655467207 */ /* 0x000fe40002000000 */
[----:B------:R-:W-:Y:S02]  /*32b0*/  SEL R71, R84, R71, P4 ;  /* 0x0000004754477207 */ /* 0x000fe40002000000 */
[----:B------:R-:W-:-:S02]  /*32c0*/  @P3 IADD3 R84, P4, R217, c[0x0][0x258], RZ ;  /* 0x00009600d9543a10 */ /* 0x000fc40007f9e0ff */
[----:B------:R-:W-:Y:S02]  /*32d0*/  SEL R72, R72, RZ, P1 ;  /* 0x000000ff48487207 */ /* 0x000fe40000800000 */
[----:B------:R-:W-:Y:S02]  /*32e0*/  SEL R73, R96, RZ, P2 ;  /* 0x000000ff60497207 */ /* 0x000fe40001000000 */
[C---:B------:R-:W-:Y:S02]  /*32f0*/  LOP3.LUT P1, RZ, R218.reuse, 0xff0000, RZ, 0xc0, !PT ;  /* 0x00ff0000daff7812 */ /* 0x040fe4000782c0ff */
[----:B------:R-:W-:Y:S02]  /*3300*/  LOP3.LUT P6, RZ, R218, 0xff000000, RZ, 0xc0, !PT ;  /* 0xff000000daff7812 */ /* 0x000fe400078cc0ff */
[----:B0-----:R-:W-:Y:S02]  /*3310*/  IADD3 R76, P2, R217, c[0x0][0x248], RZ ;  /* 0x00009200d94c7a10 */ /* 0x001fe40007f5e0ff */
[----:B------:R-:W-:-:S02]  /*3320*/  @P3 IADD3.X R85, R184, c[0x0][0x25c], RZ, P4, !PT ;  /* 0x00009700b8553a10 */ /* 0x000fc400027fe4ff */
[----:B------:R-:W-:Y:S02]  /*3330*/  @P0 IADD3 R78, P4, R217, c[0x0][0x250], RZ ;  /* 0x00009400d94e0a10 */ /* 0x000fe40007f9e0ff */
[----:B------:R-:W-:Y:S01]  /*3340*/  IADD3.X R77, R184, c[0x0][0x24c], RZ, P2, !PT ;  /* 0x00009300b84d7a10 */ /* 0x000fe200017fe4ff */
[----:B------:R1:W-:Y:S01]  /*3350*/  @P3 STG.E.128 [R84.64], R64 ;  /* 0x0000004054003986 */ /* 0x0003e2000c101d04 */
[----:B------:R-:W-:Y:S02]  /*3360*/  SEL R74, R86, RZ, P1 ;  /* 0x000000ff564a7207 */ /* 0x000fe40000800000 */
[----:B------:R-:W-:Y:S02]  /*3370*/  SEL R75, R88, RZ, P6 ;  /* 0x000000ff584b7207 */ /* 0x000fe40003000000 */
[----:B------:R-:W-:-:S03]  /*3380*/  @P0 IADD3.X R79, R184, c[0x0][0x254], RZ, P4, !PT ;  /* 0x00009500b84f0a10 */ /* 0x000fc600027fe4ff */
[----:B------:R1:W-:Y:S04]  /*3390*/  STG.E.128 [R76.64], R72 ;  /* 0x000000484c007986 */ /* 0x0003e8000c101d04 */
[----:B------:R1:W-:Y:S02]  /*33a0*/  @P0 STG.E.128 [R78.64], R68 ;  /* 0x000000444e000986 */ /* 0x0003e4000c101d04 */
[----:B-1----:R-:W-:Y:S01]  /*33b0*/  @P5 CALL.REL.NOINC `(.L_x_2394) ;  /* 0x0000001000005944 */ /* 0x002fe20003c00000 */
[----:B------:R-:W-:Y:S05]  /*33c0*/  BRA `(.L_x_2395) ;  /* 0xffffd69000007947 */ /* 0x000fea000383ffff */
.L_x_2394:
        /* <DEDUP_REMOVED lines=74> */
.L_x_2387:
[----:B------:R-:W0:Y:S01]  /*3870*/  S2UR UR6, SR_CTAID.X ;  /* 0x00000000000679c3 */ /* 0x000e220000002500 */
[----:B------:R-:W-:Y:S01]  /*3880*/  HFMA2.MMA R9, -RZ, RZ, 0, 9.5367431640625e-07 ;  /* 0x00000010ff097435 */ /* 0x000fe200000001ff */
[----:B0-----:R-:W-:-:S02]  /*3890*/  LEA.HI R0, R137, UR6, RZ, 0x18 ;  /* 0x0000000689007c11 */ /* 0x001fc4000f8fc0ff */
        /* <DEDUP_REMOVED lines=28> */
.L_x_2388:
[----:B------:R-:W-:Y:S01]  /*3a60*/  HFMA2.MMA R81, -RZ, RZ, 0, 9.5367431640625e-07 ;  /* 0x00000010ff517435 */ /* 0x000fe200000001ff */
[----:B------:R-:W-:Y:S01]  /*3a70*/  MOV R76, R80 ;  /* 0x00000050004c7202 */ /* 0x000fe20000000f00 */
[----:B------:R-:W-:Y:S01]  /*3a80*/  IMAD.MOV.U32 R78, RZ, RZ, 0x1f ;  /* 0x0000001fff4e7424 */ /* 0x000fe200078e00ff */
[----:B------:R-:W-:-:S02]  /*3a90*/  MOV R83, 0xffffffff ;  /* 0xffffffff00537802 */ /* 0x000fc40000000f00 */
[----:B------:R-:W-:Y:S02]  /*3aa0*/  MOV R72, 0x3ac0 ;  /* 0x00003ac000487802 */ /* 0x000fe40000000f00 */
[----:B-----5:R-:W-:Y:S05]  /*3ab0*/  CALL.REL.NOINC `($__internal_101_$__cuda_sm70_shflsync_down_p) ;  /* 0x0000046000007944 */ /* 0x020fea0003c00000 */
[----:B-1----:R-:W-:Y:S01]  /*3ac0*/  MOV R75, R76 ;  /* 0x0000004c004b7202 */ /* 0x002fe20000000f00 */
[----:B0-----:R-:W-:Y:S05]  /*3ad0*/  BRA `(.L_x_2396) ;  /* 0xffffe43000007947 */ /* 0x001fea000383ffff */
.L_x_2389:
[----:B------:R-:W-:Y:S01]  /*3ae0*/  HFMA2.MMA R81, -RZ, RZ, 0, 9.5367431640625e-07 ;  /* 0x00000010ff517435 */ /* 0x000fe200000001ff */
[----:B------:R-:W-:Y:S01]  /*3af0*/  MOV R76, R77 ;  /* 0x0000004d004c7202 */ /* 0x000fe20000000f00 */
[----:B------:R-:W-:Y:S01]  /*3b00*/  IMAD.MOV.U32 R78, RZ, RZ, 0x1f ;  /* 0x0000001fff4e7424 */ /* 0x000fe200078e00ff */
[----:B------:R-:W-:Y:S02]  /*3b10*/  MOV R83, 0xffffffff ;  /* 0xffffffff00537802 */ /* 0x000fe40000000f00 */
[----:B------:R-:W-:Y:S02]  /*3b20*/  MOV R72, 0x3b40 ;  /* 0x00003b4000487802 */ /* 0x000fe40000000f00 */
[----:B01---5:R-:W-:Y:S05]  /*3b30*/  CALL.REL.NOINC `($__internal_101_$__cuda_sm70_shflsync_down_p) ;  /* 0x000003e000007944 */ /* 0x023fea0003c00000 */
[----:B------:R-:W-:Y:S01]  /*3b40*/  FADD.FTZ R80, R80, R75 ;  /* 0x0000004b50507221 */ /* 0x000fe20000010000 */
[----:B0-----:R-:W-:Y:S01]  /*3b50*/  HFMA2.MMA R81, -RZ, RZ, 0, 4.76837158203125e-07 ;  /* 0x00000008ff517435 */ /* 0x001fe200000001ff */
[----:B-1----:R-:W-:Y:S01]  /*3b60*/  FADD.FTZ R77, R77, R76 ;  /* 0x0000004c4d4d7221 */ /* 0x002fe20000010000 */
[----:B------:R-:W-:Y:S01]  /*3b70*/  MOV R78, 0x1f ;  /* 0x0000001f004e7802 */ /* 0x000fe20000000f00 */
[----:B------:R-:W-:Y:S01]  /*3b80*/  IMAD.MOV.U32 R76, RZ, RZ, R80 ;  /* 0x000000ffff4c7224 */ /* 0x000fe200078e0050 */
[----:B------:R-:W-:-:S02]  /*3b90*/  MOV R83, 0xffffffff ;  /* 0xffffffff00537802 */ /* 0x000fc40000000f00 */
[----:B------:R-:W-:Y:S02]  /*3ba0*/  MOV R72, 0x3bc0 ;  /* 0x00003bc000487802 */ /* 0x000fe40000000f00 */
[----:B------:R-:W-:Y:S05]  /*3bb0*/  CALL.REL.NOINC `($__internal_101_$__cuda_sm70_shflsync_down_p) ;  /* 0x0000036000007944 */ /* 0x000fea0003c00000 */
[----:B0-----:R-:W-:Y:S01]  /*3bc0*/  HFMA2.MMA R81, -RZ, RZ, 0, 4.76837158203125e-07 ;  /* 0x00000008ff517435 */ /* 0x001fe200000001ff */
[----:B-1----:R-:W-:Y:S01]  /*3bd0*/  MOV R75, R76 ;  /* 0x0000004c004b7202 */ /* 0x002fe20000000f00 */
[----:B------:R-:W-:Y:S01]  /*3be0*/  IMAD.MOV.U32 R83, RZ, RZ, -0x1 ;  /* 0xffffffffff537424 */ /* 0x000fe200078e00ff */
[----:B------:R-:W-:Y:S02]  /*3bf0*/  MOV R76, R77 ;  /* 0x0000004d004c7202 */ /* 0x000fe40000000f00 */
[----:B------:R-:W-:Y:S02]  /*3c00*/  MOV R78, 0x1f ;  /* 0x0000001f004e7802 */ /* 0x000fe40000000f00 */
[----:B------:R-:W-:Y:S02]  /*3c10*/  MOV R72, 0x3c30 ;  /* 0x00003c3000487802 */ /* 0x000fe40000000f00 */
[----:B------:R-:W-:Y:S05]  /*3c20*/  CALL.REL.NOINC `($__internal_101_$__cuda_sm70_shflsync_down_p) ;  /* 0x000002f000007944 */ /* 0x000fea0003c00000 */
[----:B------:R-:W-:Y:S01]  /*3c30*/  FADD.FTZ R80, R75, R80 ;  /* 0x000000504b507221 */ /* 0x000fe20000010000 */
[----:B0-----:R-:W-:Y:S01]  /*3c40*/  HFMA2.MMA R81, -RZ, RZ, 0, 2.384185791015625e-07 ;  /* 0x00000004ff517435 */ /* 0x001fe200000001ff */
[----:B-1----:R-:W-:Y:S01]  /*3c50*/  FADD.FTZ R77, R77, R76 ;  /* 0x0000004c4d4d7221 */ /* 0x002fe20000010000 */
[----:B------:R-:W-:-:S02]  /*3c60*/  MOV R78, 0x1f ;  /* 0x0000001f004e7802 */ /* 0x000fc40000000f00 */
[----:B------:R-:W-:Y:S02]  /*3c70*/  MOV R83, 0xffffffff ;  /* 0xffffffff00537802 */ /* 0x000fe40000000f00 */
[----:B------:R-:W-:Y:S02]  /*3c80*/  MOV R76, R80 ;  /* 0x00000050004c7202 */ /* 0x000fe40000000f00 */
[----:B------:R-:W-:Y:S02]  /*3c90*/  MOV R72, 0x3cb0 ;  /* 0x00003cb000487802 */ /* 0x000fe40000000f00 */
[----:B------:R-:W-:Y:S05]  /*3ca0*/  CALL.REL.NOINC `($__internal_101_$__cuda_sm70_shflsync_down_p) ;  /* 0x0000027000007944 */ /* 0x000fea0003c00000 */
[----:B0-----:R-:W-:Y:S01]  /*3cb0*/  HFMA2.MMA R81, -RZ, RZ, 0, 2.384185791015625e-07 ;  /* 0x00000004ff517435 */ /* 0x001fe200000001ff */
[----:B-1----:R-:W-:Y:S01]  /*3cc0*/  IMAD.MOV.U32 R75, RZ, RZ, R76 ;  /* 0x000000ffff4b7224 */ /* 0x002fe200078e004c */
[----:B------:R-:W-:Y:S02]  /*3cd0*/  MOV R76, R77 ;  /* 0x0000004d004c7202 */ /* 0x000fe40000000f00 */
[----:B------:R-:W-:Y:S02]  /*3ce0*/  MOV R78, 0x1f ;  /* 0x0000001f004e7802 */ /* 0x000fe40000000f00 */
[----:B------:R-:W-:-:S02]  /*3cf0*/  MOV R83, 0xffffffff ;  /* 0xffffffff00537802 */ /* 0x000fc40000000f00 */
[----:B------:R-:W-:Y:S02]  /*3d00*/  MOV R72, 0x3d20 ;  /* 0x00003d2000487802 */ /* 0x000fe40000000f00 */
[----:B------:R-:W-:Y:S05]  /*3d10*/  CALL.REL.NOINC `($__internal_101_$__cuda_sm70_shflsync_down_p) ;  /* 0x0000020000007944 */ /* 0x000fea0003c00000 */
[----:B------:R-:W-:Y:S01]  /*3d20*/  FADD.FTZ R80, R75, R80 ;  /* 0x000000504b507221 */ /* 0x000fe20000010000 */
[----:B0-----:R-:W-:Y:S01]  /*3d30*/  HFMA2.MMA R78, -RZ, RZ, 0, 1.847743988037109375e-06 ;  /* 0x0000001fff4e7435 */ /* 0x001fe200000001ff */
[----:B-1----:R-:W-:Y:S01]  /*3d40*/  FADD.FTZ R79, R77, R76 ;  /* 0x0000004c4d4f7221 */ /* 0x002fe20000010000 */
[----:B------:R-:W-:Y:S01]  /*3d50*/  MOV R83, 0xffffffff ;  /* 0xffffffff00537802 */ /* 0x000fe20000000f00 */
[----:B------:R-:W-:Y:S01]  /*3d60*/  IMAD.MOV.U32 R81, RZ, RZ, 0x2 ;  /* 0x00000002ff517424 */ /* 0x000fe200078e00ff */
[----:B------:R-:W-:Y:S02]  /*3d70*/  MOV R76, R80 ;  /* 0x00000050004c7202 */ /* 0x000fe40000000f00 */
[----:B------:R-:W-:Y:S02]  /*3d80*/  MOV R72, 0x3da0 ;  /* 0x00003da000487802 */ /* 0x000fe40000000f00 */
[----:B------:R-:W-:Y:S05]  /*3d90*/  CALL.REL.NOINC `($__internal_101_$__cuda_sm70_shflsync_down_p) ;  /* 0x0000018000007944 */ /* 0x000fea0003c00000 */
[----:B0-----:R-:W-:Y:S01]  /*3da0*/  HFMA2.MMA R81, -RZ, RZ, 0, 1.1920928955078125e-07 ;  /* 0x00000002ff517435 */ /* 0x001fe200000001ff */
[----:B-1----:R-:W-:Y:S01]  /*3db0*/  MOV R75, R76 ;  /* 0x0000004c004b7202 */ /* 0x002fe20000000f00 */
[----:B------:R-:W-:Y:S01]  /*3dc0*/  IMAD.MOV.U32 R76, RZ, RZ, R79 ;  /* 0x000000ffff4c7224 */ /* 0x000fe200078e004f */
[----:B------:R-:W-:-:S02]  /*3dd0*/  MOV R78, 0x1f ;  /* 0x0000001f004e7802 */ /* 0x000fc40000000f00 */
[----:B------:R-:W-:Y:S02]  /*3de0*/  MOV R83, 0xffffffff ;  /* 0xffffffff00537802 */ /* 0x000fe40000000f00 */
[----:B------:R-:W-:Y:S02]  /*3df0*/  MOV R72, 0x3e10 ;  /* 0x00003e1000487802 */ /* 0x000fe40000000f00 */
[----:B------:R-:W-:Y:S05]  /*3e00*/  CALL.REL.NOINC `($__internal_101_$__cuda_sm70_shflsync_down_p) ;  /* 0x0000011000007944 */ /* 0x000fea0003c00000 */
[----:B------:R-:W-:Y:S01]  /*3e10*/  FADD.FTZ R77, R75, R80 ;  /* 0x000000504b4d7221 */ /* 0x000fe20000010000 */
[----:B0-----:R-:W-:Y:S01]  /*3e20*/  HFMA2.MMA R81, -RZ, RZ, 0, 5.9604644775390625e-08 ;  /* 0x00000001ff517435 */ /* 0x001fe200000001ff */
[----:B-1----:R-:W-:Y:S01]  /*3e30*/  FADD.FTZ R79, R79, R76 ;  /* 0x0000004c4f4f7221 */ /* 0x002fe20000010000 */
[----:B------:R-:W-:Y:S01]  /*3e40*/  MOV R83, 0xffffffff ;  /* 0xffffffff00537802 */ /* 0x000fe20000000f00 */
[----:B------:R-:W-:Y:S01]  /*3e50*/  IMAD.MOV.U32 R78, RZ, RZ, 0x1f ;  /* 0x0000001fff4e7424 */ /* 0x000fe200078e00ff */
[----:B------:R-:W-:Y:S02]  /*3e60*/  MOV R76, R77 ;  /* 0x0000004d004c7202 */ /* 0x000fe40000000f00 */
[----:B------:R-:W-:Y:S02]  /*3e70*/  MOV R72, 0x3e90 ;  /* 0x00003e9000487802 */ /* 0x000fe40000000f00 */
[----:B------:R-:W-:Y:S05]  /*3e80*/  CALL.REL.NOINC `($__internal_101_$__cuda_sm70_shflsync_down_p) ;  /* 0x0000009000007944 */ /* 0x000fea0003c00000 */
[----:B0-----:R-:W-:Y:S01]  /*3e90*/  HFMA2.MMA R78, -RZ, RZ, 0, 1.847743988037109375e-06 ;  /* 0x0000001fff4e7435 */ /* 0x001fe200000001ff */
[----:B-1----:R-:W-:Y:S01]  /*3ea0*/  MOV R88, R76 ;  /* 0x0000004c00587202 */ /* 0x002fe20000000f00 */
[----:B------:R-:W-:Y:S01]  /*3eb0*/  IMAD.MOV.U32 R81, RZ, RZ, 0x1 ;  /* 0x00000001ff517424 */ /* 0x000fe200078e00ff */
[----:B------:R-:W-:-:S02]  /*3ec0*/  MOV R76, R79 ;  /* 0x0000004f004c7202 */ /* 0x000fc40000000f00 */
[----:B------:R-:W-:Y:S02]  /*3ed0*/  MOV R83, 0xffffffff ;  /* 0xffffffff00537802 */ /* 0x000fe40000000f00 */
[----:B------:R-:W-:Y:S02]  /*3ee0*/  MOV R72, 0x3f00 ;  /* 0x00003f0000487802 */ /* 0x000fe40000000f00 */
[----:B------:R-:W-:Y:S05]  /*3ef0*/  CALL.REL.NOINC `($__internal_101_$__cuda_sm70_shflsync_down_p) ;  /* 0x0000002000007944 */ /* 0x000fea0003c00000 */
[----:B-1----:R-:W-:Y:S01]  /*3f00*/  MOV R72, R76 ;  /* 0x0000004c00487202 */ /* 0x002fe20000000f00 */
[----:B0-----:R-:W-:Y:S05]  /*3f10*/  BRA `(.L_x_2397) ;  /* 0xffffe11000007947 */ /* 0x001fea000383ffff */
        .weak           $__internal_101_$__cuda_sm70_shflsync_down_p
        .type           $__internal_101_$__cuda_sm70_shflsync_down_p,@function
        .size           $__internal_101_$__cuda_sm70_shflsync_down_p,(.L_x_2848 - $__internal_101_$__cuda_sm70_shflsync_down_p)
$__internal_101_$__cuda_sm70_shflsync_down_p:
[----:B------:R-:W-:Y:S01]  /*3f20*/  HFMA2.MMA R73, -RZ, RZ, 0, 0 ;  /* 0x00000000ff497435 */ /* 0x000fe200000001ff */
[----:B------:R-:W-:Y:S04]  /*3f30*/  WARPSYNC R83 ;  /* 0x0000005300007348 */ /* 0x000fe80003800000 */
[----:B------:R0:W1:Y:S01]  /*3f40*/  SHFL.DOWN PT, R76, R76, R81, R78 ;  /* 0x080000514c4c7389 */ /* 0x00006200000e004e */
[----:B------:R-:W-:Y:S05]  /*3f50*/  RET.REL.NODEC R72 `(_ZN10layer_norm31ln_parallel_residual_bwd_kernelINS_13Kernel_traitsI6__halfffffjLj5120ELj1ELj1ELj8ELj16ENS_18Kernel_traits_baseILj5120ES2_ffffjLj256EEEEELb1ELb0ELb1EEEvNS_9BwdParamsE) ;  /* 0xffffc0a048007950 */ /* 0x000fea0003c3ffff */
.L_x_2398:
        /* <DEDUP_REMOVED lines=10> */
.L_x_2848:


//--------------------- .text._ZN10layer_norm22ln_bwd_finalize_kernelINS_22Kernel_traits_finalizeILj5120E6__halfffffjLb0ELj1024ELj4ENS_18Kernel_traits_baseILj5120ES2_ffffjLj1024EEEEELb0ELb0EEEvNS_9BwdParamsE --------------------------
	.section	.text._ZN10layer_norm22ln_bwd_finalize_kernelINS_22Kernel_traits_finalizeILj5120E6__halfffffjLb0ELj1024ELj4ENS_18Kernel_traits_baseILj5120ES2_ffffjLj1024EEEEELb0ELb0EEEvNS_9BwdParamsE,"ax",@progbits
	.sectioninfo	@"SHI_REGISTERS=30"
	.align	128
        .global         _ZN10layer_norm22ln_bwd_finalize_kernelINS_22Kernel_traits_finalizeILj5120E6__halfffffjLb0ELj1024ELj4ENS_18Kernel_traits_baseILj5120ES2_ffffjLj1024EEEEELb0ELb0EEEvNS_9BwdParamsE
        .type           _ZN10layer_norm22ln_bwd_finalize_kernelINS_22Kernel_traits_finalizeILj5120E6__halfffffjLb0ELj1024ELj4ENS_18Kernel_traits_baseILj5120ES2_ffffjLj1024EEEEELb0ELb0EEEvNS_9BwdParamsE,@function
        .size           _ZN10layer_norm22ln_bwd_finalize_kernelINS_22Kernel_traits_finalizeILj5120E6__halfffffjLb0ELj1024ELj4ENS_18Kernel_traits_baseILj5120ES2_ffffjLj1024EEEEELb0ELb0EEEvNS_9BwdParamsE,(.L_x_2849 - _ZN10layer_norm22ln_bwd_finalize_kernelINS_22Kernel_traits_finalizeILj5120E6__halfffffjLb0ELj1024ELj4ENS_18Kernel_traits_baseILj5120ES2_ffffjLj1024EEEEELb0ELb0EEEvNS_9BwdParamsE)
        .other          _ZN10layer_norm22ln_bwd_finalize_kernelINS_22Kernel_traits_finalizeILj5120E6__halfffffjLb0ELj1024ELj4ENS_18Kernel_traits_baseILj5120ES2_ffffjLj1024EEEEELb0ELb0EEEvNS_9BwdParamsE,@"STO_CUDA_ENTRY STV_DEFAULT"
_ZN10layer_norm22ln_bwd_finalize_kernelINS_22Kernel_traits_finalizeILj5120E6__halfffffjLb0ELj1024ELj4ENS_18Kernel_traits_baseILj5120ES2_ffffjLj1024EEEEELb0ELb0EEEvNS_9BwdParamsE:
.text._ZN10layer_norm22ln_bwd_finalize_kernelINS_22Kernel_traits_finalizeILj5120E6__halfffffjLb0ELj1024ELj4ENS_18Kernel_traits_baseILj5120ES2_ffffjLj1024EEEEELb0ELb0EEEvNS_9BwdParamsE:
        /* <DEDUP_REMOVED lines=19> */
.L_x_2412:
        /* <DEDUP_REMOVED lines=28> */
.L_x_2403:
        /* <DEDUP_REMOVED lines=35> */
.L_x_2402:
[----:B------:R-:W-:Y:S05]  /*0520*/  BSYNC B1 ;  /* 0x0000000000017941 */ /* 0x000fea0003800000 */
.L_x_2401:
        /* <DEDUP_REMOVED lines=23> */
.L_x_2405:
[----:B------:R-:W-:Y:S05]  /*06a0*/  BSYNC B1 ;  /* 0x0000000000017941 */ /* 0x000fea0003800000 */
.L_x_2404:
        /* <DEDUP_REMOVED lines=11> */
.L_x_2406:
[----:B------:R-:W-:Y:S05]  /*0760*/  BSYNC B1 ;  /* 0x0000000000017941 */ /* 0x000fea0003800000 */
.L_x_2400:
[----:B------:R-:W-:Y:S05]  /*0770*/  BSYNC B0 ;  /* 0x0000000000007941 */ /* 0x000fea0003800000 */
.L_x_2399:
        /* <DEDUP_REMOVED lines=11> */
.L_x_2413:
        /* <DEDUP_REMOVED lines=18> */
.L_x_2414:
[----:B---3--:R-:W-:Y:S02]  /*0950*/  FADD.FTZ R4, R4, R9 ;  /* 0x0000000904047221 */ /* 0x008fe40000010000 */
[----:B-12---:R-:W-:-:S03]  /*0960*/  FADD.FTZ R6, R5, R6 ;  /* 0x0000000605067221 */ /* 0x006fc60000010000 */
[----:B------:R1:W-:Y:S04]  /*0970*/  @!P1 STS [R17.X4+0x2000], R4 ;  /* 0x0020000411009388 */ /* 0x0003e80000004800 */
[----:B------:R1:W-:Y:S02]  /*0980*/  @!P1 STS [R17.X4+0x2080], R6 ;  /* 0x0020800611009388 */ /* 0x0003e40000004800 */
.L_x_2407:
        /* <DEDUP_REMOVED lines=17> */
.L_x_2411:
[----:B------:R-:W-:Y:S05]  /*0aa0*/  BSYNC B0 ;  /* 0x0000000000007941 */ /* 0x000fea0003800000 */
.L_x_2410:
[C---:B------:R-:W-:Y:S02]  /*0ab0*/  ISETP.GT.U32.AND P1, PT, R18.reuse, -0x1401, PT ;  /* 0xffffebff1200780c */ /* 0x040fe40003f24070 */
[----:B------:R-:W-:Y:S02]  /*0ac0*/  IADD3 R18, R18, 0x1400, RZ ;  /* 0x0000140012127810 */ /* 0x000fe40007ffe0ff */
[----:B------:R-:W-:-:S09]  /*0ad0*/  IADD3 R19, R19, 0xa00, RZ ;  /* 0x00000a0013137810 */ /* 0x000fd20007ffe0ff */
[----:B01----:R-:W-:Y:S05]  /*0ae0*/  @P1 BRA `(.L_x_2412) ;  /* 0xfffff64000001947 */ /* 0x003fea000383ffff */
[----:B------:R-:W-:Y:S05]  /*0af0*/  EXIT ;  /* 0x000000000000794d */ /* 0x000fea0003800000 */
.L_x_2408:
[----:B--2---:R-:W-:Y:S01]  /*0b00*/  IMAD.MOV.U32 R9, RZ, RZ, R5 ;  /* 0x000000ffff097224 */ /* 0x004fe200078e0005 */
[----:B------:R-:W-:Y:S01]  /*0b10*/  MOV R8, 0x1 ;  /* 0x0000000100087802 */ /* 0x000fe20000000f00 */
[----:B------:R-:W-:Y:S01]  /*0b20*/  IMAD.MOV.U32 R7, RZ, RZ, 0x1f ;  /* 0x0000001fff077424 */ /* 0x000fe200078e00ff */
[----:B------:R-:W-:Y:S02]  /*0b30*/  MOV R10, 0xffffffff ;  /* 0xffffffff000a7802 */ /* 0x000fe40000000f00 */
[----:B------:R-:W-:Y:S02]  /*0b40*/  MOV R2, 0xb60 ;  /* 0x00000b6000027802 */ /* 0x000fe40000000f00 */
[----:B01----:R-:W-:Y:S05]  /*0b50*/  CALL.REL.NOINC `($__internal_102_$__cuda_sm70_shflsync_bfly_p) ;  /* 0x000003b000007944 */ /* 0x003fea0003c00000 */
[----:B-1----:R-:W-:Y:S01]  /*0b60*/  IMAD.MOV.U32 R2, RZ, RZ, R7 ;  /* 0x000000ffff027224 */ /* 0x002fe200078e0007 */
[----:B0-----:R-:W-:Y:S05]  /*0b70*/  BRA `(.L_x_2413) ;  /* 0xfffffcb000007947 */ /* 0x001fea000383ffff */
.L_x_2409:
[----:B------:R-:W-:Y:S01]  /*0b80*/  HFMA2.MMA R8, -RZ, RZ, 0, 1.1920928955078125e-07 ;  /* 0x00000002ff087435 */ /* 0x000fe200000001ff */
[----:B------:R-:W-:Y:S01]  /*0b90*/  IMAD.MOV.U32 R7, RZ, RZ, 0x1f ;  /* 0x0000001fff077424 */ /* 0x000fe200078e00ff */
[----:B------:R-:W-:Y:S02]  /*0ba0*/  MOV R10, 0xffffffff ;  /* 0xffffffff000a7802 */ /* 0x000fe40000000f00 */
[----:B------:R-:W-:-:S02]  /*0bb0*/  MOV R2, 0xbd0 ;  /* 0x00000bd000027802 */ /* 0x000fc40000000f00 */
[----:B012---:R-:W-:Y:S05]  /*0bc0*/  CALL.REL.NOINC `($__internal_102_$__cuda_sm70_shflsync_bfly_p) ;  /* 0x0000034000007944 */ /* 0x007fea0003c00000 */
[----:B01----:R-:W-:Y:S01]  /*0bd0*/  FADD.FTZ R9, R9, R7 ;  /* 0x0000000709097221 */ /* 0x003fe20000010000 */
[----:B------:R-:W-:Y:S01]  /*0be0*/  HFMA2.MMA R7, -RZ, RZ, 0, 1.847743988037109375e-06 ;  /* 0x0000001fff077435 */ /* 0x000fe200000001ff */
[----:B------:R-:W-:Y:S01]  /*0bf0*/  IMAD.MOV.U32 R8, RZ, RZ, 0x4 ;  /* 0x00000004ff087424 */ /* 0x000fe200078e00ff */
[----:B------:R-:W-:Y:S01]  /*0c00*/  MOV R2, 0xc30 ;  /* 0x00000c3000027802 */ /* 0x000fe20000000f00 */
[----:B------:R-:W-:-:S03]  /*0c10*/  IMAD.MOV.U32 R10, RZ, RZ, -0x1 ;  /* 0xffffffffff0a7424 */ /* 0x000fc600078e00ff */
[----:B------:R-:W-:Y:S05]  /*0c20*/  CALL.REL.NOINC `($__internal_102_$__cuda_sm70_shflsync_bfly_p) ;  /* 0x000002e000007944 */ /* 0x000fea0003c00000 */
[----:B01----:R-:W-:Y:S01]  /*0c30*/  FADD.FTZ R9, R9, R7 ;  /* 0x0000000709097221 */ /* 0x003fe20000010000 */
[----:B------:R-:W-:Y:S01]  /*0c40*/  HFMA2.MMA R7, -RZ, RZ, 0, 1.847743988037109375e-06 ;  /* 0x0000001fff077435 */ /* 0x000fe200000001ff */
[----:B------:R-:W-:Y:S01]  /*0c50*/  MOV R8, 0x8 ;  /* 0x0000000800087802 */ /* 0x000fe20000000f00 */
[----:B------:R-:W-:Y:S01]  /*0c60*/  IMAD.MOV.U32 R10, RZ, RZ, -0x1 ;  /* 0xffffffffff0a7424 */ /* 0x000fe200078e00ff */
[----:B------:R-:W-:-:S03]  /*0c70*/  MOV R2, 0xc90 ;  /* 0x00000c9000027802 */ /* 0x000fc60000000f00 */
[----:B------:R-:W-:Y:S05]  /*0c80*/  CALL.REL.NOINC `($__internal_102_$__cuda_sm70_shflsync_bfly_p) ;  /* 0x0000028000007944 */ /* 0x000fea0003c00000 */
[----:B-1----:R-:W-:Y:S01]  /*0c90*/  FADD.FTZ R6, R9, R7 ;  /* 0x0000000709067221 */ /* 0x002fe20000010000 */
[----:B------:R-:W-:Y:S01]  /*0ca0*/  HFMA2.MMA R7, -RZ, RZ, 0, 1.847743988037109375e-06 ;  /* 0x0000001fff077435 */ /* 0x000fe200000001ff */
[----:B0-----:R-:W-:Y:S01]  /*0cb0*/  MOV R8, 0x10 ;  /* 0x0000001000087802 */ /* 0x001fe20000000f00 */
[----:B------:R-:W-:Y:S01]  /*0cc0*/  IMAD.MOV.U32 R10, RZ, RZ, -0x1 ;  /* 0xffffffffff0a7424 */ /* 0x000fe200078e00ff */
[----:B------:R-:W-:-:S02]  /*0cd0*/  MOV R2, 0xd00 ;  /* 0x00000d0000027802 */ /* 0x000fc40000000f00 */
[----:B------:R-:W-:Y:S02]  /*0ce0*/  MOV R9, R6 ;  /* 0x0000000600097202 */ /* 0x000fe40000000f00 */
[----:B------:R-:W-:Y:S05]  /*0cf0*/  CALL.REL.NOINC `($__internal_102_$__cuda_sm70_shflsync_bfly_p) ;  /* 0x0000021000007944 */ /* 0x000fea0003c00000 */
[----:B0-----:R-:W-:Y:S01]  /*0d00*/  HFMA2.MMA R8, -RZ, RZ, 0, 5.9604644775390625e-08 ;  /* 0x00000001ff087435 */ /* 0x001fe200000001ff */
[----:B-1----:R-:W-:Y:S01]  /*0d10*/  MOV R5, R7 ;  /* 0x0000000700057202 */ /* 0x002fe20000000f00 */
[----:B------:R-:W-:Y:S01]  /*0d20*/  IMAD.MOV.U32 R9, RZ, RZ, R4 ;  /* 0x000000ffff097224 */ /* 0x000fe200078e0004 */
[----:B------:R-:W-:Y:S01]  /*0d30*/  MOV R7, 0x1f ;  /* 0x0000001f00077802 */ /* 0x000fe20000000f00 */
[----:B------:R-:W-:Y:S01]  /*0d40*/  IMAD.MOV.U32 R10, RZ, RZ, -0x1 ;  /* 0xffffffffff0a7424 */ /* 0x000fe200078e00ff */
[----:B------:R-:W-:Y:S02]  /*0d50*/  MOV R2, 0xd70 ;  /* 0x00000d7000027802 */ /* 0x000fe40000000f00 */
[----:B------:R-:W-:Y:S05]  /*0d60*/  CALL.REL.NOINC `($__internal_102_$__cuda_sm70_shflsync_bfly_p) ;  /* 0x000001a000007944 */ /* 0x000fea0003c00000 */
[----:B0-----:R-:W-:Y:S01]  /*0d70*/  HFMA2.MMA R8, -RZ, RZ, 0, 1.1920928955078125e-07 ;  /* 0x00000002ff087435 */ /* 0x001fe200000001ff */
[----:B-1----:R-:W-:Y:S01]  /*0d80*/  FADD.FTZ R9, R4, R7 ;  /* 0x0000000704097221 */ /* 0x002fe20000010000 */
[----:B------:R-:W-:Y:S01]  /*0d90*/  MOV R7, 0x1f ;  /* 0x0000001f00077802 */ /* 0x000fe20000000f00 */
[----:B------:R-:W-:Y:S01]  /*0da0*/  IMAD.MOV.U32 R10, RZ, RZ, -0x1 ;  /* 0xffffffffff0a7424 */ /* 0x000fe200078e00ff */
[----:B------:R-:W-:Y:S02]  /*0db0*/  MOV R2, 0xdd0 ;  /* 0x00000dd000027802 */ /* 0x000fe40000000f00 */
[----:B------:R-:W-:Y:S05]  /*0dc0*/  CALL.REL.NOINC `($__internal_102_$__cuda_sm70_shflsync_bfly_p) ;  /* 0x0000014000007944 */ /* 0x000fea0003c00000 */
[----:B0-----:R-:W-:Y:S01]  /*0dd0*/  HFMA2.MMA R8, -RZ, RZ, 0, 2.384185791015625e-07 ;  /* 0x00000004ff087435 */ /* 0x001fe200000001ff */
[----:B-1----:R-:W-:Y:S01]  /*0de0*/  FADD.FTZ R9, R9, R7 ;  /* 0x0000000709097221 */ /* 0x002fe20000010000 */
[----:B------:R-:W-:Y:S01]  /*0df0*/  MOV R7, 0x1f ;  /* 0x0000001f00077802 */ /* 0x000fe20000000f00 */
[----:B------:R-:W-:Y:S01]  /*0e00*/  IMAD.MOV.U32 R10, RZ, RZ, -0x1 ;  /* 0xffffffffff0a7424 */ /* 0x000fe200078e00ff */
[----:B------:R-:W-:-:S02]  /*0e10*/  MOV R2, 0xe30 ;  /* 0x00000e3000027802 */ /* 0x000fc40000000f00 */
[----:B------:R-:W-:Y:S05]  /*0e20*/  CALL.REL.NOINC `($__internal_102_$__cuda_sm70_shflsync_bfly_p) ;  /* 0x000000e000007944 */ /* 0x000fea0003c00000 */
[----:B0-----:R-:W-:Y:S01]  /*0e30*/  HFMA2.MMA R8, -RZ, RZ, 0, 4.76837158203125e-07 ;  /* 0x00000008ff087435 */ /* 0x001fe200000001ff */
[----:B-1----:R-:W-:Y:S01]  /*0e40*/  FADD.FTZ R9, R9, R7 ;  /* 0x0000000709097221 */ /* 0x002fe20000010000 */
[----:B------:R-:W-:Y:S01]  /*0e50*/  MOV R7, 0x1f ;  /* 0x0000001f00077802 */ /* 0x000fe20000000f00 */
[----:B------:R-:W-:Y:S01]  /*0e60*/  IMAD.MOV.U32 R10, RZ, RZ, -0x1 ;  /* 0xffffffffff0a7424 */ /* 0x000fe200078e00ff */
[----:B------:R-:W-:-:S02]  /*0e70*/  MOV R2, 0xe90 ;  /* 0x00000e9000027802 */ /* 0x000fc40000000f00 */
[----:B------:R-:W-:Y:S05]  /*0e80*/  CALL.REL.NOINC `($__internal_102_$__cuda_sm70_shflsync_bfly_p) ;  /* 0x0000008000007944 */ /* 0x000fea0003c00000 */
[----:B0-----:R-:W-:Y:S01]  /*0e90*/  HFMA2.MMA R8, -RZ, RZ, 0, 9.5367431640625e-07 ;  /* 0x00000010ff087435 */ /* 0x001fe200000001ff */
[----:B-1----:R-:W-:Y:S01]  /*0ea0*/  FADD.FTZ R9, R9, R7 ;  /* 0x0000000709097221 */ /* 0x002fe20000010000 */
[----:B------:R-:W-:Y:S01]  /*0eb0*/  MOV R7, 0x1f ;  /* 0x0000001f00077802 */ /* 0x000fe20000000f00 */
[----:B------:R-:W-:Y:S01]  /*0ec0*/  IMAD.MOV.U32 R10, RZ, RZ, -0x1 ;  /* 0xffffffffff0a7424 */ /* 0x000fe200078e00ff */
[----:B------:R-:W-:-:S02]  /*0ed0*/  MOV R2, 0xef0 ;  /* 0x00000ef000027802 */ /* 0x000fc40000000f00 */
[----:B------:R-:W-:Y:S05]  /*0ee0*/  CALL.REL.NOINC `($__internal_102_$__cuda_sm70_shflsync_bfly_p) ;  /* 0x0000002000007944 */ /* 0x000fea0003c00000 */
[----:B-1----:R-:W-:Y:S01]  /*0ef0*/  MOV R4, R7 ;  /* 0x0000000700047202 */ /* 0x002fe20000000f00 */
[----:B0-----:R-:W-:Y:S05]  /*0f00*/  BRA `(.L_x_2414) ;  /* 0xfffffa4000007947 */ /* 0x001fea000383ffff */
        .weak           $__internal_102_$__cuda_sm70_shflsync_bfly_p
        .type           $__internal_102_$__cuda_sm70_shflsync_bfly_p,@function
        .size           $__internal_102_$__cuda_sm70_shflsync_bfly_p,(.L_x_2849 - $__internal_102_$__cuda_sm70_shflsync_bfly_p)
$__internal_102_$__cuda_sm70_shflsync_bfly_p:
[----:B------:R-:W-:Y:S01]  /*0f10*/  HFMA2.MMA R3, -RZ, RZ, 0, 0 ;  /* 0x00000000ff037435 */ /* 0x000fe200000001ff */
[----:B------:R-:W-:Y:S04]  /*0f20*/  WARPSYNC R10 ;  /* 0x0000000a00007348 */ /* 0x000fe80003800000 */
[----:B------:R0:W1:Y:S01]  /*0f30*/  SHFL.BFLY PT, R7, R9, R8, R7 ;  /* 0x0c00000809077389 */ /* 0x00006200000e0007 */
[----:B------:R-:W-:Y:S05]  /*0f40*/  RET.REL.NODEC R2 `(_ZN10layer_norm22ln_bwd_finalize_kernelINS_22Kernel_traits_finalizeILj5120E6__halfffffjLb0ELj1024ELj4ENS_18Kernel_traits_baseILj5120ES2_ffffjLj1024EEEEELb0ELb0EEEvNS_9BwdParamsE) ;  /* 0xfffff0b002007950 */ /* 0x000fea0003c3ffff */
.L_x_2415:
        /* <DEDUP_REMOVED lines=11> */
.L_x_2849:


//--------------------- .text._ZN10layer_norm40ln_parallel_residual_bwd_finalize_kernelINS_22Kernel_traits_finalizeILj5120E6__halfffffjLb0ELj1024ELj4ENS_18Kernel_traits_baseILj5120ES2_ffffjLj1024EEEEELb0EEEvNS_9BwdParamsE --------------------------
	.section	.text._ZN10layer_norm40ln_parallel_residual_bwd_finalize_kernelINS_22Kernel_traits_finalizeILj5120E6__halfffffjLb0ELj1024ELj4ENS_18Kernel_traits_baseILj5120ES2_ffffjLj1024EEEEELb0EEEvNS_9BwdParamsE,"ax",@progbits
	.sectioninfo	@"SHI_REGISTERS=32"
	.align	128
        .global         _ZN10layer_norm40ln_parallel_residual_bwd_finalize_kernelINS_22Kernel_traits_finalizeILj5120E6__halfffffjLb0ELj1024ELj4ENS_18Kernel_traits_baseILj5120ES2_ffffjLj1024EEEEELb0EEEvNS_9BwdParamsE
        .type           _ZN10layer_norm40ln_parallel_residual_bwd_finalize_kernelINS_22Kernel_traits_finalizeILj5120E6__halfffffjLb0ELj1024ELj4ENS_18Kernel_traits_baseILj5120ES2_ffffjLj1024EEEEELb0EEEvNS_9BwdParamsE,@function
        .size           _ZN10layer_norm40ln_parallel_residual_bwd_finalize_kernelINS_22Kernel_traits_finalizeILj5120E6__halfffffjLb0ELj1024ELj4ENS_18Kernel_traits_baseILj5120ES2_ffffjLj1024EEEEELb0EEEvNS_9BwdParamsE,(.L_x_2850 - _ZN10layer_norm40ln_parallel_residual_bwd_finalize_kernelINS_22Kernel_traits_finalizeILj5120E6__halfffffjLb0ELj1024ELj4ENS_18Kernel_traits_baseILj5120ES2_ffffjLj1024EEEEELb0EEEvNS_9BwdParamsE)
        .other          _ZN10layer_norm40ln_parallel_residual_bwd_finalize_kernelINS_22Kernel_traits_finalizeILj5120E6__halfffffjLb0ELj1024ELj4ENS_18Kernel_traits_baseILj5120ES2_ffffjLj1024EEEEELb0EEEvNS_9BwdParamsE,@"STO_CUDA_ENTRY STV_DEFAULT"
_ZN10layer_norm40ln_parallel_residual_bwd_finalize_kernelINS_22Kernel_traits_finalizeILj5120E6__halfffffjLb0ELj1024ELj4ENS_18Kernel_traits_baseILj5120ES2_ffffjLj1024EEEEELb0EEEvNS_9BwdParamsE:
.text._ZN10layer_norm40ln_parallel_residual_bwd_finalize_kernelINS_22Kernel_traits_finalizeILj5120E6__halfffffjLb0ELj1024ELj4ENS_18Kernel_traits_baseILj5120ES2_ffffjLj1024EEEEELb0EEEvNS_9BwdParamsE:
        /* <DEDUP_REMOVED lines=19> */
.L_x_2430:
        /* <DEDUP_REMOVED lines=36> */
.L_x_2420:
        /* <DEDUP_REMOVED lines=59> */
.L_x_2419:
[----:B------:R-:W-:Y:S05]  /*0720*/  BSYNC B1 ;  /* 0x0000000000017941 */ /* 0x000fea0003800000 */
.L_x_2418:
        /* <DEDUP_REMOVED lines=35> */
.L_x_2422:
[----:B------:R-:W-:Y:S05]  /*0960*/  BSYNC B1 ;  /* 0x0000000000017941 */ /* 0x000fea0003800000 */
.L_x_2421:
        /* <DEDUP_REMOVED lines=17> */
.L_x_2423:
[----:B------:R-:W-:Y:S05]  /*0a80*/  BSYNC B1 ;  /* 0x0000000000017941 */ /* 0x000fea0003800000 */
.L_x_2417:
[----:B------:R-:W-:Y:S05]  /*0a90*/  BSYNC B0 ;  /* 0x0000000000007941 */ /* 0x000fea0003800000 */
.L_x_2416:
        /* <DEDUP_REMOVED lines=14> */
.L_x_2431:
        /* <DEDUP_REMOVED lines=36> */
.L_x_2432:
        /* <DEDUP_REMOVED lines=11> */
.L_x_2424:
        /* <DEDUP_REMOVED lines=25> */
.L_x_2428:
[----:B------:R-:W-:Y:S05]  /*1000*/  BSYNC B0 ;  /* 0x0000000000007941 */ /* 0x000fea0003800000 */
.L_x_2427:
[C---:B------:R-:W-:Y:S02]  /*1010*/  ISETP.GT.U32.AND P1, PT, R4.reuse, -0x1401, PT ;  /* 0xffffebff0400780c */ /* 0x040fe40003f24070 */
[----:B------:R-:W-:-:S02]  /*1020*/  IADD3 R4, R4, 0x1400, RZ ;  /* 0x0000140004047810 */ /* 0x000fc40007ffe0ff */
[----:B------:R-:W-:-:S09]  /*1030*/  IADD3 R5, R5, 0xa00, RZ ;  /* 0x00000a0005057810 */ /* 0x000fd20007ffe0ff */
[----:B0-----:R-:W-:Y:S01]  /*1040*/  @!P1 CALL.REL.NOINC `(.L_x_2429) ;  /* 0x0000001000009944 */ /* 0x001fe20003c00000 */
[----:B------:R-:W-:Y:S05]  /*1050*/  BRA `(.L_x_2430) ;  /* 0xfffff0d000007947 */ /* 0x000fea000383ffff */
.L_x_2429:
[----:B------:R-:W-:Y:S05]  /*1060*/  EXIT ;  /* 0x000000000000794d */ /* 0x000fea0003800000 */
.L_x_2425:
[----:B------:R-:W-:Y:S01]  /*1070*/  HFMA2.MMA R17, -RZ, RZ, 0, 1.847743988037109375e-06 ;  /* 0x0000001fff117435 */ /* 0x000fe200000001ff */
[----:B----4-:R-:W-:Y:S01]  /*1080*/  IMAD.MOV.U32 R19, RZ, RZ, R12 ;  /* 0x000000ffff137224 */ /* 0x010fe200078e000c */
[----:B------:R-:W-:Y:S02]  /*1090*/  MOV R16, 0x1 ;  /* 0x0000000100107802 */ /* 0x000fe40000000f00 */
[----:B------:R-:W-:Y:S02]  /*10a0*/  MOV R14, 0xffffffff ;  /* 0xffffffff000e7802 */ /* 0x000fe40000000f00 */
[----:B------:R-:W-:Y:S02]  /*10b0*/  MOV R8, 0x10d0 ;  /* 0x000010d000087802 */ /* 0x000fe40000000f00 */
[----:B0123--:R-:W-:Y:S05]  /*10c0*/  CALL.REL.NOINC `($__internal_103_$__cuda_sm70_shflsync_bfly_p) ;  /* 0x000007b000007944 */ /* 0x00ffea0003c00000 */
[----:B01----:R-:W-:Y:S05]  /*10d0*/  BRA `(.L_x_2431) ;  /* 0xfffffaa000007947 */ /* 0x003fea000383ffff */
.L_x_2426:
[----:B------:R-:W-:Y:S01]  /*10e0*/  HFMA2.MMA R16, -RZ, RZ, 0, 1.1920928955078125e-07 ;  /* 0x00000002ff107435 */ /* 0x000fe200000001ff */
[----:B------:R-:W-:Y:S01]  /*10f0*/  IMAD.MOV.U32 R19, RZ, RZ, R12 ;  /* 0x000000ffff137224 */ /* 0x000fe200078e000c */
[----:B------:R-:W-:Y:S02]  /*1100*/  MOV R17, 0x1f ;  /* 0x0000001f00117802 */ /* 0x000fe40000000f00 */
[----:B------:R-:W-:-:S02]  /*1110*/  MOV R14, 0xffffffff ;  /* 0xffffffff000e7802 */ /* 0x000fc40000000f00 */
[----:B------:R-:W-:Y:S02]  /*1120*/  MOV R8, 0x1140 ;  /* 0x0000114000087802 */ /* 0x000fe40000000f00 */
[----:B-123--:R-:W-:Y:S05]  /*1130*/  CALL.REL.NOINC `($__internal_103_$__cuda_sm70_shflsync_bfly_p) ;  /* 0x0000074000007944 */ /* 0x00efea0003c00000 */
[----:B0-----:R-:W-:Y:S01]  /*1140*/  HFMA2.MMA R17, -RZ, RZ, 0, 1.847743988037109375e-06 ;  /* 0x0000001fff117435 */ /* 0x001fe200000001ff */
[----:B-1----:R-:W-:Y:S01]  /*1150*/  FADD.FTZ R19, R12, R14 ;  /* 0x0000000e0c137221 */ /* 0x002fe20000010000 */
[----:B------:R-:W-:Y:S01]  /*1160*/  MOV R14, 0xffffffff ;  /* 0xffffffff000e7802 */ /* 0x000fe20000000f00 */
[----:B------:R-:W-:Y:S01]  /*1170*/  IMAD.MOV.U32 R16, RZ, RZ, 0x4 ;  /* 0x00000004ff107424 */ /* 0x000fe200078e00ff */
[----:B------:R-:W-:Y:S02]  /*1180*/  MOV R8, 0x11a0 ;  /* 0x000011a000087802 */ /* 0x000fe40000000f00 */
[----:B------:R-:W-:Y:S05]  /*1190*/  CALL.REL.NOINC `($__internal_103_$__cuda_sm70_shflsync_bfly_p) ;  /* 0x000006e000007944 */ /* 0x000fea0003c00000 */
[----:B0-----:R-:W-:Y:S01]  /*11a0*/  HFMA2.MMA R16, -RZ, RZ, 0, 4.76837158203125e-07 ;  /* 0x00000008ff107435 */ /* 0x001fe200000001ff */
[----:B-1----:R-:W-:Y:S01]  /*11b0*/  FADD.FTZ R19, R19, R14 ;  /* 0x0000000e13137221 */ /* 0x002fe20000010000 */
[----:B------:R-:W-:Y:S01]  /*11c0*/  MOV R14, 0xffffffff ;  /* 0xffffffff000e7802 */ /* 0x000fe20000000f00 */
[----:B------:R-:W-:Y:S01]  /*11d0*/  IMAD.MOV.U32 R17, RZ, RZ, 0x1f ;  /* 0x0000001fff117424 */ /* 0x000fe200078e00ff */
[----:B------:R-:W-:Y:S02]  /*11e0*/  MOV R8, 0x1200 ;  /* 0x0000120000087802 */ /* 0x000fe40000000f00 */
[----:B------:R-:W-:Y:S05]  /*11f0*/  CALL.REL.NOINC `($__internal_103_$__cuda_sm70_shflsync_bfly_p) ;  /* 0x0000068000007944 */ /* 0x000fea0003c00000 */
[----:B-1----:R-:W-:Y:S01]  /*1200*/  FADD.FTZ R12, R19, R14 ;  /* 0x0000000e130c7221 */ /* 0x002fe20000010000 */
[----:B0-----:R-:W-:Y:S01]  /*1210*/  HFMA2.MMA R16, -RZ, RZ, 0, 9.5367431640625e-07 ;  /* 0x00000010ff107435 */ /* 0x001fe200000001ff */
[----:B------:R-:W-:Y:S01]  /*1220*/  MOV R17, 0x1f ;  /* 0x0000001f00117802 */ /* 0x000fe20000000f00 */
[----:B------:R-:W-:Y:S01]  /*1230*/  IMAD.MOV.U32 R14, RZ, RZ, -0x1 ;  /* 0xffffffffff0e7424 */ /* 0x000fe200078e00ff */
[----:B------:R-:W-:-:S02]  /*1240*/  MOV R8, 0x1270 ;  /* 0x0000127000087802 */ /* 0x000fc40000000f00 */
[----:B------:R-:W-:Y:S02]  /*1250*/  MOV R19, R12 ;  /* 0x0000000c00137202 */ /* 0x000fe40000000f00 */
[----:B------:R-:W-:Y:S05]  /*1260*/  CALL.REL.NOINC `($__internal_103_$__cuda_sm70_shflsync_bfly_p) ;  /* 0x0000061000007944 */ /* 0x000fea0003c00000 */
[----:B0-----:R-:W-:Y:S01]  /*1270*/  HFMA2.MMA R17, -RZ, RZ, 0, 1.847743988037109375e-06 ;  /* 0x0000001fff117435 */ /* 0x001fe200000001ff */
[----:B-1----:R-:W-:Y:S01]  /*1280*/  MOV R15, R14 ;  /* 0x0000000e000f7202 */ /* 0x002fe20000000f00 */
[----:B------:R-:W-:Y:S01]  /*1290*/  IMAD.MOV.U32 R16, RZ, RZ, 0x1 ;  /* 0x00000001ff107424 */ /* 0x000fe200078e00ff */
[----:B------:R-:W-:Y:S02]  /*12a0*/  MOV R19, R13 ;  /* 0x0000000d00137202 */ /* 0x000fe40000000f00 */
[----:B------:R-:W-:Y:S02]  /*12b0*/  MOV R14, 0xffffffff ;  /* 0xffffffff000e7802 */ /* 0x000fe40000000f00 */
[----:B------:R-:W-:Y:S02]  /*12c0*/  MOV R8, 0x12e0 ;  /* 0x000012e000087802 */ /* 0x000fe40000000f00 */
[----:B------:R-:W-:Y:S05]  /*12d0*/  CALL.REL.NOINC `($__internal_103_$__cuda_sm70_shflsync_bfly_p) ;  /* 0x000005a000007944 */ /* 0x000fea0003c00000 */
[----:B0-----:R-:W-:Y:S01]  /*12e0*/  HFMA2.MMA R16, -RZ, RZ, 0, 1.1920928955078125e-07 ;  /* 0x00000002ff107435 */ /* 0x001fe200000001ff */
[----:B-1----:R-:W-:Y:S01]  /*12f0*/  FADD.FTZ R19, R13, R14 ;  /* 0x0000000e0d137221 */ /* 0x002fe20000010000 */
[----:B------:R-:W-:Y:S01]  /*1300*/  MOV R14, 0xffffffff ;  /* 0xffffffff000e7802 */ /* 0x000fe20000000f00 */
[----:B------:R-:W-:Y:S01]  /*1310*/  IMAD.MOV.U32 R17, RZ, RZ, 0x1f ;  /* 0x0000001fff117424 */ /* 0x000fe200078e00ff */
[----:B------:R-:W-:-:S02]  /*1320*/  MOV R8, 0x1340 ;  /* 0x0000134000087802 */ /* 0x000fc40000000f00 */
[----:B------:R-:W-:Y:S05]  /*1330*/  CALL.REL.NOINC `($__internal_103_$__cuda_sm70_shflsync_bfly_p) ;  /* 0x0000054000007944 */ /* 0x000fea0003c00000 */
[----:B0-----:R-:W-:Y:S01]  /*1340*/  HFMA2.MMA R16, -RZ, RZ, 0, 2.384185791015625e-07 ;  /* 0x00000004ff107435 */ /* 0x001fe200000001ff */
[----:B-1----:R-:W-:Y:S01]  /*1350*/  FADD.FTZ R19, R19, R14 ;  /* 0x0000000e13137221 */ /* 0x002fe20000010000 */
[----:B------:R-:W-:Y:S01]  /*1360*/  MOV R17, 0x1f ;  /* 0x0000001f00117802 */ /* 0x000fe20000000f00 */
[----:B------:R-:W-:Y:S01]  /*1370*/  IMAD.MOV.U32 R14, RZ, RZ, -0x1 ;  /* 0xffffffffff0e7424 */ /* 0x000fe200078e00ff */
[----:B------:R-:W-:-:S02]  /*1380*/  MOV R8, 0x13a0 ;  /* 0x000013a000087802 */ /* 0x000fc40000000f00 */
[----:B------:R-:W-:Y:S05]  /*1390*/  CALL.REL.NOINC `($__internal_103_$__cuda_sm70_shflsync_bfly_p) ;  /* 0x000004e000007944 */ /* 0x000fea0003c00000 */
[----:B0-----:R-:W-:Y:S01]  /*13a0*/  HFMA2.MMA R16, -RZ, RZ, 0, 4.76837158203125e-07 ;  /* 0x00000008ff107435 */ /* 0x001fe200000001ff */
[----:B-1----:R-:W-:Y:S01]  /*13b0*/  FADD.FTZ R19, R19, R14 ;  /* 0x0000000e13137221 */ /* 0x002fe20000010000 */
[----:B------:R-:W-:-:S02]  /*13c0*/  MOV R17, 0x1f ;  /* 0x0000001f00117802 */ /* 0x000fc40000000f00 */
[----:B------:R-:W-:Y:S02]  /*13d0*/  MOV R14, 0xffffffff ;  /* 0xffffffff000e7802 */ /* 0x000fe40000000f00 */
[----:B------:R-:W-:Y:S02]  /*13e0*/  MOV R8, 0x1400 ;  /* 0x0000140000087802 */ /* 0x000fe40000000f00 */
[----:B------:R-:W-:Y:S05]  /*13f0*/  CALL.REL.NOINC `($__internal_103_$__cuda_sm70_shflsync_bfly_p) ;  /* 0x0000048000007944 */ /* 0x000fea0003c00000 */
[----:B-1----:R-:W-:Y:S01]  /*1400*/  FADD.FTZ R13, R19, R14 ;  /* 0x0000000e130d7221 */ /* 0x002fe20000010000 */
[----:B0-----:R-:W-:Y:S01]  /*1410*/  HFMA2.MMA R17, -RZ, RZ, 0, 1.847743988037109375e-06 ;  /* 0x0000001fff117435 */ /* 0x001fe200000001ff */
[----:B------:R-:W-:Y:S01]  /*1420*/  IMAD.MOV.U32 R16, RZ, RZ, 0x10 ;  /* 0x00000010ff107424 */ /* 0x000fe200078e00ff */
[----:B------:R-:W-:Y:S02]  /*1430*/  MOV R14, 0xffffffff ;  /* 0xffffffff000e7802 */ /* 0x000fe40000000f00 */
[----:B------:R-:W-:Y:S02]  /*1440*/  MOV R19, R13 ;  /* 0x0000000d00137202 */ /* 0x000fe40000000f00 */
[----:B------:R-:W-:Y:S02]  /*1450*/  MOV R8, 0x1470 ;  /* 0x0000147000087802 */ /* 0x000fe40000000f00 */
[----:B------:R-:W-:Y:S05]  /*1460*/  CALL.REL.NOINC `($__internal_103_$__cuda_sm70_shflsync_bfly_p) ;  /* 0x0000041000007944 */ /* 0x000fea0003c00000 */
[----:B0-----:R-:W-:Y:S01]  /*1470*/  HFMA2.MMA R16, -RZ, RZ, 0, 5.9604644775390625e-08 ;  /* 0x00000001ff107435 */ /* 0x001fe200000001ff */
[----:B-1----:R-:W-:Y:S01]  /*1480*/  IMAD.MOV.U32 R18, RZ, RZ, R14 ;  /* 0x000000ffff127224 */ /* 0x002fe200078e000e */
[----:B------:R-:W-:Y:S01]  /*1490*/  MOV R19, R11 ;  /* 0x0000000b00137202 */ /* 0x000fe20000000f00 */
[----:B------:R-:W-:Y:S01]  /*14a0*/  IMAD.MOV.U32 R14, RZ, RZ, -0x1 ;  /* 0xffffffffff0e7424 */ /* 0x000fe200078e00ff */
[----:B------:R-:W-:-:S02]  /*14b0*/  MOV R17, 0x1f ;  /* 0x0000001f00117802 */ /* 0x000fc40000000f00 */
[----:B------:R-:W-:Y:S02]  /*14c0*/  MOV R8, 0x14e0 ;  /* 0x000014e000087802 */ /* 0x000fe40000000f00 */
[----:B------:R-:W-:Y:S05]  /*14d0*/  CALL.REL.NOINC `($__internal_103_$__cuda_sm70_shflsync_bfly_p) ;  /* 0x000003a000007944 */ /* 0x000fea0003c00000 */
[----:B0-----:R-:W-:Y:S01]  /*14e0*/  HFMA2.MMA R16, -RZ, RZ, 0, 1.1920928955078125e-07 ;  /* 0x00000002ff107435 */ /* 0x001fe200000001ff */
[----:B-1----:R-:W-:Y:S01]  /*14f0*/  FADD.FTZ R19, R11, R14 ;  /* 0x0000000e0b137221 */ /* 0x002fe20000010000 */
[----:B------:R-:W-:Y:S02]  /*1500*/  MOV R17, 0x1f ;  /* 0x0000001f00117802 */ /* 0x000fe40000000f00 */
[----:B------:R-:W-:Y:S02]  /*1510*/  MOV R14, 0xffffffff ;  /* 0xffffffff000e7802 */ /* 0x000fe40000000f00 */
[----:B------:R-:W-:Y:S02]  /*1520*/  MOV R8, 0x1540 ;  /* 0x0000154000087802 */ /* 0x000fe40000000f00 */
[----:B------:R-:W-:Y:S05]  /*1530*/  CALL.REL.NOINC `($__internal_103_$__cuda_sm70_shflsync_bfly_p) ;  /* 0x0000034000007944 */ /* 0x000fea0003c00000 */
[----:B0-----:R-:W-:Y:S01]  /*1540*/  HFMA2.MMA R17, -RZ, RZ, 0, 1.847743988037109375e-06 ;  /* 0x0000001fff117435 */ /* 0x001fe200000001ff */
[----:B-1----:R-:W-:Y:S01]  /*1550*/  FADD.FTZ R19, R19, R14 ;  /* 0x0000000e13137221 */ /* 0x002fe20000010000 */
[----:B------:R-:W-:Y:S01]  /*1560*/  MOV R14, 0xffffffff ;  /* 0xffffffff000e7802 */ /* 0x000fe20000000f00 */
[----:B------:R-:W-:Y:S01]  /*1570*/  IMAD.MOV.U32 R16, RZ, RZ, 0x4 ;  /* 0x00000004ff107424 */ /* 0x000fe200078e00ff */
[----:B------:R-:W-:-:S02]  /*1580*/  MOV R8, 0x15a0 ;  /* 0x000015a000087802 */ /* 0x000fc40000000f00 */
[----:B------:R-:W-:Y:S05]  /*1590*/  CALL.REL.NOINC `($__internal_103_$__cuda_sm70_shflsync_bfly_p) ;  /* 0x000002e000007944 */ /* 0x000fea0003c00000 */
[----:B0-----:R-:W-:Y:S01]  /*15a0*/  HFMA2.MMA R16, -RZ, RZ, 0, 4.76837158203125e-07 ;  /* 0x00000008ff107435 */ /* 0x001fe200000001ff */
[----:B-1----:R-:W-:Y:S01]  /*15b0*/  FADD.FTZ R19, R19, R14 ;  /* 0x0000000e13137221 */ /* 0x002fe20000010000 */
[----:B------:R-:W-:Y:S01]  /*15c0*/  MOV R14, 0xffffffff ;  /* 0xffffffff000e7802 */ /* 0x000fe20000000f00 */
[----:B------:R-:W-:Y:S01]  /*15d0*/  IMAD.MOV.U32 R17, RZ, RZ, 0x1f ;  /* 0x0000001fff117424 */ /* 0x000fe200078e00ff */
[----:B------:R-:W-:-:S02]  /*15e0*/  MOV R8, 0x1600 ;  /* 0x0000160000087802 */ /* 0x000fc40000000f00 */
        /* <DEDUP_REMOVED lines=33> */
[----:B0-----:R-:W-:Y:S01]  /*1800*/  HFMA2.MMA R17, -RZ, RZ, 0, 1.847743988037109375e-06 ;  /* 0x0000001fff117435 */ /* 0x001fe200000001ff */
[----:B-1----:R-:W-:Y:S01]  /*1810*/  FADD.FTZ R19, R19, R14 ;  /* 0x0000000e13137221 */ /* 0x002fe20000010000 */
[----:B------:R-:W-:Y:S01]  /*1820*/  MOV R14, 0xffffffff ;  /* 0xffffffff000e7802 */ /* 0x000fe20000000f00 */
[----:B------:R-:W-:Y:S01]  /*1830*/  IMAD.MOV.U32 R16, RZ, RZ, 0x10 ;  /* 0x00000010ff107424 */ /* 0x000fe200078e00ff */
[----:B------:R-:W-:Y:S02]  /*1840*/  MOV R8, 0x1860 ;  /* 0x0000186000087802 */ /* 0x000fe40000000f00 */
[----:B------:R-:W-:Y:S05]  /*1850*/  CALL.REL.NOINC `($__internal_103_$__cuda_sm70_shflsync_bfly_p) ;  /* 0x0000002000007944 */ /* 0x000fea0003c00000 */
[----:B-1----:R-:W-:Y:S01]  /*1860*/  MOV R8, R14 ;  /* 0x0000000e00087202 */ /* 0x002fe20000000f00 */
[----:B0-----:R-:W-:Y:S05]  /*1870*/  BRA `(.L_x_2432) ;  /* 0xfffff54000007947 */ /* 0x001fea000383ffff */
        .weak           $__internal_103_$__cuda_sm70_shflsync_bfly_p
        .type           $__internal_103_$__cuda_sm70_shflsync_bfly_p,@function
        .size           $__internal_103_$__cuda_sm70_shflsync_bfly_p,(.L_x_2850 - $__internal_103_$__cuda_sm70_shflsync_bfly_p)
$__internal_103_$__cuda_sm70_shflsync_bfly_p:
[----:B------:R-:W-:Y:S01]  /*1880*/  HFMA2.MMA R9, -RZ, RZ, 0, 0 ;  /* 0x00000000ff097435 */ /* 0x000fe200000001ff */
[----:B------:R-:W-:Y:S04]  /*1890*/  WARPSYNC R14 ;  /* 0x0000000e00007348 */ /* 0x000fe80003800000 */
[----:B------:R0:W1:Y:S01]  /*18a0*/  SHFL.BFLY PT, R14, R19, R16, R17 ;  /* 0x0c000010130e7389 */ /* 0x00006200000e0011 */
[----:B------:R-:W-:Y:S05]  /*18b0*/  RET.REL.NODEC R8 `(_ZN10layer_norm40ln_parallel_residual_bwd_finalize_kernelINS_22Kernel_traits_finalizeILj5120E6__halfffffjLb0ELj1024ELj4ENS_18Kernel_traits_baseILj5120ES2_ffffjLj1024EEEEELb0EEEvNS_9BwdParamsE) ;  /* 0xffffe74008007950 */ /* 0x000fea0003c3ffff */
.L_x_2433:
        /* <DEDUP_REMOVED lines=12> */
.L_x_2850:


//--------------------- .text._ZN10layer_norm31ln_parallel_residual_bwd_kernelINS_13Kernel_traitsI6__halfffffjLj5120ELj1ELj1ELj8ELj16ENS_18Kernel_traits_baseILj5120ES2_ffffjLj256EEEEELb1ELb1ELb0EEEvNS_9BwdParamsE --------------------------
	.section	.text._ZN10layer_norm31ln_parallel_residual_bwd_kernelINS_13Kernel_traitsI6__halfffffjLj5120ELj1ELj1ELj8ELj16ENS_18Kernel_traits_baseILj5120ES2_ffffjLj256EEEEELb1ELb1ELb0EEEvNS_9BwdParamsE,"ax",@progbits
	.sectioninfo	@"SHI_REGISTERS=168"
	.align	128
        .global         _ZN10layer_norm31ln_parallel_residual_bwd_kernelINS_13Kernel_traitsI6__halfffffjLj5120ELj1ELj1ELj8ELj16ENS_18Kernel_traits_baseILj5120ES2_ffffjLj256EEEEELb1ELb1ELb0EEEvNS_9BwdParamsE
        .type           _ZN10layer_norm31ln_parallel_residual_bwd_kernelINS_13Kernel_traitsI6__halfffffjLj5120ELj1ELj1ELj8ELj16ENS_18Kernel_traits_baseILj5120ES2_ffffjLj256EEEEELb1ELb1ELb0EEEvNS_9BwdParamsE,@function
        .size           _ZN10layer_norm31ln_parallel_residual_bwd_kernelINS_13Kernel_traitsI6__halfffffjLj5120ELj1ELj1ELj8ELj16ENS_18Kernel_traits_baseILj5120ES2_ffffjLj256EEEEELb1ELb1ELb0EEEvNS_9BwdParamsE,(.L_x_2851 - _ZN10layer_norm31ln_parallel_residual_bwd_kernelINS_13Kernel_traitsI6__halfffffjLj5120ELj1ELj1ELj8ELj16ENS_18Kernel_traits_baseILj5120ES2_ffffjLj256EEEEELb1ELb1ELb0EEEvNS_9BwdParamsE)
        .other          _ZN10layer_norm31ln_parallel_residual_bwd_kernelINS_13Kernel_traitsI6__halfffffjLj5120ELj1ELj1ELj8ELj16ENS_18Kernel_traits_baseILj5120ES2_ffffjLj256EEEEELb1ELb1ELb0EEEvNS_9BwdParamsE,@"STO_CUDA_ENTRY STV_DEFAULT"
_ZN10layer_norm31ln_parallel_residual_bwd_kernelINS_13Kernel_traitsI6__halfffffjLj5120ELj1ELj1ELj8ELj16ENS_18Kernel_traits_baseILj5120ES2_ffffjLj256EEEEELb1ELb1ELb0EEEvNS_9BwdParamsE:
.text._ZN10layer_norm31ln_parallel_residual_bwd_kernelINS_13Kernel_traitsI6__halfffffjLj5120ELj1ELj1ELj8ELj16ENS_18Kernel_traits_baseILj5120ES2_ffffjLj256EEEEELb1ELb1ELb0EEEvNS_9BwdParamsE:
        /* <DEDUP_REMOVED lines=23> */
[----:B------:R-:W-:Y:S01]  /*0170*/  @P3 IADD3 R12, R12, 0x100, RZ ;  /* 0x000001000c0c3810 */ /* 0x000fe20007ffe0ff */
[----:B------:R-:W1:Y:S01]  /*0180*/  S2UR UR6, SR_CTAID.X ;  /* 0x00000000000679c3 */ /* 0x000e620000002500 */
[----:B------:R-:W-:Y:S01]  /*0190*/  CS2R R52, SRZ ;  /* 0x0000000000347805 */ /* 0x000fe2000001ff00 */
        /* <DEDUP_REMOVED lines=8> */
[C---:B------:R-:W-:Y:S01]  /*0220*/  @P5 IMAD.WIDE.U32 R20, R12.reuse, R21, c[0x0][0x1b0] ;  /* 0x00006c000c145625 */ /* 0x040fe200078e0015 */
[----:B------:R-:W-:-:S02]  /*0230*/  @P5 IADD3 R12, R12, 0x100, RZ ;  /* 0x000001000c0c5810 */ /* 0x000fc40007ffe0ff */
[----:B-1----:R-:W-:-:S03]  /*0240*/  LEA.HI R0, R159, UR6, RZ, 0x18 ;  /* 0x000000069f007c11 */ /* 0x002fc6000f8fc0ff */
        /* <DEDUP_REMOVED lines=17> */
[----:B--2---:R-:W-:Y:S01]  /*0360*/  CS2R R16, SRZ ;  /* 0x0000000000107805 */ /* 0x004fe2000001ff00 */
[----:B---3--:R-:W-:Y:S01]  /*0370*/  CS2R R18, SRZ ;  /* 0x0000000000127805 */ /* 0x008fe2000001ff00 */
[----:B------:R-:W-:Y:S05]  /*0380*/  @P0 BRA `(.L_x_2434) ;  /* 0x00002c9000000947 */ /* 0x000fea0003800000 */
[----:B0-----:R-:W0:Y:S01]  /*0390*/  LDC.U8 R160, c[0x0][0x1f0] ;  /* 0x00007c00ffa07b82 */ /* 0x001e220000000000 */
[----:B-----5:R-:W-:Y:S01]  /*03a0*/  IMAD.MOV.U32 R3, RZ, RZ, R4 ;  /* 0x000000ffff037224 */ /* 0x020fe200078e0004 */
        /* <DEDUP_REMOVED lines=41> */
.L_x_2457:
        /* <DEDUP_REMOVED lines=8> */
[----:B------:R-:W-:Y:S01]  /*06c0*/  MOV R81, RZ ;  /* 0x000000ff00517202 */ /* 0x000fe20000000f00 */
[----:B------:R-:W-:Y:S01]  /*06d0*/  IMAD.MOV.U32 R82, RZ, RZ, RZ ;  /* 0x000000ffff527224 */ /* 0x000fe200078e00ff */
[----:B------:R-:W-:-:S04]  /*06e0*/  SHF.R.S32.HI R77, RZ, 0x1f, R76 ;  /* 0x0000001fff4d7819 */ /* 0x000fc8000001144c */
[----:B------:R-:W-:-:S04]  /*06f0*/  LEA.HI R77, R77, R76, RZ, 0x2 ;  /* 0x0000004c4d4d7211 */ /* 0x000fc800078f10ff */
[----:B------:R-:W-:-:S04]  /*0700*/  LEA.HI.SX32 R116, R77, R116, 0x1e ;  /* 0x000000744d747211 */ /* 0x000fc800078ff2ff */
[----:B------:R-:W-:Y:S01]  /*0710*/  MOV R83, R116 ;  /* 0x0000007400537202 */ /* 0x000fe20000000f00 */
[----:B------:R-:W-:Y:S05]  /*0720*/  @!P2 BRA `(.L_x_2436) ;  /* 0x000003400000a947 */ /* 0x000fea0003800000 */
[C---:B0-----:R-:W-:Y:S01]  /*0730*/  LEA R72, P1, R116.reuse, c[0x0][0x188], 0x4 ;  /* 0x0000620074487a11 */ /* 0x041fe200078220ff */
[C---:B------:R-:W-:Y:S01]  /*0740*/  IMAD.SHL.U32 R86, R116.reuse, 0x4, RZ ;  /* 0x0000000474567824 */ /* 0x040fe200078e00ff */
[----:B------:R-:W-:Y:S02]  /*0750*/  MOV R77, 0x10 ;  /* 0x00000010004d7802 */ /* 0x000fe40000000f00 */
[C---:B------:R-:W-:Y:S02]  /*0760*/  LEA.HI.X R73, R116.reuse, c[0x0][0x18c], RZ, 0x4, P1 ;  /* 0x0000630074497a11 */ /* 0x040fe400008f24ff */
[C---:B------:R-:W-:Y:S01]  /*0770*/  SHF.L.U64.HI R81, R116.reuse, 0x2, RZ ;  /* 0x0000000274517819 */ /* 0x040fe200000102ff */
[----:B------:R-:W-:Y:S01]  /*0780*/  IMAD.WIDE.U32 R76, R116, R77, c[0x0][0x208] ;  /* 0x00008200744c7625 */ /* 0x000fe200078e004d */
[----:B------:R-:W-:Y:S02]  /*0790*/  IADD3 R84, P1, R86, c[0x0][0x190], RZ ;  /* 0x0000640056547a10 */ /* 0x000fe40007f3e0ff */
[----:B------:R-:W2:Y:S01]  /*07a0*/  LDG.E.128 R72, [R72.64] ;  /* 0x0000000448487981 */ /* 0x000ea2000c1e1d00 */
[----:B------:R-:W-:-:S03]  /*07b0*/  ISETP.NE.U32.AND P0, PT, RZ, c[0x0][0x250], PT ;  /* 0x00009400ff007a0c */ /* 0x000fc60003f05070 */
[----:B------:R-:W3:Y:S01]  /*07c0*/  LDG.E.128 R76, [R76.64] ;  /* 0x000000044c4c7981 */ /* 0x000ee2000c1e1d00 */
[----:B------:R-:W-:Y:S02]  /*07d0*/  IADD3.X R85, R81, c[0x0][0x194], RZ, P1, !PT ;  /* 0x0000650051557a10 */ /* 0x000fe40000ffe4ff */
[----:B------:R-:W-:-:S03]  /*07e0*/  ISETP.NE.AND.EX P0, PT, RZ, c[0x0][0x254], PT, P0 ;  /* 0x00009500ff007a0c */ /* 0x000fc60003f05300 */
[----:B------:R0:W5:Y:S10]  /*07f0*/  LDG.E R133, [R84.64] ;  /* 0x0000000454857981 */ /* 0x000174000c1e1900 */
        /* <DEDUP_REMOVED lines=10> */
[----:B-1----:R-:W-:-:S03]  /*08a0*/  IADD3 R83, R116, 0x100, RZ ;  /* 0x0000010074537810 */ /* 0x002fc60007ffe0ff */
[--C-:B--2---:R-:W-:Y:S02]  /*08b0*/  FADD.FTZ R143, R72, -R81.reuse ;  /* 0x80000051488f7221 */ /* 0x104fe40000010000 */
[--C-:B------:R-:W-:Y:S02]  /*08c0*/  FADD.FTZ R73, R73, -R81.reuse ;  /* 0x8000005149497221 */ /* 0x100fe40000010000 */
[C---:B------:R-:W-:Y:S02]  /*08d0*/  FMUL.FTZ R143, R142.reuse, R143 ;  /* 0x0000008f8e8f7220 */ /* 0x040fe40000410000 */
[----:B---3--:R-:W-:Y:S02]  /*08e0*/  FMUL.FTZ R146, R3, R76 ;  /* 0x0000004c03927220 */ /* 0x008fe40000410000 */
[----:B------:R-:W-:Y:S02]  /*08f0*/  FMUL.FTZ R144, R142, R73 ;  /* 0x000000498e907220 */ /* 0x000fe40000410000 */
[----:B------:R-:W-:-:S02]  /*0900*/  FADD.FTZ R149, R74, -R81 ;  /* 0x800000514a957221 */ /* 0x000fc40000010000 */
[----:B------:R-:W-:Y:S02]  /*0910*/  FMUL.FTZ R147, R2, R77 ;  /* 0x0000004d02937220 */ /* 0x000fe40000410000 */
[----:B------:R-:W-:Y:S02]  /*0920*/  FADD.FTZ R72, RZ, R146 ;  /* 0x00000092ff487221 */ /* 0x000fe40000010000 */
[----:B------:R-:W-:Y:S02]  /*0930*/  FFMA.FTZ R73, R143, R146, RZ ;  /* 0x000000928f497223 */ /* 0x000fe400000100ff */
[----:B------:R-:W-:Y:S02]  /*0940*/  FADD.FTZ R81, R75, -R81 ;  /* 0x800000514b517221 */ /* 0x000fe40000010000 */
        /* <DEDUP_REMOVED lines=18> */
.L_x_2436:
[----:B0-----:R-:W-:Y:S05]  /*0a70*/  BSYNC B0 ;  /* 0x0000000000007941 */ /* 0x001fea0003800000 */
.L_x_2435:
[----:B------:R-:W-:Y:S01]  /*0a80*/  BSSY B0, `(.L_x_2437) ;  /* 0x0000036000007945 */ /* 0x000fe20003800000 */
[----:B------:R-:W-:Y:S05]  /*0a90*/  @!P3 BRA `(.L_x_2438) ;  /* 0x000003400000b947 */ /* 0x000fea0003800000 */
[----:B------:R-:W-:Y:S01]  /*0aa0*/  ISETP.NE.U32.AND P0, PT, RZ, c[0x0][0x250], PT ;  /* 0x00009400ff007a0c */ /* 0x000fe20003f05070 */
[C---:B------:R-:W-:Y:S01]  /*0ab0*/  IMAD.SHL.U32 R156, R83.reuse, 0x4, RZ ;  /* 0x00000004539c7824 */ /* 0x040fe200078e00ff */
[----:B------:R-:W-:Y:S01]  /*0ac0*/  SHF.L.U64.HI R78, R83, 0x2, RZ ;  /* 0x00000002534e7819 */ /* 0x000fe200000102ff */
[----:B------:R-:W-:Y:S01]  /*0ad0*/  HFMA2.MMA R76, -RZ, RZ, 0, 9.5367431640625e-07 ;  /* 0x00000010ff4c7435 */ /* 0x000fe200000001ff */
[----:B------:R-:W-:-:S02]  /*0ae0*/  ISETP.NE.AND.EX P0, PT, RZ, c[0x0][0x254], PT, P0 ;  /* 0x00009500ff007a0c */ /* 0x000fc40003f05300 */
[----:B------:R-:W-:-:S04]  /*0af0*/  IADD3 R86, P1, R156, c[0x0][0x190], RZ ;  /* 0x000064009c567a10 */ /* 0x000fc80007f3e0ff */
[----:B------:R-:W-:Y:S02]  /*0b00*/  IADD3.X R87, R78, c[0x0][0x194], RZ, P1, !PT ;  /* 0x000065004e577a10 */ /* 0x000fe40000ffe4ff */
[C---:B------:R-:W-:Y:S01]  /*0b10*/  LEA R72, P1, R83.reuse, c[0x0][0x188], 0x4 ;  /* 0x0000620053487a11 */ /* 0x040fe200078220ff */
[C---:B------:R-:W-:Y:S02]  /*0b20*/  IMAD.WIDE.U32 R76, R83.reuse, R76, c[0x0][0x208] ;  /* 0x00008200534c7625 */ /* 0x040fe400078e004c */
[----:B------:R0:W5:Y:S01]  /*0b30*/  LDG.E R141, [R86.64] ;  /* 0x00000004568d7981 */ /* 0x000162000c1e1900 */
[----:B------:R-:W-:Y:S02]  /*0b40*/  LEA.HI.X R73, R83, c[0x0][0x18c], RZ, 0x4, P1 ;  /* 0x0000630053497a11 */ /* 0x000fe400008f24ff */
[----:B------:R-:W-:-:S04]  /*0b50*/  @P0 IADD3 R156, P1, R156, c[0x0][0x198], RZ ;  /* 0x000066009c9c0a10 */ /* 0x000fc80007f3e0ff */
[----:B------:R-:W-:Y:S01]  /*0b60*/  @P0 IADD3.X R157, R78, c[0x0][0x19c], RZ, P1, !PT ;  /* 0x000067004e9d0a10 */ /* 0x000fe20000ffe4ff */
[----:B------:R-:W2:Y:S01]  /*0b70*/  LDG.E.128 R72, [R72.64] ;  /* 0x0000000448487981 */ /* 0x000ea2000c1e1d00 */
[----:B------:R-:W-:-:S03]  /*0b80*/  ISETP.NE.U32.AND P1, PT, RZ, c[0x0][0x218], PT ;  /* 0x00008600ff007a0c */ /* 0x000fc60003f25070 */
[----:B------:R-:W3:Y:S01]  /*0b90*/  LDG.E.128 R76, [R76.64] ;  /* 0x000000044c4c7981 */ /* 0x000ee2000c1e1d00 */
[----:B------:R-:W-:-:S03]  /*0ba0*/  ISETP.NE.AND.EX P1, PT, RZ, c[0x0][0x21c], PT, P1 ;  /* 0x00008700ff007a0c */ /* 0x000fc60003f25310 */
[----:B------:R1:W5:Y:S10]  /*0bb0*/  @P0 LDG.E R108, [R156.64] ;  /* 0x000000049c6c0981 */ /* 0x000374000c1e1900 */
[----:B------:R-:W-:-:S04]  /*0bc0*/  @P1 LEA R84, P0, R83, c[0x0][0x218], 0x4 ;  /* 0x0000860053541a11 */ /* 0x000fc800078020ff */
[----:B------:R-:W-:-:S05]  /*0bd0*/  @P1 LEA.HI.X R85, R83, c[0x0][0x21c], RZ, 0x4, P0 ;  /* 0x0000870053551a11 */ /* 0x000fca00000f24ff */
[----:B------:R0:W5:Y:S01]  /*0be0*/  @P1 LDG.E.128 R8, [R84.64] ;  /* 0x0000000454081981 */ /* 0x000162000c1e1d00 */
[----:B------:R-:W-:-:S04]  /*0bf0*/  ISETP.NE.AND P0, PT, R160, RZ, PT ;  /* 0x000000ffa000720c */ /* 0x000fc80003f05270 */
[----:B-----5:R-:W-:Y:S02]  /*0c00*/  FSEL R148, R80, RZ, !P0 ;  /* 0x000000ff50947208 */ /* 0x020fe40004000000 */
[----:B------:R-:W-:-:S03]  /*0c10*/  IADD3 R83, R83, 0x100, RZ ;  /* 0x0000010053537810 */ /* 0x000fc60007ffe0ff */
[C---:B--2---:R-:W-:Y:S02]  /*0c20*/  FADD.FTZ R145, -R148.reuse, R72 ;  /* 0x0000004894917221 */ /* 0x044fe40000010100 */
[----:B------:R-:W-:Y:S02]  /*0c30*/  FADD.FTZ R73, -R148, R73 ;  /* 0x0000004994497221 */ /* 0x000fe40000010100 */
[----:B------:R-:W-:Y:S02]  /*0c40*/  FMUL.FTZ R145, R142, R145 ;  /* 0x000000918e917220 */ /* 0x000fe40000410000 */
[----:B---3--:R-:W-:Y:S02]  /*0c50*/  FMUL.FTZ R150, R91, R76 ;  /* 0x0000004c5b967220 */ /* 0x008fe40000410000 */
[C---:B------:R-:W-:Y:S02]  /*0c60*/  FADD.FTZ R155, -R148.reuse, R74 ;  /* 0x0000004a949b7221 */ /* 0x040fe40000010100 */
[----:B------:R-:W-:-:S02]  /*0c70*/  FADD.FTZ R75, -R148, R75 ;  /* 0x0000004b944b7221 */ /* 0x000fc40000010100 */
[----:B------:R-:W-:Y:S02]  /*0c80*/  FMUL.FTZ R148, R142, R73 ;  /* 0x000000498e947220 */ /* 0x000fe40000410000 */
[----:B------:R-:W-:Y:S02]  /*0c90*/  FMUL.FTZ R153, R90, R77 ;  /* 0x0000004d5a997220 */ /* 0x000fe40000410000 */
[----:B------:R-:W-:Y:S02]  /*0ca0*/  FADD.FTZ R72, R81, R150 ;  /* 0x0000009651487221 */ /* 0x000fe40000010000 */
[----:B------:R-:W-:Y:S02]  /*0cb0*/  FFMA.FTZ R82, R145, R150, R82 ;  /* 0x0000009691527223 */ /* 0x000fe40000010052 */
[----:B------:R-:W-:Y:S02]  /*0cc0*/  FMUL.FTZ R155, R142, R155 ;  /* 0x0000009b8e9b7220 */ /* 0x000fe40000410000 */
[----:B-1----:R-:W-:-:S02]  /*0cd0*/  FMUL.FTZ R156, R93, R78 ;  /* 0x0000004e5d9c7220 */ /* 0x002fc40000410000 */
        /* <DEDUP_REMOVED lines=16> */
.L_x_2438:
[----:B0-----:R-:W-:Y:S05]  /*0de0*/  BSYNC B0 ;  /* 0x0000000000007941 */ /* 0x001fea0003800000 */
.L_x_2437:
[----:B------:R-:W-:Y:S01]  /*0df0*/  BSSY B0, `(.L_x_2439) ;  /* 0x0000036000007945 */ /* 0x000fe20003800000 */
[----:B------:R-:W-:Y:S05]  /*0e00*/  @!P4 BRA `(.L_x_2440) ;  /* 0x000003400000c947 */ /* 0x000fea0003800000 */
[----:B------:R-:W-:Y:S01]  /*0e10*/  ISETP.NE.U32.AND P0, PT, RZ, c[0x0][0x250], PT ;  /* 0x00009400ff007a0c */ /* 0x000fe20003f05070 */
[C---:B------:R-:W-:Y:S01]  /*0e20*/  IMAD.SHL.U32 R120, R83.reuse, 0x4, RZ ;  /* 0x0000000453787824 */ /* 0x040fe200078e00ff */
[----:B------:R-:W-:Y:S02]  /*0e30*/  SHF.L.U64.HI R74, R83, 0x2, RZ ;  /* 0x00000002534a7819 */ /* 0x000fe400000102ff */
[----:B------:R-:W-:-:S02]  /*0e40*/  ISETP.NE.AND.EX P0, PT, RZ, c[0x0][0x254], PT, P0 ;  /* 0x00009500ff007a0c */ /* 0x000fc40003f05300 */
[----:B------:R-:W-:Y:S02]  /*0e50*/  IADD3 R86, P1, R120, c[0x0][0x190], RZ ;  /* 0x0000640078567a10 */ /* 0x000fe40007f3e0ff */
[----:B------:R-:W-:Y:S02]  /*0e60*/  MOV R72, 0x10 ;  /* 0x0000001000487802 */ /* 0x000fe40000000f00 */
[----:B------:R-:W-:Y:S02]  /*0e70*/  IADD3.X R87, R74, c[0x0][0x194], RZ, P1, !PT ;  /* 0x000065004a577a10 */ /* 0x000fe40000ffe4ff */
[C---:B------:R-:W-:Y:S01]  /*0e80*/  LEA R76, P1, R83.reuse, c[0x0][0x188], 0x4 ;  /* 0x00006200534c7a11 */ /* 0x040fe200078220ff */
[C---:B------:R-:W-:Y:S02]  /*0e90*/  IMAD.WIDE.U32 R72, R83.reuse, R72, c[0x0][0x208] ;  /* 0x0000820053487625 */ /* 0x040fe400078e0048 */
[----:B------:R0:W5:Y:S01]  /*0ea0*/  LDG.E R110, [R86.64] ;  /* 0x00000004566e7981 */ /* 0x000162000c1e1900 */
[----:B------:R-:W-:-:S02]  /*0eb0*/  LEA.HI.X R77, R83, c[0x0][0x18c], RZ, 0x4, P1 ;  /* 0x00006300534d7a11 */ /* 0x000fc400008f24ff */
        /* <DEDUP_REMOVED lines=19> */
[----:B------:R-:W-:Y:S02]  /*0ff0*/  FADD.FTZ R24, R24, R72 ;  /* 0x0000004818187221 */ /* 0x000fe40000010000 */
[----:B------:R-:W-:Y:S02]  /*1000*/  FMUL.FTZ R118, R142, R77 ;  /* 0x0000004d8e767220 */ /* 0x000fe40000410000 */
[----:B------:R-:W-:Y:S02]  /*1010*/  FFMA.FTZ R44, R72, R115, R44 ;  /* 0x00000073482c7223 */ /* 0x000fe4000001002c */
        /* <DEDUP_REMOVED lines=19> */
.L_x_2440:
[----:B0-----:R-:W-:Y:S05]  /*1150*/  BSYNC B0 ;  /* 0x0000000000007941 */ /* 0x001fea0003800000 */
.L_x_2439:
        /* <DEDUP_REMOVED lines=41> */
[----:B-1----:R-:W-:Y:S02]  /*13f0*/  FMUL.FTZ R130, R101, R74 ;  /* 0x0000004a65827220 */ /* 0x002fe40000410000 */
        /* <DEDUP_REMOVED lines=12> */
.L_x_2442:
[----:B0-----:R-:W-:Y:S05]  /*14c0*/  BSYNC B0 ;  /* 0x0000000000007941 */ /* 0x001fea0003800000 */
.L_x_2441:
[----:B------:R-:W-:Y:S01]  /*14d0*/  BSSY B0, `(.L_x_2443) ;  /* 0x0000037000007945 */ /* 0x000fe20003800000 */
[----:B------:R-:W-:Y:S05]  /*14e0*/  @!P6 BRA `(.L_x_2444) ;  /* 0x000003500000e947 */ /* 0x000fea0003800000 */
[----:B------:R-:W-:Y:S01]  /*14f0*/  ISETP.NE.U32.AND P1, PT, RZ, c[0x0][0x250], PT ;  /* 0x00009400ff007a0c */ /* 0x000fe20003f25070 */
[C---:B------:R-:W-:Y:S01]  /*1500*/  IMAD.SHL.U32 R134, R83.reuse, 0x4, RZ ;  /* 0x0000000453867824 */ /* 0x040fe200078e00ff */
[----:B------:R-:W-:Y:S02]  /*1510*/  LEA R72, P0, R83, c[0x0][0x188], 0x4 ;  /* 0x0000620053487a11 */ /* 0x000fe400078020ff */
[----:B------:R-:W-:-:S02]  /*1520*/  ISETP.NE.AND.EX P1, PT, RZ, c[0x0][0x254], PT, P1 ;  /* 0x00009500ff007a0c */ /* 0x000fc40003f25310 */
[----:B------:R-:W-:Y:S02]  /*1530*/  LEA.HI.X R73, R83, c[0x0][0x18c], RZ, 0x4, P0 ;  /* 0x0000630053497a11 */ /* 0x000fe400000f24ff */
[----:B------:R-:W-:Y:S02]  /*1540*/  SHF.R.U32.HI R75, RZ, 0x1e, R83 ;  /* 0x0000001eff4b7819 */ /* 0x000fe40000011653 */
[----:B------:R-:W-:Y:S02]  /*1550*/  IADD3 R86, P0, R134, c[0x0][0x190], RZ ;  /* 0x0000640086567a10 */ /* 0x000fe40007f1e0ff */
[----:B------:R-:W-:Y:S02]  /*1560*/  P2R R74, PR, RZ, 0x4 ;  /* 0x00000004ff4a7803 */ /* 0x000fe40000000000 */
[----:B------:R-:W-:Y:S02]  /*1570*/  IADD3.X R87, R75, c[0x0][0x194], RZ, P0, !PT ;  /* 0x000065004b577a10 */ /* 0x000fe400007fe4ff */
[----:B------:R-:W-:-:S02]  /*1580*/  MOV R76, 0x10 ;  /* 0x00000010004c7802 */ /* 0x000fc40000000f00 */
[----:B------:R-:W-:Y:S01]  /*1590*/  @P1 IADD3 R134, P0, R134, c[0x0][0x198], RZ ;  /* 0x0000660086861a10 */ /* 0x000fe20007f1e0ff */
[----:B------:R0:W5:Y:S03]  /*15a0*/  LDG.E R114, [R86.64] ;  /* 0x0000000456727981 */ /* 0x000166000c1e1900 */
[----:B------:R-:W-:Y:S02]  /*15b0*/  @P1 IADD3.X R135, R75, c[0x0][0x19c], RZ, P0, !PT ;  /* 0x000067004b871a10 */ /* 0x000fe400007fe4ff */
[----:B------:R-:W-:Y:S01]  /*15c0*/  ISETP.NE.U32.AND P0, PT, RZ, c[0x0][0x218], PT ;  /* 0x00008600ff007a0c */ /* 0x000fe20003f05070 */
[----:B------:R-:W-:Y:S02]  /*15d0*/  IMAD.WIDE.U32 R76, R83, R76, c[0x0][0x208] ;  /* 0x00008200534c7625 */ /* 0x000fe400078e004c */
[----:B------:R1:W5:Y:S01]  /*15e0*/  @P1 LDG.E R113, [R134.64] ;  /* 0x0000000486711981 */ /* 0x000362000c1e1900 */
[----:B------:R-:W-:-:S03]  /*15f0*/  ISETP.NE.AND.EX P0, PT, RZ, c[0x0][0x21c], PT, P0 ;  /* 0x00008700ff007a0c */ /* 0x000fc60003f05300 */
[----:B------:R-:W2:Y:S10]  /*1600*/  LDG.E.128 R76, [R76.64] ;  /* 0x000000044c4c7981 */ /* 0x000eb4000c1e1d00 */
[----:B------:R-:W-:-:S04]  /*1610*/  @P0 LEA R84, P2, R83, c[0x0][0x218], 0x4 ;  /* 0x0000860053540a11 */ /* 0x000fc800078420ff */
[----:B------:R-:W-:Y:S02]  /*1620*/  @P0 LEA.HI.X R85, R83, c[0x0][0x21c], RZ, 0x4, P2 ;  /* 0x0000870053550a11 */ /* 0x000fe400010f24ff */
[----:B------:R-:W-:Y:S02]  /*1630*/  ISETP.NE.AND P2, PT, R74, RZ, PT ;  /* 0x000000ff4a00720c */ /* 0x000fe40003f45270 */
[----:B------:R-:W3:Y:S04]  /*1640*/  LDG.E.128 R72, [R72.64] ;  /* 0x0000000448487981 */ /* 0x000ee8000c1e1d00 */
[----:B------:R0:W5:Y:S01]  /*1650*/  @P0 LDG.E.128 R60, [R84.64] ;  /* 0x00000004543c0981 */ /* 0x000162000c1e1d00 */
[----:B------:R-:W-:-:S04]  /*1660*/  ISETP.NE.AND P0, PT, R160, RZ, PT ;  /* 0x000000ffa000720c */ /* 0x000fc80003f05270 */
[----:B-----5:R-:W-:Y:S01]  /*1670*/  FSEL R80, R80, RZ, !P0 ;  /* 0x000000ff50507208 */ /* 0x020fe20004000000 */
[----:B--2---:R-:W-:Y:S02]  /*1680*/  FMUL.FTZ R136, R103, R76 ;  /* 0x0000004c67887220 */ /* 0x004fe40000410000 */
[----:B-1----:R-:W-:Y:S02]  /*1690*/  FMUL.FTZ R135, R102, R77 ;  /* 0x0000004d66877220 */ /* 0x002fe40000410000 */
[----:B------:R-:W-:Y:S02]  /*16a0*/  FMUL.FTZ R138, R105, R78 ;  /* 0x0000004e698a7220 */ /* 0x000fe40000410000 */
[C---:B---3--:R-:W-:Y:S02]  /*16b0*/  FADD.FTZ R119, -R80.reuse, R72 ;  /* 0x0000004850777221 */ /* 0x048fe40000010100 */
[----:B------:R-:W-:Y:S02]  /*16c0*/  FADD.FTZ R83, -R80, R73 ;  /* 0x0000004950537221 */ /* 0x000fe40000010100 */
[----:B------:R-:W-:-:S02]  /*16d0*/  FMUL.FTZ R119, R142, R119 ;  /* 0x000000778e777220 */ /* 0x000fc40000410000 */
[----:B------:R-:W-:Y:S02]  /*16e0*/  FADD.FTZ R137, -R80, R74 ;  /* 0x0000004a50897221 */ /* 0x000fe40000010100 */
[----:B------:R-:W-:Y:S02]  /*16f0*/  FMUL.FTZ R134, R142, R83 ;  /* 0x000000538e867220 */ /* 0x000fe40000410000 */
[----:B------:R-:W-:Y:S02]  /*1700*/  FADD.FTZ R72, R81, R136 ;  /* 0x0000008851487221 */ /* 0x000fe40000010000 */
[----:B------:R-:W-:Y:S02]  /*1710*/  FFMA.FTZ R82, R119, R136, R82 ;  /* 0x0000008877527223 */ /* 0x000fe40000010052 */
        /* <DEDUP_REMOVED lines=18> */
.L_x_2444:
[----:B0-----:R-:W-:Y:S05]  /*1840*/  BSYNC B0 ;  /* 0x0000000000007941 */ /* 0x001fea0003800000 */
.L_x_2443:
[----:B------:R-:W-:Y:S02]  /*1850*/  LOP3.LUT P1, RZ, R106, 0xff, RZ, 0xc0, !PT ;  /* 0x000000ff6aff7812 */ /* 0x000fe4000782c0ff */
[----:B------:R-:W-:Y:S02]  /*1860*/  SHF.R.U32.HI R74, RZ, 0x5, R159 ;  /* 0x00000005ff4a7819 */ /* 0x000fe4000001169f */
[----:B------:R-:W-:-:S02]  /*1870*/  LOP3.LUT P0, RZ, R159, 0x1f, RZ, 0xc0, !PT ;  /* 0x0000001f9fff7812 */ /* 0x000fc4000780c0ff */
[----:B------:R-:W-:-:S07]  /*1880*/  LOP3.LUT R161, R74, 0x7fffff8, RZ, 0xc0, !PT ;  /* 0x07fffff84aa17812 */ /* 0x000fce00078ec0ff */
[----:B------:R-:W-:Y:S01]  /*1890*/  @!P1 IADD3 R161, R161, 0x8, RZ ;  /* 0x00000008a1a19810 */ /* 0x000fe20007ffe0ff */
[----:B------:R-:W-:Y:S05]  /*18a0*/  BRA.DIV ~URZ, `(.L_x_2445) ;  /* 0x000019c27f007947 */ /* 0x000fea000b800000 */
[----:B------:R0:W1:Y:S02]  /*18b0*/  SHFL.DOWN PT, R76, R81, 0x10, 0x1f ;  /* 0x0a001f00514c7f89 */ /* 0x00006400000e0000 */
.L_x_2458:
        /* <DEDUP_REMOVED lines=18> */
.L_x_2459:
        /* <DEDUP_REMOVED lines=55> */
[----:B------:R-:W-:Y:S01]  /*1d50*/  SEL R65, R72, R65, P1 ;  /* 0x0000004148417207 */ /* 0x000fe20000800000 */
[----:B------:R-:W-:Y:S01]  /*1d60*/  @P1 IMAD.WIDE.U32 R74, R116, R85, c[0x0][0x258] ;  /* 0x00009600744a1625 */ /* 0x000fe200078e0055 */
[----:B------:R-:W-:-:S02]  /*1d70*/  SEL R66, R79, R66, P1 ;  /* 0x000000424f427207 */ /* 0x000fc40000800000 */
[----:B------:R-:W-:Y:S01]  /*1d80*/  SEL R67, R78, R67, P1 ;  /* 0x000000434e437207 */ /* 0x000fe20000800000 */
[----:B------:R-:W-:Y:S01]  /*1d90*/  FMUL.FTZ R81, R73, c[0x0][0x1e8] ;  /* 0x00007a0049517a20 */ /* 0x000fe20000410000 */
[C---:B------:R-:W-:Y:S01]  /*1da0*/  LOP3.LUT P0, RZ, R133.reuse, 0xff00, RZ, 0xc0, !PT ;  /* 0x0000ff0085ff7812 */ /* 0x040fe2000780c0ff */
[----:B------:R-:W-:Y:S02]  /*1db0*/  FMUL.FTZ R80, R72, c[0x0][0x1e8] ;  /* 0x00007a0048507a20 */ /* 0x000fe40000410000 */
[----:B------:R0:W-:Y:S01]  /*1dc0*/  @P1 STG.E.128 [R74.64], R64 ;  /* 0x000000404a001986 */ /* 0x0001e2000c101d04 */
[----:B------:R-:W-:Y:S01]  /*1dd0*/  LOP3.LUT P1, RZ, R133, 0xff, RZ, 0xc0, !PT ;  /* 0x000000ff85ff7812 */ /* 0x000fe2000782c0ff */
[----:B------:R-:W-:Y:S01]  /*1de0*/  FMUL.FTZ R83, R79, c[0x0][0x1e8] ;  /* 0x00007a004f537a20 */ /* 0x000fe20000410000 */
[----:B------:R-:W-:Y:S01]  /*1df0*/  SEL R73, R80, RZ, P0 ;  /* 0x000000ff50497207 */ /* 0x000fe20000000000 */
[----:B------:R-:W-:Y:S01]  /*1e00*/  FMUL.FTZ R82, R78, c[0x0][0x1e8] ;  /* 0x00007a004e527a20 */ /* 0x000fe20000410000 */
[----:B------:R-:W-:Y:S01]  /*1e10*/  SEL R72, R81, RZ, P1 ;  /* 0x000000ff51487207 */ /* 0x000fe20000800000 */
[----:B------:R-:W-:Y:S01]  /*1e20*/  IMAD.WIDE.U32 R78, R116, R85, c[0x0][0x248] ;  /* 0x00009200744e7625 */ /* 0x000fe200078e0055 */
[----:B------:R-:W-:-:S02]  /*1e30*/  LOP3.LUT P1, RZ, R133, 0xff0000, RZ, 0xc0, !PT ;  /* 0x00ff000085ff7812 */ /* 0x000fc4000782c0ff */
[----:B------:R-:W-:Y:S02]  /*1e40*/  LOP3.LUT P0, RZ, R133, 0xff000000, RZ, 0xc0, !PT ;  /* 0xff00000085ff7812 */ /* 0x000fe4000780c0ff */
[----:B0-----:R-:W-:Y:S02]  /*1e50*/  SEL R74, R83, RZ, P1 ;  /* 0x000000ff534a7207 */ /* 0x001fe40000800000 */
[C---:B------:R-:W-:Y:S02]  /*1e60*/  LOP3.LUT P1, RZ, R107.reuse, 0xff, RZ, 0xc0, !PT ;  /* 0x000000ff6bff7812 */ /* 0x040fe4000782c0ff */
[----:B------:R-:W-:Y:S02]  /*1e70*/  SEL R75, R82, RZ, P0 ;  /* 0x000000ff524b7207 */ /* 0x000fe40000000000 */
[----:B------:R-:W-:Y:S02]  /*1e80*/  LOP3.LUT P0, RZ, R107, 0xff00, RZ, 0xc0, !PT ;  /* 0x0000ff006bff7812 */ /* 0x000fe4000780c0ff */
[----:B------:R-:W-:Y:S01]  /*1e90*/  SEL R81, R81, RZ, P1 ;  /* 0x000000ff51517207 */ /* 0x000fe20000800000 */
[----:B------:R0:W-:Y:S01]  /*1ea0*/  STG.E.128 [R78.64], R72 ;  /* 0x000000484e007986 */ /* 0x0001e2000c101d04 */
[----:B------:R-:W-:-:S02]  /*1eb0*/  LOP3.LUT P1, RZ, R107, 0xff0000, RZ, 0xc0, !PT ;  /* 0x00ff00006bff7812 */ /* 0x000fc4000782c0ff */
[----:B------:R-:W-:Y:S02]  /*1ec0*/  SEL R80, R80, RZ, P0 ;  /* 0x000000ff50507207 */ /* 0x000fe40000000000 */
[----:B------:R-:W-:Y:S02]  /*1ed0*/  ISETP.NE.U32.AND P0, PT, RZ, c[0x0][0x250], PT ;  /* 0x00009400ff007a0c */ /* 0x000fe40003f05070 */
[----:B------:R-:W-:Y:S02]  /*1ee0*/  SEL R83, R83, RZ, P1 ;  /* 0x000000ff53537207 */ /* 0x000fe40000800000 */
[----:B------:R-:W-:Y:S02]  /*1ef0*/  LOP3.LUT P1, RZ, R107, 0xff000000, RZ, 0xc0, !PT ;  /* 0xff0000006bff7812 */ /* 0x000fe4000782c0ff */
[----:B------:R-:W-:Y:S02]  /*1f00*/  ISETP.NE.AND.EX P0, PT, RZ, c[0x0][0x254], PT, P0 ;  /* 0x00009500ff007a0c */ /* 0x000fe40003f05300 */
[----:B------:R-:W-:-:S02]  /*1f10*/  SEL R82, R82, RZ, P1 ;  /* 0x000000ff52527207 */ /* 0x000fc40000800000 */
[----:B------:R-:W-:-:S04]  /*1f20*/  ISETP.NE.U32.AND P1, PT, RZ, c[0x0][0x250], PT ;  /* 0x00009400ff007a0c */ /* 0x000fc80003f25070 */
[----:B------:R-:W-:-:S04]  /*1f30*/  ISETP.NE.AND.EX P1, PT, RZ, c[0x0][0x254], PT, P1 ;  /* 0x00009500ff007a0c */ /* 0x000fc80003f25310 */
[----:B------:R-:W-:Y:S02]  /*1f40*/  SEL R68, R81, R68, P1 ;  /* 0x0000004451447207 */ /* 0x000fe40000800000 */
[----:B------:R-:W-:Y:S02]  /*1f50*/  SEL R69, R80, R69, P1 ;  /* 0x0000004550457207 */ /* 0x000fe40000800000 */
[----:B------:R-:W-:Y:S02]  /*1f60*/  SEL R70, R83, R70, P1 ;  /* 0x0000004653467207 */ /* 0x000fe40000800000 */
[----:B------:R-:W-:Y:S02]  /*1f70*/  SEL R71, R82, R71, P1 ;  /* 0x0000004752477207 */ /* 0x000fe40000800000 */
[----:B0-----:R-:W-:-:S04]  /*1f80*/  @P0 LEA R72, P1, R116, c[0x0][0x250], 0x4 ;  /* 0x0000940074480a11 */ /* 0x001fc800078220ff */
[C---:B------:R-:W-:Y:S02]  /*1f90*/  @P0 LEA.HI.X R73, R116.reuse, c[0x0][0x254], RZ, 0x4, P1 ;  /* 0x0000950074490a11 */ /* 0x040fe400008f24ff */
[----:B------:R-:W-:-:S03]  /*1fa0*/  IADD3 R116, R116, 0x100, RZ ;  /* 0x0000010074747810 */ /* 0x000fc60007ffe0ff */
[----:B------:R0:W-:Y:S04]  /*1fb0*/  @P0 STG.E.128 [R72.64], R68 ;  /* 0x0000004448000986 */ /* 0x0001e8000c101d04 */
.L_x_2448:
[----:B------:R-:W-:Y:S05]  /*1fc0*/  BSYNC B0 ;  /* 0x0000000000007941 */ /* 0x000fea0003800000 */
.L_x_2447:
        /* <DEDUP_REMOVED lines=24> */
[----:B------:R-:W-:Y:S01]  /*2150*/  IMAD.MOV.U32 R85, RZ, RZ, 0x10 ;  /* 0x00000010ff557424 */ /* 0x000fe200078e00ff */
[----:B------:R-:W-:Y:S01]  /*2160*/  SEL R66, R79, R66, P0 ;  /* 0x000000424f427207 */ /* 0x000fe20000000000 */
[----:B------:R-:W-:Y:S01]  /*2170*/  FMUL.FTZ R81, R73, c[0x0][0x1e8] ;  /* 0x00007a0049517a20 */ /* 0x000fe20000410000 */
[----:B------:R-:W-:Y:S01]  /*2180*/  SEL R67, R78, R67, P0 ;  /* 0x000000434e437207 */ /* 0x000fe20000000000 */
[----:B------:R-:W-:Y:S01]  /*2190*/  @P0 IMAD.WIDE.U32 R74, R116, R85, c[0x0][0x258] ;  /* 0x00009600744a0625 */ /* 0x000fe200078e0055 */
[----:B------:R-:W-:-:S03]  /*21a0*/  LOP3.LUT P1, RZ, R141, 0xff, RZ, 0xc0, !PT ;  /* 0x000000ff8dff7812 */ /* 0x000fc6000782c0ff */
[----:B------:R-:W-:Y:S01]  /*21b0*/  FMUL.FTZ R80, R72, c[0x0][0x1e8] ;  /* 0x00007a0048507a20 */ /* 0x000fe20000410000 */
[----:B------:R0:W-:Y:S01]  /*21c0*/  @P0 STG.E.128 [R74.64], R64 ;  /* 0x000000404a000986 */ /* 0x0001e2000c101d04 */
[----:B------:R-:W-:Y:S01]  /*21d0*/  LOP3.LUT P0, RZ, R141, 0xff00, RZ, 0xc0, !PT ;  /* 0x0000ff008dff7812 */ /* 0x000fe2000780c0ff */
[----:B------:R-:W-:Y:S01]  /*21e0*/  FMUL.FTZ R83, R79, c[0x0][0x1e8] ;  /* 0x00007a004f537a20 */ /* 0x000fe20000410000 */
[----:B------:R-:W-:Y:S01]  /*21f0*/  SEL R72, R81, RZ, P1 ;  /* 0x000000ff51487207 */ /* 0x000fe20000800000 */
[----:B------:R-:W-:Y:S01]  /*2200*/  FMUL.FTZ R82, R78, c[0x0][0x1e8] ;  /* 0x00007a004e527a20 */ /* 0x000fe20000410000 */
[C---:B------:R-:W-:Y:S01]  /*2210*/  LOP3.LUT P1, RZ, R141.reuse, 0xff0000, RZ, 0xc0, !PT ;  /* 0x00ff00008dff7812 */ /* 0x040fe2000782c0ff */
[----:B------:R-:W-:Y:S01]  /*2220*/  IMAD.WIDE.U32 R78, R116, R85, c[0x0][0x248] ;  /* 0x00009200744e7625 */ /* 0x000fe200078e0055 */
[----:B------:R-:W-:Y:S02]  /*2230*/  SEL R73, R80, RZ, P0 ;  /* 0x000000ff50497207 */ /* 0x000fe40000000000 */
[----:B------:R-:W-:-:S02]  /*2240*/  LOP3.LUT P0, RZ, R141, 0xff000000, RZ, 0xc0, !PT ;  /* 0xff0000008dff7812 */ /* 0x000fc4000780c0ff */
[----:B0-----:R-:W-:Y:S02]  /*2250*/  SEL R74, R83, RZ, P1 ;  /* 0x000000ff534a7207 */ /* 0x001fe40000800000 */
[----:B------:R-:W-:Y:S02]  /*2260*/  LOP3.LUT P1, RZ, R108, 0xff, RZ, 0xc0, !PT ;  /* 0x000000ff6cff7812 */ /* 0x000fe4000782c0ff */
[----:B------:R-:W-:Y:S02]  /*2270*/  SEL R75, R82, RZ, P0 ;  /* 0x000000ff524b7207 */ /* 0x000fe40000000000 */
[C---:B------:R-:W-:Y:S02]  /*2280*/  LOP3.LUT P0, RZ, R108.reuse, 0xff00, RZ, 0xc0, !PT ;  /* 0x0000ff006cff7812 */ /* 0x040fe4000780c0ff */
        /* <DEDUP_REMOVED lines=19> */
.L_x_2450:
[----:B------:R-:W-:Y:S05]  /*23c0*/  BSYNC B0 ;  /* 0x0000000000007941 */ /* 0x000fea0003800000 */
.L_x_2449:
        /* <DEDUP_REMOVED lines=29> */
[----:B------:R-:W-:Y:S01]  /*25a0*/  LOP3.LUT P1, RZ, R110, 0xff, RZ, 0xc0, !PT ;  /* 0x000000ff6eff7812 */ /* 0x000fe2000782c0ff */
[----:B------:R-:W-:Y:S02]  /*25b0*/  FMUL.FTZ R80, R72, c[0x0][0x1e8] ;  /* 0x00007a0048507a20 */ /* 0x000fe40000410000 */
[----:B------:R0:W-:Y:S01]  /*25c0*/  @P0 STG.E.128 [R74.64], R64 ;  /* 0x000000404a000986 */ /* 0x0001e2000c101d04 */
[----:B------:R-:W-:Y:S01]  /*25d0*/  LOP3.LUT P0, RZ, R110, 0xff00, RZ, 0xc0, !PT ;  /* 0x0000ff006eff7812 */ /* 0x000fe2000780c0ff */
[----:B------:R-:W-:Y:S01]  /*25e0*/  FMUL.FTZ R83, R79, c[0x0][0x1e8] ;  /* 0x00007a004f537a20 */ /* 0x000fe20000410000 */
[----:B------:R-:W-:Y:S01]  /*25f0*/  SEL R72, R81, RZ, P1 ;  /* 0x000000ff51487207 */ /* 0x000fe20000800000 */
[----:B------:R-:W-:Y:S01]  /*2600*/  FMUL.FTZ R82, R78, c[0x0][0x1e8] ;  /* 0x00007a004e527a20 */ /* 0x000fe20000410000 */
[----:B------:R-:W-:Y:S01]  /*2610*/  LOP3.LUT P1, RZ, R110, 0xff0000, RZ, 0xc0, !PT ;  /* 0x00ff00006eff7812 */ /* 0x000fe2000782c0ff */
[----:B------:R-:W-:Y:S01]  /*2620*/  IMAD.WIDE.U32 R78, R116, R85, c[0x0][0x248] ;  /* 0x00009200744e7625 */ /* 0x000fe200078e0055 */
[----:B------:R-:W-:-:S02]  /*2630*/  SEL R73, R80, RZ, P0 ;  /* 0x000000ff50497207 */ /* 0x000fc40000000000 */
        /* <DEDUP_REMOVED lines=24> */
.L_x_2452:
[----:B------:R-:W-:Y:S05]  /*27c0*/  BSYNC B0 ;  /* 0x0000000000007941 */ /* 0x000fea0003800000 */
.L_x_2451:
        /* <DEDUP_REMOVED lines=36> */
[----:B------:R-:W-:Y:S01]  /*2a10*/  LOP3.LUT P1, RZ, R112, 0xff0000, RZ, 0xc0, !PT ;  /* 0x00ff000070ff7812 */ /* 0x000fe2000782c0ff */
[----:B------:R-:W-:Y:S01]  /*2a20*/  IMAD.WIDE.U32 R78, R116, R85, c[0x0][0x248] ;  /* 0x00009200744e7625 */ /* 0x000fe200078e0055 */
[----:B------:R-:W-:Y:S02]  /*2a30*/  SEL R73, R80, RZ, P0 ;  /* 0x000000ff50497207 */ /* 0x000fe40000000000 */
[----:B------:R-:W-:-:S02]  /*2a40*/  LOP3.LUT P0, RZ, R112, 0xff000000, RZ, 0xc0, !PT ;  /* 0xff00000070ff7812 */ /* 0x000fc4000780c0ff */
        /* <DEDUP_REMOVED lines=23> */
.L_x_2454:
[----:B------:R-:W-:Y:S05]  /*2bc0*/  BSYNC B0 ;  /* 0x0000000000007941 */ /* 0x000fea0003800000 */
.L_x_2453:
[----:B------:R-:W-:Y:S01]  /*2bd0*/  BSSY B0, `(.L_x_2455) ;  /* 0x000003e000007945 */ /* 0x000fe20003800000 */
[----:B------:R-:W-:Y:S05]  /*2be0*/  @!P6 BRA `(.L_x_2456) ;  /* 0x000003c00000e947 */ /* 0x000fea0003800000 */
[----:B------:R-:W-:Y:S01]  /*2bf0*/  ISETP.NE.U32.AND P0, PT, RZ, c[0x0][0x218], PT ;  /* 0x00008600ff007a0c */ /* 0x000fe20003f05070 */
[-CC-:B0-----:R-:W-:Y:S02]  /*2c00*/  FFMA.FTZ R73, R119, R76.reuse, R77.reuse ;  /* 0x0000004c77497223 */ /* 0x181fe4000001004d */
[-CC-:B------:R-:W-:Y:S01]  /*2c10*/  FFMA.FTZ R72, R134, R76.reuse, R77.reuse ;  /* 0x0000004c86487223 */ /* 0x180fe2000001004d */
[----:B------:R-:W-:Y:S01]  /*2c20*/  ISETP.NE.AND.EX P1, PT, RZ, c[0x0][0x21c], PT, P0 ;  /* 0x00008700ff007a0c */ /* 0x000fe20003f25300 */
[-CC-:B------:R-:W-:Y:S01]  /*2c30*/  FFMA.FTZ R79, R137, R76.reuse, R77.reuse ;  /* 0x0000004c894f7223 */ /* 0x180fe2000001004d */
[----:B------:R-:W-:Y:S01]  /*2c40*/  ISETP.NE.U32.AND P0, PT, RZ, c[0x0][0x258], PT ;  /* 0x00009600ff007a0c */ /* 0x000fe20003f05070 */
[----:B------:R-:W-:Y:S02]  /*2c50*/  FFMA.FTZ R76, R140, R76, R77 ;  /* 0x0000004c8c4c7223 */ /* 0x000fe4000001004d */
[----:B------:R-:W-:Y:S01]  /*2c60*/  FADD.FTZ R73, R136, -R73 ;  /* 0x8000004988497221 */ /* 0x000fe20000010000 */
[----:B------:R-:W-:Y:S01]  /*2c70*/  ISETP.NE.AND.EX P0, PT, RZ, c[0x0][0x25c], PT, P0 ;  /* 0x00009700ff007a0c */ /* 0x000fe20003f05300 */
[----:B------:R-:W-:-:S02]  /*2c80*/  FADD.FTZ R75, R135, -R72 ;  /* 0x80000048874b7221 */ /* 0x000fc40000010000 */
[----:B------:R-:W-:Y:S02]  /*2c90*/  FADD.FTZ R79, R138, -R79 ;  /* 0x8000004f8a4f7221 */ /* 0x000fe40000010000 */
[----:B------:R-:W-:Y:S02]  /*2ca0*/  FADD.FTZ R77, R139, -R76 ;  /* 0x8000004c8b4d7221 */ /* 0x000fe40000010000 */
[C---:B------:R-:W-:Y:S02]  /*2cb0*/  FMUL.FTZ R73, R142.reuse, R73 ;  /* 0x000000498e497220 */ /* 0x040fe40000410000 */
[C---:B------:R-:W-:Y:S02]  /*2cc0*/  FMUL.FTZ R72, R142.reuse, R75 ;  /* 0x0000004b8e487220 */ /* 0x040fe40000410000 */
[C---:B------:R-:W-:Y:S02]  /*2cd0*/  FMUL.FTZ R79, R142.reuse, R79 ;  /* 0x0000004f8e4f7220 */ /* 0x040fe40000410000 */
[----:B------:R-:W-:-:S02]  /*2ce0*/  FMUL.FTZ R142, R142, R77 ;  /* 0x0000004d8e8e7220 */ /* 0x000fc40000410000 */
[----:B------:R-:W-:Y:S02]  /*2cf0*/  @P1 FADD.FTZ R73, R60, R73 ;  /* 0x000000493c491221 */ /* 0x000fe40000010000 */
[----:B------:R-:W-:Y:S02]  /*2d00*/  @P1 FADD.FTZ R72, R61, R72 ;  /* 0x000000483d481221 */ /* 0x000fe40000010000 */
[----:B------:R-:W-:Y:S01]  /*2d10*/  @P1 FADD.FTZ R79, R62, R79 ;  /* 0x0000004f3e4f1221 */ /* 0x000fe20000010000 */
[----:B------:R-:W-:Y:S01]  /*2d20*/  SEL R64, R73, R64, P0 ;  /* 0x0000004049407207 */ /* 0x000fe20000000000 */
[----:B------:R-:W-:Y:S01]  /*2d30*/  @P1 FADD.FTZ R142, R63, R142 ;  /* 0x0000008e3f8e1221 */ /* 0x000fe20000010000 */
[----:B------:R-:W-:Y:S01]  /*2d40*/  LOP3.LUT P1, RZ, R113, 0xff, RZ, 0xc0, !PT ;  /* 0x000000ff71ff7812 */ /* 0x000fe2000782c0ff */
[----:B------:R-:W-:Y:S01]  /*2d50*/  FMUL.FTZ R78, R73, c[0x0][0x1e8] ;  /* 0x00007a00494e7a20 */ /* 0x000fe20000410000 */
[C---:B------:R-:W-:Y:S01]  /*2d60*/  SEL R66, R79.reuse, R66, P0 ;  /* 0x000000424f427207 */ /* 0x040fe20000000000 */
[C---:B------:R-:W-:Y:S01]  /*2d70*/  FMUL.FTZ R80, R72.reuse, c[0x0][0x1e8] ;  /* 0x00007a0048507a20 */ /* 0x040fe20000410000 */
[----:B------:R-:W-:Y:S01]  /*2d80*/  SEL R65, R72, R65, P0 ;  /* 0x0000004148417207 */ /* 0x000fe20000000000 */
[----:B------:R-:W-:Y:S01]  /*2d90*/  FMUL.FTZ R81, R79, c[0x0][0x1e8] ;  /* 0x00007a004f517a20 */ /* 0x000fe20000410000 */
[----:B------:R-:W-:Y:S01]  /*2da0*/  SEL R75, R78, RZ, P1 ;  /* 0x000000ff4e4b7207 */ /* 0x000fe20000800000 */
[C---:B------:R-:W-:Y:S01]  /*2db0*/  FMUL.FTZ R82, R142.reuse, c[0x0][0x1e8] ;  /* 0x00007a008e527a20 */ /* 0x040fe20000410000 */
[----:B------:R-:W-:Y:S01]  /*2dc0*/  LOP3.LUT P1, RZ, R113, 0xff00, RZ, 0xc0, !PT ;  /* 0x0000ff0071ff7812 */ /* 0x000fe2000782c0ff */
[----:B------:R-:W-:Y:S01]  /*2dd0*/  HFMA2.MMA R79, -RZ, RZ, 0, 9.5367431640625e-07 ;  /* 0x00000010ff4f7435 */ /* 0x000fe200000001ff */
[----:B------:R-:W-:-:S02]  /*2de0*/  SEL R67, R142, R67, P0 ;  /* 0x000000438e437207 */ /* 0x000fc40000000000 */
[----:B------:R-:W-:Y:S02]  /*2df0*/  SEL R74, R80, RZ, P1 ;  /* 0x000000ff504a7207 */ /* 0x000fe40000800000 */
[----:B------:R-:W-:-:S04]  /*2e00*/  LOP3.LUT P1, RZ, R113, 0xff0000, RZ, 0xc0, !PT ;  /* 0x00ff000071ff7812 */ /* 0x000fc8000782c0ff */
[----:B------:R-:W-:Y:S01]  /*2e10*/  SEL R73, R81, RZ, P1 ;  /* 0x000000ff51497207 */ /* 0x000fe20000800000 */
[----:B------:R-:W-:Y:S01]  /*2e20*/  @P0 IMAD.WIDE.U32 R76, R116, R79, c[0x0][0x258] ;  /* 0x00009600744c0625 */ /* 0x000fe200078e004f */
[----:B------:R-:W-:-:S04]  /*2e30*/  LOP3.LUT P1, RZ, R113, 0xff000000, RZ, 0xc0, !PT ;  /* 0xff00000071ff7812 */ /* 0x000fc8000782c0ff */
[----:B------:R-:W-:Y:S01]  /*2e40*/  SEL R72, R82, RZ, P1 ;  /* 0x000000ff52487207 */ /* 0x000fe20000800000 */
[----:B------:R0:W-:Y:S01]  /*2e50*/  @P0 STG.E.128 [R76.64], R64 ;  /* 0x000000404c000986 */ /* 0x0001e2000c101d04 */
[----:B------:R-:W-:Y:S02]  /*2e60*/  ISETP.NE.U32.AND P1, PT, RZ, c[0x0][0x250], PT ;  /* 0x00009400ff007a0c */ /* 0x000fe40003f25070 */
[----:B------:R-:W-:Y:S02]  /*2e70*/  ISETP.NE.U32.AND P0, PT, RZ, c[0x0][0x250], PT ;  /* 0x00009400ff007a0c */ /* 0x000fe40003f05070 */
[----:B------:R-:W-:Y:S02]  /*2e80*/  ISETP.NE.AND.EX P1, PT, RZ, c[0x0][0x254], PT, P1 ;  /* 0x00009500ff007a0c */ /* 0x000fe40003f25310 */
[----:B------:R-:W-:Y:S02]  /*2e90*/  ISETP.NE.AND.EX P0, PT, RZ, c[0x0][0x254], PT, P0 ;  /* 0x00009500ff007a0c */ /* 0x000fe40003f05300 */
[----:B------:R-:W-:-:S02]  /*2ea0*/  SEL R68, R75, R68, P1 ;  /* 0x000000444b447207 */ /* 0x000fc40000800000 */
[----:B------:R-:W-:Y:S02]  /*2eb0*/  SEL R69, R74, R69, P1 ;  /* 0x000000454a457207 */ /* 0x000fe40000800000 */
[----:B------:R-:W-:Y:S02]  /*2ec0*/  SEL R70, R73, R70, P1 ;  /* 0x0000004649467207 */ /* 0x000fe40000800000 */
[----:B------:R-:W-:Y:S02]  /*2ed0*/  SEL R71, R72, R71, P1 ;  /* 0x0000004748477207 */ /* 0x000fe40000800000 */
[----:B------:R-:W-:Y:S01]  /*2ee0*/  LOP3.LUT P1, RZ, R114, 0xff, RZ, 0xc0, !PT ;  /* 0x000000ff72ff7812 */ /* 0x000fe2000782c0ff */
[----:B0-----:R-:W-:-:S03]  /*2ef0*/  IMAD.WIDE.U32 R76, R116, R79, c[0x0][0x248] ;  /* 0x00009200744c7625 */ /* 0x001fc600078e004f */
[----:B------:R-:W-:Y:S02]  /*2f00*/  SEL R72, R78, RZ, P1 ;  /* 0x000000ff4e487207 */ /* 0x000fe40000800000 */
[----:B------:R-:W-:-:S04]  /*2f10*/  LOP3.LUT P1, RZ, R114, 0xff00, RZ, 0xc0, !PT ;  /* 0x0000ff0072ff7812 */ /* 0x000fc8000782c0ff */
[----:B------:R-:W-:Y:S02]  /*2f20*/  SEL R73, R80, RZ, P1 ;  /* 0x000000ff50497207 */ /* 0x000fe40000800000 */
[----:B------:R-:W-:-:S04]  /*2f30*/  LOP3.LUT P1, RZ, R114, 0xff0000, RZ, 0xc0, !PT ;  /* 0x00ff000072ff7812 */ /* 0x000fc8000782c0ff */
[----:B------:R-:W-:Y:S02]  /*2f40*/  SEL R74, R81, RZ, P1 ;  /* 0x000000ff514a7207 */ /* 0x000fe40000800000 */
[----:B------:R-:W-:-:S04]  /*2f50*/  LOP3.LUT P1, RZ, R114, 0xff000000, RZ, 0xc0, !PT ;  /* 0xff00000072ff7812 */ /* 0x000fc8000782c0ff */
[----:B------:R-:W-:Y:S02]  /*2f60*/  SEL R75, R82, RZ, P1 ;  /* 0x000000ff524b7207 */ /* 0x000fe40000800000 */
[----:B------:R-:W-:-:S03]  /*2f70*/  @P0 LEA R78, P1, R116, c[0x0][0x250], 0x4 ;  /* 0x00009400744e0a11 */ /* 0x000fc600078220ff */
[----:B------:R0:W-:Y:S01]  /*2f80*/  STG.E.128 [R76.64], R72 ;  /* 0x000000484c007986 */ /* 0x0001e2000c101d04 */
[----:B------:R-:W-:-:S05]  /*2f90*/  @P0 LEA.HI.X R79, R116, c[0x0][0x254], RZ, 0x4, P1 ;  /* 0x00009500744f0a11 */ /* 0x000fca00008f24ff */
[----:B------:R0:W-:Y:S04]  /*2fa0*/  @P0 STG.E.128 [R78.64], R68 ;  /* 0x000000444e000986 */ /* 0x0001e8000c101d04 */
.L_x_2456:
[----:B------:R-:W-:Y:S05]  /*2fb0*/  BSYNC B0 ;  /* 0x0000000000007941 */ /* 0x000fea0003800000 */
.L_x_2455:
[----:B------:R-:W-:Y:S02]  /*2fc0*/  IADD3 R0, R0, c[0x0][0x160], RZ ;  /* 0x0000580000007a10 */ /* 0x000fe40007ffe0ff */
[----:B------:R-:W-:Y:S02]  /*2fd0*/  LOP3.LUT P1, RZ, R106, 0xff, RZ, 0xc0, !PT ;  /* 0x000000ff6aff7812 */ /* 0x000fe4000782c0ff */
[----:B------:R-:W-:Y:S02]  /*2fe0*/  ISETP.GE.AND P0, PT, R0, c[0x0][0x164], PT ;  /* 0x0000590000007a0c */ /* 0x000fe40003f06270 */
[----:B------:R-:W-:-:S11]  /*2ff0*/  SEL R106, RZ, 0x1, P1 ;  /* 0x00000001ff6a7807 */ /* 0x000fd60000800000 */
[----:B0-----:R-:W-:Y:S01]  /*3000*/  @P0 CALL.REL.NOINC `(.L_x_2434) ;  /* 0x0000001000000944 */ /* 0x001fe20003c00000 */
[----:B------:R-:W-:Y:S05]  /*3010*/  BRA `(.L_x_2457) ;  /* 0xffffd62000007947 */ /* 0x000fea000383ffff */
.L_x_2434:
[----:B0-----:R-:W0:Y:S01]  /*3020*/  S2UR UR6, SR_CTAID.X ;  /* 0x00000000000679c3 */ /* 0x001e220000002500 */
[----:B------:R-:W0:Y:S01]  /*3030*/  S2R R2, SR_TID.X ;  /* 0x0000000000027919 */ /* 0x000e220000002100 */
[----:B-----5:R-:W-:Y:S01]  /*3040*/  @P2 IMAD.MOV.U32 R5, RZ, RZ, 0x10 ;  /* 0x00000010ff052424 */ /* 0x020fe200078e00ff */
[----:B------:R-:W-:Y:S01]  /*3050*/  @P3 MOV R9, 0x10 ;  /* 0x0000001000093802 */ /* 0x000fe20000000f00 */
[----:B------:R-:W-:Y:S01]  /*3060*/  @P4 IMAD.MOV.U32 R13, RZ, RZ, 0x10 ;  /* 0x00000010ff0d4424 */ /* 0x000fe200078e00ff */
        /* <DEDUP_REMOVED lines=32> */
.L_x_2445:
[----:B------:R-:W-:Y:S01]  /*3270*/  HFMA2.MMA R83, -RZ, RZ, 0, 1.847743988037109375e-06 ;  /* 0x0000001fff537435 */ /* 0x000fe200000001ff */
[----:B------:R-:W-:Y:S01]  /*3280*/  MOV R77, R81 ;  /* 0x00000051004d7202 */ /* 0x000fe20000000f00 */
[----:B------:R-:W-:Y:S01]  /*3290*/  IMAD.MOV.U32 R84, RZ, RZ, 0x10 ;  /* 0x00000010ff547424 */ /* 0x000fe200078e00ff */
[----:B------:R-:W-:Y:S01]  /*32a0*/  MOV R72, 0x32d0 ;  /* 0x000032d000487802 */ /* 0x000fe20000000f00 */
[----:B------:R-:W-:-:S02]  /*32b0*/  IMAD.MOV.U32 R86, RZ, RZ, -0x1 ;  /* 0xffffffffff567424 */ /* 0x000fc400078e00ff */
[----:B-----5:R-:W-:Y:S05]  /*32c0*/  CALL.REL.NOINC `($__internal_104_$__cuda_sm70_shflsync_down_p) ;  /* 0x0000046000007944 */ /* 0x020fea0003c00000 */
[----:B-1----:R-:W-:Y:S01]  /*32d0*/  MOV R76, R77 ;  /* 0x0000004d004c7202 */ /* 0x002fe20000000f00 */
[----:B0-----:R-:W-:Y:S05]  /*32e0*/  BRA `(.L_x_2458) ;  /* 0xffffe5d000007947 */ /* 0x001fea000383ffff */
.L_x_2446:
[----:B------:R-:W-:Y:S01]  /*32f0*/  HFMA2.MMA R84, -RZ, RZ, 0, 9.5367431640625e-07 ;  /* 0x00000010ff547435 */ /* 0x000fe200000001ff */
[----:B------:R-:W-:Y:S01]  /*3300*/  IMAD.MOV.U32 R77, RZ, RZ, R82 ;  /* 0x000000ffff4d7224 */ /* 0x000fe200078e0052 */
[----:B------:R-:W-:Y:S01]  /*3310*/  MOV R86, 0xffffffff ;  /* 0xffffffff00567802 */ /* 0x000fe20000000f00 */
[----:B------:R-:W-:Y:S01]  /*3320*/  IMAD.MOV.U32 R83, RZ, RZ, 0x1f ;  /* 0x0000001fff537424 */ /* 0x000fe200078e00ff */
[----:B------:R-:W-:-:S02]  /*3330*/  MOV R72, 0x3350 ;  /* 0x0000335000487802 */ /* 0x000fc40000000f00 */
[----:B01---5:R-:W-:Y:S05]  /*3340*/  CALL.REL.NOINC `($__internal_104_$__cuda_sm70_shflsync_down_p) ;  /* 0x000003e000007944 */ /* 0x023fea0003c00000 */
[----:B------:R-:W-:Y:S01]  /*3350*/  FADD.FTZ R76, R76, R81 ;  /* 0x000000514c4c7221 */ /* 0x000fe20000010000 */
[----:B0-----:R-:W-:Y:S01]  /*3360*/  HFMA2.MMA R83, -RZ, RZ, 0, 1.847743988037109375e-06 ;  /* 0x0000001fff537435 */ /* 0x001fe200000001ff */
[----:B-1----:R-:W-:Y:S01]  /*3370*/  FADD.FTZ R82, R82, R77 ;  /* 0x0000004d52527221 */ /* 0x002fe20000010000 */
[----:B------:R-:W-:Y:S01]  /*3380*/  MOV R72, 0x33d0 ;  /* 0x000033d000487802 */ /* 0x000fe20000000f00 */
[----:B------:R-:W-:Y:S01]  /*3390*/  IMAD.MOV.U32 R84, RZ, RZ, 0x8 ;  /* 0x00000008ff547424 */ /* 0x000fe200078e00ff */
[----:B------:R-:W-:Y:S01]  /*33a0*/  MOV R77, R76 ;  /* 0x0000004c004d7202 */ /* 0x000fe20000000f00 */
[----:B------:R-:W-:-:S02]  /*33b0*/  IMAD.MOV.U32 R86, RZ, RZ, -0x1 ;  /* 0xffffffffff567424 */ /* 0x000fc400078e00ff */
[----:B------:R-:W-:Y:S05]  /*33c0*/  CALL.REL.NOINC `($__internal_104_$__cuda_sm70_shflsync_down_p) ;  /* 0x0000036000007944 */ /* 0x000fea0003c00000 */
[----:B0-----:R-:W-:Y:S01]  /*33d0*/  HFMA2.MMA R83, -RZ, RZ, 0, 1.847743988037109375e-06 ;  /* 0x0000001fff537435 */ /* 0x001fe200000001ff */
[----:B-1----:R-:W-:Y:S01]  /*33e0*/  IMAD.MOV.U32 R75, RZ, RZ, R77 ;  /* 0x000000ffff4b7224 */ /* 0x002fe200078e004d */
[----:B------:R-:W-:Y:S01]  /*33f0*/  MOV R77, R82 ;  /* 0x00000052004d7202 */ /* 0x000fe20000000f00 */
[----:B------:R-:W-:Y:S01]  /*3400*/  IMAD.MOV.U32 R84, RZ, RZ, 0x8 ;  /* 0x00000008ff547424 */ /* 0x000fe200078e00ff */
[----:B------:R-:W-:Y:S01]  /*3410*/  MOV R72, 0x3440 ;  /* 0x0000344000487802 */ /* 0x000fe20000000f00 */
[----:B------:R-:W-:-:S02]  /*3420*/  IMAD.MOV.U32 R86, RZ, RZ, -0x1 ;  /* 0xffffffffff567424 */ /* 0x000fc400078e00ff */
[----:B------:R-:W-:Y:S05]  /*3430*/  CALL.REL.NOINC `($__internal_104_$__cuda_sm70_shflsync_down_p) ;  /* 0x000002f000007944 */ /* 0x000fea0003c00000 */
[----:B------:R-:W-:Y:S01]  /*3440*/  FADD.FTZ R76, R75, R76 ;  /* 0x0000004c4b4c7221 */ /* 0x000fe20000010000 */
[----:B0-----:R-:W-:Y:S01]  /*3450*/  MOV R84, 0x4 ;  /* 0x0000000400547802 */ /* 0x001fe20000000f00 */
[----:B-1----:R-:W-:Y:S01]  /*3460*/  FADD.FTZ R82, R82, R77 ;  /* 0x0000004d52527221 */ /* 0x002fe20000010000 */
[----:B------:R-:W-:Y:S01]  /*3470*/  MOV R86, 0xffffffff ;  /* 0xffffffff00567802 */ /* 0x000fe20000000f00 */
[----:B------:R-:W-:Y:S01]  /*3480*/  IMAD.MOV.U32 R83, RZ, RZ, 0x1f ;  /* 0x0000001fff537424 */ /* 0x000fe200078e00ff */
[----:B------:R-:W-:Y:S01]  /*3490*/  MOV R72, 0x34c0 ;  /* 0x000034c000487802 */ /* 0x000fe20000000f00 */
[----:B------:R-:W-:-:S02]  /*34a0*/  IMAD.MOV.U32 R77, RZ, RZ, R76 ;  /* 0x000000ffff4d7224 */ /* 0x000fc400078e004c */
[----:B------:R-:W-:Y:S05]  /*34b0*/  CALL.REL.NOINC `($__internal_104_$__cuda_sm70_shflsync_down_p) ;  /* 0x0000027000007944 */ /* 0x000fea0003c00000 */
[----:B0-----:R-:W-:Y:S01]  /*34c0*/  HFMA2.MMA R84, -RZ, RZ, 0, 2.384185791015625e-07 ;  /* 0x00000004ff547435 */ /* 0x001fe200000001ff */
[----:B-1----:R-:W-:Y:S01]  /*34d0*/  MOV R75, R77 ;  /* 0x0000004d004b7202 */ /* 0x002fe20000000f00 */
[----:B------:R-:W-:Y:S01]  /*34e0*/  IMAD.MOV.U32 R77, RZ, RZ, R82 ;  /* 0x000000ffff4d7224 */ /* 0x000fe200078e0052 */
[----:B------:R-:W-:Y:S01]  /*34f0*/  MOV R86, 0xffffffff ;  /* 0xffffffff00567802 */ /* 0x000fe20000000f00 */
[----:B------:R-:W-:Y:S01]  /*3500*/  IMAD.MOV.U32 R83, RZ, RZ, 0x1f ;  /* 0x0000001fff537424 */ /* 0x000fe200078e00ff */
[----:B------:R-:W-:-:S02]  /*3510*/  MOV R72, 0x3530 ;  /* 0x0000353000487802 */ /* 0x000fc40000000f00 */
[----:B------:R-:W-:Y:S05]  /*3520*/  CALL.REL.NOINC `($__internal_104_$__cuda_sm70_shflsync_down_p) ;  /* 0x0000020000007944 */ /* 0x000fea0003c00000 */
        /* <DEDUP_REMOVED lines=23> */
[----:B0-----:R-:W-:Y:S01]  /*36a0*/  HFMA2.MMA R84, -RZ, RZ, 0, 5.9604644775390625e-08 ;  /* 0x00000001ff547435 */ /* 0x001fe200000001ff */
[----:B-1----:R-:W-:Y:S01]  /*36b0*/  MOV R79, R77 ;  /* 0x0000004d004f7202 */ /* 0x002fe20000000f00 */
[----:B------:R-:W-:Y:S01]  /*36c0*/  IMAD.MOV.U32 R77, RZ, RZ, R80 ;  /* 0x000000ffff4d7224 */ /* 0x000fe200078e0050 */
[----:B------:R-:W-:Y:S01]  /*36d0*/  MOV R86, 0xffffffff ;  /* 0xffffffff00567802 */ /* 0x000fe20000000f00 */
[----:B------:R-:W-:Y:S01]  /*36e0*/  IMAD.MOV.U32 R83, RZ, RZ, 0x1f ;  /* 0x0000001fff537424 */ /* 0x000fe200078e00ff */
[----:B------:R-:W-:-:S02]  /*36f0*/  MOV R72, 0x3710 ;  /* 0x0000371000487802 */ /* 0x000fc40000000f00 */
[----:B------:R-:W-:Y:S05]  /*3700*/  CALL.REL.NOINC `($__internal_104_$__cuda_sm70_shflsync_down_p) ;  /* 0x0000002000007944 */ /* 0x000fea0003c00000 */
[----:B-1----:R-:W-:Y:S01]  /*3710*/  IMAD.MOV.U32 R73, RZ, RZ, R77 ;  /* 0x000000ffff497224 */ /* 0x002fe200078e004d */
[----:B0-----:R-:W-:Y:S05]  /*3720*/  BRA `(.L_x_2459) ;  /* 0xffffe2b000007947 */ /* 0x001fea000383ffff */
        .weak           $__internal_104_$__cuda_sm70_shflsync_down_p
        .type           $__internal_104_$__cuda_sm70_shflsync_down_p,@function
        .size           $__internal_104_$__cuda_sm70_shflsync_down_p,(.L_x_2851 - $__internal_104_$__cuda_sm70_shflsync_down_p)
$__internal_104_$__cuda_sm70_shflsync_down_p:
[----:B------:R-:W-:Y:S01]  /*3730*/  HFMA2.MMA R73, -RZ, RZ, 0, 0 ;  /* 0x00000000ff497435 */ /* 0x000fe200000001ff */
[----:B------:R-:W-:Y:S04]  /*3740*/  WARPSYNC R86 ;  /* 0x0000005600007348 */ /* 0x000fe80003800000 */
[----:B------:R0:W1:Y:S01]  /*3750*/  SHFL.DOWN PT, R77, R77, R84, R83 ;  /* 0x080000544d4d7389 */ /* 0x00006200000e0053 */
[----:B------:R-:W-:Y:S05]  /*3760*/  RET.REL.NODEC R72 `(_ZN10layer_norm31ln_parallel_residual_bwd_kernelINS_13Kernel_traitsI6__halfffffjLj5120ELj1ELj1ELj8ELj16ENS_18Kernel_traits_baseILj5120ES2_ffffjLj256EEEEELb1ELb1ELb0EEEvNS_9BwdParamsE) ;  /* 0xffffc89048007950 */ /* 0x000fea0003c3ffff */
.L_x_2460:
        /* <DEDUP_REMOVED lines=9> */
.L_x_2851:


//--------------------- .text._ZN10layer_norm22ln_bwd_finalize_kernelINS_22Kernel_traits_finalizeILj5120E6__halfffffjLb0ELj1024ELj4ENS_18Kernel_traits_baseILj5120ES2_ffffjLj1024EEEEELb0ELb1EEEvNS_9BwdParamsE --------------------------
	.section	.text._ZN10layer_norm22ln_bwd_finalize_kernelINS_22Kernel_traits_finalizeILj5120E6__halfffffjLb0ELj1024ELj4ENS_18Kernel_traits_baseILj5120ES2_ffffjLj1024EEEEELb0ELb1EEEvNS_9BwdParamsE,"ax",@progbits
	.sectioninfo	@"SHI_REGISTERS=32"
	.align	128
        .global         _ZN10layer_norm22ln_bwd_finalize_kernelINS_22Kernel_traits_finalizeILj5120E6__halfffffjLb0ELj1024ELj4ENS_18Kernel_traits_baseILj5120ES2_ffffjLj1024EEEEELb0ELb1EEEvNS_9BwdParamsE
        .type           _ZN10layer_norm22ln_bwd_finalize_kernelINS_22Kernel_traits_finalizeILj5120E6__halfffffjLb0ELj1024ELj4ENS_18Kernel_traits_baseILj5120ES2_ffffjLj1024EEEEELb0ELb1EEEvNS_9BwdParamsE,@function
        .size           _ZN10layer_norm22ln_bwd_finalize_kernelINS_22Kernel_traits_finalizeILj5120E6__halfffffjLb0ELj1024ELj4ENS_18Kernel_traits_baseILj5120ES2_ffffjLj1024EEEEELb0ELb1EEEvNS_9BwdParamsE,(.L_x_2852 - _ZN10layer_norm22ln_bwd_finalize_kernelINS_22Kernel_traits_finalizeILj5120E6__halfffffjLb0ELj1024ELj4ENS_18Kernel_traits_baseILj5120ES2_ffffjLj1024EEEEELb0ELb1EEEvNS_9BwdParamsE)
        .other          _ZN10layer_norm22ln_bwd_finalize_kernelINS_22Kernel_traits_finalizeILj5120E6__halfffffjLb0ELj1024ELj4ENS_18Kernel_traits_baseILj5120ES2_ffffjLj1024EEEEELb0ELb1EEEvNS_9BwdParamsE,@"STO_CUDA_ENTRY STV_DEFAULT"
_ZN10layer_norm22ln_bwd_finalize_kernelINS_22Kernel_traits_finalizeILj5120E6__halfffffjLb0ELj1024ELj4ENS_18Kernel_traits_baseILj5120ES2_ffffjLj1024EEEEELb0ELb1EEEvNS_9BwdParamsE:
.text._ZN10layer_norm22ln_bwd_finalize_kernelINS_22Kernel_traits_finalizeILj5120E6__halfffffjLb0ELj1024ELj4ENS_18Kernel_traits_baseILj5120ES2_ffffjLj1024EEEEELb0ELb1EEEvNS_9BwdParamsE:
        /* <DEDUP_REMOVED lines=19> */
.L_x_2473:
        /* <DEDUP_REMOVED lines=27> */
.L_x_2465:
        /* <DEDUP_REMOVED lines=35> */
.L_x_2464:
[----:B------:R-:W-:Y:S05]  /*0510*/  BSYNC B1 ;  /* 0x0000000000017941 */ /* 0x000fea0003800000 */
.L_x_2463:
        /* <DEDUP_REMOVED lines=23> */
.L_x_2467:
[----:B------:R-:W-:Y:S05]  /*0690*/  BSYNC B1 ;  /* 0x0000000000017941 */ /* 0x000fea0003800000 */
.L_x_2466:
        /* <DEDUP_REMOVED lines=10> */
.L_x_2462:
[----:B------:R-:W-:Y:S05]  /*0740*/  BSYNC B0 ;  /* 0x0000000000007941 */ /* 0x000fea0003800000 */
.L_x_2461:
        /* <DEDUP_REMOVED lines=11> */
.L_x_2474:
        /* <DEDUP_REMOVED lines=18> */
.L_x_2475:
[----:B------:R-:W-:Y:S01]  /*0920*/  @!P1 SHF.R.U32.HI R2, RZ, 0x3, R0 ;  /* 0x00000003ff029819 */ /* 0x000fe20000011600 */
[----:B---3--:R-:W-:Y:S02]  /*0930*/  FADD.FTZ R5, R5, R10 ;  /* 0x0000000a05057221 */ /* 0x008fe40000010000 */
[----:B--2---:R-:W-:Y:S01]  /*0940*/  FADD.FTZ R7, R7, R4 ;  /* 0x0000000407077221 */ /* 0x004fe20000010000 */
[----:B------:R-:W-:-:S05]  /*0950*/  @!P1 LOP3.LUT R2, R2, 0x1ffffffc, RZ, 0xc0, !PT ;  /* 0x1ffffffc02029812 */ /* 0x000fca00078ec0ff */
[----:B------:R2:W-:Y:S04]  /*0960*/  @!P1 STS [R2+0x2000], R5 ;  /* 0x0020000502009388 */ /* 0x0005e80000000800 */
[----:B------:R2:W-:Y:S02]  /*0970*/  @!P1 STS [R2+0x2080], R7 ;  /* 0x0020800702009388 */ /* 0x0005e40000000800 */
.L_x_2468:
        /* <DEDUP_REMOVED lines=13> */
.L_x_2472:
[----:B------:R-:W-:Y:S05]  /*0a50*/  BSYNC B0 ;  /* 0x0000000000007941 */ /* 0x000fea0003800000 */
.L_x_2471:
[C---:B------:R-:W-:Y:S02]  /*0a60*/  ISETP.GT.U32.AND P1, PT, R18.reuse, -0x1401, PT ;  /* 0xffffebff1200780c */ /* 0x040fe40003f24070 */
[----:B------:R-:W-:Y:S02]  /*0a70*/  IADD3 R18, R18, 0x1400, RZ ;  /* 0x0000140012127810 */ /* 0x000fe40007ffe0ff */
[----:B------:R-:W-:-:S09]  /*0a80*/  IADD3 R19, R19, 0xa00, RZ ;  /* 0x00000a0013137810 */ /* 0x000fd20007ffe0ff */
[----:B012---:R-:W-:Y:S05]  /*0a90*/  @P1 BRA `(.L_x_2473) ;  /* 0xfffff69000001947 */ /* 0x007fea000383ffff */
[----:B------:R-:W-:Y:S05]  /*0aa0*/  EXIT ;  /* 0x000000000000794d */ /* 0x000fea0003800000 */
.L_x_2469:
[----:B--2---:R-:W-:Y:S01]  /*0ab0*/  IMAD.MOV.U32 R10, RZ, RZ, R4 ;  /* 0x000000ffff0a7224 */ /* 0x004fe200078e0004 */
[----:B------:R-:W-:Y:S01]  /*0ac0*/  MOV R9, 0x1 ;  /* 0x0000000100097802 */ /* 0x000fe20000000f00 */
[----:B------:R-:W-:Y:S01]  /*0ad0*/  IMAD.MOV.U32 R6, RZ, RZ, 0x1f ;  /* 0x0000001fff067424 */ /* 0x000fe200078e00ff */
[----:B------:R-:W-:Y:S02]  /*0ae0*/  MOV R11, 0xffffffff ;  /* 0xffffffff000b7802 */ /* 0x000fe40000000f00 */
[----:B------:R-:W-:Y:S02]  /*0af0*/  MOV R2, 0xb10 ;  /* 0x00000b1000027802 */ /* 0x000fe40000000f00 */
[----:B01----:R-:W-:Y:S05]  /*0b00*/  CALL.REL.NOINC `($__internal_105_$__cuda_sm70_shflsync_bfly_p) ;  /* 0x000003c000007944 */ /* 0x003fea0003c00000 */
[----:B-1----:R-:W-:Y:S01]  /*0b10*/  IMAD.MOV.U32 R3, RZ, RZ, R6 ;  /* 0x000000ffff037224 */ /* 0x002fe200078e0006 */
[----:B0-----:R-:W-:Y:S05]  /*0b20*/  BRA `(.L_x_2474) ;  /* 0xfffffcd000007947 */ /* 0x001fea000383ffff */
.L_x_2470:
[----:B------:R-:W-:Y:S01]  /*0b30*/  HFMA2.MMA R6, -RZ, RZ, 0, 1.847743988037109375e-06 ;  /* 0x0000001fff067435 */ /* 0x000fe200000001ff */
[----:B------:R-:W-:Y:S01]  /*0b40*/  MOV R10, R13 ;  /* 0x0000000d000a7202 */ /* 0x000fe20000000f00 */
[----:B------:R-:W-:Y:S01]  /*0b50*/  IMAD.MOV.U32 R9, RZ, RZ, 0x2 ;  /* 0x00000002ff097424 */ /* 0x000fe200078e00ff */
[----:B------:R-:W-:Y:S01]  /*0b60*/  MOV R2, 0xb90 ;  /* 0x00000b9000027802 */ /* 0x000fe20000000f00 */
[----:B------:R-:W-:-:S02]  /*0b70*/  IMAD.MOV.U32 R11, RZ, RZ, -0x1 ;  /* 0xffffffffff0b7424 */ /* 0x000fc400078e00ff */
[----:B012---:R-:W-:Y:S05]  /*0b80*/  CALL.REL.NOINC `($__internal_105_$__cuda_sm70_shflsync_bfly_p) ;  /* 0x0000034000007944 */ /* 0x007fea0003c00000 */
[----:B01----:R-:W-:Y:S01]  /*0b90*/  FADD.FTZ R10, R13, R6 ;  /* 0x000000060d0a7221 */ /* 0x003fe20000010000 */
[----:B------:R-:W-:Y:S01]  /*0ba0*/  HFMA2.MMA R6, -RZ, RZ, 0, 1.847743988037109375e-06 ;  /* 0x0000001fff067435 */ /* 0x000fe200000001ff */
[----:B------:R-:W-:Y:S01]  /*0bb0*/  MOV R9, 0x4 ;  /* 0x0000000400097802 */ /* 0x000fe20000000f00 */
[----:B------:R-:W-:Y:S01]  /*0bc0*/  IMAD.MOV.U32 R11, RZ, RZ, -0x1 ;  /* 0xffffffffff0b7424 */ /* 0x000fe200078e00ff */
[----:B------:R-:W-:-:S03]  /*0bd0*/  MOV R2, 0xbf0 ;  /* 0x00000bf000027802 */ /* 0x000fc60000000f00 */
[----:B------:R-:W-:Y:S05]  /*0be0*/  CALL.REL.NOINC `($__internal_105_$__cuda_sm70_shflsync_bfly_p) ;  /* 0x000002e000007944 */ /* 0x000fea0003c00000 */
[----:B01----:R-:W-:Y:S01]  /*0bf0*/  FADD.FTZ R10, R10, R6 ;  /* 0x000000060a0a7221 */ /* 0x003fe20000010000 */
[----:B------:R-:W-:Y:S01]  /*0c00*/  HFMA2.MMA R6, -RZ, RZ, 0, 1.847743988037109375e-06 ;  /* 0x0000001fff067435 */ /* 0x000fe200000001ff */
[----:B------:R-:W-:Y:S01]  /*0c10*/  MOV R9, 0x8 ;  /* 0x0000000800097802 */ /* 0x000fe20000000f00 */
[----:B------:R-:W-:Y:S01]  /*0c20*/  IMAD.MOV.U32 R11, RZ, RZ, -0x1 ;  /* 0xffffffffff0b7424 */ /* 0x000fe200078e00ff */
[----:B------:R-:W-:-:S03]  /*0c30*/  MOV R2, 0xc50 ;  /* 0x00000c5000027802 */ /* 0x000fc60000000f00 */
[----:B------:R-:W-:Y:S05]  /*0c40*/  CALL.REL.NOINC `($__internal_105_$__cuda_sm70_shflsync_bfly_p) ;  /* 0x0000028000007944 */ /* 0x000fea0003c00000 */
[----:B-1----:R-:W-:Y:S01]  /*0c50*/  FADD.FTZ R4, R10, R6 ;  /* 0x000000060a047221 */ /* 0x002fe20000010000 */
[----:B------:R-:W-:Y:S01]  /*0c60*/  HFMA2.MMA R6, -RZ, RZ, 0, 1.847743988037109375e-06 ;  /* 0x0000001fff067435 */ /* 0x000fe200000001ff */
[----:B0-----:R-:W-:Y:S01]  /*0c70*/  MOV R9, 0x10 ;  /* 0x0000001000097802 */ /* 0x001fe20000000f00 */
[----:B------:R-:W-:Y:S01]  /*0c80*/  IMAD.MOV.U32 R11, RZ, RZ, -0x1 ;  /* 0xffffffffff0b7424 */ /* 0x000fe200078e00ff */
[----:B------:R-:W-:-:S02]  /*0c90*/  MOV R2, 0xcc0 ;  /* 0x00000cc000027802 */ /* 0x000fc40000000f00 */
[----:B------:R-:W-:Y:S02]  /*0ca0*/  MOV R10, R4 ;  /* 0x00000004000a7202 */ /* 0x000fe40000000f00 */
[----:B------:R-:W-:Y:S05]  /*0cb0*/  CALL.REL.NOINC `($__internal_105_$__cuda_sm70_shflsync_bfly_p) ;  /* 0x0000021000007944 */ /* 0x000fea0003c00000 */
[----:B0-----:R-:W-:Y:S01]  /*0cc0*/  HFMA2.MMA R9, -RZ, RZ, 0, 5.9604644775390625e-08 ;  /* 0x00000001ff097435 */ /* 0x001fe200000001ff */
[----:B-1----:R-:W-:Y:S01]  /*0cd0*/  MOV R7, R6 ;  /* 0x0000000600077202 */ /* 0x002fe20000000f00 */
[----:B------:R-:W-:Y:S01]  /*0ce0*/  IMAD.MOV.U32 R10, RZ, RZ, R5 ;  /* 0x000000ffff0a7224 */ /* 0x000fe200078e0005 */
[----:B------:R-:W-:Y:S01]  /*0cf0*/  MOV R6, 0x1f ;  /* 0x0000001f00067802 */ /* 0x000fe20000000f00 */
[----:B------:R-:W-:Y:S01]  /*0d00*/  IMAD.MOV.U32 R11, RZ, RZ, -0x1 ;  /* 0xffffffffff0b7424 */ /* 0x000fe200078e00ff */
[----:B------:R-:W-:Y:S02]  /*0d10*/  MOV R2, 0xd30 ;  /* 0x00000d3000027802 */ /* 0x000fe40000000f00 */
[----:B------:R-:W-:Y:S05]  /*0d20*/  CALL.REL.NOINC `($__internal_105_$__cuda_sm70_shflsync_bfly_p) ;  /* 0x000001a000007944 */ /* 0x000fea0003c00000 */
[----:B0-----:R-:W-:Y:S01]  /*0d30*/  HFMA2.MMA R9, -RZ, RZ, 0, 1.1920928955078125e-07 ;  /* 0x00000002ff097435 */ /* 0x001fe200000001ff */
[----:B-1----:R-:W-:Y:S01]  /*0d40*/  FADD.FTZ R10, R5, R6 ;  /* 0x00000006050a7221 */ /* 0x002fe20000010000 */
[----:B------:R-:W-:Y:S01]  /*0d50*/  MOV R6, 0x1f ;  /* 0x0000001f00067802 */ /* 0x000fe20000000f00 */
[----:B------:R-:W-:Y:S01]  /*0d60*/  IMAD.MOV.U32 R11, RZ, RZ, -0x1 ;  /* 0xffffffffff0b7424 */ /* 0x000fe200078e00ff */
[----:B------:R-:W-:Y:S02]  /*0d70*/  MOV R2, 0xd90 ;  /* 0x00000d9000027802 */ /* 0x000fe40000000f00 */
[----:B------:R-:W-:Y:S05]  /*0d80*/  CALL.REL.NOINC `($__internal_105_$__cuda_sm70_shflsync_bfly_p) ;  /* 0x0000014000007944 */ /* 0x000fea0003c00000 */
[----:B0-----:R-:W-:Y:S01]  /*0d90*/  HFMA2.MMA R9, -RZ, RZ, 0, 2.384185791015625e-07 ;  /* 0x00000004ff097435 */ /* 0x001fe200000001ff */
[----:B-1----:R-:W-:Y:S01]  /*0da0*/  FADD.FTZ R10, R10, R6 ;  /* 0x000000060a0a7221 */ /* 0x002fe20000010000 */
[----:B------:R-:W-:Y:S01]  /*0db0*/  MOV R6, 0x1f ;  /* 0x0000001f00067802 */ /* 0x000fe20000000f00 */
[----:B------:R-:W-:Y:S01]  /*0dc0*/  IMAD.MOV.U32 R11, RZ, RZ, -0x1 ;  /* 0xffffffffff0b7424 */ /* 0x000fe200078e00ff */
[----:B------:R-:W-:-:S02]  /*0dd0*/  MOV R2, 0xdf0 ;  /* 0x00000df000027802 */ /* 0x000fc40000000f00 */
[----:B------:R-:W-:Y:S05]  /*0de0*/  CALL.REL.NOINC `($__internal_105_$__cuda_sm70_shflsync_bfly_p) ;  /* 0x000000e000007944 */ /* 0x000fea0003c00000 */
[----:B0-----:R-:W-:Y:S01]  /*0df0*/  HFMA2.MMA R9, -RZ, RZ, 0, 4.76837158203125e-07 ;  /* 0x00000008ff097435 */ /* 0x001fe200000001ff */
[----:B-1----:R-:W-:Y:S01]  /*0e00*/  FADD.FTZ R10, R10, R6 ;  /* 0x000000060a0a7221 */ /* 0x002fe20000010000 */
[----:B------:R-:W-:Y:S01]  /*0e10*/  MOV R6, 0x1f ;  /* 0x0000001f00067802 */ /* 0x000fe20000000f00 */
[----:B------:R-:W-:Y:S01]  /*0e20*/  IMAD.MOV.U32 R11, RZ, RZ, -0x1 ;  /* 0xffffffffff0b7424 */ /* 0x000fe200078e00ff */
[----:B------:R-:W-:-:S02]  /*0e30*/  MOV R2, 0xe50 ;  /* 0x00000e5000027802 */ /* 0x000fc40000000f00 */
[----:B------:R-:W-:Y:S05]  /*0e40*/  CALL.REL.NOINC `($__internal_105_$__cuda_sm70_shflsync_bfly_p) ;  /* 0x0000008000007944 */ /* 0x000fea0003c00000 */
[----:B0-----:R-:W-:Y:S01]  /*0e50*/  HFMA2.MMA R9, -RZ, RZ, 0, 9.5367431640625e-07 ;  /* 0x00000010ff097435 */ /* 0x001fe200000001ff */
[----:B-1----:R-:W-:Y:S01]  /*0e60*/  FADD.FTZ R10, R10, R6 ;  /* 0x000000060a0a7221 */ /* 0x002fe20000010000 */
[----:B------:R-:W-:Y:S01]  /*0e70*/  MOV R6, 0x1f ;  /* 0x0000001f00067802 */ /* 0x000fe20000000f00 */
[----:B------:R-:W-:Y:S01]  /*0e80*/  IMAD.MOV.U32 R11, RZ, RZ, -0x1 ;  /* 0xffffffffff0b7424 */ /* 0x000fe200078e00ff */
[----:B------:R-:W-:-:S02]  /*0e90*/  MOV R2, 0xeb0 ;  /* 0x00000eb000027802 */ /* 0x000fc40000000f00 */
[----:B------:R-:W-:Y:S05]  /*0ea0*/  CALL.REL.NOINC `($__internal_105_$__cuda_sm70_shflsync_bfly_p) ;  /* 0x0000002000007944 */ /* 0x000fea0003c00000 */
[----:B-1----:R-:W-:Y:S01]  /*0eb0*/  MOV R5, R6 ;  /* 0x0000000600057202 */ /* 0x002fe20000000f00 */
[----:B0-----:R-:W-:Y:S05]  /*0ec0*/  BRA `(.L_x_2475) ;  /* 0xfffffa5000007947 */ /* 0x001fea000383ffff */
        .weak           $__internal_105_$__cuda_sm70_shflsync_bfly_p
        .type           $__internal_105_$__cuda_sm70_shflsync_bfly_p,@function
        .size           $__internal_105_$__cuda_sm70_shflsync_bfly_p,(.L_x_2852 - $__internal_105_$__cuda_sm70_shflsync_bfly_p)
$__internal_105_$__cuda_sm70_shflsync_bfly_p:
[----:B------:R-:W-:Y:S01]  /*0ed0*/  HFMA2.MMA R3, -RZ, RZ, 0, 0 ;  /* 0x00000000ff037435 */ /* 0x000fe200000001ff */
[----:B------:R-:W-:Y:S04]  /*0ee0*/  WARPSYNC R11 ;  /* 0x0000000b00007348 */ /* 0x000fe80003800000 */
[----:B------:R0:W1:Y:S01]  /*0ef0*/  SHFL.BFLY PT, R6, R10, R9, R6 ;  /* 0x0c0000090a067389 */ /* 0x00006200000e0006 */
[----:B------:R-:W-:Y:S05]  /*0f00*/  RET.REL.NODEC R2 `(_ZN10layer_norm22ln_bwd_finalize_kernelINS_22Kernel_traits_finalizeILj5120E6__halfffffjLb0ELj1024ELj4ENS_18Kernel_traits_baseILj5120ES2_ffffjLj1024EEEEELb0ELb1EEEvNS_9BwdParamsE) ;  /* 0xfffff0f002007950 */ /* 0x000fea0003c3ffff */
.L_x_2476:
        /* <DEDUP_REMOVED lines=15> */
.L_x_2852:


//--------------------- .text._ZN10layer_norm40ln_parallel_residual_bwd_finalize_kernelINS_22Kernel_traits_finalizeILj5120E6__halfffffjLb0ELj1024ELj4ENS_18Kernel_traits_baseILj5120ES2_ffffjLj1024EEEEELb1EEEvNS_9BwdParamsE --------------------------
	.section	.text._ZN10layer_norm40ln_parallel_residual_bwd_finalize_kernelINS_22Kernel_traits_finalizeILj5120E6__halfffffjLb0ELj1024ELj4ENS_18Kernel_traits_baseILj5120ES2_ffffjLj1024EEEEELb1EEEvNS_9BwdParamsE,"ax",@progbits
	.sectioninfo	@"SHI_REGISTERS=32"
	.align	128
        .global         _ZN10layer_norm40ln_parallel_residual_bwd_finalize_kernelINS_22Kernel_traits_finalizeILj5120E6__halfffffjLb0ELj1024ELj4ENS_18Kernel_traits_baseILj5120ES2_ffffjLj1024EEEEELb1EEEvNS_9BwdParamsE
        .type           _ZN10layer_norm40ln_parallel_residual_bwd_finalize_kernelINS_22Kernel_traits_finalizeILj5120E6__halfffffjLb0ELj1024ELj4ENS_18Kernel_traits_baseILj5120ES2_ffffjLj1024EEEEELb1EEEvNS_9BwdParamsE,@function
        .size           _ZN10layer_norm40ln_parallel_residual_bwd_finalize_kernelINS_22Kernel_traits_finalizeILj5120E6__halfffffjLb0ELj1024ELj4ENS_18Kernel_traits_baseILj5120ES2_ffffjLj1024EEEEELb1EEEvNS_9BwdParamsE,(.L_x_2853 - _ZN10layer_norm40ln_parallel_residual_bwd_finalize_kernelINS_22Kernel_traits_finalizeILj5120E6__halfffffjLb0ELj1024ELj4ENS_18Kernel_traits_baseILj5120ES2_ffffjLj1024EEEEELb1EEEvNS_9BwdParamsE)
        .other          _ZN10layer_norm40ln_parallel_residual_bwd_finalize_kernelINS_22Kernel_traits_finalizeILj5120E6__halfffffjLb0ELj1024ELj4ENS_18Kernel_traits_baseILj5120ES2_ffffjLj1024EEEEELb1EEEvNS_9BwdParamsE,@"STO_CUDA_ENTRY STV_DEFAULT"
_ZN10layer_norm40ln_parallel_residual_bwd_finalize_kernelINS_22Kernel_traits_finalizeILj5120E6__halfffffjLb0ELj1024ELj4ENS_18Kernel_traits_baseILj5120ES2_ffffjLj1024EEEEELb1EEEvNS_9BwdParamsE:
.text._ZN10layer_norm40ln_parallel_residual_bwd_finalize_kernelINS_22Kernel_traits_finalizeILj5120E6__halfffffjLb0ELj1024ELj4ENS_18Kernel_traits_baseILj5120ES2_ffffjLj1024EEEEELb1EEEvNS_9BwdParamsE:
        /* <DEDUP_REMOVED lines=19> */
.L_x_2490:
        /* <DEDUP_REMOVED lines=37> */
.L_x_2481:
        /* <DEDUP_REMOVED lines=59> */
.L_x_2480:
[----:B------:R-:W-:Y:S05]  /*0730*/  BSYNC B1 ;  /* 0x0000000000017941 */ /* 0x000fea0003800000 */
.L_x_2479:
        /* <DEDUP_REMOVED lines=35> */
.L_x_2483:
[----:B------:R-:W-:Y:S05]  /*0970*/  BSYNC B1 ;  /* 0x0000000000017941 */ /* 0x000fea0003800000 */
.L_x_2482:
        /* <DEDUP_REMOVED lines=16> */
.L_x_2478:
[----:B------:R-:W-:Y:S05]  /*0a80*/  BSYNC B0 ;  /* 0x0000000000007941 */ /* 0x000fea0003800000 */
.L_x_2477:
        /* <DEDUP_REMOVED lines=14> */
.L_x_2491:
        /* <DEDUP_REMOVED lines=36> */
.L_x_2492:
        /* <DEDUP_REMOVED lines=11> */
.L_x_2484:
        /* <DEDUP_REMOVED lines=23> */
.L_x_2488:
[----:B------:R-:W-:Y:S05]  /*0fd0*/  BSYNC B0 ;  /* 0x0000000000007941 */ /* 0x000fea0003800000 */
.L_x_2487:
[C---:B------:R-:W-:Y:S02]  /*0fe0*/  ISETP.GT.U32.AND P1, PT, R4.reuse, -0x1401, PT ;  /* 0xffffebff0400780c */ /* 0x040fe40003f24070 */
[----:B------:R-:W-:-:S02]  /*0ff0*/  IADD3 R4, R4, 0x1400, RZ ;  /* 0x0000140004047810 */ /* 0x000fc40007ffe0ff */
[----:B------:R-:W-:-:S09]  /*1000*/  IADD3 R5, R5, 0xa00, RZ ;  /* 0x00000a0005057810 */ /* 0x000fd20007ffe0ff */
[----:B0-----:R-:W-:Y:S01]  /*1010*/  @!P1 CALL.REL.NOINC `(.L_x_2489) ;  /* 0x0000001000009944 */ /* 0x001fe20003c00000 */
[----:B------:R-:W-:Y:S05]  /*1020*/  BRA `(.L_x_2490) ;  /* 0xfffff10000007947 */ /* 0x000fea000383ffff */
.L_x_2489:
[----:B------:R-:W-:Y:S05]  /*1030*/  EXIT ;  /* 0x000000000000794d */ /* 0x000fea0003800000 */
.L_x_2485:
[----:B------:R-:W-:Y:S01]  /*1040*/  HFMA2.MMA R17, -RZ, RZ, 0, 1.847743988037109375e-06 ;  /* 0x0000001fff117435 */ /* 0x000fe200000001ff */
[----:B----4-:R-:W-:Y:S01]  /*1050*/  MOV R19, R12 ;  /* 0x0000000c00137202 */ /* 0x010fe20000000f00 */
[----:B------:R-:W-:Y:S01]  /*1060*/  IMAD.MOV.U32 R16, RZ, RZ, 0x1 ;  /* 0x00000001ff107424 */ /* 0x000fe200078e00ff */
[----:B------:R-:W-:Y:S02]  /*1070*/  MOV R14, 0xffffffff ;  /* 0xffffffff000e7802 */ /* 0x000fe40000000f00 */
[----:B------:R-:W-:Y:S02]  /*1080*/  MOV R8, 0x10a0 ;  /* 0x000010a000087802 */ /* 0x000fe40000000f00 */
[----:B0123--:R-:W-:Y:S05]  /*1090*/  CALL.REL.NOINC `($__internal_106_$__cuda_sm70_shflsync_bfly_p) ;  /* 0x000007b000007944 */ /* 0x00ffea0003c00000 */
[----:B01----:R-:W-:Y:S05]  /*10a0*/  BRA `(.L_x_2491) ;  /* 0xfffffac000007947 */ /* 0x003fea000383ffff */
.L_x_2486:
[----:B------:R-:W-:Y:S01]  /*10b0*/  HFMA2.MMA R17, -RZ, RZ, 0, 1.847743988037109375e-06 ;  /* 0x0000001fff117435 */ /* 0x000fe200000001ff */
[----:B------:R-:W-:Y:S01]  /*10c0*/  MOV R19, R12 ;  /* 0x0000000c00137202 */ /* 0x000fe20000000f00 */
[----:B------:R-:W-:Y:S01]  /*10d0*/  IMAD.MOV.U32 R16, RZ, RZ, 0x2 ;  /* 0x00000002ff107424 */ /* 0x000fe200078e00ff */
[----:B------:R-:W-:Y:S02]  /*10e0*/  MOV R14, 0xffffffff ;  /* 0xffffffff000e7802 */ /* 0x000fe40000000f00 */
[----:B------:R-:W-:-:S02]  /*10f0*/  MOV R8, 0x1110 ;  /* 0x0000111000087802 */ /* 0x000fc40000000f00 */
[----:B-123--:R-:W-:Y:S05]  /*1100*/  CALL.REL.NOINC `($__internal_106_$__cuda_sm70_shflsync_bfly_p) ;  /* 0x0000074000007944 */ /* 0x00efea0003c00000 */
[----:B0-----:R-:W-:Y:S01]  /*1110*/  HFMA2.MMA R16, -RZ, RZ, 0, 2.384185791015625e-07 ;  /* 0x00000004ff107435 */ /* 0x001fe200000001ff */
[----:B-1----:R-:W-:Y:S01]  /*1120*/  FADD.FTZ R19, R12, R14 ;  /* 0x0000000e0c137221 */ /* 0x002fe20000010000 */
[----:B------:R-:W-:Y:S01]  /*1130*/  MOV R14, 0xffffffff ;  /* 0xffffffff000e7802 */ /* 0x000fe20000000f00 */
[----:B------:R-:W-:Y:S01]  /*1140*/  IMAD.MOV.U32 R17, RZ, RZ, 0x1f ;  /* 0x0000001fff117424 */ /* 0x000fe200078e00ff */
[----:B------:R-:W-:-:S02]  /*1150*/  MOV R8, 0x1170 ;  /* 0x0000117000087802 */ /* 0x000fc40000000f00 */
[----:B------:R-:W-:Y:S05]  /*1160*/  CALL.REL.NOINC `($__internal_106_$__cuda_sm70_shflsync_bfly_p) ;  /* 0x000006e000007944 */ /* 0x000fea0003c00000 */
[----:B0-----:R-:W-:Y:S01]  /*1170*/  HFMA2.MMA R16, -RZ, RZ, 0, 4.76837158203125e-07 ;  /* 0x00000008ff107435 */ /* 0x001fe200000001ff */
[----:B-1----:R-:W-:Y:S01]  /*1180*/  FADD.FTZ R19, R19, R14 ;  /* 0x0000000e13137221 */ /* 0x002fe20000010000 */
[----:B------:R-:W-:Y:S01]  /*1190*/  MOV R17, 0x1f ;  /* 0x0000001f00117802 */ /* 0x000fe20000000f00 */
[----:B------:R-:W-:Y:S01]  /*11a0*/  IMAD.MOV.U32 R14, RZ, RZ, -0x1 ;  /* 0xffffffffff0e7424 */ /* 0x000fe200078e00ff */
[----:B------:R-:W-:-:S02]  /*11b0*/  MOV R8, 0x11d0 ;  /* 0x000011d000087802 */ /* 0x000fc40000000f00 */
[----:B------:R-:W-:Y:S05]  /*11c0*/  CALL.REL.NOINC `($__internal_106_$__cuda_sm70_shflsync_bfly_p) ;  /* 0x0000068000007944 */ /* 0x000fea0003c00000 */
[----:B-1----:R-:W-:Y:S01]  /*11d0*/  FADD.FTZ R12, R19, R14 ;  /* 0x0000000e130c7221 */ /* 0x002fe20000010000 */
[----:B0-----:R-:W-:Y:S01]  /*11e0*/  HFMA2.MMA R16, -RZ, RZ, 0, 9.5367431640625e-07 ;  /* 0x00000010ff107435 */ /* 0x001fe200000001ff */
[----:B------:R-:W-:-:S02]  /*11f0*/  MOV R17, 0x1f ;  /* 0x0000001f00117802 */ /* 0x000fc40000000f00 */
[----:B------:R-:W-:Y:S01]  /*1200*/  MOV R14, 0xffffffff ;  /* 0xffffffff000e7802 */ /* 0x000fe20000000f00 */
[----:B------:R-:W-:Y:S01]  /*1210*/  IMAD.MOV.U32 R19, RZ, RZ, R12 ;  /* 0x000000ffff137224 */ /* 0x000fe200078e000c */
[----:B------:R-:W-:Y:S02]  /*1220*/  MOV R8, 0x1240 ;  /* 0x0000124000087802 */ /* 0x000fe40000000f00 */
[----:B------:R-:W-:Y:S05]  /*1230*/  CALL.REL.NOINC `($__internal_106_$__cuda_sm70_shflsync_bfly_p) ;  /* 0x0000061000007944 */ /* 0x000fea0003c00000 */
[----:B0-----:R-:W-:Y:S01]  /*1240*/  HFMA2.MMA R16, -RZ, RZ, 0, 5.9604644775390625e-08 ;  /* 0x00000001ff107435 */ /* 0x001fe200000001ff */
[----:B-1----:R-:W-:Y:S01]  /*1250*/  MOV R15, R14 ;  /* 0x0000000e000f7202 */ /* 0x002fe20000000f00 */
[----:B------:R-:W-:Y:S01]  /*1260*/  IMAD.MOV.U32 R17, RZ, RZ, 0x1f ;  /* 0x0000001fff117424 */ /* 0x000fe200078e00ff */
[----:B------:R-:W-:Y:S02]  /*1270*/  MOV R19, R13 ;  /* 0x0000000d00137202 */ /* 0x000fe40000000f00 */
[----:B------:R-:W-:Y:S02]  /*1280*/  MOV R14, 0xffffffff ;  /* 0xffffffff000e7802 */ /* 0x000fe40000000f00 */
[----:B------:R-:W-:Y:S02]  /*1290*/  MOV R8, 0x12b0 ;  /* 0x000012b000087802 */ /* 0x000fe40000000f00 */
[----:B------:R-:W-:Y:S05]  /*12a0*/  CALL.REL.NOINC `($__internal_106_$__cuda_sm70_shflsync_bfly_p) ;  /* 0x000005a000007944 */ /* 0x000fea0003c00000 */
[----:B0-----:R-:W-:Y:S01]  /*12b0*/  HFMA2.MMA R16, -RZ, RZ, 0, 1.1920928955078125e-07 ;  /* 0x00000002ff107435 */ /* 0x001fe200000001ff */
[----:B-1----:R-:W-:Y:S01]  /*12c0*/  FADD.FTZ R19, R13, R14 ;  /* 0x0000000e0d137221 */ /* 0x002fe20000010000 */
[----:B------:R-:W-:Y:S01]  /*12d0*/  MOV R17, 0x1f ;  /* 0x0000001f00117802 */ /* 0x000fe20000000f00 */
[----:B------:R-:W-:Y:S01]  /*12e0*/  IMAD.MOV.U32 R14, RZ, RZ, -0x1 ;  /* 0xffffffffff0e7424 */ /* 0x000fe200078e00ff */
[----:B------:R-:W-:-:S02]  /*12f0*/  MOV R8, 0x1310 ;  /* 0x0000131000087802 */ /* 0x000fc40000000f00 */
[----:B------:R-:W-:Y:S05]  /*1300*/  CALL.REL.NOINC `($__internal_106_$__cuda_sm70_shflsync_bfly_p) ;  /* 0x0000054000007944 */ /* 0x000fea0003c00000 */
[----:B0-----:R-:W-:Y:S01]  /*1310*/  HFMA2.MMA R16, -RZ, RZ, 0, 2.384185791015625e-07 ;  /* 0x00000004ff107435 */ /* 0x001fe200000001ff */
[----:B-1----:R-:W-:Y:S01]  /*1320*/  FADD.FTZ R19, R19, R14 ;  /* 0x0000000e13137221 */ /* 0x002fe20000010000 */
[----:B------:R-:W-:-:S02]  /*1330*/  MOV R17, 0x1f ;  /* 0x0000001f00117802 */ /* 0x000fc40000000f00 */
[----:B------:R-:W-:Y:S02]  /*1340*/  MOV R14, 0xffffffff ;  /* 0xffffffff000e7802 */ /* 0x000fe40000000f00 */
[----:B------:R-:W-:Y:S02]  /*1350*/  MOV R8, 0x1370 ;  /* 0x0000137000087802 */ /* 0x000fe40000000f00 */
[----:B------:R-:W-:Y:S05]  /*1360*/  CALL.REL.NOINC `($__internal_106_$__cuda_sm70_shflsync_bfly_p) ;  /* 0x000004e000007944 */ /* 0x000fea0003c00000 */
[----:B0-----:R-:W-:Y:S01]  /*1370*/  HFMA2.MMA R17, -RZ, RZ, 0, 1.847743988037109375e-06 ;  /* 0x0000001fff117435 */ /* 0x001fe200000001ff */
[----:B-1----:R-:W-:Y:S01]  /*1380*/  FADD.FTZ R19, R19, R14 ;  /* 0x0000000e13137221 */ /* 0x002fe20000010000 */
[----:B------:R-:W-:Y:S01]  /*1390*/  MOV R14, 0xffffffff ;  /* 0xffffffff000e7802 */ /* 0x000fe20000000f00 */
[----:B------:R-:W-:Y:S01]  /*13a0*/  IMAD.MOV.U32 R16, RZ, RZ, 0x8 ;  /* 0x00000008ff107424 */ /* 0x000fe200078e00ff */
[----:B------:R-:W-:Y:S02]  /*13b0*/  MOV R8, 0x13d0 ;  /* 0x000013d000087802 */ /* 0x000fe40000000f00 */
[----:B------:R-:W-:Y:S05]  /*13c0*/  CALL.REL.NOINC `($__internal_106_$__cuda_sm70_shflsync_bfly_p) ;  /* 0x0000048000007944 */ /* 0x000fea0003c00000 */
[----:B-1----:R-:W-:Y:S01]  /*13d0*/  FADD.FTZ R13, R19, R14 ;  /* 0x0000000e130d7221 */ /* 0x002fe20000010000 */
[----:B0-----:R-:W-:Y:S01]  /*13e0*/  HFMA2.MMA R16, -RZ, RZ, 0, 9.5367431640625e-07 ;  /* 0x00000010ff107435 */ /* 0x001fe200000001ff */
[----:B------:R-:W-:Y:S01]  /*13f0*/  IMAD.MOV.U32 R17, RZ, RZ, 0x1f ;  /* 0x0000001fff117424 */ /* 0x000fe200078e00ff */
[----:B------:R-:W-:Y:S02]  /*1400*/  MOV R14, 0xffffffff ;  /* 0xffffffff000e7802 */ /* 0x000fe40000000f00 */
[----:B------:R-:W-:-:S02]  /*1410*/  MOV R19, R13 ;  /* 0x0000000d00137202 */ /* 0x000fc40000000f00 */
[----:B------:R-:W-:Y:S02]  /*1420*/  MOV R8, 0x1440 ;  /* 0x0000144000087802 */ /* 0x000fe40000000f00 */
[----:B------:R-:W-:Y:S05]  /*1430*/  CALL.REL.NOINC `($__internal_106_$__cuda_sm70_shflsync_bfly_p) ;  /* 0x0000041000007944 */ /* 0x000fea0003c00000 */
[----:B0-----:R-:W-:Y:S01]  /*1440*/  HFMA2.MMA R16, -RZ, RZ, 0, 5.9604644775390625e-08 ;  /* 0x00000001ff107435 */ /* 0x001fe200000001ff */
[----:B-1----:R-:W-:Y:S01]  /*1450*/  MOV R18, R14 ;  /* 0x0000000e00127202 */ /* 0x002fe20000000f00 */
[----:B------:R-:W-:Y:S01]  /*1460*/  IMAD.MOV.U32 R19, RZ, RZ, R11 ;  /* 0x000000ffff137224 */ /* 0x000fe200078e000b */
[----:B------:R-:W-:Y:S02]  /*1470*/  MOV R17, 0x1f ;  /* 0x0000001f00117802 */ /* 0x000fe40000000f00 */
[----:B------:R-:W-:Y:S02]  /*1480*/  MOV R14, 0xffffffff ;  /* 0xffffffff000e7802 */ /* 0x000fe40000000f00 */
[----:B------:R-:W-:Y:S02]  /*1490*/  MOV R8, 0x14b0 ;  /* 0x000014b000087802 */ /* 0x000fe40000000f00 */
[----:B------:R-:W-:Y:S05]  /*14a0*/  CALL.REL.NOINC `($__internal_106_$__cuda_sm70_shflsync_bfly_p) ;  /* 0x000003a000007944 */ /* 0x000fea0003c00000 */
[----:B0-----:R-:W-:Y:S01]  /*14b0*/  HFMA2.MMA R17, -RZ, RZ, 0, 1.847743988037109375e-06 ;  /* 0x0000001fff117435 */ /* 0x001fe200000001ff */
[----:B-1----:R-:W-:Y:S01]  /*14c0*/  FADD.FTZ R19, R11, R14 ;  /* 0x0000000e0b137221 */ /* 0x002fe20000010000 */
[----:B------:R-:W-:Y:S01]  /*14d0*/  MOV R14, 0xffffffff ;  /* 0xffffffff000e7802 */ /* 0x000fe20000000f00 */
[----:B------:R-:W-:Y:S01]  /*14e0*/  IMAD.MOV.U32 R16, RZ, RZ, 0x2 ;  /* 0x00000002ff107424 */ /* 0x000fe200078e00ff */
[----:B------:R-:W-:-:S02]  /*14f0*/  MOV R8, 0x1510 ;  /* 0x0000151000087802 */ /* 0x000fc40000000f00 */
[----:B------:R-:W-:Y:S05]  /*1500*/  CALL.REL.NOINC `($__internal_106_$__cuda_sm70_shflsync_bfly_p) ;  /* 0x0000034000007944 */ /* 0x000fea0003c00000 */
        /* <DEDUP_REMOVED lines=44> */
[----:B0-----:R-:W-:Y:S01]  /*17d0*/  HFMA2.MMA R16, -RZ, RZ, 0, 9.5367431640625e-07 ;  /* 0x00000010ff107435 */ /* 0x001fe200000001ff */
[----:B-1----:R-:W-:Y:S01]  /*17e0*/  FADD.FTZ R19, R19, R14 ;  /* 0x0000000e13137221 */ /* 0x002fe20000010000 */
[----:B------:R-:W-:Y:S01]  /*17f0*/  MOV R14, 0xffffffff ;  /* 0xffffffff000e7802 */ /* 0x000fe20000000f00 */
[----:B------:R-:W-:Y:S01]  /*1800*/  IMAD.MOV.U32 R17, RZ, RZ, 0x1f ;  /* 0x0000001fff117424 */ /* 0x000fe200078e00ff */
[----:B------:R-:W-:-:S02]  /*1810*/  MOV R8, 0x1830 ;  /* 0x0000183000087802 */ /* 0x000fc40000000f00 */
[----:B------:R-:W-:Y:S05]  /*1820*/  CALL.REL.NOINC `($__internal_106_$__cuda_sm70_shflsync_bfly_p) ;  /* 0x0000002000007944 */ /* 0x000fea0003c00000 */
[----:B-1----:R-:W-:Y:S01]  /*1830*/  MOV R8, R14 ;  /* 0x0000000e00087202 */ /* 0x002fe20000000f00 */
[----:B0-----:R-:W-:Y:S05]  /*1840*/  BRA `(.L_x_2492) ;  /* 0xfffff56000007947 */ /* 0x001fea000383ffff */
        .weak           $__internal_106_$__cuda_sm70_shflsync_bfly_p
        .type           $__internal_106_$__cuda_sm70_shflsync_bfly_p,@function
        .size           $__internal_106_$__cuda_sm70_shflsync_bfly_p,(.L_x_2853 - $__internal_106_$__cuda_sm70_shflsync_bfly_p)
$__internal_106_$__cuda_sm70_shflsync_bfly_p:
[----:B------:R-:W-:Y:S01]  /*1850*/  HFMA2.MMA R9, -RZ, RZ, 0, 0 ;  /* 0x00000000ff097435 */ /* 0x000fe200000001ff */
[----:B------:R-:W-:Y:S04]  /*1860*/  WARPSYNC R14 ;  /* 0x0000000e00007348 */ /* 0x000fe80003800000 */
[----:B------:R0:W1:Y:S01]  /*1870*/  SHFL.BFLY PT, R14, R19, R16, R17 ;  /* 0x0c000010130e7389 */ /* 0x00006200000e0011 */
[----:B------:R-:W-:Y:S05]  /*1880*/  RET.REL.NODEC R8 `(_ZN10layer_norm40ln_parallel_residual_bwd_finalize_kernelINS_22Kernel_traits_finalizeILj5120E6__halfffffjLb0ELj1024ELj4ENS_18Kernel_traits_baseILj5120ES2_ffffjLj1024EEEEELb1EEEvNS_9BwdParamsE) ;  /* 0xffffe77008007950 */ /* 0x000fea0003c3ffff */
.L_x_2493:
        /* <DEDUP_REMOVED lines=15> */
.L_x_2853:


//--------------------- .text._ZN10layer_norm31ln_parallel_residual_bwd_kernelINS_13Kernel_traitsI6__halfffffjLj5120ELj1ELj1ELj8ELj16ENS_18Kernel_traits_baseILj5120ES2_ffffjLj256EEEEELb1ELb1ELb1EEEvNS_9BwdParamsE --------------------------
	.section	.text._ZN10layer_norm31ln_parallel_residual_bwd_kernelINS_13Kernel_traitsI6__halfffffjLj5120ELj1ELj1ELj8ELj16ENS_18Kernel_traits_baseILj5120ES2_ffffjLj256EEEEELb1ELb1ELb1EEEvNS_9BwdParamsE,"ax",@progbits
	.sectioninfo	@"SHI_REGISTERS=189"
	.align	128
        .global         _ZN10layer_norm31ln_parallel_residual_bwd_kernelINS_13Kernel_traitsI6__halfffffjLj5120ELj1ELj1ELj8ELj16ENS_18Kernel_traits_baseILj5120ES2_ffffjLj256EEEEELb1ELb1ELb1EEEvNS_9BwdParamsE
        .type           _ZN10layer_norm31ln_parallel_residual_bwd_kernelINS_13Kernel_traitsI6__halfffffjLj5120ELj1ELj1ELj8ELj16ENS_18Kernel_traits_baseILj5120ES2_ffffjLj256EEEEELb1ELb1ELb1EEEvNS_9BwdParamsE,@function
        .size           _ZN10layer_norm31ln_parallel_residual_bwd_kernelINS_13Kernel_traitsI6__halfffffjLj5120ELj1ELj1ELj8ELj16ENS_18Kernel_traits_baseILj5120ES2_ffffjLj256EEEEELb1ELb1ELb1EEEvNS_9BwdParamsE,(.L_x_2854 - _ZN10layer_norm31ln_parallel_residual_bwd_kernelINS_13Kernel_traitsI6__halfffffjLj5120ELj1ELj1ELj8ELj16ENS_18Kernel_traits_baseILj5120ES2_ffffjLj256EEEEELb1ELb1ELb1EEEvNS_9BwdParamsE)
        .other          _ZN10layer_norm31ln_parallel_residual_bwd_kernelINS_13Kernel_traitsI6__halfffffjLj5120ELj1ELj1ELj8ELj16ENS_18Kernel_traits_baseILj5120ES2_ffffjLj256EEEEELb1ELb1ELb1EEEvNS_9BwdParamsE,@"STO_CUDA_ENTRY STV_DEFAULT"
_ZN10layer_norm31ln_parallel_residual_bwd_kernelINS_13Kernel_traitsI6__halfffffjLj5120ELj1ELj1ELj8ELj16ENS_18Kernel_traits_baseILj5120ES2_ffffjLj256EEEEELb1ELb1ELb1EEEvNS_9BwdParamsE:
.text._ZN10layer_norm31ln_parallel_residual_bwd_kernelINS_13Kernel_traitsI6__halfffffjLj5120ELj1ELj1ELj8ELj16ENS_18Kernel_traits_baseILj5120ES2_ffffjLj256EEEEELb1ELb1ELb1EEEvNS_9BwdParamsE:
        /* <DEDUP_REMOVED lines=28> */
.L_x_2494:
        /* <DEDUP_REMOVED lines=27> */
[----:B------:R-:W-:Y:S01]  /*0370*/  MOV R93, RZ ;  /* 0x000000ff005d7202 */ /* 0x000fe20000000f00 */
[----:B------:R-:W-:Y:S01]  /*0380*/  IMAD.MOV.U32 R91, RZ, RZ, RZ ;  /* 0x000000ffff5b7224 */ /* 0x000fe200078e00ff */
[----:B------:R-:W-:Y:S01]  /*0390*/  MOV R85, RZ ;  /* 0x000000ff00557202 */ /* 0x000fe20000000f00 */
[----:B------:R-:W-:Y:S01]  /*03a0*/  IMAD.MOV.U32 R87, RZ, RZ, RZ ;  /* 0x000000ffff577224 */ /* 0x000fe200078e00ff */
[----:B------:R-:W-:Y:S01]  /*03b0*/  MOV R77, RZ ;  /* 0x000000ff004d7202 */ /* 0x000fe20000000f00 */
[----:B------:R-:W-:-:S02]  /*03c0*/  IMAD.MOV.U32 R83, RZ, RZ, RZ ;  /* 0x000000ffff537224 */ /* 0x000fc400078e00ff */
[----:B------:R-:W-:Y:S02]  /*03d0*/  IMAD.MOV.U32 R79, RZ, RZ, RZ ;  /* 0x000000ffff4f7224 */ /* 0x000fe400078e00ff */
        /* <DEDUP_REMOVED lines=36> */
.L_x_2503:
[----:B------:R-:W-:Y:S01]  /*0620*/  IMAD R32, R134, c[0x0][0x168], RZ ;  /* 0x00005a0086207a24 */ /* 0x000fe200078e02ff */
[----:B------:R-:W-:Y:S02]  /*0630*/  ISETP.NE.U32.AND P3, PT, RZ, c[0x0][0x250], PT ;  /* 0x00009400ff007a0c */ /* 0x000fe40003f65070 */
[----:B------:R-:W-:-:S02]  /*0640*/  LOP3.LUT R34, R135, 0xff, RZ, 0xc0, !PT ;  /* 0x000000ff87227812 */ /* 0x000fc400078ec0ff */
[----:B------:R-:W-:Y:S02]  /*0650*/  SHF.R.S32.HI R33, RZ, 0x1f, R32 ;  /* 0x0000001fff217819 */ /* 0x000fe40000011420 */
[----:B------:R-:W-:Y:S02]  /*0660*/  ISETP.NE.AND.EX P3, PT, RZ, c[0x0][0x254], PT, P3 ;  /* 0x00009500ff007a0c */ /* 0x000fe40003f65330 */
[----:B------:R-:W-:Y:S02]  /*0670*/  LEA.HI R33, R33, R32, RZ, 0x2 ;  /* 0x0000002021217211 */ /* 0x000fe400078f10ff */
[----:B------:R-:W-:Y:S02]  /*0680*/  MOV R35, 0x4 ;  /* 0x0000000400237802 */ /* 0x000fe40000000f00 */
[----:B------:R-:W-:-:S03]  /*0690*/  LEA.HI.SX32 R61, R33, R34, 0x1e ;  /* 0x00000022213d7211 */ /* 0x000fc600078ff2ff */
[-C--:B------:R-:W-:Y:S01]  /*06a0*/  IMAD.WIDE R32, R134, R35.reuse, c[0x0][0x1a0] ;  /* 0x0000680086207625 */ /* 0x080fe200078e0223 */
[C---:B------:R-:W-:Y:S02]  /*06b0*/  IADD3 R71, R61.reuse, 0x200, RZ ;  /* 0x000002003d477810 */ /* 0x040fe40007ffe0ff */
[----:B------:R-:W-:Y:S01]  /*06c0*/  SHF.R.U32.HI R150, RZ, 0x1e, R61 ;  /* 0x0000001eff967819 */ /* 0x000fe2000001163d */
[----:B------:R-:W-:Y:S01]  /*06d0*/  IMAD.SHL.U32 R160, R61, 0x4, RZ ;  /* 0x000000043da07824 */ /* 0x000fe200078e00ff */
[----:B------:R-:W-:Y:S01]  /*06e0*/  SHF.R.U32.HI R166, RZ, 0x1e, R71 ;  /* 0x0000001effa67819 */ /* 0x000fe20000011647 */
[----:B------:R-:W-:Y:S01]  /*06f0*/  IMAD.SHL.U32 R162, R71, 0x4, RZ ;  /* 0x0000000447a27824 */ /* 0x000fe200078e00ff */
[----:B------:R0:W2:Y:S01]  /*0700*/  LDG.E R152, [R32.64] ;  /* 0x0000000420987981 */ /* 0x0000a2000c1e1900 */
[----:B------:R-:W-:Y:S01]  /*0710*/  IMAD.SHL.U32 R148, R61, 0x10, RZ ;  /* 0x000000103d947824 */ /* 0x000fe200078e00ff */
[----:B------:R-:W-:Y:S01]  /*0720*/  @P3 IADD3 R36, P0, R160, c[0x0][0x198], RZ ;  /* 0x00006600a0243a10 */ /* 0x000fe20007f1e0ff */
[----:B------:R-:W-:Y:S01]  /*0730*/  IMAD.WIDE R34, R134, R35, c[0x0][0x1a8] ;  /* 0x00006a0086227625 */ /* 0x000fe200078e0223 */
[----:B------:R-:W-:-:S02]  /*0740*/  SHF.R.U32.HI R147, RZ, 0x1c, R61 ;  /* 0x0000001cff937819 */ /* 0x000fc4000001163d */
[----:B------:R-:W-:Y:S02]  /*0750*/  @P3 IADD3.X R37, R150, c[0x0][0x19c], RZ, P0, !PT ;  /* 0x0000670096253a10 */ /* 0x000fe400007fe4ff */
[----:B------:R-:W-:Y:S01]  /*0760*/  @P3 IADD3 R40, P0, R162, c[0x0][0x198], RZ ;  /* 0x00006600a2283a10 */ /* 0x000fe20007f1e0ff */
[----:B------:R-:W-:Y:S01]  /*0770*/  IMAD.SHL.U32 R142, R71, 0x10, RZ ;  /* 0x00000010478e7824 */ /* 0x000fe200078e00ff */
[----:B------:R-:W-:Y:S01]  /*0780*/  IADD3 R67, R61, 0x100, RZ ;  /* 0x000001003d437810 */ /* 0x000fe20007ffe0ff */
[----:B------:R1:W3:Y:S01]  /*0790*/  LDG.E R139, [R34.64] ;  /* 0x00000004228b7981 */ /* 0x0002e2000c1e1900 */
[----:B------:R-:W-:Y:S02]  /*07a0*/  @P3 IADD3.X R41, R166, c[0x0][0x19c], RZ, P0, !PT ;  /* 0x00006700a6293a10 */ /* 0x000fe400007fe4ff */
[----:B0-----:R-:W-:Y:S01]  /*07b0*/  IADD3 R32, P0, R148, c[0x0][0x188], RZ ;  /* 0x0000620094207a10 */ /* 0x001fe20007f1e0ff */
[----:B------:R0:W5:Y:S01]  /*07c0*/  @P3 LDG.E R73, [R36.64] ;  /* 0x0000000424493981 */ /* 0x000162000c1e1900 */
[----:B------:R-:W-:-:S02]  /*07d0*/  MOV R70, 0x10 ;  /* 0x0000001000467802 */ /* 0x000fc40000000f00 */
[----:B------:R-:W-:Y:S01]  /*07e0*/  IADD3.X R33, R147, c[0x0][0x18c], RZ, P0, !PT ;  /* 0x0000630093217a10 */ /* 0x000fe200007fe4ff */
[----:B------:R4:W5:Y:S01]  /*07f0*/  @P3 LDG.E R3, [R40.64] ;  /* 0x0000000428033981 */ /* 0x000962000c1e1900 */
[C---:B------:R-:W-:Y:S01]  /*0800*/  IADD3 R149, R61.reuse, 0x400, RZ ;  /* 0x000004003d957810 */ /* 0x040fe20007ffe0ff */
[----:B------:R-:W-:Y:S01]  /*0810*/  IMAD.WIDE.U32 R52, R61, R70, c[0x0][0x208] ;  /* 0x000082003d347625 */ /* 0x000fe200078e0046 */
[----:B------:R-:W-:Y:S02]  /*0820*/  SHF.L.U32 R137, R67, 0x2, RZ ;  /* 0x0000000243897819 */ /* 0x000fe400000006ff */
[----:B------:R-:W-:Y:S01]  /*0830*/  SHF.R.U32.HI R141, RZ, 0x1c, R71 ;  /* 0x0000001cff8d7819 */ /* 0x000fe20000011647 */
[----:B-1----:R-:W3:Y:S01]  /*0840*/  LDG.E.128 R32, [R32.64] ;  /* 0x0000000420207981 */ /* 0x002ee2000c1e1d00 */
[----:B------:R-:W-:Y:S02]  /*0850*/  SHF.L.U32 R136, R149, 0x4, RZ ;  /* 0x0000000495887819 */ /* 0x000fe400000006ff */
[----:B------:R-:W-:Y:S01]  /*0860*/  SHF.R.U32.HI R163, RZ, 0x1e, R67 ;  /* 0x0000001effa37819 */ /* 0x000fe20000011643 */
[----:B------:R-:W3:Y:S01]  /*0870*/  LDG.E.128 R52, [R52.64] ;  /* 0x0000000434347981 */ /* 0x000ee2000c1e1d00 */
[----:B----4-:R-:W-:-:S02]  /*0880*/  IADD3 R40, P0, R142, c[0x0][0x188], RZ ;  /* 0x000062008e287a10 */ /* 0x010fc40007f1e0ff */
[----:B------:R-:W-:Y:S02]  /*0890*/  @P3 IADD3 R38, P1, R137, c[0x0][0x198], RZ ;  /* 0x0000660089263a10 */ /* 0x000fe40007f3e0ff */
[----:B------:R-:W-:Y:S02]  /*08a0*/  IADD3 R143, R61, 0x300, RZ ;  /* 0x000003003d8f7810 */ /* 0x000fe40007ffe0ff */
[----:B------:R-:W-:Y:S02]  /*08b0*/  SHF.L.U32 R146, R67, 0x4, RZ ;  /* 0x0000000443927819 */ /* 0x000fe400000006ff */
[----:B------:R-:W-:Y:S02]  /*08c0*/  IADD3.X R41, R141, c[0x0][0x18c], RZ, P0, !PT ;  /* 0x000063008d297a10 */ /* 0x000fe400007fe4ff */
[----:B------:R-:W-:Y:S02]  /*08d0*/  SHF.R.U32.HI R151, RZ, 0x1c, R149 ;  /* 0x0000001cff977819 */ /* 0x000fe40000011695 */
[----:B------:R-:W-:Y:S01]  /*08e0*/  IADD3 R48, P0, R136, c[0x0][0x188], RZ ;  /* 0x0000620088307a10 */ /* 0x000fe20007f1e0ff */
[----:B------:R-:W-:Y:S01]  /*08f0*/  IMAD.SHL.U32 R140, R143, 0x4, RZ ;  /* 0x000000048f8c7824 */ /* 0x000fe200078e00ff */
[----:B------:R-:W-:-:S02]  /*0900*/  @P3 IADD3.X R39, R163, c[0x0][0x19c], RZ, P1, !PT ;  /* 0x00006700a3273a10 */ /* 0x000fc40000ffe4ff */
[----:B------:R-:W-:Y:S01]  /*0910*/  SHF.R.U32.HI R145, RZ, 0x1c, R67 ;  /* 0x0000001cff917819 */ /* 0x000fe20000011643 */
[----:B------:R-:W-:Y:S01]  /*0920*/  IMAD.WIDE.U32 R56, R67, R70, c[0x0][0x208] ;  /* 0x0000820043387625 */ /* 0x000fe200078e0046 */
[----:B------:R-:W-:Y:S01]  /*0930*/  SHF.L.U32 R138, R143, 0x4, RZ ;  /* 0x000000048f8a7819 */ /* 0x000fe200000006ff */
[----:B------:R1:W5:Y:S01]  /*0940*/  @P3 LDG.E R72, [R38.64] ;  /* 0x0000000426483981 */ /* 0x000362000c1e1900 */
[----:B0-----:R-:W-:Y:S02]  /*0950*/  IADD3 R36, P1, R146, c[0x0][0x188], RZ ;  /* 0x0000620092247a10 */ /* 0x001fe40007f3e0ff */
[----:B------:R-:W-:Y:S01]  /*0960*/  IADD3.X R49, R151, c[0x0][0x18c], RZ, P0, !PT ;  /* 0x0000630097317a10 */ /* 0x000fe200007fe4ff */
[----:B------:R-:W-:Y:S01]  /*0970*/  IMAD.SHL.U32 R164, R149, 0x4, RZ ;  /* 0x0000000495a47824 */ /* 0x000fe200078e00ff */
[----:B------:R-:W-:Y:S01]  /*0980*/  ISETP.NE.U32.AND P0, PT, RZ, c[0x0][0x218], PT ;  /* 0x00008600ff007a0c */ /* 0x000fe20003f05070 */
[----:B------:R-:W4:Y:S01]  /*0990*/  LDG.E.128 R40, [R40.64] ;  /* 0x0000000428287981 */ /* 0x000f22000c1e1d00 */
[----:B------:R-:W-:-:S02]  /*09a0*/  SHF.R.U32.HI R153, RZ, 0x1c, R143 ;  /* 0x0000001cff997819 */ /* 0x000fc4000001168f */
[----:B------:R-:W-:Y:S01]  /*09b0*/  IADD3 R44, P2, R138, c[0x0][0x188], RZ ;  /* 0x000062008a2c7a10 */ /* 0x000fe20007f5e0ff */
[----:B------:R-:W4:Y:S01]  /*09c0*/  LDG.E.128 R48, [R48.64] ;  /* 0x0000000430307981 */ /* 0x000f22000c1e1d00 */
[----:B------:R-:W-:Y:S02]  /*09d0*/  IADD3.X R37, R145, c[0x0][0x18c], RZ, P1, !PT ;  /* 0x0000630091257a10 */ /* 0x000fe40000ffe4ff */
[----:B------:R-:W-:Y:S02]  /*09e0*/  SHF.R.U32.HI R167, RZ, 0x1e, R143 ;  /* 0x0000001effa77819 */ /* 0x000fe4000001168f */
[----:B------:R-:W-:Y:S02]  /*09f0*/  @P3 IADD3 R58, P1, R140, c[0x0][0x198], RZ ;  /* 0x000066008c3a3a10 */ /* 0x000fe40007f3e0ff */
[----:B------:R-:W-:Y:S01]  /*0a00*/  ISETP.NE.AND.EX P0, PT, RZ, c[0x0][0x21c], PT, P0 ;  /* 0x00008700ff007a0c */ /* 0x000fe20003f05300 */
[----:B-1----:R-:W4:Y:S01]  /*0a10*/  LDG.E.128 R36, [R36.64] ;  /* 0x0000000424247981 */ /* 0x002f22000c1e1d00 */
[----:B------:R-:W-:-:S02]  /*0a20*/  IADD3.X R45, R153, c[0x0][0x18c], RZ, P2, !PT ;  /* 0x00006300992d7a10 */ /* 0x000fc400017fe4ff */
[----:B------:R-:W-:Y:S02]  /*0a30*/  @P3 IADD3.X R59, R167, c[0x0][0x19c], RZ, P1, !PT ;  /* 0x00006700a73b3a10 */ /* 0x000fe40000ffe4ff */
[----:B------:R-:W-:Y:S02]  /*0a40*/  SHF.R.U32.HI R165, RZ, 0x1e, R149 ;  /* 0x0000001effa57819 */ /* 0x000fe40000011695 */
[----:B------:R-:W4:Y:S01]  /*0a50*/  LDG.E.128 R44, [R44.64] ;  /* 0x000000042c2c7981 */ /* 0x000f22000c1e1d00 */
[----:B------:R-:W-:-:S03]  /*0a60*/  @P3 IADD3 R64, P1, R164, c[0x0][0x198], RZ ;  /* 0x00006600a4403a10 */ /* 0x000fc60007f3e0ff */
[----:B------:R0:W5:Y:S01]  /*0a70*/  @P3 LDG.E R2, [R58.64] ;  /* 0x000000043a023981 */ /* 0x000162000c1e1900 */
[----:B------:R-:W-:Y:S02]  /*0a80*/  @P3 IADD3.X R65, R165, c[0x0][0x19c], RZ, P1, !PT ;  /* 0x00006700a5413a10 */ /* 0x000fe40000ffe4ff */
[----:B------:R-:W-:-:S03]  /*0a90*/  @P0 LEA R68, P1, R61, c[0x0][0x218], 0x4 ;  /* 0x000086003d440a11 */ /* 0x000fc600078220ff */
[----:B------:R1:W5:Y:S04]  /*0aa0*/  @P3 LDG.E R0, [R64.64] ;  /* 0x0000000440003981 */ /* 0x000368000c1e1900 */
[----:B0-----:R-:W4:Y:S01]  /*0ab0*/  LDG.E.128 R56, [R56.64] ;  /* 0x0000000438387981 */ /* 0x001f22000c1e1d00 */
[----:B------:R-:W-:Y:S01]  /*0ac0*/  @P0 LEA.HI.X R69, R61, c[0x0][0x21c], RZ, 0x4, P1 ;  /* 0x000087003d450a11 */ /* 0x000fe200008f24ff */
[----:B------:R-:W-:Y:S01]  /*0ad0*/  IMAD.WIDE.U32 R60, R71, R70, c[0x0][0x208] ;  /* 0x00008200473c7625 */ /* 0x000fe200078e0046 */
[----:B------:R-:W-:-:S03]  /*0ae0*/  @P0 LEA R154, P1, R67, c[0x0][0x218], 0x4 ;  /* 0x00008600439a0a11 */ /* 0x000fc600078220ff */
[----:B-1----:R-:W-:Y:S01]  /*0af0*/  IMAD.WIDE.U32 R64, R143, R70, c[0x0][0x208] ;  /* 0x000082008f407625 */ /* 0x002fe200078e0046 */
[----:B------:R0:W5:Y:S04]  /*0b00*/  @P0 LDG.E.128 R4, [R68.64] ;  /* 0x0000000444040981 */ /* 0x000168000c1e1d00 */
[----:B------:R-:W4:Y:S01]  /*0b10*/  LDG.E.128 R60, [R60.64] ;  /* 0x000000043c3c7981 */ /* 0x000f22000c1e1d00 */
[----:B------:R-:W-:-:S03]  /*0b20*/  @P0 LEA.HI.X R155, R67, c[0x0][0x21c], RZ, 0x4, P1 ;  /* 0x00008700439b0a11 */ /* 0x000fc600008f24ff */
[----:B------:R-:W4:Y:S01]  /*0b30*/  LDG.E.128 R64, [R64.64] ;  /* 0x0000000440407981 */ /* 0x000f22000c1e1d00 */
[----:B------:R-:W-:Y:S01]  /*0b40*/  @P0 LEA R156, P1, R71, c[0x0][0x218], 0x4 ;  /* 0x00008600479c0a11 */ /* 0x000fe200078220ff */
[----:B0-----:R-:W-:Y:S02]  /*0b50*/  IMAD.WIDE.U32 R68, R149, R70, c[0x0][0x208] ;  /* 0x0000820095447625 */ /* 0x001fe400078e0046 */
[----:B------:R0:W5:Y:S01]  /*0b60*/  @P0 LDG.E.128 R8, [R154.64] ;  /* 0x000000049a080981 */ /* 0x000162000c1e1d00 */
[----:B------:R-:W-:-:S03]  /*0b70*/  @P0 LEA.HI.X R157, R71, c[0x0][0x21c], RZ, 0x4, P1 ;  /* 0x00008700479d0a11 */ /* 0x000fc600008f24ff */
[----:B------:R-:W4:Y:S01]  /*0b80*/  LDG.E.128 R68, [R68.64] ;  /* 0x0000000444447981 */ /* 0x000f22000c1e1d00 */
[----:B------:R-:W-:-:S03]  /*0b90*/  @P0 LEA R158, P1, R143, c[0x0][0x218], 0x4 ;  /* 0x000086008f9e0a11 */ /* 0x000fc600078220ff */
[----:B------:R1:W5:Y:S01]  /*0ba0*/  @P0 LDG.E.128 R12, [R156.64] ;  /* 0x000000049c0c0981 */ /* 0x000362000c1e1d00 */
[----:B------:R-:W-:Y:S02]  /*0bb0*/  @P0 LEA.HI.X R159, R143, c[0x0][0x21c], RZ, 0x4, P1 ;  /* 0x000087008f9f0a11 */ /* 0x000fe400008f24ff */
[----:B0-----:R-:W-:-:S03]  /*0bc0*/  @P0 LEA R154, P1, R149, c[0x0][0x218], 0x4 ;  /* 0x00008600959a0a11 */ /* 0x001fc600078220ff */
[----:B------:R0:W5:Y:S01]  /*0bd0*/  @P0 LDG.E.128 R16, [R158.64] ;  /* 0x000000049e100981 */ /* 0x000162000c1e1d00 */
[----:B------:R-:W-:-:S05]  /*0be0*/  @P0 LEA.HI.X R155, R149, c[0x0][0x21c], RZ, 0x4, P1 ;  /* 0x00008700959b0a11 */ /* 0x000fca00008f24ff */
[----:B------:R0:W5:Y:S01]  /*0bf0*/  @P0 LDG.E.128 R20, [R154.64] ;  /* 0x000000049a140981 */ /* 0x000162000c1e1d00 */
[----:B------:R-:W-:-:S04]  /*0c00*/  IADD3 R160, P0, R160, c[0x0][0x190], RZ ;  /* 0x00006400a0a07a10 */ /* 0x000fc80007f1e0ff */
[----:B------:R-:W-:Y:S02]  /*0c10*/  IADD3.X R161, R150, c[0x0][0x194], RZ, P0, !PT ;  /* 0x0000650096a17a10 */ /* 0x000fe400007fe4ff */
[----:B-1----:R-:W-:Y:S01]  /*0c20*/  IADD3 R156, P0, R137, c[0x0][0x190], RZ ;  /* 0x00006400899c7a10 */ /* 0x002fe20007f1e0ff */
[----:B------:R-:W-:Y:S01]  /*0c30*/  ULDC.U8 UR6, c[0x0][0x1f0] ;  /* 0x00007c0000067ab9 */ /* 0x000fe20000000000 */
[----:B------:R-:W-:Y:S01]  /*0c40*/  IADD3 R162, P1, R162, c[0x0][0x190], RZ ;  /* 0x00006400a2a27a10 */ /* 0x000fe20007f3e0ff */
[----:B------:R1:W5:Y:S01]  /*0c50*/  LDG.E R150, [R160.64] ;  /* 0x00000004a0967981 */ /* 0x000362000c1e1900 */
[----:B------:R-:W-:Y:S02]  /*0c60*/  IADD3.X R157, R163, c[0x0][0x194], RZ, P0, !PT ;  /* 0x00006500a39d7a10 */ /* 0x000fe400007fe4ff */
[----:B0-----:R-:W-:Y:S02]  /*0c70*/  IADD3 R158, P0, R140, c[0x0][0x190], RZ ;  /* 0x000064008c9e7a10 */ /* 0x001fe40007f1e0ff */
[----:B------:R-:W-:Y:S01]  /*0c80*/  IADD3.X R163, R166, c[0x0][0x194], RZ, P1, !PT ;  /* 0x00006500a6a37a10 */ /* 0x000fe20000ffe4ff */
[----:B------:R0:W5:Y:S01]  /*0c90*/  LDG.E R149, [R156.64] ;  /* 0x000000049c957981 */ /* 0x000162000c1e1900 */
[----:B------:R-:W-:-:S02]  /*0ca0*/  IADD3.X R159, R167, c[0x0][0x194], RZ, P0, !PT ;  /* 0x00006500a79f7a10 */ /* 0x000fc400007fe4ff */
[----:B------:R-:W-:Y:S01]  /*0cb0*/  ISETP.NE.AND P0, PT, RZ, UR6, PT ;  /* 0x00000006ff007c0c */ /* 0x000fe2000bf05270 */
[----:B------:R0:W5:Y:S04]  /*0cc0*/  LDG.E R143, [R162.64] ;  /* 0x00000004a28f7981 */ /* 0x000168000c1e1900 */
[----:B------:R0:W5:Y:S01]  /*0cd0*/  LDG.E R140, [R158.64] ;  /* 0x000000049e8c7981 */ /* 0x000162000c1e1900 */
[----:B------:R-:W-:-:S04]  /*0ce0*/  IADD3 R154, P1, R164, c[0x0][0x190], RZ ;  /* 0x00006400a49a7a10 */ /* 0x000fc80007f3e0ff */
[----:B------:R-:W-:-:S05]  /*0cf0*/  IADD3.X R155, R165, c[0x0][0x194], RZ, P1, !PT ;  /* 0x00006500a59b7a10 */ /* 0x000fca0000ffe4ff */
[----:B------:R0:W5:Y:S01]  /*0d00*/  LDG.E R137, [R154.64] ;  /* 0x000000049a897981 */ /* 0x000162000c1e1900 */
[----:B------:R-:W-:Y:S02]  /*0d10*/  LOP3.LUT P1, RZ, R144, 0xff, RZ, 0xc0, !PT ;  /* 0x000000ff90ff7812 */ /* 0x000fe4000782c0ff */
[----:B------:R-:W-:-:S04]  /*0d20*/  IADD3 R134, R134, c[0x0][0x160], RZ ;  /* 0x0000580086867a10 */ /* 0x000fc80007ffe0ff */
[----:B------:R-:W-:Y:S02]  /*0d30*/  ISETP.GE.AND P5, PT, R134, c[0x0][0x164], PT ;  /* 0x0000590086007a0c */ /* 0x000fe40003fa6270 */
[----:B--2---:R-:W-:-:S05]  /*0d40*/  FSEL R186, R152, RZ, !P0 ;  /* 0x000000ff98ba7208 */ /* 0x004fca0004000000 */
[--C-:B---3--:R-:W-:Y:S02]  /*0d50*/  FADD.FTZ R32, R32, -R186.reuse ;  /* 0x800000ba20207221 */ /* 0x108fe40000010000 */
[--C-:B------:R-:W-:Y:S02]  /*0d60*/  FADD.FTZ R152, R33, -R186.reuse ;  /* 0x800000ba21987221 */ /* 0x100fe40000010000 */
[----:B0-----:R-:W-:Y:S02]  /*0d70*/  FMUL.FTZ R159, R133, R52 ;  /* 0x00000034859f7220 */ /* 0x001fe40000410000 */
[----:B------:R-:W-:Y:S02]  /*0d80*/  FMUL.FTZ R156, R139, R32 ;  /* 0x000000208b9c7220 */ /* 0x000fe40000410000 */
[----:B------:R-:W-:Y:S02]  /*0d90*/  FADD.FTZ R34, R34, -R186 ;  /* 0x800000ba22227221 */ /* 0x000fe40000010000 */
[----:B-1----:R-:W-:-:S02]  /*0da0*/  FMUL.FTZ R160, R92, R53 ;  /* 0x000000355ca07220 */ /* 0x002fc40000410000 */
[----:B------:R-:W-:Y:S02]  /*0db0*/  FADD.FTZ R33, RZ, R159 ;  /* 0x0000009fff217221 */ /* 0x000fe40000010000 */
[----:B------:R-:W-:Y:S02]  /*0dc0*/  FMUL.FTZ R157, R139, R152 ;  /* 0x000000988b9d7220 */ /* 0x000fe40000410000 */
        /* <DEDUP_REMOVED lines=12> */
[C---:B----4-:R-:W-:Y:S02]  /*0e90*/  FADD.FTZ R36, -R186.reuse, R36 ;  /* 0x00000024ba247221 */ /* 0x050fe40000010100 */
[C---:B------:R-:W-:Y:S02]  /*0ea0*/  FADD.FTZ R164, -R186.reuse, R37 ;  /* 0x00000025baa47221 */ /* 0x040fe40000010100 */
[C---:B------:R-:W-:Y:S02]  /*0eb0*/  FADD.FTZ R172, -R186.reuse, R44 ;  /* 0x0000002cbaac7221 */ /* 0x040fe40000010100 */
[----:B------:R-:W-:-:S02]  /*0ec0*/  FADD.FTZ R178, -R186, R47 ;  /* 0x0000002fbab27221 */ /* 0x000fc40000010100 */
[----:B------:R-:W-:Y:S02]  /*0ed0*/  FMUL.FTZ R44, R139, R36 ;  /* 0x000000248b2c7220 */ /* 0x000fe40000410000 */
[C---:B------:R-:W-:Y:S02]  /*0ee0*/  FADD.FTZ R174, -R186.reuse, R45 ;  /* 0x0000002dbaae7221 */ /* 0x040fe40000010100 */
[C---:B------:R-:W-:Y:S02]  /*0ef0*/  FADD.FTZ R176, -R186.reuse, R46 ;  /* 0x0000002ebab07221 */ /* 0x040fe40000010100 */
[----:B------:R-:W-:Y:S02]  /*0f00*/  FADD.FTZ R38, -R186, R38 ;  /* 0x00000026ba267221 */ /* 0x000fe40000010100 */
[----:B------:R-:W-:Y:S02]  /*0f10*/  FMUL.FTZ R47, R129, R56 ;  /* 0x00000038812f7220 */ /* 0x000fe40000410000 */
[----:B------:R-:W-:-:S02]  /*0f20*/  FMUL.FTZ R46, R139, R164 ;  /* 0x000000a48b2e7220 */ /* 0x000fc40000410000 */
[----:B------:R-:W-:Y:S02]  /*0f30*/  FMUL.FTZ R45, R88, R57 ;  /* 0x00000039582d7220 */ /* 0x000fe40000410000 */
[----:B------:R-:W-:Y:S02]  /*0f40*/  FADD.FTZ R32, R34, R47 ;  /* 0x0000002f22207221 */ /* 0x000fe40000010000 */
[----:B------:R-:W-:Y:S02]  /*0f50*/  FFMA.FTZ R33, R44, R47, R33 ;  /* 0x0000002f2c217223 */ /* 0x000fe40000010021 */
[C---:B------:R-:W-:Y:S02]  /*0f60*/  FADD.FTZ R154, -R186.reuse, R39 ;  /* 0x00000027ba9a7221 */ /* 0x040fe40000010100 */
[C---:B------:R-:W-:Y:S02]  /*0f70*/  FADD.FTZ R180, -R186.reuse, R48 ;  /* 0x00000030bab47221 */ /* 0x040fe40000010100 */
[----:B------:R-:W-:-:S02]  /*0f80*/  FADD.FTZ R182, -R186, R49 ;  /* 0x00000031bab67221 */ /* 0x000fc40000010100 */
[----:B------:R-:W-:Y:S02]  /*0f90*/  FMUL.FTZ R49, R139, R38 ;  /* 0x000000268b317220 */ /* 0x000fe40000410000 */
[----:B------:R-:W-:Y:S02]  /*0fa0*/  FMUL.FTZ R48, R127, R58 ;  /* 0x0000003a7f307220 */ /* 0x000fe40000410000 */
[----:B------:R-:W-:Y:S02]  /*0fb0*/  FADD.FTZ R35, R32, R45 ;  /* 0x0000002d20237221 */ /* 0x000fe40000010000 */
[----:B------:R-:W-:Y:S02]  /*0fc0*/  FFMA.FTZ R33, R46, R45, R33 ;  /* 0x0000002d2e217223 */ /* 0x000fe40000010021 */
[----:B------:R-:W-:Y:S02]  /*0fd0*/  FADD.FTZ R166, -R186, R41 ;  /* 0x00000029baa67221 */ /* 0x000fe40000010100 */
[----:B------:R-:W-:-:S02]  /*0fe0*/  FMUL.FTZ R155, R139, R154 ;  /* 0x0000009a8b9b7220 */ /* 0x000fc40000410000 */
[----:B------:R-:W-:Y:S02]  /*0ff0*/  FADD.FTZ R40, -R186, R40 ;  /* 0x00000028ba287221 */ /* 0x000fe40000010100 */
[----:B------:R-:W-:Y:S02]  /*1000*/  FMUL.FTZ R154, R86, R59 ;  /* 0x0000003b569a7220 */ /* 0x000fe40000410000 */
[----:B------:R-:W-:Y:S02]  /*1010*/  FADD.FTZ R35, R35, R48 ;  /* 0x0000003023237221 */ /* 0x000fe40000010000 */
[----:B------:R-:W-:Y:S02]  /*1020*/  FFMA.FTZ R33, R49, R48, R33 ;  /* 0x0000003031217223 */ /* 0x000fe40000010021 */
[C---:B------:R-:W-:Y:S02]  /*1030*/  FADD.FTZ R101, R58.reuse, R101 ;  /* 0x000000653a657221 */ /* 0x040fe40000010000 */
[----:B------:R-:W-:-:S02]  /*1040*/  FFMA.FTZ R81, R58, R49, R81 ;  /* 0x000000313a517223 */ /* 0x000fc40000010051 */
[C---:B------:R-:W-:Y:S02]  /*1050*/  FADD.FTZ R168, -R186.reuse, R42 ;  /* 0x0000002abaa87221 */ /* 0x040fe40000010100 */
[----:B------:R-:W-:Y:S02]  /*1060*/  FADD.FTZ R170, -R186, R43 ;  /* 0x0000002bbaaa7221 */ /* 0x000fe40000010100 */
[C---:B------:R-:W-:Y:S02]  /*1070*/  FMUL.FTZ R58, R139.reuse, R166 ;  /* 0x000000a68b3a7220 */ /* 0x040fe40000410000 */
[----:B------:R-:W-:Y:S02]  /*1080*/  FMUL.FTZ R42, R139, R40 ;  /* 0x000000288b2a7220 */ /* 0x000fe40000410000 */
[----:B------:R-:W-:Y:S02]  /*1090*/  FMUL.FTZ R43, R125, R60 ;  /* 0x0000003c7d2b7220 */ /* 0x000fe40000410000 */
[----:B------:R-:W-:-:S02]  /*10a0*/  FADD.FTZ R32, R35, R154 ;  /* 0x0000009a23207221 */ /* 0x000fc40000010000 */
[----:B------:R-:W-:Y:S02]  /*10b0*/  FFMA.FTZ R33, R155, R154, R33 ;  /* 0x0000009a9b217223 */ /* 0x000fe40000010021 */
[C---:B------:R-:W-:Y:S02]  /*10c0*/  FADD.FTZ R120, R59.reuse, R120 ;  /* 0x000000783b787221 */ /* 0x040fe40000010000 */
[----:B------:R-:W-:Y:S02]  /*10d0*/  FFMA.FTZ R100, R59, R155, R100 ;  /* 0x0000009b3b647223 */ /* 0x000fe40000010064 */
[----:B------:R-:W-:Y:S02]  /*10e0*/  FADD.FTZ R122, R61, R122 ;  /* 0x0000007a3d7a7221 */ /* 0x000fe40000010000 */
[----:B------:R-:W-:Y:S02]  /*10f0*/  FMUL.FTZ R59, R139, R168 ;  /* 0x000000a88b3b7220 */ /* 0x000fe40000410000 */
[----:B------:R-:W-:-:S02]  /*1100*/  FFMA.FTZ R102, R61, R58, R102 ;  /* 0x0000003a3d667223 */ /* 0x000fc40000010066 */
[----:B------:R-:W-:Y:S02]  /*1110*/  FMUL.FTZ R61, R84, R61 ;  /* 0x0000003d543d7220 */ /* 0x000fe40000410000 */
[----:B------:R-:W-:Y:S02]  /*1120*/  FADD.FTZ R32, R32, R43 ;  /* 0x0000002b20207221 */ /* 0x000fe40000010000 */
[----:B------:R-:W-:Y:S02]  /*1130*/  FFMA.FTZ R33, R42, R43, R33 ;  /* 0x0000002b2a217223 */ /* 0x000fe40000010021 */
[C---:B------:R-:W-:Y:S02]  /*1140*/  FADD.FTZ R105, R62.reuse, R105 ;  /* 0x000000693e697221 */ /* 0x040fe40000010000 */
[----:B------:R-:W-:Y:S02]  /*1150*/  FMUL.FTZ R152, R139, R170 ;  /* 0x000000aa8b987220 */ /* 0x000fe40000410000 */
[----:B------:R-:W-:-:S02]  /*1160*/  FFMA.FTZ R85, R62, R59, R85 ;  /* 0x0000003b3e557223 */ /* 0x000fc40000010055 */
[----:B------:R-:W-:Y:S02]  /*1170*/  FMUL.FTZ R62, R123, R62 ;  /* 0x0000003e7b3e7220 */ /* 0x000fe40000410000 */
[----:B------:R-:W-:Y:S02]  /*1180*/  FADD.FTZ R35, R32, R61 ;  /* 0x0000003d20237221 */ /* 0x000fe40000010000 */
[----:B------:R-:W-:Y:S02]  /*1190*/  FFMA.FTZ R33, R58, R61, R33 ;  /* 0x0000003d3a217223 */ /* 0x000fe40000010021 */
[C---:B------:R-:W-:Y:S02]  /*11a0*/  FADD.FTZ R124, R63.reuse, R124 ;  /* 0x0000007c3f7c7221 */ /* 0x040fe40000010000 */
[----:B------:R-:W-:Y:S02]  /*11b0*/  FFMA.FTZ R104, R63, R152, R104 ;  /* 0x000000983f687223 */ /* 0x000fe40000010068 */
[----:B------:R-:W-:-:S02]  /*11c0*/  FMUL.FTZ R63, R82, R63 ;  /* 0x0000003f523f7220 */ /* 0x000fc40000410000 */
[----:B------:R-:W-:Y:S02]  /*11d0*/  FADD.FTZ R32, R35, R62 ;  /* 0x0000003e23207221 */ /* 0x000fe40000010000 */
[----:B------:R-:W-:Y:S02]  /*11e0*/  FFMA.FTZ R33, R59, R62, R33 ;  /* 0x0000003e3b217223 */ /* 0x000fe40000010021 */
[----:B------:R-:W-:Y:S02]  /*11f0*/  FADD.FTZ R184, -R186, R50 ;  /* 0x00000032bab87221 */ /* 0x000fe40000010100 */
[C---:B------:R-:W-:Y:S02]  /*1200*/  FADD.FTZ R95, R52.reuse, R95 ;  /* 0x0000005f345f7221 */ /* 0x040fe40000010000 */
[----:B------:R-:W-:Y:S02]  /*1210*/  FFMA.FTZ R75, R52, R156, R75 ;  /* 0x0000009c344b7223 */ /* 0x000fe4000001004b */
[----:B------:R-:W-:-:S02]  /*1220*/  FADD.FTZ R186, -R186, R51 ;  /* 0x00000033baba7221 */ /* 0x000fc40000010100 */
[C---:B------:R-:W-:Y:S02]  /*1230*/  FMUL.FTZ R52, R139.reuse, R174 ;  /* 0x000000ae8b347220 */ /* 0x040fe40000410000 */
[----:B------:R-:W-:Y:S02]  /*1240*/  FMUL.FTZ R50, R139, R172 ;  /* 0x000000ac8b327220 */ /* 0x000fe40000410000 */
[----:B------:R-:W-:Y:S02]  /*1250*/  FMUL.FTZ R51, R121, R64 ;  /* 0x0000004079337220 */ /* 0x000fe40000410000 */
[----:B------:R-:W-:Y:S02]  /*1260*/  FADD.FTZ R32, R32, R63 ;  /* 0x0000003f20207221 */ /* 0x000fe40000010000 */
[----:B------:R-:W-:Y:S02]  /*1270*/  FFMA.FTZ R33, R152, R63, R33 ;  /* 0x0000003f98217223 */ /* 0x000fe40000010021 */
[----:B------:R-:W-:-:S02]  /*1280*/  FADD.FTZ R116, R55, R116 ;  /* 0x0000007437747221 */ /* 0x000fc40000010000 */
[----:B------:R-:W-:Y:S02]  /*1290*/  FFMA.FTZ R96, R55, R161, R96 ;  /* 0x000000a137607223 */ /* 0x000fe40000010060 */
[C---:B------:R-:W-:Y:S02]  /*12a0*/  FADD.FTZ R126, R65.reuse, R126 ;  /* 0x0000007e417e7221 */ /* 0x040fe40000010000 */
[----:B------:R-:W-:Y:S02]  /*12b0*/  FFMA.FTZ R106, R65, R52, R106 ;  /* 0x00000034416a7223 */ /* 0x000fe4000001006a */
        /* <DEDUP_REMOVED lines=41> */
[----:B------:R-:W-:Y:S02]  /*1550*/  FMUL.FTZ R60, R139, R186 ;  /* 0x000000ba8b3c7220 */ /* 0x000fe40000410000 */
[----:B------:R-:W-:Y:S02]  /*1560*/  FMUL.FTZ R70, R115, R70 ;  /* 0x0000004673467220 */ /* 0x000fe40000410000 */
[----:B------:R-:W-:Y:S02]  /*1570*/  FADD.FTZ R35, R32, R69 ;  /* 0x0000004520237221 */ /* 0x000fe40000010000 */
[----:B------:R-:W-:Y:S01]  /*1580*/  FFMA.FTZ R33, R54, R69, R33 ;  /* 0x0000004536217223 */ /* 0x000fe20000010021 */
[----:B------:R-:W-:Y:S01]  /*1590*/  LOP3.LUT R164, R34, 0x7fffff8, RZ, 0xc0, !PT ;  /* 0x07fffff822a47812 */ /* 0x000fe200078ec0ff */
[----:B------:R-:W-:-:S02]  /*15a0*/  FADD.FTZ R132, R71, R132 ;  /* 0x0000008447847221 */ /* 0x000fc40000010000 */
[----:B------:R-:W-:Y:S02]  /*15b0*/  FFMA.FTZ R112, R71, R60, R112 ;  /* 0x0000003c47707223 */ /* 0x000fe40000010070 */
[----:B------:R-:W-:Y:S02]  /*15c0*/  FMUL.FTZ R71, R74, R71 ;  /* 0x000000474a477220 */ /* 0x000fe40000410000 */
[----:B------:R-:W-:Y:S02]  /*15d0*/  FADD.FTZ R32, R35, R70 ;  /* 0x0000004623207221 */ /* 0x000fe40000010000 */
[----:B------:R-:W-:Y:S01]  /*15e0*/  FFMA.FTZ R33, R57, R70, R33 ;  /* 0x0000004639217223 */ /* 0x000fe20000010021 */
[----:B------:R-:W-:Y:S01]  /*15f0*/  LOP3.LUT P0, RZ, R135, 0x1f, RZ, 0xc0, !PT ;  /* 0x0000001f87ff7812 */ /* 0x000fe2000780c0ff */
[----:B------:R-:W-:Y:S01]  /*1600*/  FADD.FTZ R107, R64, R107 ;  /* 0x0000006b406b7221 */ /* 0x000fe20000010000 */
[----:B------:R-:W-:Y:S01]  /*1610*/  @!P1 IADD3 R164, R164, 0x8, RZ ;  /* 0x00000008a4a49810 */ /* 0x000fe20007ffe0ff */
[----:B------:R-:W-:-:S02]  /*1620*/  FFMA.FTZ R87, R64, R50, R87 ;  /* 0x0000003240577223 */ /* 0x000fc40000010057 */
[----:B------:R-:W-:Y:S02]  /*1630*/  FADD.FTZ R40, R32, R71 ;  /* 0x0000004720287221 */ /* 0x000fe40000010000 */
[----:B------:R-:W-:Y:S01]  /*1640*/  FFMA.FTZ R37, R60, R71, R33 ;  /* 0x000000473c257223 */ /* 0x000fe20000010021 */
[----:B------:R-:W-:Y:S05]  /*1650*/  BRA.DIV ~URZ, `(.L_x_2496) ;  /* 0x000018727f007947 */ /* 0x000fea000b800000 */
[----:B------:R0:W1:Y:S02]  /*1660*/  SHFL.DOWN PT, R35, R40, 0x10, 0x1f ;  /* 0x0a001f0028237f89 */ /* 0x00006400000e0000 */
.L_x_2504:
        /* <DEDUP_REMOVED lines=18> */
.L_x_2505:
[----:B------:R-:W-:Y:S01]  /*1790*/  @!P0 LOP3.LUT R33, R34, 0x7, RZ, 0xc0, !PT ;  /* 0x0000000722218812 */ /* 0x000fe200078ec0ff */
[----:B--2---:R-:W-:Y:S01]  /*17a0*/  FADD.FTZ R40, R40, R37 ;  /* 0x0000002528287221 */ /* 0x004fe20000010000 */
[----:B------:R-:W-:Y:S01]  /*17b0*/  ULDC.U8 UR6, c[0x0][0x1f0] ;  /* 0x00007c0000067ab9 */ /* 0x000fe20000000000 */
[----:B-1----:R-:W-:Y:S01]  /*17c0*/  FADD.FTZ R41, R32, R39 ;  /* 0x0000002720297221 */ /* 0x002fe20000010000 */
[----:B------:R-:W-:Y:S02]  /*17d0*/  @!P0 IADD3 R64, R164, R33, RZ ;  /* 0x00000021a4408210 */ /* 0x000fe40007ffe0ff */
[----:B------:R-:W-:Y:S02]  /*17e0*/  ISETP.NE.U32.AND P2, PT, RZ, c[0x0][0x218], PT ;  /* 0x00008600ff007a0c */ /* 0x000fe40003f45070 */
[----:B------:R-:W-:Y:S01]  /*17f0*/  ISETP.NE.U32.AND P1, PT, RZ, c[0x0][0x258], PT ;  /* 0x00009600ff007a0c */ /* 0x000fe20003f25070 */
[----:B------:R-:W-:Y:S01]  /*1800*/  @!P0 STS.64 [R64.X8+0x5000], R40 ;  /* 0x0050002840008388 */ /* 0x000fe20000008a00 */
[----:B------:R-:W-:Y:S01]  /*1810*/  ISETP.NE.AND P0, PT, RZ, UR6, PT ;  /* 0x00000006ff007c0c */ /* 0x000fe2000bf05270 */
[----:B------:R-:W-:Y:S02]  /*1820*/  WARPSYNC 0xffffffff ;  /* 0xffffffff00007948 */ /* 0x000fe40003800000 */
[----:B------:R-:W-:Y:S01]  /*1830*/  BAR.SYNC.DEFER_BLOCKING 0x0 ;  /* 0x0000000000007b1d */ /* 0x000fe20000010000 */
[----:B------:R-:W-:-:S02]  /*1840*/  ISETP.NE.AND.EX P2, PT, RZ, c[0x0][0x21c], PT, P2 ;  /* 0x00008700ff007a0c */ /* 0x000fc40003f45320 */
[----:B-----5:R-:W-:Y:S02]  /*1850*/  LOP3.LUT P4, RZ, R150, 0xff, RZ, 0xc0, !PT ;  /* 0x000000ff96ff7812 */ /* 0x020fe4000788c0ff */
[----:B------:R-:W-:Y:S01]  /*1860*/  ISETP.NE.AND.EX P1, PT, RZ, c[0x0][0x25c], PT, P1 ;  /* 0x00009700ff007a0c */ /* 0x000fe20003f25310 */
[----:B0-----:R-:W0:Y:S02]  /*1870*/  LDS.128 R36, [R164.X8+0x5000] ;  /* 0x00500000a4247984 */ /* 0x001e240000008c00 */
[----:B0-----:R-:W-:Y:S02]  /*1880*/  FADD.FTZ R33, RZ, R36 ;  /* 0x00000024ff217221 */ /* 0x001fe40000010000 */
[----:B------:R-:W-:Y:S02]  /*1890*/  FADD.FTZ R36, RZ, R37 ;  /* 0x00000025ff247221 */ /* 0x000fe40000010000 */
[----:B------:R-:W-:Y:S02]  /*18a0*/  FADD.FTZ R165, R38, R33 ;  /* 0x0000002126a57221 */ /* 0x000fe40000010000 */
[----:B------:R-:W0:Y:S01]  /*18b0*/  LDS.128 R32, [R164.X8+0x5010] ;  /* 0x00501000a4207984 */ /* 0x000e220000008c00 */
[----:B------:R-:W-:-:S02]  /*18c0*/  FADD.FTZ R36, R39, R36 ;  /* 0x0000002427247221 */ /* 0x000fc40000010000 */
[----:B0-----:R-:W-:Y:S02]  /*18d0*/  FADD.FTZ R165, R165, R32 ;  /* 0x00000020a5a57221 */ /* 0x001fe40000010000 */
[----:B------:R-:W-:Y:S02]  /*18e0*/  FADD.FTZ R32, R36, R33 ;  /* 0x0000002124207221 */ /* 0x000fe40000010000 */
[----:B------:R-:W0:Y:S01]  /*18f0*/  LDS.128 R36, [R164.X8+0x5020] ;  /* 0x00502000a4247984 */ /* 0x000e220000008c00 */
[----:B------:R-:W-:Y:S02]  /*1900*/  FADD.FTZ R165, R34, R165 ;  /* 0x000000a522a57221 */ /* 0x000fe40000010000 */
[----:B------:R-:W-:Y:S02]  /*1910*/  FADD.FTZ R32, R35, R32 ;  /* 0x0000002023207221 */ /* 0x000fe40000010000 */
[----:B0-----:R-:W-:Y:S02]  /*1920*/  FADD.FTZ R165, R165, R36 ;  /* 0x00000024a5a57221 */ /* 0x001fe40000010000 */
[----:B------:R-:W-:-:S02]  /*1930*/  FADD.FTZ R36, R32, R37 ;  /* 0x0000002520247221 */ /* 0x000fc40000010000 */
[----:B------:R-:W0:Y:S01]  /*1940*/  LDS.128 R32, [R164.X8+0x5030] ;  /* 0x00503000a4207984 */ /* 0x000e220000008c00 */
[----:B------:R-:W-:Y:S02]  /*1950*/  FADD.FTZ R165, R38, R165 ;  /* 0x000000a526a57221 */ /* 0x000fe40000010000 */
[----:B------:R-:W-:Y:S02]  /*1960*/  FADD.FTZ R36, R39, R36 ;  /* 0x0000002427247221 */ /* 0x000fe40000010000 */
[----:B0-----:R-:W-:Y:S02]  /*1970*/  FADD.FTZ R165, R165, R32 ;  /* 0x00000020a5a57221 */ /* 0x001fe40000010000 */
[----:B------:R-:W-:Y:S02]  /*1980*/  FADD.FTZ R36, R36, R33 ;  /* 0x0000002124247221 */ /* 0x000fe40000010000 */
[----:B------:R-:W-:Y:S02]  /*1990*/  FADD.FTZ R34, R34, R165 ;  /* 0x000000a522227221 */ /* 0x000fe40000010000 */
[----:B------:R-:W-:-:S02]  /*19a0*/  FADD.FTZ R35, R35, R36 ;  /* 0x0000002423237221 */ /* 0x000fc40000010000 */
        /* <DEDUP_REMOVED lines=29> */
.L_x_2498:
[----:B0-----:R-:W-:Y:S01]  /*1b80*/  IADD3 R36, P6, R148, c[0x0][0x248], RZ ;  /* 0x0000920094247a10 */ /* 0x001fe20007fde0ff */
[----:B------:R-:W-:Y:S02]  /*1b90*/  FMUL.FTZ R39, R39, c[0x0][0x1e8] ;  /* 0x00007a0027277a20 */ /* 0x000fe40000410000 */
[----:B------:R-:W-:Y:S01]  /*1ba0*/  FMUL.FTZ R160, R160, c[0x0][0x1e8] ;  /* 0x00007a00a0a07a20 */ /* 0x000fe20000410000 */
[----:B------:R-:W-:Y:S01]  /*1bb0*/  IADD3.X R37, R147, c[0x0][0x24c], RZ, P6, !PT ;  /* 0x0000930093257a10 */ /* 0x000fe200037fe4ff */
[----:B------:R-:W-:Y:S01]  /*1bc0*/  FMUL.FTZ R41, R41, c[0x0][0x1e8] ;  /* 0x00007a0029297a20 */ /* 0x000fe20000410000 */
[----:B------:R-:W-:Y:S01]  /*1bd0*/  LOP3.LUT P6, RZ, R150, 0xff00, RZ, 0xc0, !PT ;  /* 0x0000ff0096ff7812 */ /* 0x000fe200078cc0ff */
[----:B------:R-:W-:Y:S01]  /*1be0*/  FMUL.FTZ R162, R162, c[0x0][0x1e8] ;  /* 0x00007a00a2a27a20 */ /* 0x000fe20000410000 */
[----:B------:R-:W-:Y:S01]  /*1bf0*/  SEL R32, R39, RZ, P4 ;  /* 0x000000ff27207207 */ /* 0x000fe20002000000 */
[-CC-:B------:R-:W-:Y:S01]  /*1c00*/  FFMA.FTZ R46, R46, R64.reuse, R165.reuse ;  /* 0x000000402e2e7223 */ /* 0x180fe200000100a5 */
[----:B------:R-:W-:Y:S01]  /*1c10*/  LOP3.LUT P4, RZ, R150, 0xff0000, RZ, 0xc0, !PT ;  /* 0x00ff000096ff7812 */ /* 0x000fe2000788c0ff */
[-CC-:B------:R-:W-:Y:S01]  /*1c20*/  FFMA.FTZ R44, R44, R64.reuse, R165.reuse ;  /* 0x000000402c2c7223 */ /* 0x180fe200000100a5 */
[----:B------:R-:W-:Y:S01]  /*1c30*/  SEL R33, R160, RZ, P6 ;  /* 0x000000ffa0217207 */ /* 0x000fe20003000000 */
[-CC-:B------:R-:W-:Y:S01]  /*1c40*/  FFMA.FTZ R49, R49, R64.reuse, R165.reuse ;  /* 0x0000004031317223 */ /* 0x180fe200000100a5 */
[----:B------:R-:W-:Y:S01]  /*1c50*/  LOP3.LUT P6, RZ, R150, 0xff000000, RZ, 0xc0, !PT ;  /* 0xff00000096ff7812 */ /* 0x000fe200078cc0ff */
[----:B------:R-:W-:Y:S01]  /*1c60*/  FFMA.FTZ R155, R155, R64, R165 ;  /* 0x000000409b9b7223 */ /* 0x000fe200000100a5 */
[----:B------:R-:W-:Y:S01]  /*1c70*/  SEL R34, R41, RZ, P4 ;  /* 0x000000ff29227207 */ /* 0x000fe20002000000 */
[----:B------:R-:W-:Y:S01]  /*1c80*/  FADD.FTZ R46, R45, -R46 ;  /* 0x8000002e2d2e7221 */ /* 0x000fe20000010000 */
[----:B------:R-:W-:Y:S01]  /*1c90*/  LOP3.LUT P4, RZ, R73, 0xff0000, RZ, 0xc0, !PT ;  /* 0x00ff000049ff7812 */ /* 0x000fe2000788c0ff */
[----:B------:R-:W-:Y:S01]  /*1ca0*/  FADD.FTZ R44, R47, -R44 ;  /* 0x8000002c2f2c7221 */ /* 0x000fe20000010000 */
[----:B------:R-:W-:Y:S01]  /*1cb0*/  SEL R35, R162, RZ, P6 ;  /* 0x000000ffa2237207 */ /* 0x000fe20003000000 */
[----:B------:R-:W-:Y:S01]  /*1cc0*/  FADD.FTZ R48, R48, -R49 ;  /* 0x8000003130307221 */ /* 0x000fe20000010000 */
[----:B------:R-:W-:Y:S01]  /*1cd0*/  LOP3.LUT P6, RZ, R73, 0xff000000, RZ, 0xc0, !PT ;  /* 0xff00000049ff7812 */ /* 0x000fe200078cc0ff */
[----:B------:R-:W-:Y:S01]  /*1ce0*/  FADD.FTZ R154, R154, -R155 ;  /* 0x8000009b9a9a7221 */ /* 0x000fe20000010000 */
[----:B------:R-:W-:Y:S01]  /*1cf0*/  SEL R41, R41, RZ, P4 ;  /* 0x000000ff29297207 */ /* 0x000fe20002000000 */
[----:B------:R0:W-:Y:S01]  /*1d00*/  STG.E.128 [R36.64], R32 ;  /* 0x0000002024007986 */ /* 0x0001e2000c101d04 */
[----:B------:R-:W-:Y:S01]  /*1d10*/  LOP3.LUT P4, RZ, R73, 0xff, RZ, 0xc0, !PT ;  /* 0x000000ff49ff7812 */ /* 0x000fe2000788c0ff */
[C---:B------:R-:W-:Y:S01]  /*1d20*/  FMUL.FTZ R46, R139.reuse, R46 ;  /* 0x0000002e8b2e7220 */ /* 0x040fe20000410000 */
[----:B------:R-:W-:Y:S01]  /*1d30*/  SEL R162, R162, RZ, P6 ;  /* 0x000000ffa2a27207 */ /* 0x000fe20003000000 */
[----:B------:R-:W-:Y:S01]  /*1d40*/  FMUL.FTZ R47, R139, R48 ;  /* 0x000000308b2f7220 */ /* 0x000fe20000410000 */
[----:B------:R-:W-:Y:S01]  /*1d50*/  LOP3.LUT P6, RZ, R73, 0xff00, RZ, 0xc0, !PT ;  /* 0x0000ff0049ff7812 */ /* 0x000fe200078cc0ff */
[----:B------:R-:W-:Y:S01]  /*1d60*/  @P2 FADD.FTZ R46, R9, R46 ;  /* 0x0000002e092e2221 */ /* 0x000fe20000010000 */
[----:B------:R-:W-:Y:S01]  /*1d70*/  SEL R157, R39, RZ, P4 ;  /* 0x000000ff279d7207 */ /* 0x000fe20002000000 */
[----:B------:R-:W-:Y:S01]  /*1d80*/  FMUL.FTZ R154, R139, R154 ;  /* 0x0000009a8b9a7220 */ /* 0x000fe20000410000 */
[----:B------:R-:W-:Y:S01]  /*1d90*/  ISETP.NE.U32.AND P4, PT, RZ, c[0x0][0x250], PT ;  /* 0x00009400ff007a0c */ /* 0x000fe20003f85070 */
[----:B------:R-:W-:Y:S01]  /*1da0*/  @P2 FADD.FTZ R47, R10, R47 ;  /* 0x0000002f0a2f2221 */ /* 0x000fe20000010000 */
[----:B------:R-:W-:Y:S01]  /*1db0*/  SEL R160, R160, RZ, P6 ;  /* 0x000000ffa0a07207 */ /* 0x000fe20003000000 */
[----:B------:R-:W-:Y:S01]  /*1dc0*/  FMUL.FTZ R40, R46, c[0x0][0x1e8] ;  /* 0x00007a002e287a20 */ /* 0x000fe20000410000 */
[----:B------:R-:W-:Y:S01]  /*1dd0*/  @P3 IADD3 R38, P6, R148, c[0x0][0x250], RZ ;  /* 0x0000940094263a10 */ /* 0x000fe20007fde0ff */
[----:B------:R-:W-:Y:S01]  /*1de0*/  @P2 FADD.FTZ R154, R11, R154 ;  /* 0x0000009a0b9a2221 */ /* 0x000fe20000010000 */
[----:B------:R-:W-:-:S02]  /*1df0*/  ISETP.NE.AND.EX P4, PT, RZ, c[0x0][0x254], PT, P4 ;  /* 0x00009500ff007a0c */ /* 0x000fc40003f85340 */
[----:B------:R-:W-:Y:S02]  /*1e00*/  @P3 IADD3.X R39, R147, c[0x0][0x254], RZ, P6, !PT ;  /* 0x0000950093273a10 */ /* 0x000fe400037fe4ff */
[----:B0-----:R-:W-:Y:S02]  /*1e10*/  SEL R35, R162, R31, P4 ;  /* 0x0000001fa2237207 */ /* 0x001fe40002000000 */
[----:B------:R-:W-:Y:S01]  /*1e20*/  SEL R34, R41, R30, P4 ;  /* 0x0000001e29227207 */ /* 0x000fe20002000000 */
[----:B------:R-:W-:Y:S01]  /*1e30*/  FMUL.FTZ R41, R139, R44 ;  /* 0x0000002c8b297220 */ /* 0x000fe20000410000 */
[----:B------:R-:W-:Y:S02]  /*1e40*/  SEL R33, R160, R29, P4 ;  /* 0x0000001da0217207 */ /* 0x000fe40002000000 */
[----:B------:R-:W-:Y:S01]  /*1e50*/  SEL R32, R157, R28, P4 ;  /* 0x0000001c9d207207 */ /* 0x000fe20002000000 */
[----:B------:R-:W-:Y:S01]  /*1e60*/  @P2 FADD.FTZ R41, R8, R41 ;  /* 0x0000002908292221 */ /* 0x000fe20000010000 */
[----:B------:R-:W-:-:S03]  /*1e70*/  LOP3.LUT P6, RZ, R144, 0xff, RZ, 0xc0, !PT ;  /* 0x000000ff90ff7812 */ /* 0x000fc600078cc0ff */
[----:B------:R0:W-:Y:S01]  /*1e80*/  @P3 STG.E.128 [R38.64], R32 ;  /* 0x0000002026003986 */ /* 0x0001e2000c101d04 */
[----:B------:R-:W-:Y:S01]  /*1e90*/  SEL R144, RZ, 0x1, P6 ;  /* 0x00000001ff907807 */ /* 0x000fe20003000000 */
[----:B------:R-:W-:Y:S05]  /*1ea0*/  @!P0 BRA `(.L_x_2499) ;  /* 0x0000007000008947 */ /* 0x000fea0003800000 */
[----:B------:R-:W-:Y:S02]  /*1eb0*/  IADD3 R36, P6, R146, c[0x0][0x258], RZ ;  /* 0x0000960092247a10 */ /* 0x000fe40007fde0ff */
[----:B0-----:R-:W-:Y:S02]  /*1ec0*/  SEL R33, R46, R25, P1 ;  /* 0x000000192e217207 */ /* 0x001fe40000800000 */
[----:B------:R-:W-:Y:S02]  /*1ed0*/  SEL R35, R154, R27, P1 ;  /* 0x0000001b9a237207 */ /* 0x000fe40000800000 */
[----:B------:R-:W-:Y:S02]  /*1ee0*/  SEL R34, R47, R26, P1 ;  /* 0x0000001a2f227207 */ /* 0x000fe40000800000 */
[----:B------:R-:W-:-:S02]  /*1ef0*/  IADD3.X R37, R145, c[0x0][0x25c], RZ, P6, !PT ;  /* 0x0000970091257a10 */ /* 0x000fc400037fe4ff */
[----:B------:R-:W-:-:S05]  /*1f00*/  SEL R32, R41, R24, P1 ;  /* 0x0000001829207207 */ /* 0x000fca0000800000 */
[----:B------:R0:W-:Y:S02]  /*1f10*/  STG.E.128 [R36.64], R32 ;  /* 0x0000002024007986 */ /* 0x0001e4000c101d04 */
.L_x_2499:
        /* <DEDUP_REMOVED lines=24> */
[----:B------:R-:W-:Y:S01]  /*20a0*/  FFMA.FTZ R42, R42, R64, R165 ;  /* 0x000000402a2a7223 */ /* 0x000fe200000100a5 */
[----:B------:R-:W-:-:S03]  /*20b0*/  LOP3.LUT P6, RZ, R72, 0xff000000, RZ, 0xc0, !PT ;  /* 0xff00000048ff7812 */ /* 0x000fc600078cc0ff */
[----:B------:R-:W-:Y:S01]  /*20c0*/  FADD.FTZ R42, R43, -R42 ;  /* 0x8000002a2b2a7221 */ /* 0x000fe20000010000 */
[----:B------:R-:W-:Y:S01]  /*20d0*/  SEL R154, R154, RZ, P6 ;  /* 0x000000ff9a9a7207 */ /* 0x000fe20003000000 */
[----:B------:R0:W-:Y:S01]  /*20e0*/  STG.E.128 [R48.64], R44 ;  /* 0x0000002c30007986 */ /* 0x0001e2000c101d04 */
[----:B------:R-:W-:Y:S01]  /*20f0*/  LOP3.LUT P6, RZ, R72, 0xff0000, RZ, 0xc0, !PT ;  /* 0x00ff000048ff7812 */ /* 0x000fe200078cc0ff */
[----:B------:R-:W-:Y:S01]  /*2100*/  FMUL.FTZ R61, R139, R42 ;  /* 0x0000002a8b3d7220 */ /* 0x000fe20000410000 */
[----:B------:R-:W-:Y:S02]  /*2110*/  SEL R43, R154, R31, P4 ;  /* 0x0000001f9a2b7207 */ /* 0x000fe40002000000 */
[----:B------:R-:W-:Y:S01]  /*2120*/  SEL R37, R32, RZ, P6 ;  /* 0x000000ff20257207 */ /* 0x000fe20003000000 */
[----:B------:R-:W-:Y:S01]  /*2130*/  @P2 FADD.FTZ R61, R12, R61 ;  /* 0x0000003d0c3d2221 */ /* 0x000fe20000010000 */
[----:B------:R-:W-:Y:S02]  /*2140*/  LOP3.LUT P6, RZ, R72, 0xff00, RZ, 0xc0, !PT ;  /* 0x0000ff0048ff7812 */ /* 0x000fe400078cc0ff */
[----:B------:R-:W-:Y:S01]  /*2150*/  SEL R42, R37, R30, P4 ;  /* 0x0000001e252a7207 */ /* 0x000fe20002000000 */
[----:B------:R-:W-:Y:S01]  /*2160*/  FMUL.FTZ R36, R61, c[0x0][0x1e8] ;  /* 0x00007a003d247a20 */ /* 0x000fe20000410000 */
[----:B------:R-:W-:-:S02]  /*2170*/  SEL R40, R40, RZ, P6 ;  /* 0x000000ff28287207 */ /* 0x000fc40003000000 */
[----:B------:R-:W-:-:S04]  /*2180*/  LOP3.LUT P6, RZ, R72, 0xff, RZ, 0xc0, !PT ;  /* 0x000000ff48ff7812 */ /* 0x000fc800078cc0ff */
[----:B------:R-:W-:Y:S02]  /*2190*/  SEL R39, R41, RZ, P6 ;  /* 0x000000ff29277207 */ /* 0x000fe40003000000 */
[----:B------:R-:W-:-:S04]  /*21a0*/  @P3 IADD3 R146, P6, R146, c[0x0][0x250], RZ ;  /* 0x0000940092923a10 */ /* 0x000fc80007fde0ff */
[----:B------:R-:W-:Y:S01]  /*21b0*/  @P3 IADD3.X R147, R145, c[0x0][0x254], RZ, P6, !PT ;  /* 0x0000950091933a10 */ /* 0x000fe200037fe4ff */
[----:B------:R-:W-:Y:S01]  /*21c0*/  FMUL.FTZ R145, R139, R62 ;  /* 0x0000003e8b917220 */ /* 0x000fe20000410000 */
[C---:B------:R-:W-:Y:S01]  /*21d0*/  LOP3.LUT P6, RZ, R143.reuse, 0xff00, RZ, 0xc0, !PT ;  /* 0x0000ff008fff7812 */ /* 0x040fe200078cc0ff */
[----:B------:R-:W-:Y:S02]  /*21e0*/  FMUL.FTZ R62, R152, c[0x0][0x1e8] ;  /* 0x00007a00983e7a20 */ /* 0x000fe40000410000 */
[----:B------:R-:W-:Y:S01]  /*21f0*/  @P2 FADD.FTZ R145, R14, R145 ;  /* 0x000000910e912221 */ /* 0x000fe20000010000 */
[----:B------:R-:W-:Y:S02]  /*2200*/  SEL R33, R38, RZ, P6 ;  /* 0x000000ff26217207 */ /* 0x000fe40003000000 */
[----:B------:R-:W-:Y:S01]  /*2210*/  LOP3.LUT P6, RZ, R143, 0xff000000, RZ, 0xc0, !PT ;  /* 0xff0000008fff7812 */ /* 0x000fe200078cc0ff */
[----:B------:R-:W-:-:S03]  /*2220*/  FMUL.FTZ R41, R145, c[0x0][0x1e8] ;  /* 0x00007a0091297a20 */ /* 0x000fc60000410000 */
        /* <DEDUP_REMOVED lines=9> */
[----:B------:R-:W-:-:S04]  /*22c0*/  LOP3.LUT P6, RZ, R3, 0xff0000, RZ, 0xc0, !PT ;  /* 0x00ff000003ff7812 */ /* 0x000fc800078cc0ff */
[----:B------:R-:W-:Y:S02]  /*22d0*/  SEL R143, R41, RZ, P6 ;  /* 0x000000ff298f7207 */ /* 0x000fe40003000000 */
[----:B------:R-:W-:Y:S02]  /*22e0*/  SEL R41, R40, R29, P4 ;  /* 0x0000001d28297207 */ /* 0x000fe40002000000 */
[----:B------:R-:W-:Y:S02]  /*22f0*/  SEL R40, R39, R28, P4 ;  /* 0x0000001c27287207 */ /* 0x000fe40002000000 */
[----:B------:R-:W-:Y:S02]  /*2300*/  LOP3.LUT P6, RZ, R3, 0xff00, RZ, 0xc0, !PT ;  /* 0x0000ff0003ff7812 */ /* 0x000fe400078cc0ff */
[----:B------:R-:W-:Y:S01]  /*2310*/  SEL R39, R150, R31, P4 ;  /* 0x0000001f96277207 */ /* 0x000fe20002000000 */
[----:B------:R0:W-:Y:S01]  /*2320*/  @P3 STG.E.128 [R146.64], R40 ;  /* 0x0000002892003986 */ /* 0x0001e2000c101d04 */
[----:B------:R-:W-:-:S02]  /*2330*/  SEL R156, R38, RZ, P6 ;  /* 0x000000ff269c7207 */ /* 0x000fc40003000000 */
[----:B------:R-:W-:Y:S02]  /*2340*/  LOP3.LUT P6, RZ, R3, 0xff, RZ, 0xc0, !PT ;  /* 0x000000ff03ff7812 */ /* 0x000fe400078cc0ff */
[----:B------:R-:W-:Y:S02]  /*2350*/  SEL R38, R143, R30, P4 ;  /* 0x0000001e8f267207 */ /* 0x000fe40002000000 */
[----:B------:R-:W-:Y:S02]  /*2360*/  SEL R149, R36, RZ, P6 ;  /* 0x000000ff24957207 */ /* 0x000fe40003000000 */
[----:B------:R-:W-:Y:S02]  /*2370*/  @P3 IADD3 R62, P6, R142, c[0x0][0x250], RZ ;  /* 0x000094008e3e3a10 */ /* 0x000fe40007fde0ff */
[----:B------:R-:W-:Y:S02]  /*2380*/  SEL R37, R156, R29, P4 ;  /* 0x0000001d9c257207 */ /* 0x000fe40002000000 */
[----:B------:R-:W-:-:S02]  /*2390*/  @P3 IADD3.X R63, R141, c[0x0][0x254], RZ, P6, !PT ;  /* 0x000095008d3f3a10 */ /* 0x000fc400037fe4ff */
[----:B------:R-:W-:Y:S01]  /*23a0*/  SEL R36, R149, R28, P4 ;  /* 0x0000001c95247207 */ /* 0x000fe20002000000 */
[----:B------:R-:W-:Y:S05]  /*23b0*/  @!P0 BRA `(.L_x_2500) ;  /* 0x0000007000008947 */ /* 0x000fea0003800000 */
[----:B------:R-:W-:Y:S02]  /*23c0*/  IADD3 R142, P6, R142, c[0x0][0x258], RZ ;  /* 0x000096008e8e7a10 */ /* 0x000fe40007fde0ff */
[----:B0-----:R-:W-:Y:S02]  /*23d0*/  SEL R43, R152, R27, P1 ;  /* 0x0000001b982b7207 */ /* 0x001fe40000800000 */
[----:B------:R-:W-:Y:S02]  /*23e0*/  SEL R42, R145, R26, P1 ;  /* 0x0000001a912a7207 */ /* 0x000fe40000800000 */
[----:B------:R-:W-:Y:S02]  /*23f0*/  SEL R41, R148, R25, P1 ;  /* 0x0000001994297207 */ /* 0x000fe40000800000 */
[----:B------:R-:W-:Y:S02]  /*2400*/  IADD3.X R143, R141, c[0x0][0x25c], RZ, P6, !PT ;  /* 0x000097008d8f7a10 */ /* 0x000fe400037fe4ff */
[----:B------:R-:W-:-:S05]  /*2410*/  SEL R40, R61, R24, P1 ;  /* 0x000000183d287207 */ /* 0x000fca0000800000 */
[----:B------:R0:W-:Y:S02]  /*2420*/  STG.E.128 [R142.64], R40 ;  /* 0x000000288e007986 */ /* 0x0001e4000c101d04 */
.L_x_2500:
[-CC-:B------:R-:W-:Y:S01]  /*2430*/  FFMA.FTZ R50, R50, R64.reuse, R165.reuse ;  /* 0x0000004032327223 */ /* 0x180fe200000100a5 */
[----:B------:R-:W-:Y:S01]  /*2440*/  STG.E.128 [R58.64], R32 ;  /* 0x000000203a007986 */ /* 0x000fe2000c101d04 */
[-CC-:B------:R-:W-:Y:S02]  /*2450*/  FFMA.FTZ R52, R52, R64.reuse, R165.reuse ;  /* 0x0000004034347223 */ /* 0x180fe400000100a5 */
[-CC-:B------:R-:W-:Y:S01]  /*2460*/  FFMA.FTZ R55, R55, R64.reuse, R165.reuse ;  /* 0x0000004037377223 */ /* 0x180fe200000100a5 */
[----:B------:R1:W-:Y:S01]  /*2470*/  @P3 STG.E.128 [R62.64], R36 ;  /* 0x000000243e003986 */ /* 0x0003e2000c101d04 */
[----:B------:R-:W-:Y:S02]  /*2480*/  FFMA.FTZ R56, R56, R64, R165 ;  /* 0x0000004038387223 */ /* 0x000fe400000100a5 */
[----:B------:R-:W-:Y:S02]  /*2490*/  FADD.FTZ R50, R51, -R50 ;  /* 0x8000003233327221 */ /* 0x000fe40000010000 */
[----:B------:R-:W-:-:S02]  /*24a0*/  FADD.FTZ R52, R65, -R52 ;  /* 0x8000003441347221 */ /* 0x000fc40000010000 */
[----:B------:R-:W-:Y:S02]  /*24b0*/  FADD.FTZ R66, R66, -R55 ;  /* 0x8000003742427221 */ /* 0x000fe40000010000 */
[----:B------:R-:W-:Y:S02]  /*24c0*/  FADD.FTZ R56, R67, -R56 ;  /* 0x8000003843387221 */ /* 0x000fe40000010000 */
[C---:B0-----:R-:W-:Y:S02]  /*24d0*/  FMUL.FTZ R41, R139.reuse, R50 ;  /* 0x000000328b297220 */ /* 0x041fe40000410000 */
[C---:B------:R-:W-:Y:S02]  /*24e0*/  FMUL.FTZ R52, R139.reuse, R52 ;  /* 0x000000348b347220 */ /* 0x040fe40000410000 */
[----:B------:R-:W-:Y:S02]  /*24f0*/  FMUL.FTZ R56, R139, R56 ;  /* 0x000000388b387220 */ /* 0x000fe40000410000 */
[----:B------:R-:W-:-:S02]  /*2500*/  @P2 FADD.FTZ R41, R16, R41 ;  /* 0x0000002910292221 */ /* 0x000fc40000010000 */
[----:B-1----:R-:W-:Y:S02]  /*2510*/  FMUL.FTZ R39, R139, R66 ;  /* 0x000000428b277220 */ /* 0x002fe40000410000 */
        /* <DEDUP_REMOVED lines=11> */
.L_x_2501:
        /* <DEDUP_REMOVED lines=48> */
[----:B------:R-:W-:Y:S02]  /*28d0*/  LOP3.LUT P2, RZ, R137, 0xff, RZ, 0xc0, !PT ;  /* 0x000000ff89ff7812 */ /* 0x000fe4000784c0ff */
[----:B------:R-:W-:-:S02]  /*28e0*/  @P3 IADD3.X R139, R153, c[0x0][0x254], RZ, P6, !PT ;  /* 0x00009500998b3a10 */ /* 0x000fc400037fe4ff */
[----:B------:R-:W-:Y:S02]  /*28f0*/  LOP3.LUT P6, RZ, R0, 0xff, RZ, 0xc0, !PT ;  /* 0x000000ff00ff7812 */ /* 0x000fe400078cc0ff */
[----:B------:R-:W-:Y:S02]  /*2900*/  SEL R40, R41, R28, P4 ;  /* 0x0000001c29287207 */ /* 0x000fe40002000000 */
[----:B------:R-:W-:Y:S02]  /*2910*/  SEL R43, R32, RZ, P6 ;  /* 0x000000ff202b7207 */ /* 0x000fe40003000000 */
[----:B------:R-:W-:Y:S02]  /*2920*/  LOP3.LUT P6, RZ, R0, 0xff00, RZ, 0xc0, !PT ;  /* 0x0000ff0000ff7812 */ /* 0x000fe400078cc0ff */
[----:B------:R-:W-:Y:S02]  /*2930*/  SEL R41, R52, R29, P4 ;  /* 0x0000001d34297207 */ /* 0x000fe40002000000 */
[----:B------:R-:W-:-:S02]  /*2940*/  SEL R42, R54, RZ, P6 ;  /* 0x000000ff362a7207 */ /* 0x000fc40003000000 */
[----:B------:R-:W-:Y:S02]  /*2950*/  LOP3.LUT P6, RZ, R0, 0xff0000, RZ, 0xc0, !PT ;  /* 0x00ff000000ff7812 */ /* 0x000fe400078cc0ff */
[----:B------:R-:W-:Y:S02]  /*2960*/  SEL R28, R43, R28, P4 ;  /* 0x0000001c2b1c7207 */ /* 0x000fe40002000000 */
[----:B------:R-:W-:Y:S02]  /*2970*/  SEL R45, R46, RZ, P6 ;  /* 0x000000ff2e2d7207 */ /* 0x000fe40003000000 */
[----:B------:R-:W-:Y:S02]  /*2980*/  LOP3.LUT P6, RZ, R0, 0xff000000, RZ, 0xc0, !PT ;  /* 0xff00000000ff7812 */ /* 0x000fe400078cc0ff */
[----:B------:R-:W-:Y:S02]  /*2990*/  SEL R29, R42, R29, P4 ;  /* 0x0000001d2a1d7207 */ /* 0x000fe40002000000 */
[----:B------:R-:W-:-:S02]  /*29a0*/  SEL R44, R60, RZ, P6 ;  /* 0x000000ff3c2c7207 */ /* 0x000fc40003000000 */
[----:B------:R-:W-:Y:S02]  /*29b0*/  SEL R32, R32, RZ, P2 ;  /* 0x000000ff20207207 */ /* 0x000fe40001000000 */
[-C--:B------:R-:W-:Y:S02]  /*29c0*/  SEL R42, R33, R30.reuse, P4 ;  /* 0x0000001e212a7207 */ /* 0x080fe40002000000 */
[-C--:B------:R-:W-:Y:S02]  /*29d0*/  SEL R43, R56, R31.reuse, P4 ;  /* 0x0000001f382b7207 */ /* 0x080fe40002000000 */
[----:B------:R-:W-:Y:S02]  /*29e0*/  LOP3.LUT P2, RZ, R137, 0xff00, RZ, 0xc0, !PT ;  /* 0x0000ff0089ff7812 */ /* 0x000fe4000784c0ff */
[----:B------:R-:W-:Y:S01]  /*29f0*/  SEL R30, R45, R30, P4 ;  /* 0x0000001e2d1e7207 */ /* 0x000fe20002000000 */
[----:B------:R1:W-:Y:S01]  /*2a00*/  @P3 STG.E.128 [R138.64], R40 ;  /* 0x000000288a003986 */ /* 0x0003e2000c101d04 */
[----:B------:R-:W-:-:S02]  /*2a10*/  SEL R31, R44, R31, P4 ;  /* 0x0000001f2c1f7207 */ /* 0x000fc40002000000 */
[----:B------:R-:W-:Y:S02]  /*2a20*/  @P0 IADD3 R44, P4, R136, c[0x0][0x258], RZ ;  /* 0x00009600882c0a10 */ /* 0x000fe40007f9e0ff */
[----:B------:R-:W-:Y:S02]  /*2a30*/  SEL R33, R54, RZ, P2 ;  /* 0x000000ff36217207 */ /* 0x000fe40001000000 */
[C---:B------:R-:W-:Y:S02]  /*2a40*/  LOP3.LUT P1, RZ, R137.reuse, 0xff0000, RZ, 0xc0, !PT ;  /* 0x00ff000089ff7812 */ /* 0x040fe4000782c0ff */
[----:B------:R-:W-:Y:S02]  /*2a50*/  LOP3.LUT P6, RZ, R137, 0xff000000, RZ, 0xc0, !PT ;  /* 0xff00000089ff7812 */ /* 0x000fe400078cc0ff */
[----:B0-----:R-:W-:Y:S02]  /*2a60*/  IADD3 R36, P2, R136, c[0x0][0x248], RZ ;  /* 0x0000920088247a10 */ /* 0x001fe40007f5e0ff */
[----:B------:R-:W-:-:S02]  /*2a70*/  @P0 IADD3.X R45, R151, c[0x0][0x25c], RZ, P4, !PT ;  /* 0x00009700972d0a10 */ /* 0x000fc400027fe4ff */
[----:B------:R-:W-:Y:S02]  /*2a80*/  @P3 IADD3 R136, P4, R136, c[0x0][0x250], RZ ;  /* 0x0000940088883a10 */ /* 0x000fe40007f9e0ff */
[C---:B------:R-:W-:Y:S01]  /*2a90*/  IADD3.X R37, R151.reuse, c[0x0][0x24c], RZ, P2, !PT ;  /* 0x0000930097257a10 */ /* 0x040fe200017fe4ff */
        /* <DEDUP_REMOVED lines=8> */
.L_x_2502:
        /* <DEDUP_REMOVED lines=40> */
.L_x_2495:
        /* <DEDUP_REMOVED lines=19> */
.L_x_2496:
[----:B------:R-:W-:Y:S01]  /*2ed0*/  HFMA2.MMA R41, -RZ, RZ, 0, 9.5367431640625e-07 ;  /* 0x00000010ff297435 */ /* 0x000fe200000001ff */
[----:B------:R-:W-:Y:S01]  /*2ee0*/  MOV R36, R40 ;  /* 0x0000002800247202 */ /* 0x000fe20000000f00 */
[----:B------:R-:W-:Y:S01]  /*2ef0*/  IMAD.MOV.U32 R38, RZ, RZ, 0x1f ;  /* 0x0000001fff267424 */ /* 0x000fe200078e00ff */
[----:B------:R-:W-:-:S02]  /*2f00*/  MOV R165, 0xffffffff ;  /* 0xffffffff00a57802 */ /* 0x000fc40000000f00 */
[----:B------:R-:W-:Y:S02]  /*2f10*/  MOV R32, 0x2f30 ;  /* 0x00002f3000207802 */ /* 0x000fe40000000f00 */
[----:B-----5:R-:W-:Y:S05]  /*2f20*/  CALL.REL.NOINC `($__internal_107_$__cuda_sm70_shflsync_down_p) ;  /* 0x0000046000007944 */ /* 0x020fea0003c00000 */
[----:B-1----:R-:W-:Y:S01]  /*2f30*/  MOV R35, R36 ;  /* 0x0000002400237202 */ /* 0x002fe20000000f00 */
[----:B0-----:R-:W-:Y:S05]  /*2f40*/  BRA `(.L_x_2504) ;  /* 0xffffe72000007947 */ /* 0x001fea000383ffff */
.L_x_2497:
[----:B------:R-:W-:Y:S01]  /*2f50*/  HFMA2.MMA R41, -RZ, RZ, 0, 9.5367431640625e-07 ;  /* 0x00000010ff297435 */ /* 0x000fe200000001ff */
[----:B------:R-:W-:Y:S01]  /*2f60*/  IMAD.MOV.U32 R36, RZ, RZ, R37 ;  /* 0x000000ffff247224 */ /* 0x000fe200078e0025 */
[----:B------:R-:W-:Y:S01]  /*2f70*/  MOV R38, 0x1f ;  /* 0x0000001f00267802 */ /* 0x000fe20000000f00 */
[----:B------:R-:W-:Y:S01]  /*2f80*/  IMAD.MOV.U32 R165, RZ, RZ, -0x1 ;  /* 0xffffffffffa57424 */ /* 0x000fe200078e00ff */
[----:B------:R-:W-:Y:S02]  /*2f90*/  MOV R32, 0x2fb0 ;  /* 0x00002fb000207802 */ /* 0x000fe40000000f00 */
[----:B01---5:R-:W-:Y:S05]  /*2fa0*/  CALL.REL.NOINC `($__internal_107_$__cuda_sm70_shflsync_down_p) ;  /* 0x000003e000007944 */ /* 0x023fea0003c00000 */
[----:B------:R-:W-:Y:S01]  /*2fb0*/  FADD.FTZ R40, R40, R35 ;  /* 0x0000002328287221 */ /* 0x000fe20000010000 */
[----:B0-----:R-:W-:Y:S01]  /*2fc0*/  HFMA2.MMA R41, -RZ, RZ, 0, 4.76837158203125e-07 ;  /* 0x00000008ff297435 */ /* 0x001fe200000001ff */
[----:B-1----:R-:W-:Y:S01]  /*2fd0*/  FADD.FTZ R37, R37, R36 ;  /* 0x0000002425257221 */ /* 0x002fe20000010000 */
[----:B------:R-:W-:Y:S01]  /*2fe0*/  MOV R38, 0x1f ;  /* 0x0000001f00267802 */ /* 0x000fe20000000f00 */
[----:B------:R-:W-:Y:S01]  /*2ff0*/  IMAD.MOV.U32 R165, RZ, RZ, -0x1 ;  /* 0xffffffffffa57424 */ /* 0x000fe200078e00ff */
[----:B------:R-:W-:-:S02]  /*3000*/  MOV R36, R40 ;  /* 0x0000002800247202 */ /* 0x000fc40000000f00 */
[----:B------:R-:W-:Y:S02]  /*3010*/  MOV R32, 0x3030 ;  /* 0x0000303000207802 */ /* 0x000fe40000000f00 */
[----:B------:R-:W-:Y:S05]  /*3020*/  CALL.REL.NOINC `($__internal_107_$__cuda_sm70_shflsync_down_p) ;  /* 0x0000036000007944 */ /* 0x000fea0003c00000 */
[----:B0-----:R-:W-:Y:S01]  /*3030*/  HFMA2.MMA R41, -RZ, RZ, 0, 4.76837158203125e-07 ;  /* 0x00000008ff297435 */ /* 0x001fe200000001ff */
[----:B-1----:R-:W-:Y:S01]  /*3040*/  MOV R35, R36 ;  /* 0x0000002400237202 */ /* 0x002fe20000000f00 */
[----:B------:R-:W-:Y:S01]  /*3050*/  IMAD.MOV.U32 R36, RZ, RZ, R37 ;  /* 0x000000ffff247224 */ /* 0x000fe200078e0025 */
[----:B------:R-:W-:Y:S01]  /*3060*/  MOV R38, 0x1f ;  /* 0x0000001f00267802 */ /* 0x000fe20000000f00 */
[----:B------:R-:W-:Y:S01]  /*3070*/  IMAD.MOV.U32 R165, RZ, RZ, -0x1 ;  /* 0xffffffffffa57424 */ /* 0x000fe200078e00ff */
[----:B------:R-:W-:Y:S02]  /*3080*/  MOV R32, 0x30a0 ;  /* 0x000030a000207802 */ /* 0x000fe40000000f00 */
[----:B------:R-:W-:Y:S05]  /*3090*/  CALL.REL.NOINC `($__internal_107_$__cuda_sm70_shflsync_down_p) ;  /* 0x000002f000007944 */ /* 0x000fea0003c00000 */
[----:B------:R-:W-:Y:S01]  /*30a0*/  FADD.FTZ R40, R35, R40 ;  /* 0x0000002823287221 */ /* 0x000fe20000010000 */
[----:B0-----:R-:W-:Y:S01]  /*30b0*/  HFMA2.MMA R41, -RZ, RZ, 0, 2.384185791015625e-07 ;  /* 0x00000004ff297435 */ /* 0x001fe200000001ff */
[----:B-1----:R-:W-:Y:S01]  /*30c0*/  FADD.FTZ R37, R37, R36 ;  /* 0x0000002425257221 */ /* 0x002fe20000010000 */
[----:B------:R-:W-:Y:S01]  /*30d0*/  MOV R38, 0x1f ;  /* 0x0000001f00267802 */ /* 0x000fe20000000f00 */
[----:B------:R-:W-:Y:S01]  /*30e0*/  IMAD.MOV.U32 R165, RZ, RZ, -0x1 ;  /* 0xffffffffffa57424 */ /* 0x000fe200078e00ff */
[----:B------:R-:W-:-:S02]  /*30f0*/  MOV R36, R40 ;  /* 0x0000002800247202 */ /* 0x000fc40000000f00 */
[----:B------:R-:W-:Y:S02]  /*3100*/  MOV R32, 0x3120 ;  /* 0x0000312000207802 */ /* 0x000fe40000000f00 */
[----:B------:R-:W-:Y:S05]  /*3110*/  CALL.REL.NOINC `($__internal_107_$__cuda_sm70_shflsync_down_p) ;  /* 0x0000027000007944 */ /* 0x000fea0003c00000 */
[----:B0-----:R-:W-:Y:S01]  /*3120*/  HFMA2.MMA R41, -RZ, RZ, 0, 2.384185791015625e-07 ;  /* 0x00000004ff297435 */ /* 0x001fe200000001ff */
[----:B-1----:R-:W-:Y:S01]  /*3130*/  MOV R35, R36 ;  /* 0x0000002400237202 */ /* 0x002fe20000000f00 */
[----:B------:R-:W-:Y:S01]  /*3140*/  IMAD.MOV.U32 R36, RZ, RZ, R37 ;  /* 0x000000ffff247224 */ /* 0x000fe200078e0025 */
[----:B------:R-:W-:Y:S01]  /*3150*/  MOV R38, 0x1f ;  /* 0x0000001f00267802 */ /* 0x000fe20000000f00 */
[----:B------:R-:W-:Y:S01]  /*3160*/  IMAD.MOV.U32 R165, RZ, RZ, -0x1 ;  /* 0xffffffffffa57424 */ /* 0x000fe200078e00ff */
[----:B------:R-:W-:Y:S02]  /*3170*/  MOV R32, 0x3190 ;  /* 0x0000319000207802 */ /* 0x000fe40000000f00 */
[----:B------:R-:W-:Y:S05]  /*3180*/  CALL.REL.NOINC `($__internal_107_$__cuda_sm70_shflsync_down_p) ;  /* 0x0000020000007944 */ /* 0x000fea0003c00000 */
[----:B------:R-:W-:Y:S01]  /*3190*/  FADD.FTZ R40, R35, R40 ;  /* 0x0000002823287221 */ /* 0x000fe20000010000 */
[----:B0-----:R-:W-:Y:S01]  /*31a0*/  HFMA2.MMA R41, -RZ, RZ, 0, 1.1920928955078125e-07 ;  /* 0x00000002ff297435 */ /* 0x001fe200000001ff */
[----:B-1----:R-:W-:Y:S01]  /*31b0*/  FADD.FTZ R39, R37, R36 ;  /* 0x0000002425277221 */ /* 0x002fe20000010000 */
[----:B------:R-:W-:Y:S01]  /*31c0*/  MOV R38, 0x1f ;  /* 0x0000001f00267802 */ /* 0x000fe20000000f00 */
[----:B------:R-:W-:Y:S01]  /*31d0*/  IMAD.MOV.U32 R165, RZ, RZ, -0x1 ;  /* 0xffffffffffa57424 */ /* 0x000fe200078e00ff */
[----:B------:R-:W-:-:S02]  /*31e0*/  MOV R36, R40 ;  /* 0x0000002800247202 */ /* 0x000fc40000000f00 */
[----:B------:R-:W-:Y:S02]  /*31f0*/  MOV R32, 0x3210 ;  /* 0x0000321000207802 */ /* 0x000fe40000000f00 */
[----:B------:R-:W-:Y:S05]  /*3200*/  CALL.REL.NOINC `($__internal_107_$__cuda_sm70_shflsync_down_p) ;  /* 0x0000018000007944 */ /* 0x000fea0003c00000 */
[----:B0-----:R-:W-:Y:S01]  /*3210*/  HFMA2.MMA R41, -RZ, RZ, 0, 1.1920928955078125e-07 ;  /* 0x00000002ff297435 */ /* 0x001fe200000001ff */
[----:B-1----:R-:W-:Y:S01]  /*3220*/  MOV R35, R36 ;  /* 0x0000002400237202 */ /* 0x002fe20000000f00 */
[----:B------:R-:W-:Y:S01]  /*3230*/  IMAD.MOV.U32 R36, RZ, RZ, R39 ;  /* 0x000000ffff247224 */ /* 0x000fe200078e0027 */
[----:B------:R-:W-:Y:S01]  /*3240*/  MOV R38, 0x1f ;  /* 0x0000001f00267802 */ /* 0x000fe20000000f00 */
[----:B------:R-:W-:Y:S01]  /*3250*/  IMAD.MOV.U32 R165, RZ, RZ, -0x1 ;  /* 0xffffffffffa57424 */ /* 0x000fe200078e00ff */
[----:B------:R-:W-:Y:S02]  /*3260*/  MOV R32, 0x3280 ;  /* 0x0000328000207802 */ /* 0x000fe40000000f00 */
[----:B------:R-:W-:Y:S05]  /*3270*/  CALL.REL.NOINC `($__internal_107_$__cuda_sm70_shflsync_down_p) ;  /* 0x0000011000007944 */ /* 0x000fea0003c00000 */
[----:B------:R-:W-:Y:S01]  /*3280*/  FADD.FTZ R37, R35, R40 ;  /* 0x0000002823257221 */ /* 0x000fe20000010000 */
[----:B0-----:R-:W-:Y:S01]  /*3290*/  HFMA2.MMA R41, -RZ, RZ, 0, 5.9604644775390625e-08 ;  /* 0x00000001ff297435 */ /* 0x001fe200000001ff */
[----:B-1----:R-:W-:Y:S01]  /*32a0*/  FADD.FTZ R39, R39, R36 ;  /* 0x0000002427277221 */ /* 0x002fe20000010000 */
[----:B------:R-:W-:Y:S01]  /*32b0*/  MOV R38, 0x1f ;  /* 0x0000001f00267802 */ /* 0x000fe20000000f00 */
[----:B------:R-:W-:Y:S01]  /*32c0*/  IMAD.MOV.U32 R165, RZ, RZ, -0x1 ;  /* 0xffffffffffa57424 */ /* 0x000fe200078e00ff */
[----:B------:R-:W-:-:S02]  /*32d0*/  MOV R36, R37 ;  /* 0x0000002500247202 */ /* 0x000fc40000000f00 */
[----:B------:R-:W-:Y:S02]  /*32e0*/  MOV R32, 0x3300 ;  /* 0x0000330000207802 */ /* 0x000fe40000000f00 */
[----:B------:R-:W-:Y:S05]  /*32f0*/  CALL.REL.NOINC `($__internal_107_$__cuda_sm70_shflsync_down_p) ;  /* 0x0000009000007944 */ /* 0x000fea0003c00000 */
[----:B0-----:R-:W-:Y:S01]  /*3300*/  HFMA2.MMA R41, -RZ, RZ, 0, 5.9604644775390625e-08 ;  /* 0x00000001ff297435 */ /* 0x001fe200000001ff */
[----:B-1----:R-:W-:Y:S01]  /*3310*/  MOV R40, R36 ;  /* 0x0000002400287202 */ /* 0x002fe20000000f00 */
[----:B------:R-:W-:Y:S01]  /*3320*/  IMAD.MOV.U32 R36, RZ, RZ, R39 ;  /* 0x000000ffff247224 */ /* 0x000fe200078e0027 */
[----:B------:R-:W-:Y:S01]  /*3330*/  MOV R38, 0x1f ;  /* 0x0000001f00267802 */ /* 0x000fe20000000f00 */
[----:B------:R-:W-:Y:S01]  /*3340*/  IMAD.MOV.U32 R165, RZ, RZ, -0x1 ;  /* 0xffffffffffa57424 */ /* 0x000fe200078e00ff */
[----:B------:R-:W-:Y:S02]  /*3350*/  MOV R32, 0x3370 ;  /* 0x0000337000207802 */ /* 0x000fe40000000f00 */
[----:B------:R-:W-:Y:S05]  /*3360*/  CALL.REL.NOINC `($__internal_107_$__cuda_sm70_shflsync_down_p) ;  /* 0x0000002000007944 */ /* 0x000fea0003c00000 */
[----:B-1----:R-:W-:Y:S01]  /*3370*/  MOV R32, R36 ;  /* 0x0000002400207202 */ /* 0x002fe20000000f00 */
[----:B0-----:R-:W-:Y:S05]  /*3380*/  BRA `(.L_x_2505) ;  /* 0xffffe40000007947 */ /* 0x001fea000383ffff */
        .weak           $__internal_107_$__cuda_sm70_shflsync_down_p
        .type           $__internal_107_$__cuda_sm70_shflsync_down_p,@function
        .size           $__internal_107_$__cuda_sm70_shflsync_down_p,(.L_x_2854 - $__internal_107_$__cuda_sm70_shflsync_down_p)
$__internal_107_$__cuda_sm70_shflsync_down_p:
[----:B------:R-:W-:Y:S01]  /*3390*/  HFMA2.MMA R33, -RZ, RZ, 0, 0 ;  /* 0x00000000ff217435 */ /* 0x000fe200000001ff */
[----:B------:R-:W-:Y:S04]  /*33a0*/  WARPSYNC R165 ;  /* 0x000000a500007348 */ /* 0x000fe80003800000 */
[----:B------:R0:W1:Y:S01]  /*33b0*/  SHFL.DOWN PT, R36, R36, R41, R38 ;  /* 0x0800002924247389 */ /* 0x00006200000e0026 */
[----:B------:R-:W-:Y:S05]  /*33c0*/  RET.REL.NODEC R32 `(_ZN10layer_norm31ln_parallel_residual_bwd_kernelINS_13Kernel_traitsI6__halfffffjLj5120ELj1ELj1ELj8ELj16ENS_18Kernel_traits_baseILj5120ES2_ffffjLj256EEEEELb1ELb1ELb1EEEvNS_9BwdParamsE) ;  /* 0xffffcc3020007950 */ /* 0x000fea0003c3ffff */
.L_x_2506:
        /* <DEDUP_REMOVED lines=11> */
.L_x_2854:


//--------------------- .text._ZN10layer_norm31ln_parallel_residual_bwd_kernelINS_13Kernel_traitsIfffffjLj5120ELj1ELj1ELj8ELj16ENS_18Kernel_traits_baseILj5120EfffffjLj256EEEEELb0ELb0ELb0EEEvNS_9BwdParamsE --------------------------
	.section	.text._ZN10layer_norm31ln_parallel_residual_bwd_kernelINS_13Kernel_traitsIfffffjLj5120ELj1ELj1ELj8ELj16ENS_18Kernel_traits_baseILj5120EfffffjLj256EEEEELb0ELb0ELb0EEEvNS_9BwdParamsE,"ax",@progbits
	.sectioninfo	@"SHI_REGISTERS=222"
	.align	128
        .global         _ZN10layer_norm31ln_parallel_residual_bwd_kernelINS_13Kernel_traitsIfffffjLj5120ELj1ELj1ELj8ELj16ENS_18Kernel_traits_baseILj5120EfffffjLj256EEEEELb0ELb0ELb0EEEvNS_9BwdParamsE
        .type           _ZN10layer_norm31ln_parallel_residual_bwd_kernelINS_13Kernel_traitsIfffffjLj5120ELj1ELj1ELj8ELj16ENS_18Kernel_traits_baseILj5120EfffffjLj256EEEEELb0ELb0ELb0EEEvNS_9BwdParamsE,@function
        .size           _ZN10layer_norm31ln_parallel_residual_bwd_kernelINS_13Kernel_traitsIfffffjLj5120ELj1ELj1ELj8ELj16ENS_18Kernel_traits_baseILj5120EfffffjLj256EEEEELb0ELb0ELb0EEEvNS_9BwdParamsE,(.L_x_2855 - _ZN10layer_norm31ln_parallel_residual_bwd_kernelINS_13Kernel_traitsIfffffjLj5120ELj1ELj1ELj8ELj16ENS_18Kernel_traits_baseILj5120EfffffjLj256EEEEELb0ELb0ELb0EEEvNS_9BwdParamsE)
        .other          _ZN10layer_norm31ln_parallel_residual_bwd_kernelINS_13Kernel_traitsIfffffjLj5120ELj1ELj1ELj8ELj16ENS_18Kernel_traits_baseILj5120EfffffjLj256EEEEELb0ELb0ELb0EEEvNS_9BwdParamsE,@"STO_CUDA_ENTRY STV_DEFAULT"
_ZN10layer_norm31ln_parallel_residual_bwd_kernelINS_13Kernel_traitsIfffffjLj5120ELj1ELj1ELj8ELj16ENS_18Kernel_traits_baseILj5120EfffffjLj256EEEEELb0ELb0ELb0EEEvNS_9BwdParamsE:
.text._ZN10layer_norm31ln_parallel_residual_bwd_kernelINS_13Kernel_traitsIfffffjLj5120ELj1ELj1ELj8ELj16ENS_18Kernel_traits_baseILj5120EfffffjLj256EEEEELb0ELb0ELb0EEEvNS_9BwdParamsE:
        /* <DEDUP_REMOVED lines=21> */
[----:B------:R-:W0:Y:S01]  /*0150*/  S2UR UR6, SR_CTAID.X ;  /* 0x00000000000679c3 */ /* 0x000e220000002500 */
[----:B------:R-:W-:Y:S01]  /*0160*/  @P6 MOV R11, 0x10 ;  /* 0x00000010000b6802 */ /* 0x000fe20000000f00 */
[----:B------:R0:W5:Y:S02]  /*0170*/  @P2 LDG.E.128 R160, [R2.64] ;  /* 0x0000000402a02981 */ /* 0x000164000c1e1d00 */
[CC--:B------:R-:W-:Y:S02]  /*0180*/  @P3 IMAD.WIDE.U32 R12, R10.reuse, R15.reuse, c[0x0][0x1b0] ;  /* 0x00006c000a0c3625 */ /* 0x0c0fe400078e000f */
        /* <DEDUP_REMOVED lines=63> */
[----:B------:R-:W-:Y:S01]  /*0580*/  HFMA2.MMA R2, -RZ, RZ, 0, 5.9604644775390625e-08 ;  /* 0x00000001ff027435 */ /* 0x000fe200000001ff */
[----:B------:R-:W-:-:S06]  /*0590*/  MOV R121, RZ ;  /* 0x000000ff00797202 */ /* 0x000fcc0000000f00 */
.L_x_2530:
[----:B------:R-:W-:-:S05]  /*05a0*/  MOV R174, 0x4 ;  /* 0x0000000400ae7802 */ /* 0x000fca0000000f00 */
[----:B------:R-:W-:-:S04]  /*05b0*/  IMAD.WIDE R172, R3, R174, c[0x0][0x1a0] ;  /* 0x0000680003ac7625 */ /* 0x000fc800078e02ae */
[C---:B------:R-:W-:Y:S01]  /*05c0*/  IMAD.WIDE R174, R3.reuse, R174, c[0x0][0x1a8] ;  /* 0x00006a0003ae7625 */ /* 0x040fe200078e02ae */
[----:B-----5:R1:W5:Y:S04]  /*05d0*/  LDG.E R184, [R172.64] ;  /* 0x00000004acb87981 */ /* 0x020368000c1e1900 */
        /* <DEDUP_REMOVED lines=11> */
[----:B-1----:R-:W-:Y:S01]  /*0690*/  HFMA2.MMA R181, -RZ, RZ, 0, 9.5367431640625e-07 ;  /* 0x00000010ffb57435 */ /* 0x002fe200000001ff */
        /* <DEDUP_REMOVED lines=14> */
[----:B-1----:R-:W-:-:S03]  /*0780*/  IADD3 R187, R0, 0x100, RZ ;  /* 0x0000010000bb7810 */ /* 0x002fc60007ffe0ff */
[C---:B--2---:R-:W-:Y:S02]  /*0790*/  FADD.FTZ R189, -R23.reuse, R172 ;  /* 0x000000ac17bd7221 */ /* 0x044fe40000010100 */
[C---:B------:R-:W-:Y:S02]  /*07a0*/  FADD.FTZ R173, -R23.reuse, R173 ;  /* 0x000000ad17ad7221 */ /* 0x040fe40000010100 */
[----:B------:R-:W-:Y:S02]  /*07b0*/  FADD.FTZ R205, -R23, R174 ;  /* 0x000000ae17cd7221 */ /* 0x000fe40000010100 */
[----:B---3--:R-:W-:Y:S02]  /*07c0*/  FMUL.FTZ R172, R157, R177 ;  /* 0x000000b19dac7220 */ /* 0x008fe40000410000 */
[----:B------:R-:W-:Y:S02]  /*07d0*/  FADD.FTZ R175, -R23, R175 ;  /* 0x000000af17af7221 */ /* 0x000fe40000010100 */
[----:B------:R-:W-:-:S02]  /*07e0*/  FMUL.FTZ R23, R156, R176 ;  /* 0x000000b09c177220 */ /* 0x000fc40000410000 */
[----:B------:R-:W-:Y:S02]  /*07f0*/  FMUL.FTZ R190, R18, R173 ;  /* 0x000000ad12be7220 */ /* 0x000fe40000410000 */
[----:B----4-:R-:W-:Y:S02]  /*0800*/  FFMA.FTZ R193, R161, R181, R172 ;  /* 0x000000b5a1c17223 */ /* 0x010fe400000100ac */
[----:B------:R-:W-:Y:S02]  /*0810*/  FMUL.FTZ R173, R158, R178 ;  /* 0x000000b29ead7220 */ /* 0x000fe40000410000 */
[----:B------:R-:W-:Y:S02]  /*0820*/  FMUL.FTZ R172, R159, R179 ;  /* 0x000000b39fac7220 */ /* 0x000fe40000410000 */
[----:B------:R-:W-:Y:S02]  /*0830*/  FMUL.FTZ R189, R18, R189 ;  /* 0x000000bd12bd7220 */ /* 0x000fe40000410000 */
[----:B------:R-:W-:-:S02]  /*0840*/  FFMA.FTZ R23, R160, R180, R23 ;  /* 0x000000b4a0177223 */ /* 0x000fc40000010017 */
[----:B------:R-:W-:Y:S02]  /*0850*/  FFMA.FTZ R204, R162, R182, R173 ;  /* 0x000000b6a2cc7223 */ /* 0x000fe400000100ad */
[----:B------:R-:W-:Y:S02]  /*0860*/  FFMA.FTZ R215, R163, R183, R172 ;  /* 0x000000b7a3d77223 */ /* 0x000fe400000100ac */
[----:B------:R-:W-:Y:S02]  /*0870*/  FADD.FTZ R172, RZ, R23 ;  /* 0x00000017ffac7221 */ /* 0x000fe40000010000 */
[----:B------:R-:W-:Y:S02]  /*0880*/  FFMA.FTZ R173, R189, R23, RZ ;  /* 0x00000017bdad7223 */ /* 0x000fe400000100ff */
[C---:B------:R-:W-:Y:S02]  /*0890*/  FMUL.FTZ R202, R18.reuse, R175 ;  /* 0x000000af12ca7220 */ /* 0x040fe40000410000 */
        /* <DEDUP_REMOVED lines=23> */
.L_x_2509:
[----:B-1----:R-:W-:Y:S05]  /*0a10*/  BSYNC B0 ;  /* 0x0000000000007941 */ /* 0x002fea0003800000 */
.L_x_2508:
        /* <DEDUP_REMOVED lines=24> */
[----:B------:R-:W-:Y:S02]  /*0ba0*/  FMUL.FTZ R180, R149, R173 ;  /* 0x000000ad95b47220 */ /* 0x000fe40000410000 */
[----:B----4-:R-:W-:Y:S02]  /*0bb0*/  FFMA.FTZ R7, R152, R176, R181 ;  /* 0x000000b098077223 */ /* 0x010fe400000100b5 */
[----:B------:R-:W-:Y:S02]  /*0bc0*/  FMUL.FTZ R8, R18, R191 ;  /* 0x000000bf12087220 */ /* 0x000fe40000410000 */
[----:B------:R-:W-:Y:S02]  /*0bd0*/  FFMA.FTZ R191, R153, R177, R180 ;  /* 0x000000b199bf7223 */ /* 0x000fe400000100b4 */
[----:B-1----:R-:W-:Y:S02]  /*0be0*/  FMUL.FTZ R201, R150, R174 ;  /* 0x000000ae96c97220 */ /* 0x002fe40000410000 */
[----:B------:R-:W-:-:S02]  /*0bf0*/  FADD.FTZ R186, R186, R7 ;  /* 0x00000007baba7221 */ /* 0x000fc40000010000 */
[----:B------:R-:W-:Y:S02]  /*0c00*/  FFMA.FTZ R185, R6, R7, R185 ;  /* 0x0000000706b97223 */ /* 0x000fe400000100b9 */
[----:B------:R-:W-:Y:S02]  /*0c10*/  FADD.FTZ R96, R96, R176 ;  /* 0x000000b060607221 */ /* 0x000fe40000010000 */
[-C--:B------:R-:W-:Y:S02]  /*0c20*/  FFMA.FTZ R116, R176, R6.reuse, R116 ;  /* 0x00000006b0747223 */ /* 0x080fe40000010074 */
[----:B------:R-:W-:Y:S02]  /*0c30*/  FADD.FTZ R56, R56, R172 ;  /* 0x000000ac38387221 */ /* 0x000fe40000010000 */
[----:B------:R-:W-:Y:S02]  /*0c40*/  FFMA.FTZ R76, R172, R6, R76 ;  /* 0x00000006ac4c7223 */ /* 0x000fe4000001004c */
[----:B------:R-:W-:-:S02]  /*0c50*/  FMUL.FTZ R176, R151, R175 ;  /* 0x000000af97b07220 */ /* 0x000fc40000410000 */
[----:B------:R-:W-:Y:S02]  /*0c60*/  FMUL.FTZ R203, R18, R203 ;  /* 0x000000cb12cb7220 */ /* 0x000fe40000410000 */
[----:B------:R-:W-:Y:S02]  /*0c70*/  FFMA.FTZ R201, R154, R178, R201 ;  /* 0x000000b29ac97223 */ /* 0x000fe400000100c9 */
        /* <DEDUP_REMOVED lines=20> */
.L_x_2511:
[----:B------:R-:W-:Y:S05]  /*0dc0*/  BSYNC B0 ;  /* 0x0000000000007941 */ /* 0x000fea0003800000 */
.L_x_2510:
        /* <DEDUP_REMOVED lines=20> */
[C---:B------:R-:W-:Y:S02]  /*0f10*/  FADD.FTZ R211, -R192.reuse, R182 ;  /* 0x000000b6c0d37221 */ /* 0x040fe40000010100 */
[----:B------:R-:W-:Y:S02]  /*0f20*/  FADD.FTZ R183, -R192, R183 ;  /* 0x000000b7c0b77221 */ /* 0x000fe40000010100 */
[----:B---3--:R-:W-:Y:S02]  /*0f30*/  FMUL.FTZ R192, R141, R173 ;  /* 0x000000ad8dc07220 */ /* 0x008fe40000410000 */
[----:B-1----:R-:W-:-:S02]  /*0f40*/  FMUL.FTZ R11, R18, R199 ;  /* 0x000000c7120b7220 */ /* 0x002fc40000410000 */
[----:B------:R-:W-:Y:S02]  /*0f50*/  FMUL.FTZ R181, R140, R172 ;  /* 0x000000ac8cb57220 */ /* 0x000fe40000410000 */
[----:B----4-:R-:W-:Y:S02]  /*0f60*/  FADD.FTZ R93, R93, R177 ;  /* 0x000000b15d5d7221 */ /* 0x010fe40000010000 */
[----:B------:R-:W-:Y:S02]  /*0f70*/  FFMA.FTZ R192, R145, R177, R192 ;  /* 0x000000b191c07223 */ /* 0x000fe400000100c0 */
[----:B------:R-:W-:Y:S02]  /*0f80*/  FFMA.FTZ R113, R177, R11, R113 ;  /* 0x0000000bb1717223 */ /* 0x000fe40000010071 */
[----:B------:R-:W-:Y:S02]  /*0f90*/  FMUL.FTZ R177, R142, R174 ;  /* 0x000000ae8eb17220 */ /* 0x000fe40000410000 */
[----:B------:R-:W-:-:S02]  /*0fa0*/  FMUL.FTZ R9, R18, R9 ;  /* 0x0000000912097220 */ /* 0x000fc40000410000 */
[----:B------:R-:W-:Y:S02]  /*0fb0*/  FFMA.FTZ R10, R144, R176, R181 ;  /* 0x000000b0900a7223 */ /* 0x000fe400000100b5 */
[----:B------:R-:W-:Y:S02]  /*0fc0*/  FFMA.FTZ R198, R146, R178, R177 ;  /* 0x000000b292c67223 */ /* 0x000fe400000100b1 */
[----:B------:R-:W-:Y:S02]  /*0fd0*/  FADD.FTZ R177, R186, R10 ;  /* 0x0000000abab17221 */ /* 0x000fe40000010000 */
[----:B------:R-:W-:Y:S02]  /*0fe0*/  FFMA.FTZ R185, R9, R10, R185 ;  /* 0x0000000a09b97223 */ /* 0x000fe400000100b9 */
[----:B------:R-:W-:Y:S02]  /*0ff0*/  FADD.FTZ R92, R92, R176 ;  /* 0x000000b05c5c7221 */ /* 0x000fe40000010000 */
[----:B------:R-:W-:-:S02]  /*1000*/  FFMA.FTZ R112, R176, R9, R112 ;  /* 0x00000009b0707223 */ /* 0x000fc40000010070 */
[----:B------:R-:W-:Y:S02]  /*1010*/  FMUL.FTZ R176, R143, R175 ;  /* 0x000000af8fb07220 */ /* 0x000fe40000410000 */
[C---:B------:R-:W-:Y:S02]  /*1020*/  FMUL.FTZ R199, R18.reuse, R211 ;  /* 0x000000d312c77220 */ /* 0x040fe40000410000 */
        /* <DEDUP_REMOVED lines=20> */
.L_x_2513:
[----:B------:R-:W-:Y:S05]  /*1170*/  BSYNC B0 ;  /* 0x0000000000007941 */ /* 0x000fea0003800000 */
.L_x_2512:
        /* <DEDUP_REMOVED lines=58> */
.L_x_2515:
[----:B------:R-:W-:Y:S05]  /*1520*/  BSYNC B0 ;  /* 0x0000000000007941 */ /* 0x000fea0003800000 */
.L_x_2514:
        /* <DEDUP_REMOVED lines=18> */
[----:B------:R-:W-:Y:S02]  /*1650*/  FADD.FTZ R15, -R184, R180 ;  /* 0x000000b4b80f7221 */ /* 0x000fe40000010100 */
[----:B-1----:R-:W-:Y:S02]  /*1660*/  FMUL.FTZ R17, R18, R181 ;  /* 0x000000b512117220 */ /* 0x002fe40000410000 */
[----:B---3--:R-:W-:Y:S02]  /*1670*/  FMUL.FTZ R20, R125, R173 ;  /* 0x000000ad7d147220 */ /* 0x008fe40000410000 */
[----:B------:R-:W-:Y:S02]  /*1680*/  FMUL.FTZ R21, R124, R172 ;  /* 0x000000ac7c157220 */ /* 0x000fe40000410000 */
[----:B----4-:R-:W-:-:S02]  /*1690*/  FADD.FTZ R85, R85, R177 ;  /* 0x000000b155557221 */ /* 0x010fc40000010000 */
[----:B------:R-:W-:Y:S02]  /*16a0*/  FFMA.FTZ R20, R129, R177, R20 ;  /* 0x000000b181147223 */ /* 0x000fe40000010014 */
[----:B------:R-:W-:Y:S02]  /*16b0*/  FFMA.FTZ R105, R177, R17, R105 ;  /* 0x00000011b1697223 */ /* 0x000fe40000010069 */
[----:B------:R-:W-:Y:S02]  /*16c0*/  FMUL.FTZ R177, R126, R174 ;  /* 0x000000ae7eb17220 */ /* 0x000fe40000410000 */
[----:B------:R-:W-:Y:S02]  /*16d0*/  FMUL.FTZ R15, R18, R15 ;  /* 0x0000000f120f7220 */ /* 0x000fe40000410000 */
[----:B------:R-:W-:Y:S02]  /*16e0*/  FFMA.FTZ R16, R128, R176, R21 ;  /* 0x000000b080107223 */ /* 0x000fe40000010015 */
[----:B------:R-:W-:-:S02]  /*16f0*/  FFMA.FTZ R188, R130, R178, R177 ;  /* 0x000000b282bc7223 */ /* 0x000fc400000100b1 */
[----:B------:R-:W-:Y:S02]  /*1700*/  FADD.FTZ R187, -R184, R182 ;  /* 0x000000b6b8bb7221 */ /* 0x000fe40000010100 */
[----:B------:R-:W-:Y:S02]  /*1710*/  FADD.FTZ R177, R186, R16 ;  /* 0x00000010bab17221 */ /* 0x000fe40000010000 */
[----:B------:R-:W-:Y:S02]  /*1720*/  FFMA.FTZ R185, R15, R16, R185 ;  /* 0x000000100fb97223 */ /* 0x000fe400000100b9 */
[----:B------:R-:W-:Y:S02]  /*1730*/  FADD.FTZ R84, R84, R176 ;  /* 0x000000b054547221 */ /* 0x000fe40000010000 */
[----:B------:R-:W-:Y:S02]  /*1740*/  FFMA.FTZ R104, R176, R15, R104 ;  /* 0x0000000fb0687223 */ /* 0x000fe40000010068 */
[----:B------:R-:W-:-:S02]  /*1750*/  FADD.FTZ R183, -R184, R183 ;  /* 0x000000b7b8b77221 */ /* 0x000fc40000010100 */
        /* <DEDUP_REMOVED lines=22> */
.L_x_2517:
[----:B------:R-:W-:Y:S05]  /*18c0*/  BSYNC B0 ;  /* 0x0000000000007941 */ /* 0x000fea0003800000 */
.L_x_2516:
[----:B------:R-:W-:Y:S02]  /*18d0*/  LOP3.LUT P1, RZ, R2, 0xff, RZ, 0xc0, !PT ;  /* 0x000000ff02ff7812 */ /* 0x000fe4000782c0ff */
[----:B------:R-:W-:Y:S02]  /*18e0*/  SHF.R.U32.HI R174, RZ, 0x5, R5 ;  /* 0x00000005ffae7819 */ /* 0x000fe40000011605 */
[----:B------:R-:W-:-:S02]  /*18f0*/  LOP3.LUT P0, RZ, R5, 0x1f, RZ, 0xc0, !PT ;  /* 0x0000001f05ff7812 */ /* 0x000fc4000780c0ff */
[----:B------:R-:W-:-:S07]  /*1900*/  LOP3.LUT R206, R174, 0x7fffff8, RZ, 0xc0, !PT ;  /* 0x07fffff8aece7812 */ /* 0x000fce00078ec0ff */
[----:B------:R-:W-:Y:S01]  /*1910*/  @!P1 IADD3 R206, R206, 0x8, RZ ;  /* 0x00000008cece9810 */ /* 0x000fe20007ffe0ff */
[----:B------:R-:W-:Y:S05]  /*1920*/  BRA.DIV ~URZ, `(.L_x_2518) ;  /* 0x000015827f007947 */ /* 0x000fea000b800000 */
[----:B------:R1:W2:Y:S02]  /*1930*/  SHFL.DOWN PT, R175, R186, 0x10, 0x1f ;  /* 0x0a001f00baaf7f89 */ /* 0x0002a400000e0000 */
.L_x_2539:
        /* <DEDUP_REMOVED lines=18> */
.L_x_2540:
        /* <DEDUP_REMOVED lines=12> */
[----:B-----5:R-:W3:Y:S01]  /*1b20*/  LDS.128 R184, [R206.X8+0x5030] ;  /* 0x00503000ceb87984 */ /* 0x020ee20000008c00 */
        /* <DEDUP_REMOVED lines=61> */
.L_x_2521:
[----:B------:R-:W-:Y:S05]  /*1f00*/  BSYNC B0 ;  /* 0x0000000000007941 */ /* 0x000fea0003800000 */
.L_x_2520:
        /* <DEDUP_REMOVED lines=43> */
.L_x_2523:
[----:B------:R-:W-:Y:S05]  /*21c0*/  BSYNC B0 ;  /* 0x0000000000007941 */ /* 0x000fea0003800000 */
.L_x_2522:
        /* <DEDUP_REMOVED lines=43> */
.L_x_2525:
[----:B------:R-:W-:Y:S05]  /*2480*/  BSYNC B0 ;  /* 0x0000000000007941 */ /* 0x000fea0003800000 */
.L_x_2524:
        /* <DEDUP_REMOVED lines=43> */
.L_x_2527:
[----:B------:R-:W-:Y:S05]  /*2740*/  BSYNC B0 ;  /* 0x0000000000007941 */ /* 0x000fea0003800000 */
.L_x_2526:
        /* <DEDUP_REMOVED lines=18> */
[----:B------:R-:W-:Y:S01]  /*2870*/  MOV R179, 0x10 ;  /* 0x0000001000b37802 */ /* 0x000fe20000000f00 */
        /* <DEDUP_REMOVED lines=23> */
.L_x_2529:
[----:B------:R-:W-:Y:S05]  /*29f0*/  BSYNC B0 ;  /* 0x0000000000007941 */ /* 0x000fea0003800000 */
.L_x_2528:
[----:B------:R-:W-:Y:S02]  /*2a00*/  IADD3 R3, R3, c[0x0][0x160], RZ ;  /* 0x0000580003037a10 */ /* 0x000fe40007ffe0ff */
[----:B------:R-:W-:Y:S02]  /*2a10*/  LOP3.LUT P1, RZ, R2, 0xff, RZ, 0xc0, !PT ;  /* 0x000000ff02ff7812 */ /* 0x000fe4000782c0ff */
[----:B------:R-:W-:Y:S02]  /*2a20*/  ISETP.GE.AND P0, PT, R3, c[0x0][0x164], PT ;  /* 0x0000590003007a0c */ /* 0x000fe40003f06270 */
[----:B------:R-:W-:-:S11]  /*2a30*/  SEL R2, RZ, 0x1, P1 ;  /* 0x00000001ff027807 */ /* 0x000fd60000800000 */
[----:B0-----:R-:W-:Y:S01]  /*2a40*/  @P0 CALL.REL.NOINC `(.L_x_2507) ;  /* 0x0000001000000944 */ /* 0x001fe20003c00000 */
[----:B------:R-:W-:Y:S05]  /*2a50*/  BRA `(.L_x_2530) ;  /* 0xffffdb4000007947 */ /* 0x000fea000383ffff */
.L_x_2507:
        /* <DEDUP_REMOVED lines=18> */
.L_x_2532:
[----:B------:R-:W-:Y:S05]  /*2b80*/  BSYNC B0 ;  /* 0x0000000000007941 */ /* 0x000fea0003800000 */
.L_x_2531:
        /* <DEDUP_REMOVED lines=12> */
.L_x_2534:
[----:B------:R-:W-:Y:S05]  /*2c50*/  BSYNC B0 ;  /* 0x0000000000007941 */ /* 0x000fea0003800000 */
.L_x_2533:
        /* <DEDUP_REMOVED lines=12> */
.L_x_2536:
[----:B------:R-:W-:Y:S05]  /*2d20*/  BSYNC B0 ;  /* 0x0000000000007941 */ /* 0x000fea0003800000 */
.L_x_2535:
        /* <DEDUP_REMOVED lines=12> */
.L_x_2538:
[----:B------:R-:W-:Y:S05]  /*2df0*/  BSYNC B0 ;  /* 0x0000000000007941 */ /* 0x000fea0003800000 */
.L_x_2537:
        /* <DEDUP_REMOVED lines=11> */
.L_x_2518:
[----:B------:R-:W-:Y:S01]  /*2eb0*/  HFMA2.MMA R181, -RZ, RZ, 0, 9.5367431640625e-07 ;  /* 0x00000010ffb57435 */ /* 0x000fe200000001ff */
[----:B------:R-:W-:-:S02]  /*2ec0*/  MOV R176, R186 ;  /* 0x000000ba00b07202 */ /* 0x000fc40000000f00 */
[----:B------:R-:W-:Y:S02]  /*2ed0*/  MOV R178, 0x1f ;  /* 0x0000001f00b27802 */ /* 0x000fe40000000f00 */
[----:B------:R-:W-:Y:S02]  /*2ee0*/  MOV R183, 0xffffffff ;  /* 0xffffffff00b77802 */ /* 0x000fe40000000f00 */
[----:B------:R-:W-:Y:S02]  /*2ef0*/  MOV R172, 0x2f10 ;  /* 0x00002f1000ac7802 */ /* 0x000fe40000000f00 */
[----:B0----5:R-:W-:Y:S05]  /*2f00*/  CALL.REL.NOINC `($__internal_108_$__cuda_sm70_shflsync_down_p) ;  /* 0x0000046000007944 */ /* 0x021fea0003c00000 */
[----:B-1----:R-:W-:Y:S01]  /*2f10*/  MOV R175, R176 ;  /* 0x000000b000af7202 */ /* 0x002fe20000000f00 */
[----:B0-----:R-:W-:Y:S05]  /*2f20*/  BRA `(.L_x_2539) ;  /* 0xffffea1000007947 */ /* 0x001fea000383ffff */
.L_x_2519:
[----:B------:R-:W-:Y:S01]  /*2f30*/  HFMA2.MMA R181, -RZ, RZ, 0, 9.5367431640625e-07 ;  /* 0x00000010ffb57435 */ /* 0x000fe200000001ff */
[----:B------:R-:W-:Y:S02]  /*2f40*/  MOV R176, R185 ;  /* 0x000000b900b07202 */ /* 0x000fe40000000f00 */
[----:B------:R-:W-:Y:S02]  /*2f50*/  MOV R178, 0x1f ;  /* 0x0000001f00b27802 */ /* 0x000fe40000000f00 */
[----:B------:R-:W-:-:S02]  /*2f60*/  MOV R183, 0xffffffff ;  /* 0xffffffff00b77802 */ /* 0x000fc40000000f00 */
[----:B------:R-:W-:Y:S02]  /*2f70*/  MOV R172, 0x2f90 ;  /* 0x00002f9000ac7802 */ /* 0x000fe40000000f00 */
[----:B012--5:R-:W-:Y:S05]  /*2f80*/  CALL.REL.NOINC `($__internal_108_$__cuda_sm70_shflsync_down_p) ;  /* 0x000003e000007944 */ /* 0x027fea0003c00000 */
[----:B------:R-:W-:Y:S01]  /*2f90*/  FADD.FTZ R186, R175, R186 ;  /* 0x000000baafba7221 */ /* 0x000fe20000010000 */
[----:B0-----:R-:W-:Y:S01]  /*2fa0*/  HFMA2.MMA R181, -RZ, RZ, 0, 4.76837158203125e-07 ;  /* 0x00000008ffb57435 */ /* 0x001fe200000001ff */
[----:B-1----:R-:W-:Y:S01]  /*2fb0*/  FADD.FTZ R185, R185, R176 ;  /* 0x000000b0b9b97221 */ /* 0x002fe20000010000 */
[----:B------:R-:W-:Y:S02]  /*2fc0*/  MOV R178, 0x1f ;  /* 0x0000001f00b27802 */ /* 0x000fe40000000f00 */
[----:B------:R-:W-:Y:S02]  /*2fd0*/  MOV R183, 0xffffffff ;  /* 0xffffffff00b77802 */ /* 0x000fe40000000f00 */
[----:B------:R-:W-:Y:S02]  /*2fe0*/  MOV R176, R186 ;  /* 0x000000ba00b07202 */ /* 0x000fe40000000f00 */
[----:B------:R-:W-:Y:S02]  /*2ff0*/  MOV R172, 0x3010 ;  /* 0x0000301000ac7802 */ /* 0x000fe40000000f00 */
[----:B------:R-:W-:Y:S05]  /*3000*/  CALL.REL.NOINC `($__internal_108_$__cuda_sm70_shflsync_down_p) ;  /* 0x0000036000007944 */ /* 0x000fea0003c00000 */
[----:B0-----:R-:W-:Y:S01]  /*3010*/  HFMA2.MMA R181, -RZ, RZ, 0, 4.76837158203125e-07 ;  /* 0x00000008ffb57435 */ /* 0x001fe200000001ff */
[----:B-1----:R-:W-:-:S02]  /*3020*/  MOV R175, R176 ;  /* 0x000000b000af7202 */ /* 0x002fc40000000f00 */
[----:B------:R-:W-:Y:S02]  /*3030*/  MOV R176, R185 ;  /* 0x000000b900b07202 */ /* 0x000fe40000000f00 */
[----:B------:R-:W-:Y:S02]  /*3040*/  MOV R178, 0x1f ;  /* 0x0000001f00b27802 */ /* 0x000fe40000000f00 */
[----:B------:R-:W-:Y:S02]  /*3050*/  MOV R183, 0xffffffff ;  /* 0xffffffff00b77802 */ /* 0x000fe40000000f00 */
[----:B------:R-:W-:Y:S02]  /*3060*/  MOV R172, 0x3080 ;  /* 0x0000308000ac7802 */ /* 0x000fe40000000f00 */
[----:B------:R-:W-:Y:S05]  /*3070*/  CALL.REL.NOINC `($__internal_108_$__cuda_sm70_shflsync_down_p) ;  /* 0x000002f000007944 */ /* 0x000fea0003c00000 */
[----:B------:R-:W-:Y:S01]  /*3080*/  FADD.FTZ R186, R175, R186 ;  /* 0x000000baafba7221 */ /* 0x000fe20000010000 */
[----:B0-----:R-:W-:Y:S01]  /*3090*/  HFMA2.MMA R181, -RZ, RZ, 0, 2.384185791015625e-07 ;  /* 0x00000004ffb57435 */ /* 0x001fe200000001ff */
[----:B-1----:R-:W-:Y:S01]  /*30a0*/  FADD.FTZ R185, R185, R176 ;  /* 0x000000b0b9b97221 */ /* 0x002fe20000010000 */
[----:B------:R-:W-:Y:S02]  /*30b0*/  MOV R178, 0x1f ;  /* 0x0000001f00b27802 */ /* 0x000fe40000000f00 */
[----:B------:R-:W-:-:S02]  /*30c0*/  MOV R183, 0xffffffff ;  /* 0xffffffff00b77802 */ /* 0x000fc40000000f00 */
[----:B------:R-:W-:Y:S02]  /*30d0*/  MOV R176, R186 ;  /* 0x000000ba00b07202 */ /* 0x000fe40000000f00 */
[----:B------:R-:W-:Y:S02]  /*30e0*/  MOV R172, 0x3100 ;  /* 0x0000310000ac7802 */ /* 0x000fe40000000f00 */
[----:B------:R-:W-:Y:S05]  /*30f0*/  CALL.REL.NOINC `($__internal_108_$__cuda_sm70_shflsync_down_p) ;  /* 0x0000027000007944 */ /* 0x000fea0003c00000 */
[----:B0-----:R-:W-:Y:S01]  /*3100*/  HFMA2.MMA R181, -RZ, RZ, 0, 2.384185791015625e-07 ;  /* 0x00000004ffb57435 */ /* 0x001fe200000001ff */
[----:B-1----:R-:W-:Y:S02]  /*3110*/  MOV R175, R176 ;  /* 0x000000b000af7202 */ /* 0x002fe40000000f00 */
[----:B------:R-:W-:Y:S02]  /*3120*/  MOV R176, R185 ;  /* 0x000000b900b07202 */ /* 0x000fe40000000f00 */
[----:B------:R-:W-:Y:S02]  /*3130*/  MOV R178, 0x1f ;  /* 0x0000001f00b27802 */ /* 0x000fe40000000f00 */
[----:B------:R-:W-:Y:S02]  /*3140*/  MOV R183, 0xffffffff ;  /* 0xffffffff00b77802 */ /* 0x000fe40000000f00 */
[----:B------:R-:W-:-:S02]  /*3150*/  MOV R172, 0x3170 ;  /* 0x0000317000ac7802 */ /* 0x000fc40000000f00 */
[----:B------:R-:W-:Y:S05]  /*3160*/  CALL.REL.NOINC `($__internal_108_$__cuda_sm70_shflsync_down_p) ;  /* 0x0000020000007944 */ /* 0x000fea0003c00000 */
[----:B------:R-:W-:Y:S01]  /*3170*/  FADD.FTZ R186, R175, R186 ;  /* 0x000000baafba7221 */ /* 0x000fe20000010000 */
[----:B0-----:R-:W-:Y:S01]  /*3180*/  HFMA2.MMA R181, -RZ, RZ, 0, 1.1920928955078125e-07 ;  /* 0x00000002ffb57435 */ /* 0x001fe200000001ff */
[----:B-1----:R-:W-:Y:S01]  /*3190*/  FADD.FTZ R179, R185, R176 ;  /* 0x000000b0b9b37221 */ /* 0x002fe20000010000 */
[----:B------:R-:W-:-:S02]  /*31a0*/  MOV R178, 0x1f ;  /* 0x0000001f00b27802 */ /* 0x000fc40000000f00 */
[----:B------:R-:W-:Y:S02]  /*31b0*/  MOV R183, 0xffffffff ;  /* 0xffffffff00b77802 */ /* 0x000fe40000000f00 */
[----:B------:R-:W-:Y:S02]  /*31c0*/  MOV R176, R186 ;  /* 0x000000ba00b07202 */ /* 0x000fe40000000f00 */
[----:B------:R-:W-:Y:S02]  /*31d0*/  MOV R172, 0x31f0 ;  /* 0x000031f000ac7802 */ /* 0x000fe40000000f00 */
[----:B------:R-:W-:Y:S05]  /*31e0*/  CALL.REL.NOINC `($__internal_108_$__cuda_sm70_shflsync_down_p) ;  /* 0x0000018000007944 */ /* 0x000fea0003c00000 */
[----:B0-----:R-:W-:Y:S01]  /*31f0*/  HFMA2.MMA R181, -RZ, RZ, 0, 1.1920928955078125e-07 ;  /* 0x00000002ffb57435 */ /* 0x001fe200000001ff */
[----:B-1----:R-:W-:Y:S02]  /*3200*/  MOV R175, R176 ;  /* 0x000000b000af7202 */ /* 0x002fe40000000f00 */
[----:B------:R-:W-:Y:S02]  /*3210*/  MOV R176, R179 ;  /* 0x000000b300b07202 */ /* 0x000fe40000000f00 */
[----:B------:R-:W-:Y:S02]  /*3220*/  MOV R178, 0x1f ;  /* 0x0000001f00b27802 */ /* 0x000fe40000000f00 */
[----:B------:R-:W-:-:S02]  /*3230*/  MOV R183, 0xffffffff ;  /* 0xffffffff00b77802 */ /* 0x000fc40000000f00 */
[----:B------:R-:W-:Y:S02]  /*3240*/  MOV R172, 0x3260 ;  /* 0x0000326000ac7802 */ /* 0x000fe40000000f00 */
[----:B------:R-:W-:Y:S05]  /*3250*/  CALL.REL.NOINC `($__internal_108_$__cuda_sm70_shflsync_down_p) ;  /* 0x0000011000007944 */ /* 0x000fea0003c00000 */
[----:B------:R-:W-:Y:S01]  /*3260*/  FADD.FTZ R177, R175, R186 ;  /* 0x000000baafb17221 */ /* 0x000fe20000010000 */
[----:B0-----:R-:W-:Y:S01]  /*3270*/  HFMA2.MMA R181, -RZ, RZ, 0, 5.9604644775390625e-08 ;  /* 0x00000001ffb57435 */ /* 0x001fe200000001ff */
[----:B-1----:R-:W-:Y:S01]  /*3280*/  FADD.FTZ R179, R179, R176 ;  /* 0x000000b0b3b37221 */ /* 0x002fe20000010000 */
[----:B------:R-:W-:Y:S02]  /*3290*/  MOV R178, 0x1f ;  /* 0x0000001f00b27802 */ /* 0x000fe40000000f00 */
[----:B------:R-:W-:Y:S02]  /*32a0*/  MOV R183, 0xffffffff ;  /* 0xffffffff00b77802 */ /* 0x000fe40000000f00 */
[----:B------:R-:W-:Y:S02]  /*32b0*/  MOV R176, R177 ;  /* 0x000000b100b07202 */ /* 0x000fe40000000f00 */
[----:B------:R-:W-:Y:S02]  /*32c0*/  MOV R172, 0x32e0 ;  /* 0x000032e000ac7802 */ /* 0x000fe40000000f00 */
[----:B------:R-:W-:Y:S05]  /*32d0*/  CALL.REL.NOINC `($__internal_108_$__cuda_sm70_shflsync_down_p) ;  /* 0x0000009000007944 */ /* 0x000fea0003c00000 */
[----:B0-----:R-:W-:Y:S01]  /*32e0*/  HFMA2.MMA R181, -RZ, RZ, 0, 5.9604644775390625e-08 ;  /* 0x00000001ffb57435 */ /* 0x001fe200000001ff */
[----:B-1----:R-:W-:-:S02]  /*32f0*/  MOV R216, R176 ;  /* 0x000000b000d87202 */ /* 0x002fc40000000f00 */
[----:B------:R-:W-:Y:S02]  /*3300*/  MOV R176, R179 ;  /* 0x000000b300b07202 */ /* 0x000fe40000000f00 */
[----:B------:R-:W-:Y:S02]  /*3310*/  MOV R178, 0x1f ;  /* 0x0000001f00b27802 */ /* 0x000fe40000000f00 */
[----:B------:R-:W-:Y:S02]  /*3320*/  MOV R183, 0xffffffff ;  /* 0xffffffff00b77802 */ /* 0x000fe40000000f00 */
[----:B------:R-:W-:Y:S02]  /*3330*/  MOV R172, 0x3350 ;  /* 0x0000335000ac7802 */ /* 0x000fe40000000f00 */
[----:B------:R-:W-:Y:S05]  /*3340*/  CALL.REL.NOINC `($__internal_108_$__cuda_sm70_shflsync_down_p) ;  /* 0x0000002000007944 */ /* 0x000fea0003c00000 */
[----:B-1----:R-:W-:Y:S01]  /*3350*/  MOV R172, R176 ;  /* 0x000000b000ac7202 */ /* 0x002fe20000000f00 */
[----:B0-----:R-:W-:Y:S05]  /*3360*/  BRA `(.L_x_2540) ;  /* 0xffffe6f000007947 */ /* 0x001fea000383ffff */
        .weak           $__internal_108_$__cuda_sm70_shflsync_down_p
        .type           $__internal_108_$__cuda_sm70_shflsync_down_p,@function
        .size           $__internal_108_$__cuda_sm70_shflsync_down_p,(.L_x_2855 - $__internal_108_$__cuda_sm70_shflsync_down_p)
$__internal_108_$__cuda_sm70_shflsync_down_p:
[----:B------:R-:W-:Y:S01]  /*3370*/  HFMA2.MMA R173, -RZ, RZ, 0, 0 ;  /* 0x00000000ffad7435 */ /* 0x000fe200000001ff */
[----:B------:R-:W-:Y:S04]  /*3380*/  WARPSYNC R183 ;  /* 0x000000b700007348 */ /* 0x000fe80003800000 */
[----:B------:R0:W1:Y:S01]  /*3390*/  SHFL.DOWN PT, R176, R176, R181, R178 ;  /* 0x080000b5b0b07389 */ /* 0x00006200000e00b2 */
[----:B------:R-:W-:Y:S05]  /*33a0*/  RET.REL.NODEC R172 `(_ZN10layer_norm31ln_parallel_residual_bwd_kernelINS_13Kernel_traitsIfffffjLj5120ELj1ELj1ELj8ELj16ENS_18Kernel_traits_baseILj5120EfffffjLj256EEEEELb0ELb0ELb0EEEvNS_9BwdParamsE) ;  /* 0xffffcc50ac007950 */ /* 0x000fea0003c3ffff */
.L_x_2541:
        /* <DEDUP_REMOVED lines=13> */
.L_x_2855:


//--------------------- .text._ZN10layer_norm31ln_parallel_residual_bwd_kernelINS_13Kernel_traitsIfffffjLj5120ELj1ELj1ELj8ELj16ENS_18Kernel_traits_baseILj5120EfffffjLj256EEEEELb0ELb0ELb1EEEvNS_9BwdParamsE --------------------------
	.section	.text._ZN10layer_norm31ln_parallel_residual_bwd_kernelINS_13Kernel_traitsIfffffjLj5120ELj1ELj1ELj8ELj16ENS_18Kernel_traits_baseILj5120EfffffjLj256EEEEELb0ELb0ELb1EEEvNS_9BwdParamsE,"ax",@progbits
	.sectioninfo	@"SHI_REGISTERS=234"
	.align	128
        .global         _ZN10layer_norm31ln_parallel_residual_bwd_kernelINS_13Kernel_traitsIfffffjLj5120ELj1ELj1ELj8ELj16ENS_18Kernel_traits_baseILj5120EfffffjLj256EEEEELb0ELb0ELb1EEEvNS_9BwdParamsE
        .type           _ZN10layer_norm31ln_parallel_residual_bwd_kernelINS_13Kernel_traitsIfffffjLj5120ELj1ELj1ELj8ELj16ENS_18Kernel_traits_baseILj5120EfffffjLj256EEEEELb0ELb0ELb1EEEvNS_9BwdParamsE,@function
        .size           _ZN10layer_norm31ln_parallel_residual_bwd_kernelINS_13Kernel_traitsIfffffjLj5120ELj1ELj1ELj8ELj16ENS_18Kernel_traits_baseILj5120EfffffjLj256EEEEELb0ELb0ELb1EEEvNS_9BwdParamsE,(.L_x_2856 - _ZN10layer_norm31ln_parallel_residual_bwd_kernelINS_13Kernel_traitsIfffffjLj5120ELj1ELj1ELj8ELj16ENS_18Kernel_traits_baseILj5120EfffffjLj256EEEEELb0ELb0ELb1EEEvNS_9BwdParamsE)
        .other          _ZN10layer_norm31ln_parallel_residual_bwd_kernelINS_13Kernel_traitsIfffffjLj5120ELj1ELj1ELj8ELj16ENS_18Kernel_traits_baseILj5120EfffffjLj256EEEEELb0ELb0ELb1EEEvNS_9BwdParamsE,@"STO_CUDA_ENTRY STV_DEFAULT"
_ZN10layer_norm31ln_parallel_residual_bwd_kernelINS_13Kernel_traitsIfffffjLj5120ELj1ELj1ELj8ELj16ENS_18Kernel_traits_baseILj5120EfffffjLj256EEEEELb0ELb0ELb1EEEvNS_9BwdParamsE:
.text._ZN10layer_norm31ln_parallel_residual_bwd_kernelINS_13Kernel_traitsIfffffjLj5120ELj1ELj1ELj8ELj16ENS_18Kernel_traits_baseILj5120EfffffjLj256EEEEELb0ELb0ELb1EEEvNS_9BwdParamsE:
        /* <DEDUP_REMOVED lines=48> */
.L_x_2542:
[----:B------:R-:W-:-:S04]  /*0300*/  SHF.L.U32 R2, R0, 0x4, RZ ;  /* 0x0000000400027819 */ /* 0x000fc800000006ff */
[----:B------:R-:W-:-:S04]  /*0310*/  LOP3.LUT R2, R2, 0xff0, RZ, 0xc0, !PT ;  /* 0x00000ff002027812 */ /* 0x000fc800078ec0ff */
[C---:B------:R-:W-:Y:S02]  /*0320*/  IADD3 R6, P0, R2.reuse, c[0x0][0x1b0], RZ ;  /* 0x00006c0002067a10 */ /* 0x040fe40007f1e0ff */
[----:B------:R-:W-:Y:S02]  /*0330*/  IADD3 R12, P1, R2, c[0x0][0x1b8], RZ ;  /* 0x00006e00020c7a10 */ /* 0x000fe40007f3e0ff */
[----:B------:R-:W-:Y:S02]  /*0340*/  IADD3.X R7, RZ, c[0x0][0x1b4], RZ, P0, !PT ;  /* 0x00006d00ff077a10 */ /* 0x000fe400007fe4ff */
[----:B------:R-:W-:Y:S01]  /*0350*/  IADD3.X R13, RZ, c[0x0][0x1bc], RZ, P1, !PT ;  /* 0x00006f00ff0d7a10 */ /* 0x000fe20000ffe4ff */
[----:B------:R-:W-:Y:S01]  /*0360*/  HFMA2.MMA R217, -RZ, RZ, 0, 5.9604644775390625e-08 ;  /* 0x00000001ffd97435 */ /* 0x000fe200000001ff */
        /* <DEDUP_REMOVED lines=49> */
[----:B------:R-:W-:-:S02]  /*0680*/  CS2R R208, SRZ ;  /* 0x0000000000d07805 */ /* 0x000fc4000001ff00 */
.L_x_2549:
[----:B------:R-:W-:Y:S01]  /*0690*/  IMAD R100, R210, c[0x0][0x168], RZ ;  /* 0x00005a00d2647a24 */ /* 0x000fe200078e02ff */
[----:B------:R-:W-:-:S02]  /*06a0*/  MOV R127, 0x4 ;  /* 0x00000004007f7802 */ /* 0x000fc40000000f00 */
[----:B------:R-:W-:Y:S02]  /*06b0*/  LOP3.LUT R102, R0, 0xff, RZ, 0xc0, !PT ;  /* 0x000000ff00667812 */ /* 0x000fe400078ec0ff */
[----:B------:R-:W-:Y:S01]  /*06c0*/  SHF.R.S32.HI R101, RZ, 0x1f, R100 ;  /* 0x0000001fff657819 */ /* 0x000fe20000011464 */
[----:B------:R-:W-:Y:S01]  /*06d0*/  IMAD.WIDE R228, R210, R127, c[0x0][0x1a0] ;  /* 0x00006800d2e47625 */ /* 0x000fe200078e027f */
[----:B------:R-:W-:Y:S02]  /*06e0*/  MOV R218, 0x10 ;  /* 0x0000001000da7802 */ /* 0x000fe40000000f00 */
[----:B------:R-:W-:-:S03]  /*06f0*/  LEA.HI R101, R101, R100, RZ, 0x2 ;  /* 0x0000006465657211 */ /* 0x000fc600078f10ff */
[----:B------:R-:W2:Y:S01]  /*0700*/  LDG.E R228, [R228.64] ;  /* 0x00000004e4e47981 */ /* 0x000ea2000c1e1900 */
[----:B------:R-:W-:-:S04]  /*0710*/  LEA.HI.SX32 R213, R101, R102, 0x1e ;  /* 0x0000006665d57211 */ /* 0x000fc800078ff2ff */
[C---:B------:R-:W-:Y:S01]  /*0720*/  IADD3 R215, R213.reuse, 0x100, RZ ;  /* 0x00000100d5d77810 */ /* 0x040fe20007ffe0ff */
[----:B------:R-:W-:-:S04]  /*0730*/  IMAD.WIDE.U32 R100, R213, R218, c[0x0][0x188] ;  /* 0x00006200d5647625 */ /* 0x000fc800078e00da */
[CC--:B------:R-:W-:Y:S01]  /*0740*/  IMAD.WIDE.U32 R108, R213.reuse, R218.reuse, c[0x0][0x210] ;  /* 0x00008400d56c7625 */ /* 0x0c0fe200078e00da */
[----:B------:R-:W-:Y:S01]  /*0750*/  IADD3 R216, R213, 0x200, RZ ;  /* 0x00000200d5d87810 */ /* 0x000fe20007ffe0ff */
[----:B------:R-:W3:Y:S02]  /*0760*/  LDG.E.128 R100, [R100.64] ;  /* 0x0000000464647981 */ /* 0x000ee4000c1e1d00 */
[-C--:B------:R-:W-:Y:S02]  /*0770*/  IMAD.WIDE.U32 R112, R215, R218.reuse, c[0x0][0x188] ;  /* 0x00006200d7707625 */ /* 0x080fe400078e00da */
[----:B------:R-:W4:Y:S02]  /*0780*/  LDG.E.128 R108, [R108.64] ;  /* 0x000000046c6c7981 */ /* 0x000f24000c1e1d00 */
[----:B------:R-:W-:Y:S02]  /*0790*/  IMAD.WIDE.U32 R104, R213, R218, c[0x0][0x208] ;  /* 0x00008200d5687625 */ /* 0x000fe400078e00da */
[----:B------:R-:W4:Y:S02]  /*07a0*/  LDG.E.128 R112, [R112.64] ;  /* 0x0000000470707981 */ /* 0x000f24000c1e1d00 */
[----:B------:R-:W-:-:S02]  /*07b0*/  IMAD.WIDE R126, R210, R127, c[0x0][0x1a8] ;  /* 0x00006a00d27e7625 */ /* 0x000fc400078e027f */
[----:B------:R-:W4:Y:S02]  /*07c0*/  LDG.E.128 R104, [R104.64] ;  /* 0x0000000468687981 */ /* 0x000f24000c1e1d00 */
[CC--:B------:R-:W-:Y:S02]  /*07d0*/  IMAD.WIDE.U32 R120, R215.reuse, R218.reuse, c[0x0][0x210] ;  /* 0x00008400d7787625 */ /* 0x0c0fe400078e00da */
[----:B------:R0:W4:Y:S02]  /*07e0*/  LDG.E R214, [R126.64] ;  /* 0x000000047ed67981 */ /* 0x000124000c1e1900 */
[-C--:B------:R-:W-:Y:S02]  /*07f0*/  IMAD.WIDE.U32 R116, R215, R218.reuse, c[0x0][0x208] ;  /* 0x00008200d7747625 */ /* 0x080fe400078e00da */
[----:B------:R-:W4:Y:S02]  /*0800*/  LDG.E.128 R120, [R120.64] ;  /* 0x0000000478787981 */ /* 0x000f24000c1e1d00 */
[CC--:B------:R-:W-:Y:S01]  /*0810*/  IMAD.WIDE.U32 R124, R216.reuse, R218.reuse, c[0x0][0x188] ;  /* 0x00006200d87c7625 */ /* 0x0c0fe200078e00da */
[----:B------:R-:W-:Y:S01]  /*0820*/  IADD3 R212, R213, 0x300, RZ ;  /* 0x00000300d5d47810 */ /* 0x000fe20007ffe0ff */
[----:B------:R-:W4:Y:S02]  /*0830*/  LDG.E.128 R116, [R116.64] ;  /* 0x0000000474747981 */ /* 0x000f24000c1e1d00 */
[----:B------:R-:W-:-:S02]  /*0840*/  IMAD.WIDE.U32 R132, R216, R218, c[0x0][0x210] ;  /* 0x00008400d8847625 */ /* 0x000fc400078e00da */
[----:B0-----:R-:W4:Y:S02]  /*0850*/  LDG.E.128 R124, [R124.64] ;  /* 0x000000047c7c7981 */ /* 0x001f24000c1e1d00 */
[-C--:B------:R-:W-:Y:S02]  /*0860*/  IMAD.WIDE.U32 R128, R216, R218.reuse, c[0x0][0x208] ;  /* 0x00008200d8807625 */ /* 0x080fe400078e00da */
[----:B------:R-:W4:Y:S02]  /*0870*/  LDG.E.128 R132, [R132.64] ;  /* 0x0000000484847981 */ /* 0x000f24000c1e1d00 */
[CC--:B------:R-:W-:Y:S02]  /*0880*/  IMAD.WIDE.U32 R136, R212.reuse, R218.reuse, c[0x0][0x188] ;  /* 0x00006200d4887625 */ /* 0x0c0fe400078e00da */
[----:B------:R-:W4:Y:S02]  /*0890*/  LDG.E.128 R128, [R128.64] ;  /* 0x0000000480807981 */ /* 0x000f24000c1e1d00 */
[----:B------:R-:W-:-:S02]  /*08a0*/  IMAD.WIDE.U32 R144, R212, R218, c[0x0][0x210] ;  /* 0x00008400d4907625 */ /* 0x000fc400078e00da */
[----:B------:R-:W4:Y:S02]  /*08b0*/  LDG.E.128 R136, [R136.64] ;  /* 0x0000000488887981 */ /* 0x000f24000c1e1d00 */
[----:B------:R-:W-:Y:S02]  /*08c0*/  IMAD.WIDE.U32 R140, R212, R218, c[0x0][0x208] ;  /* 0x00008200d48c7625 */ /* 0x000fe400078e00da */
[----:B------:R-:W4:Y:S04]  /*08d0*/  LDG.E.128 R144, [R144.64] ;  /* 0x0000000490907981 */ /* 0x000f28000c1e1d00 */
[----:B------:R-:W4:Y:S01]  /*08e0*/  LDG.E.128 R140, [R140.64] ;  /* 0x000000048c8c7981 */ /* 0x000f22000c1e1d00 */
[----:B------:R-:W-:-:S05]  /*08f0*/  IADD3 R211, R213, 0x400, RZ ;  /* 0x00000400d5d37810 */ /* 0x000fca0007ffe0ff */
[----:B------:R-:W-:-:S04]  /*0900*/  IMAD.WIDE.U32 R148, R211, R218, c[0x0][0x188] ;  /* 0x00006200d3947625 */ /* 0x000fc800078e00da */
[CC--:B------:R-:W-:Y:S02]  /*0910*/  IMAD.WIDE.U32 R156, R211.reuse, R218.reuse, c[0x0][0x210] ;  /* 0x00008400d39c7625 */ /* 0x0c0fe400078e00da */
[----:B------:R-:W4:Y:S02]  /*0920*/  LDG.E.128 R148, [R148.64] ;  /* 0x0000000494947981 */ /* 0x000f24000c1e1d00 */
[----:B------:R-:W-:Y:S02]  /*0930*/  IMAD.WIDE.U32 R152, R211, R218, c[0x0][0x208] ;  /* 0x00008200d3987625 */ /* 0x000fe400078e00da */
[----:B------:R-:W4:Y:S04]  /*0940*/  LDG.E.128 R156, [R156.64] ;  /* 0x000000049c9c7981 */ /* 0x000f28000c1e1d00 */
[----:B------:R-:W4:Y:S01]  /*0950*/  LDG.E.128 R152, [R152.64] ;  /* 0x0000000498987981 */ /* 0x000f22000c1e1d00 */
[----:B------:R-:W-:-:S04]  /*0960*/  ISETP.NE.U32.AND P0, PT, RZ, c[0x0][0x218], PT ;  /* 0x00008600ff007a0c */ /* 0x000fc80003f05070 */
[----:B------:R-:W-:Y:S01]  /*0970*/  ISETP.NE.AND.EX P0, PT, RZ, c[0x0][0x21c], PT, P0 ;  /* 0x00008700ff007a0c */ /* 0x000fe20003f05300 */
[----:B------:R-:W-:-:S12]  /*0980*/  ULDC.U8 UR6, c[0x0][0x1f0] ;  /* 0x00007c0000067ab9 */ /* 0x000fd80000000000 */
        /* <DEDUP_REMOVED lines=16> */
[C---:B---3--:R-:W-:Y:S02]  /*0a90*/  FADD.FTZ R217, -R231.reuse, R100 ;  /* 0x00000064e7d97221 */ /* 0x048fe40000010100 */
[----:B------:R-:W-:Y:S02]  /*0aa0*/  FADD.FTZ R101, -R231, R101 ;  /* 0x00000065e7657221 */ /* 0x000fe40000010100 */
[----:B----4-:R-:W-:Y:S02]  /*0ab0*/  FMUL.FTZ R100, R51, R111 ;  /* 0x0000006f33647220 */ /* 0x010fe40000410000 */
[C---:B------:R-:W-:Y:S02]  /*0ac0*/  FADD.FTZ R113, -R231.reuse, R113 ;  /* 0x00000071e7717221 */ /* 0x040fe40000010100 */
[----:B------:R-:W-:Y:S02]  /*0ad0*/  FADD.FTZ R115, -R231, R115 ;  /* 0x00000073e7737221 */ /* 0x000fe40000010100 */
[----:B------:R-:W-:-:S02]  /*0ae0*/  FFMA.FTZ R229, R71, R107, R100 ;  /* 0x0000006b47e57223 */ /* 0x000fc40000010064 */
[C---:B0-----:R-:W-:Y:S02]  /*0af0*/  FADD.FTZ R221, -R231.reuse, R114 ;  /* 0x00000072e7dd7221 */ /* 0x041fe40000010100 */
[C---:B-1----:R-:W-:Y:S02]  /*0b00*/  FMUL.FTZ R224, R214.reuse, R217 ;  /* 0x000000d9d6e07220 */ /* 0x042fe40000410000 */
[----:B------:R-:W-:Y:S02]  /*0b10*/  FMUL.FTZ R223, R214, R101 ;  /* 0x00000065d6df7220 */ /* 0x000fe40000410000 */
[----:B------:R-:W-:Y:S02]  /*0b20*/  FADD.FTZ R217, -R231, R112 ;  /* 0x00000070e7d97221 */ /* 0x000fe40000010100 */
[----:B------:R-:W-:Y:S02]  /*0b30*/  FMUL.FTZ R100, R45, R121 ;  /* 0x000000792d647220 */ /* 0x000fe40000410000 */
[----:B------:R-:W-:-:S02]  /*0b40*/  FMUL.FTZ R101, R44, R120 ;  /* 0x000000782c657220 */ /* 0x000fc40000410000 */
[C---:B------:R-:W-:Y:S02]  /*0b50*/  FMUL.FTZ R218, R214.reuse, R113 ;  /* 0x00000071d6da7220 */ /* 0x040fe40000410000 */
[C---:B------:R-:W-:Y:S02]  /*0b60*/  FMUL.FTZ R217, R214.reuse, R217 ;  /* 0x000000d9d6d97220 */ /* 0x040fe40000410000 */
[----:B------:R-:W-:Y:S02]  /*0b70*/  FFMA.FTZ R219, R65, R117, R100 ;  /* 0x0000007541db7223 */ /* 0x000fe40000010064 */
[----:B------:R-:W-:Y:S02]  /*0b80*/  FMUL.FTZ R222, R214, R115 ;  /* 0x00000073d6de7220 */ /* 0x000fe40000410000 */
[----:B------:R-:W-:Y:S02]  /*0b90*/  FFMA.FTZ R220, R64, R116, R101 ;  /* 0x0000007440dc7223 */ /* 0x000fe40000010065 */
[----:B------:R-:W-:-:S02]  /*0ba0*/  FMUL.FTZ R221, R214, R221 ;  /* 0x000000ddd6dd7220 */ /* 0x000fc40000410000 */
[----:B------:R-:W-:Y:S02]  /*0bb0*/  FMUL.FTZ R100, R47, R123 ;  /* 0x0000007b2f647220 */ /* 0x000fe40000410000 */
[C---:B------:R-:W-:Y:S02]  /*0bc0*/  FADD.FTZ R186, R121.reuse, R186 ;  /* 0x000000ba79ba7221 */ /* 0x040fe40000010000 */
[----:B------:R-:W-:Y:S02]  /*0bd0*/  FFMA.FTZ R188, R121, R218, R188 ;  /* 0x000000da79bc7223 */ /* 0x000fe400000100bc */
[C---:B------:R-:W-:Y:S02]  /*0be0*/  FADD.FTZ R125, -R231.reuse, R125 ;  /* 0x0000007de77d7221 */ /* 0x040fe40000010100 */
[----:B------:R-:W-:Y:S02]  /*0bf0*/  FMUL.FTZ R101, R46, R122 ;  /* 0x0000007a2e657220 */ /* 0x000fe40000410000 */
[----:B------:R-:W-:-:S02]  /*0c00*/  FADD.FTZ R121, -R231, R124 ;  /* 0x0000007ce7797221 */ /* 0x000fc40000010100 */
[C---:B------:R-:W-:Y:S02]  /*0c10*/  FADD.FTZ R170, R119.reuse, R170 ;  /* 0x000000aa77aa7221 */ /* 0x040fe40000010000 */
[----:B------:R-:W-:Y:S02]  /*0c20*/  FFMA.FTZ R184, R119, R222, R184 ;  /* 0x000000de77b87223 */ /* 0x000fe400000100b8 */
[C---:B------:R-:W-:Y:S02]  /*0c30*/  FADD.FTZ R187, R120.reuse, R187 ;  /* 0x000000bb78bb7221 */ /* 0x040fe40000010000 */
[----:B------:R-:W-:Y:S02]  /*0c40*/  FFMA.FTZ R189, R120, R217, R189 ;  /* 0x000000d978bd7223 */ /* 0x000fe400000100bd */
[C---:B------:R-:W-:Y:S02]  /*0c50*/  FADD.FTZ R183, R118.reuse, R183 ;  /* 0x000000b776b77221 */ /* 0x040fe40000010000 */
[----:B------:R-:W-:-:S02]  /*0c60*/  FFMA.FTZ R185, R118, R221, R185 ;  /* 0x000000dd76b97223 */ /* 0x000fc400000100b9 */
[----:B------:R-:W-:Y:S02]  /*0c70*/  FFMA.FTZ R119, R67, R119, R100 ;  /* 0x0000007743777223 */ /* 0x000fe40000010064 */
[----:B------:R-:W-:Y:S02]  /*0c80*/  FMUL.FTZ R120, R214, R125 ;  /* 0x0000007dd6787220 */ /* 0x000fe40000410000 */
[----:B------:R-:W-:Y:S02]  /*0c90*/  FFMA.FTZ R118, R66, R118, R101 ;  /* 0x0000007642767223 */ /* 0x000fe40000010065 */
[C---:B------:R-:W-:Y:S02]  /*0ca0*/  FADD.FTZ R15, R123.reuse, R15 ;  /* 0x0000000f7b0f7221 */ /* 0x040fe40000010000 */
[----:B------:R-:W-:Y:S02]  /*0cb0*/  FFMA.FTZ R28, R123, R222, R28 ;  /* 0x000000de7b1c7223 */ /* 0x000fe4000001001c */
[----:B------:R-:W-:-:S02]  /*0cc0*/  FADD.FTZ R127, -R231, R127 ;  /* 0x0000007fe77f7221 */ /* 0x000fc40000010100 */
[----:B------:R-:W-:Y:S02]  /*0cd0*/  FMUL.FTZ R121, R214, R121 ;  /* 0x00000079d6797220 */ /* 0x000fe40000410000 */
[----:B------:R-:W-:Y:S02]  /*0ce0*/  FMUL.FTZ R100, R41, R133 ;  /* 0x0000008529647220 */ /* 0x000fe40000410000 */
[----:B------:R-:W-:Y:S02]  /*0cf0*/  FADD.FTZ R123, -R231, R126 ;  /* 0x0000007ee77b7221 */ /* 0x000fe40000010100 */
[----:B------:R-:W-:Y:S02]  /*0d00*/  FMUL.FTZ R101, R40, R132 ;  /* 0x0000008428657220 */ /* 0x000fe40000410000 */
[C---:B------:R-:W-:Y:S02]  /*0d10*/  FADD.FTZ R14, R122.reuse, R14 ;  /* 0x0000000e7a0e7221 */ /* 0x040fe40000010000 */
[----:B------:R-:W-:-:S02]  /*0d20*/  FFMA.FTZ R181, R122, R221, R181 ;  /* 0x000000dd7ab57223 */ /* 0x000fc400000100b5 */
[C---:B------:R-:W-:Y:S02]  /*0d30*/  FADD.FTZ R168, R129.reuse, R168 ;  /* 0x000000a881a87221 */ /* 0x040fe40000010000 */
[----:B------:R-:W-:Y:S02]  /*0d40*/  FFMA.FTZ R182, R129, R120, R182 ;  /* 0x0000007881b67223 */ /* 0x000fe400000100b6 */
[C---:B------:R-:W-:Y:S02]  /*0d50*/  FADD.FTZ R167, R128.reuse, R167 ;  /* 0x000000a780a77221 */ /* 0x040fe40000010000 */
[----:B------:R-:W-:Y:S02]  /*0d60*/  FFMA.FTZ R179, R128, R121, R179 ;  /* 0x0000007980b37223 */ /* 0x000fe400000100b3 */
[----:B------:R-:W-:Y:S02]  /*0d70*/  FFMA.FTZ R129, R61, R129, R100 ;  /* 0x000000813d817223 */ /* 0x000fe40000010064 */
[----:B------:R-:W-:-:S02]  /*0d80*/  FMUL.FTZ R122, R214, R127 ;  /* 0x0000007fd67a7220 */ /* 0x000fc40000410000 */
[----:B------:R-:W-:Y:S02]  /*0d90*/  FFMA.FTZ R128, R60, R128, R101 ;  /* 0x000000803c807223 */ /* 0x000fe40000010065 */
[----:B------:R-:W-:Y:S02]  /*0da0*/  FMUL.FTZ R123, R214, R123 ;  /* 0x0000007bd67b7220 */ /* 0x000fe40000410000 */
[----:B------:R-:W-:Y:S02]  /*0db0*/  FMUL.FTZ R100, R43, R135 ;  /* 0x000000872b647220 */ /* 0x000fe40000410000 */
[C---:B------:R-:W-:Y:S02]  /*0dc0*/  FADD.FTZ R137, -R231.reuse, R137 ;  /* 0x00000089e7897221 */ /* 0x040fe40000010100 */
[----:B------:R-:W-:Y:S02]  /*0dd0*/  FMUL.FTZ R101, R42, R134 ;  /* 0x000000862a657220 */ /* 0x000fe40000410000 */
[----:B------:R-:W-:-:S02]  /*0de0*/  FADD.FTZ R125, -R231, R136 ;  /* 0x00000088e77d7221 */ /* 0x000fc40000010100 */
[C---:B------:R-:W-:Y:S02]  /*0df0*/  FADD.FTZ R166, R131.reuse, R166 ;  /* 0x000000a683a67221 */ /* 0x040fe40000010000 */
[----:B------:R-:W-:Y:S02]  /*0e00*/  FFMA.FTZ R180, R131, R122, R180 ;  /* 0x0000007a83b47223 */ /* 0x000fe400000100b4 */
[C---:B------:R-:W-:Y:S02]  /*0e10*/  FADD.FTZ R165, R130.reuse, R165 ;  /* 0x000000a582a57221 */ /* 0x040fe40000010000 */
[----:B------:R-:W-:Y:S02]  /*0e20*/  FFMA.FTZ R177, R130, R123, R177 ;  /* 0x0000007b82b17223 */ /* 0x000fe400000100b1 */
        /* <DEDUP_REMOVED lines=8> */
[----:B------:R-:W-:Y:S02]  /*0eb0*/  FMUL.FTZ R225, R48, R108 ;  /* 0x0000006c30e17220 */ /* 0x000fe40000410000 */
[C---:B------:R-:W-:Y:S02]  /*0ec0*/  FADD.FTZ R164, R141.reuse, R164 ;  /* 0x000000a48da47221 */ /* 0x040fe40000010000 */
[----:B------:R-:W-:Y:S02]  /*0ed0*/  FFMA.FTZ R178, R141, R124, R178 ;  /* 0x0000007c8db27223 */ /* 0x000fe400000100b2 */
[C---:B------:R-:W-:Y:S02]  /*0ee0*/  FADD.FTZ R163, R140.reuse, R163 ;  /* 0x000000a38ca37221 */ /* 0x040fe40000010000 */
[----:B------:R-:W-:Y:S02]  /*0ef0*/  FFMA.FTZ R175, R140, R125, R175 ;  /* 0x0000007d8caf7223 */ /* 0x000fe400000100af */
[----:B------:R-:W-:-:S02]  /*0f00*/  FFMA.FTZ R141, R57, R141, R100 ;  /* 0x0000008d398d7223 */ /* 0x000fc40000010064 */
[----:B------:R-:W-:Y:S02]  /*0f10*/  FMUL.FTZ R126, R214, R139 ;  /* 0x0000008bd67e7220 */ /* 0x000fe40000410000 */
[----:B------:R-:W-:Y:S02]  /*0f20*/  FADD.FTZ R227, -R231, R102 ;  /* 0x00000066e7e37221 */ /* 0x000fe40000010100 */
[----:B------:R-:W-:Y:S02]  /*0f30*/  FFMA.FTZ R140, R56, R140, R101 ;  /* 0x0000008c388c7223 */ /* 0x000fe40000010065 */
[----:B------:R-:W-:Y:S02]  /*0f40*/  FMUL.FTZ R127, R214, R127 ;  /* 0x0000007fd67f7220 */ /* 0x000fe40000410000 */
[----:B------:R-:W-:Y:S02]  /*0f50*/  FMUL.FTZ R100, R39, R147 ;  /* 0x0000009327647220 */ /* 0x000fe40000410000 */
[----:B------:R-:W-:-:S02]  /*0f60*/  FMUL.FTZ R226, R49, R109 ;  /* 0x0000006d31e27220 */ /* 0x000fc40000410000 */
[----:B------:R-:W-:Y:S02]  /*0f70*/  FFMA.FTZ R225, R68, R104, R225 ;  /* 0x0000006844e17223 */ /* 0x000fe400000100e1 */
[----:B------:R-:W-:Y:S02]  /*0f80*/  FMUL.FTZ R101, R38, R146 ;  /* 0x0000009226657220 */ /* 0x000fe40000410000 */
[C---:B------:R-:W-:Y:S02]  /*0f90*/  FADD.FTZ R162, R143.reuse, R162 ;  /* 0x000000a28fa27221 */ /* 0x040fe40000010000 */
[----:B------:R-:W-:Y:S02]  /*0fa0*/  FFMA.FTZ R176, R143, R126, R176 ;  /* 0x0000007e8fb07223 */ /* 0x000fe400000100b0 */
[----:B------:R-:W-:Y:S02]  /*0fb0*/  FMUL.FTZ R230, R214, R227 ;  /* 0x000000e3d6e67220 */ /* 0x000fe40000410000 */
[----:B------:R-:W-:-:S02]  /*0fc0*/  FADD.FTZ R161, R142, R161 ;  /* 0x000000a18ea17221 */ /* 0x000fc40000010000 */
[----:B------:R-:W-:Y:S02]  /*0fd0*/  FFMA.FTZ R173, R142, R127, R173 ;  /* 0x0000007f8ead7223 */ /* 0x000fe400000100ad */
[----:B------:R-:W-:Y:S02]  /*0fe0*/  FFMA.FTZ R143, R59, R143, R100 ;  /* 0x0000008f3b8f7223 */ /* 0x000fe40000010064 */
[----:B------:R-:W-:Y:S02]  /*0ff0*/  FFMA.FTZ R226, R69, R105, R226 ;  /* 0x0000006945e27223 */ /* 0x000fe400000100e2 */
[----:B------:R-:W-:Y:S02]  /*1000*/  FMUL.FTZ R227, R50, R110 ;  /* 0x0000006e32e37220 */ /* 0x000fe40000410000 */
[----:B------:R-:W-:Y:S02]  /*1010*/  FFMA.FTZ R142, R58, R142, R101 ;  /* 0x0000008e3a8e7223 */ /* 0x000fe40000010065 */
[----:B------:R-:W-:-:S02]  /*1020*/  FFMA.FTZ R100, R224, R225, RZ ;  /* 0x000000e1e0647223 */ /* 0x000fc400000100ff */
[----:B------:R-:W-:Y:S02]  /*1030*/  FADD.FTZ R101, RZ, R225 ;  /* 0x000000e1ff657221 */ /* 0x000fe40000010000 */
[----:B------:R-:W-:Y:S02]  /*1040*/  FADD.FTZ R103, -R231, R103 ;  /* 0x00000067e7677221 */ /* 0x000fe40000010100 */
[----:B------:R-:W-:Y:S02]  /*1050*/  FFMA.FTZ R227, R70, R106, R227 ;  /* 0x0000006a46e37223 */ /* 0x000fe400000100e3 */
[----:B------:R-:W-:Y:S02]  /*1060*/  FFMA.FTZ R100, R223, R226, R100 ;  /* 0x000000e2df647223 */ /* 0x000fe40000010064 */
[----:B------:R-:W-:Y:S02]  /*1070*/  FADD.FTZ R102, R226, R101 ;  /* 0x00000065e2667221 */ /* 0x000fe40000010000 */
[----:B------:R-:W-:-:S02]  /*1080*/  FMUL.FTZ R228, R214, R103 ;  /* 0x00000067d6e47220 */ /* 0x000fc40000410000 */
[----:B------:R-:W-:Y:S02]  /*1090*/  FFMA.FTZ R100, R230, R227, R100 ;  /* 0x000000e3e6647223 */ /* 0x000fe40000010064 */
[----:B------:R-:W-:Y:S02]  /*10a0*/  FADD.FTZ R102, R227, R102 ;  /* 0x00000066e3667221 */ /* 0x000fe40000010000 */
[----:B------:R-:W-:Y:S02]  /*10b0*/  FFMA.FTZ R100, R228, R229, R100 ;  /* 0x000000e5e4647223 */ /* 0x000fe40000010064 */
[----:B------:R-:W-:Y:S02]  /*10c0*/  FADD.FTZ R101, R229, R102 ;  /* 0x00000066e5657221 */ /* 0x000fe40000010000 */
        /* <DEDUP_REMOVED lines=30> */
[----:B------:R-:W-:Y:S02]  /*12b0*/  FADD.FTZ R102, R142, R101 ;  /* 0x000000658e667221 */ /* 0x000fe40000010000 */
[----:B------:R-:W-:-:S02]  /*12c0*/  FADD.FTZ R12, R132, R12 ;  /* 0x0000000c840c7221 */ /* 0x000fc40000010000 */
[----:B------:R-:W-:Y:S02]  /*12d0*/  FFMA.FTZ R26, R132, R121, R26 ;  /* 0x00000079841a7223 */ /* 0x000fe4000001001a */
[C---:B------:R-:W-:Y:S02]  /*12e0*/  FADD.FTZ R11, R135.reuse, R11 ;  /* 0x0000000b870b7221 */ /* 0x040fe40000010000 */
[----:B------:R-:W-:Y:S02]  /*12f0*/  FFMA.FTZ R25, R135, R122, R25 ;  /* 0x0000007a87197223 */ /* 0x000fe40000010019 */
[C---:B------:R-:W-:Y:S02]  /*1300*/  FADD.FTZ R207, R104.reuse, R207 ;  /* 0x000000cf68cf7221 */ /* 0x040fe40000010000 */
[----:B------:R-:W-:Y:S02]  /*1310*/  FFMA.FTZ R209, R104, R224, R209 ;  /* 0x000000e068d17223 */ /* 0x000fe400000100d1 */
[----:B------:R-:W-:-:S02]  /*1320*/  FADD.FTZ R135, -R231, R150 ;  /* 0x00000096e7877221 */ /* 0x000fc40000010100 */
[----:B------:R-:W-:Y:S02]  /*1330*/  FMUL.FTZ R132, R214, R149 ;  /* 0x00000095d6847220 */ /* 0x000fe40000410000 */
[----:B------:R-:W-:Y:S02]  /*1340*/  FFMA.FTZ R100, R126, R143, R100 ;  /* 0x0000008f7e647223 */ /* 0x000fe40000010064 */
[----:B------:R-:W-:Y:S02]  /*1350*/  FMUL.FTZ R104, R33, R157 ;  /* 0x0000009d21687220 */ /* 0x000fe40000410000 */
[----:B------:R-:W-:Y:S02]  /*1360*/  FADD.FTZ R101, R143, R102 ;  /* 0x000000668f657221 */ /* 0x000fe40000010000 */
[----:B------:R-:W-:Y:S02]  /*1370*/  FADD.FTZ R151, -R231, R151 ;  /* 0x00000097e7977221 */ /* 0x000fe40000010100 */
[----:B------:R-:W-:-:S02]  /*1380*/  FADD.FTZ R160, R153, R160 ;  /* 0x000000a099a07221 */ /* 0x000fc40000010000 */
[----:B------:R-:W-:Y:S02]  /*1390*/  FFMA.FTZ R174, R153, R132, R174 ;  /* 0x0000008499ae7223 */ /* 0x000fe400000100ae */
[----:B------:R-:W-:Y:S02]  /*13a0*/  FMUL.FTZ R135, R214, R135 ;  /* 0x00000087d6877220 */ /* 0x000fe40000410000 */
[----:B------:R-:W-:Y:S02]  /*13b0*/  FFMA.FTZ R102, R133, R152, R100 ;  /* 0x0000009885667223 */ /* 0x000fe40000010064 */
[----:B------:R-:W-:Y:S02]  /*13c0*/  FFMA.FTZ R153, R53, R153, R104 ;  /* 0x0000009935997223 */ /* 0x000fe40000010068 */
[----:B------:R-:W-:Y:S02]  /*13d0*/  FMUL.FTZ R103, R34, R158 ;  /* 0x0000009e22677220 */ /* 0x000fe40000410000 */
[----:B------:R-:W-:-:S02]  /*13e0*/  FADD.FTZ R100, R152, R101 ;  /* 0x0000006598647221 */ /* 0x000fc40000010000 */
[C---:B------:R-:W-:Y:S02]  /*13f0*/  FADD.FTZ R10, R134.reuse, R10 ;  /* 0x0000000a860a7221 */ /* 0x040fe40000010000 */
[----:B------:R-:W-:Y:S02]  /*1400*/  FFMA.FTZ R24, R134, R123, R24 ;  /* 0x0000007b86187223 */ /* 0x000fe40000010018 */
[C---:B------:R-:W-:Y:S02]  /*1410*/  FADD.FTZ R29, R154.reuse, R29 ;  /* 0x0000001d9a1d7221 */ /* 0x040fe40000010000 */
[----:B------:R-:W-:Y:S02]  /*1420*/  FFMA.FTZ R169, R154, R135, R169 ;  /* 0x000000879aa97223 */ /* 0x000fe400000100a9 */
[----:B------:R-:W-:Y:S02]  /*1430*/  FMUL.FTZ R134, R214, R151 ;  /* 0x00000097d6867220 */ /* 0x000fe40000410000 */
[----:B------:R-:W-:-:S02]  /*1440*/  FFMA.FTZ R154, R54, R154, R103 ;  /* 0x0000009a369a7223 */ /* 0x000fc40000010067 */
        /* <DEDUP_REMOVED lines=46> */
.L_x_2550:
        /* <DEDUP_REMOVED lines=18> */
.L_x_2551:
        /* <DEDUP_REMOVED lines=71> */
.L_x_2546:
        /* <DEDUP_REMOVED lines=12> */
.L_x_2547:
        /* <DEDUP_REMOVED lines=82> */
[----:B------:R-:W-:Y:S01]  /*22a0*/  @P2 STG.E.128 [R130.64], R108 ;  /* 0x0000006c82002986 */ /* 0x000fe2000c101d04 */
        /* <DEDUP_REMOVED lines=16> */
[----:B------:R-:W-:-:S02]  /*23b0*/  @P0 FADD.FTZ R125, R89, R125 ;  /* 0x0000007d597d0221 */ /* 0x000fc40000010000 */
[----:B------:R-:W-:Y:S01]  /*23c0*/  @P0 FADD.FTZ R126, R90, R126 ;  /* 0x0000007e5a7e0221 */ /* 0x000fe20000010000 */
[----:B------:R-:W-:Y:S01]  /*23d0*/  SEL R92, R124, R92, P3 ;  /* 0x0000005c7c5c7207 */ /* 0x000fe20001800000 */
[----:B------:R-:W-:Y:S01]  /*23e0*/  @P0 FADD.FTZ R127, R91, R127 ;  /* 0x0000007f5b7f0221 */ /* 0x000fe20000010000 */
[----:B------:R-:W-:Y:S01]  /*23f0*/  SEL R93, R125, R93, P3 ;  /* 0x0000005d7d5d7207 */ /* 0x000fe20001800000 */
[----:B------:R-:W-:Y:S01]  /*2400*/  @P2 IMAD.WIDE.U32 R216, R216, R136, c[0x0][0x250] ;  /* 0x00009400d8d82625 */ /* 0x000fe200078e0088 */
[----:B------:R-:W-:Y:S02]  /*2410*/  SEL R94, R126, R94, P3 ;  /* 0x0000005e7e5e7207 */ /* 0x000fe40001800000 */
[----:B------:R-:W-:Y:S01]  /*2420*/  SEL R95, R127, R95, P3 ;  /* 0x0000005f7f5f7207 */ /* 0x000fe20001800000 */
[----:B------:R-:W-:Y:S01]  /*2430*/  @P1 IMAD.WIDE.U32 R132, R212, R136, c[0x0][0x258] ;  /* 0x00009600d4841625 */ /* 0x000fe200078e0088 */
[----:B------:R2:W-:Y:S03]  /*2440*/  @P2 STG.E.128 [R216.64], R116 ;  /* 0x00000074d8002986 */ /* 0x0005e6000c101d04 */
[----:B0-----:R-:W-:Y:S01]  /*2450*/  IMAD.WIDE.U32 R114, R136, R137, c[0x0][0x248] ;  /* 0x0000920088727625 */ /* 0x001fe200078e0089 */
[----:B------:R0:W-:Y:S01]  /*2460*/  @P1 STG.E.128 [R132.64], R120 ;  /* 0x0000007884001986 */ /* 0x0001e2000c101d04 */
[----:B-1----:R-:W-:-:S02]  /*2470*/  SEL R103, R107, R99, P6 ;  /* 0x000000636b677207 */ /* 0x002fc40003000000 */
[----:B------:R-:W-:Y:S01]  /*2480*/  @P2 IMAD.WIDE.U32 R212, R212, R136, c[0x0][0x250] ;  /* 0x00009400d4d42625 */ /* 0x000fe200078e0088 */
[----:B------:R-:W-:Y:S01]  /*2490*/  SEL R102, R106, R98, P6 ;  /* 0x000000626a667207 */ /* 0x000fe20003000000 */
[----:B------:R0:W-:Y:S01]  /*24a0*/  STG.E.128 [R114.64], R104 ;  /* 0x0000006872007986 */ /* 0x0001e2000c101d04 */
[----:B------:R-:W-:Y:S01]  /*24b0*/  SEL R101, R105, R97, P6 ;  /* 0x0000006169657207 */ /* 0x000fe20003000000 */
[----:B------:R-:W-:Y:S01]  /*24c0*/  @P1 IMAD.WIDE.U32 R108, R211, R136, c[0x0][0x258] ;  /* 0x00009600d36c1625 */ /* 0x000fe200078e0088 */
[-C--:B------:R-:W-:Y:S02]  /*24d0*/  SEL R100, R104, R96.reuse, P6 ;  /* 0x0000006068647207 */ /* 0x080fe40003000000 */
[----:B------:R-:W-:Y:S01]  /*24e0*/  SEL R96, R124, R96, P6 ;  /* 0x000000607c607207 */ /* 0x000fe20003000000 */
[----:B------:R-:W-:Y:S01]  /*24f0*/  IMAD.WIDE.U32 R112, R136, R139, c[0x0][0x248] ;  /* 0x0000920088707625 */ /* 0x000fe200078e008b */
[----:B------:R-:W-:Y:S01]  /*2500*/  SEL R97, R125, R97, P6 ;  /* 0x000000617d617207 */ /* 0x000fe20003000000 */
[----:B------:R0:W-:Y:S01]  /*2510*/  @P2 STG.E.128 [R212.64], R100 ;  /* 0x00000064d4002986 */ /* 0x0001e2000c101d04 */
[----:B------:R-:W-:Y:S01]  /*2520*/  SEL R98, R126, R98, P6 ;  /* 0x000000627e627207 */ /* 0x000fe20003000000 */
[----:B------:R-:W-:Y:S01]  /*2530*/  @P2 IMAD.WIDE.U32 R110, R211, R136, c[0x0][0x250] ;  /* 0x00009400d36e2625 */ /* 0x000fe200078e0088 */
[----:B------:R-:W-:Y:S01]  /*2540*/  SEL R99, R127, R99, P6 ;  /* 0x000000637f637207 */ /* 0x000fe20003000000 */
[----:B------:R0:W-:Y:S01]  /*2550*/  @P1 STG.E.128 [R108.64], R92 ;  /* 0x0000005c6c001986 */ /* 0x0001e2000c101d04 */
[----:B--2---:R-:W-:-:S03]  /*2560*/  SEL R217, RZ, 0x1, P4 ;  /* 0x00000001ffd97807 */ /* 0x004fc60002000000 */
[----:B------:R0:W-:Y:S04]  /*2570*/  STG.E.128 [R112.64], R124 ;  /* 0x0000007c70007986 */ /* 0x0001e8000c101d04 */
[----:B------:R0:W-:Y:S02]  /*2580*/  @P2 STG.E.128 [R110.64], R96 ;  /* 0x000000606e002986 */ /* 0x0001e4000c101d04 */
[----:B0-----:R-:W-:Y:S01]  /*2590*/  @P5 CALL.REL.NOINC `(.L_x_2548) ;  /* 0x0000001000005944 */ /* 0x001fe20003c00000 */
[----:B------:R-:W-:Y:S05]  /*25a0*/  BRA `(.L_x_2549) ;  /* 0xffffe0e000007947 */ /* 0x000fea000383ffff */
.L_x_2548:
        /* <DEDUP_REMOVED lines=78> */
.L_x_2543:
        /* <DEDUP_REMOVED lines=31> */
.L_x_2544:
[----:B------:R-:W-:Y:S01]  /*2c80*/  HFMA2.MMA R104, -RZ, RZ, 0, 9.5367431640625e-07 ;  /* 0x00000010ff687435 */ /* 0x000fe200000001ff */
[----:B------:R-:W-:-:S02]  /*2c90*/  MOV R103, R105 ;  /* 0x0000006900677202 */ /* 0x000fc40000000f00 */
[----:B------:R-:W-:Y:S02]  /*2ca0*/  MOV R106, 0x1f ;  /* 0x0000001f006a7802 */ /* 0x000fe40000000f00 */
[----:B------:R-:W-:Y:S02]  /*2cb0*/  MOV R109, 0xffffffff ;  /* 0xffffffff006d7802 */ /* 0x000fe40000000f00 */
[----:B------:R-:W-:Y:S02]  /*2cc0*/  MOV R100, 0x2ce0 ;  /* 0x00002ce000647802 */ /* 0x000fe40000000f00 */
[----:B-----5:R-:W-:Y:S05]  /*2cd0*/  CALL.REL.NOINC `($__internal_109_$__cuda_sm70_shflsync_down_p) ;  /* 0x0000046000007944 */ /* 0x020fea0003c00000 */
[----:B-1----:R-:W-:Y:S01]  /*2ce0*/  MOV R102, R103 ;  /* 0x0000006700667202 */ /* 0x002fe20000000f00 */
[----:B0-----:R-:W-:Y:S05]  /*2cf0*/  BRA `(.L_x_2550) ;  /* 0xffffea3000007947 */ /* 0x001fea000383ffff */
.L_x_2545:
[----:B------:R-:W-:Y:S01]  /*2d00*/  HFMA2.MMA R104, -RZ, RZ, 0, 9.5367431640625e-07 ;  /* 0x00000010ff687435 */ /* 0x000fe200000001ff */
[----:B------:R-:W-:Y:S02]  /*2d10*/  MOV R103, R107 ;  /* 0x0000006b00677202 */ /* 0x000fe40000000f00 */
[----:B------:R-:W-:Y:S02]  /*2d20*/  MOV R106, 0x1f ;  /* 0x0000001f006a7802 */ /* 0x000fe40000000f00 */
[----:B------:R-:W-:-:S02]  /*2d30*/  MOV R109, 0xffffffff ;  /* 0xffffffff006d7802 */ /* 0x000fc40000000f00 */
[----:B------:R-:W-:Y:S02]  /*2d40*/  MOV R100, 0x2d60 ;  /* 0x00002d6000647802 */ /* 0x000fe40000000f00 */
[----:B01---5:R-:W-:Y:S05]  /*2d50*/  CALL.REL.NOINC `($__internal_109_$__cuda_sm70_shflsync_down_p) ;  /* 0x000003e000007944 */ /* 0x023fea0003c00000 */
[----:B------:R-:W-:Y:S01]  /*2d60*/  FADD.FTZ R105, R105, R102 ;  /* 0x0000006669697221 */ /* 0x000fe20000010000 */
[----:B0-----:R-:W-:Y:S01]  /*2d70*/  HFMA2.MMA R104, -RZ, RZ, 0, 4.76837158203125e-07 ;  /* 0x00000008ff687435 */ /* 0x001fe200000001ff */
[----:B-1----:R-:W-:Y:S01]  /*2d80*/  FADD.FTZ R108, R107, R103 ;  /* 0x000000676b6c7221 */ /* 0x002fe20000010000 */
[----:B------:R-:W-:Y:S02]  /*2d90*/  MOV R106, 0x1f ;  /* 0x0000001f006a7802 */ /* 0x000fe40000000f00 */
[----:B------:R-:W-:Y:S02]  /*2da0*/  MOV R109, 0xffffffff ;  /* 0xffffffff006d7802 */ /* 0x000fe40000000f00 */
[----:B------:R-:W-:Y:S02]  /*2db0*/  MOV R103, R105 ;  /* 0x0000006900677202 */ /* 0x000fe40000000f00 */
[----:B------:R-:W-:Y:S02]  /*2dc0*/  MOV R100, 0x2de0 ;  /* 0x00002de000647802 */ /* 0x000fe40000000f00 */
[----:B------:R-:W-:Y:S05]  /*2dd0*/  CALL.REL.NOINC `($__internal_109_$__cuda_sm70_shflsync_down_p) ;  /* 0x0000036000007944 */ /* 0x000fea0003c00000 */
[----:B0-----:R-:W-:Y:S01]  /*2de0*/  HFMA2.MMA R104, -RZ, RZ, 0, 4.76837158203125e-07 ;  /* 0x00000008ff687435 */ /* 0x001fe200000001ff */
[----:B-1----:R-:W-:-:S02]  /*2df0*/  MOV R102, R103 ;  /* 0x0000006700667202 */ /* 0x002fc40000000f00 */
[----:B------:R-:W-:Y:S02]  /*2e00*/  MOV R103, R108 ;  /* 0x0000006c00677202 */ /* 0x000fe40000000f00 */
[----:B------:R-:W-:Y:S02]  /*2e10*/  MOV R106, 0x1f ;  /* 0x0000001f006a7802 */ /* 0x000fe40000000f00 */
[----:B------:R-:W-:Y:S02]  /*2e20*/  MOV R109, 0xffffffff ;  /* 0xffffffff006d7802 */ /* 0x000fe40000000f00 */
[----:B------:R-:W-:Y:S02]  /*2e30*/  MOV R100, 0x2e50 ;  /* 0x00002e5000647802 */ /* 0x000fe40000000f00 */
[----:B------:R-:W-:Y:S05]  /*2e40*/  CALL.REL.NOINC `($__internal_109_$__cuda_sm70_shflsync_down_p) ;  /* 0x000002f000007944 */ /* 0x000fea0003c00000 */
[----:B------:R-:W-:Y:S01]  /*2e50*/  FADD.FTZ R105, R102, R105 ;  /* 0x0000006966697221 */ /* 0x000fe20000010000 */
[----:B0-----:R-:W-:Y:S01]  /*2e60*/  HFMA2.MMA R104, -RZ, RZ, 0, 2.384185791015625e-07 ;  /* 0x00000004ff687435 */ /* 0x001fe200000001ff */
[----:B-1----:R-:W-:Y:S01]  /*2e70*/  FADD.FTZ R108, R108, R103 ;  /* 0x000000676c6c7221 */ /* 0x002fe20000010000 */
[----:B------:R-:W-:Y:S02]  /*2e80*/  MOV R106, 0x1f ;  /* 0x0000001f006a7802 */ /* 0x000fe40000000f00 */
[----:B------:R-:W-:-:S02]  /*2e90*/  MOV R109, 0xffffffff ;  /* 0xffffffff006d7802 */ /* 0x000fc40000000f00 */
[----:B------:R-:W-:Y:S02]  /*2ea0*/  MOV R103, R105 ;  /* 0x0000006900677202 */ /* 0x000fe40000000f00 */
[----:B------:R-:W-:Y:S02]  /*2eb0*/  MOV R100, 0x2ed0 ;  /* 0x00002ed000647802 */ /* 0x000fe40000000f00 */
[----:B------:R-:W-:Y:S05]  /*2ec0*/  CALL.REL.NOINC `($__internal_109_$__cuda_sm70_shflsync_down_p) ;  /* 0x0000027000007944 */ /* 0x000fea0003c00000 */
[----:B0-----:R-:W-:Y:S01]  /*2ed0*/  HFMA2.MMA R104, -RZ, RZ, 0, 2.384185791015625e-07 ;  /* 0x00000004ff687435 */ /* 0x001fe200000001ff */
[----:B-1----:R-:W-:Y:S02]  /*2ee0*/  MOV R102, R103 ;  /* 0x0000006700667202 */ /* 0x002fe40000000f00 */
[----:B------:R-:W-:Y:S02]  /*2ef0*/  MOV R103, R108 ;  /* 0x0000006c00677202 */ /* 0x000fe40000000f00 */
[----:B------:R-:W-:Y:S02]  /*2f00*/  MOV R106, 0x1f ;  /* 0x0000001f006a7802 */ /* 0x000fe40000000f00 */
[----:B------:R-:W-:Y:S02]  /*2f10*/  MOV R109, 0xffffffff ;  /* 0xffffffff006d7802 */ /* 0x000fe40000000f00 */
[----:B------:R-:W-:-:S02]  /*2f20*/  MOV R100, 0x2f40 ;  /* 0x00002f4000647802 */ /* 0x000fc40000000f00 */
[----:B------:R-:W-:Y:S05]  /*2f30*/  CALL.REL.NOINC `($__internal_109_$__cuda_sm70_shflsync_down_p) ;  /* 0x0000020000007944 */ /* 0x000fea0003c00000 */
[----:B------:R-:W-:Y:S01]  /*2f40*/  FADD.FTZ R105, R102, R105 ;  /* 0x0000006966697221 */ /* 0x000fe20000010000 */
[----:B0-----:R-:W-:Y:S01]  /*2f50*/  HFMA2.MMA R104, -RZ, RZ, 0, 1.1920928955078125e-07 ;  /* 0x00000002ff687435 */ /* 0x001fe200000001ff */
[----:B-1----:R-:W-:Y:S01]  /*2f60*/  FADD.FTZ R108, R108, R103 ;  /* 0x000000676c6c7221 */ /* 0x002fe20000010000 */
[----:B------:R-:W-:-:S02]  /*2f70*/  MOV R106, 0x1f ;  /* 0x0000001f006a7802 */ /* 0x000fc40000000f00 */
[----:B------:R-:W-:Y:S02]  /*2f80*/  MOV R109, 0xffffffff ;  /* 0xffffffff006d7802 */ /* 0x000fe40000000f00 */
[----:B------:R-:W-:Y:S02]  /*2f90*/  MOV R103, R105 ;  /* 0x0000006900677202 */ /* 0x000fe40000000f00 */
[----:B------:R-:W-:Y:S02]  /*2fa0*/  MOV R100, 0x2fc0 ;  /* 0x00002fc000647802 */ /* 0x000fe40000000f00 */
[----:B------:R-:W-:Y:S05]  /*2fb0*/  CALL.REL.NOINC `($__internal_109_$__cuda_sm70_shflsync_down_p) ;  /* 0x0000018000007944 */ /* 0x000fea0003c00000 */
[----:B0-----:R-:W-:Y:S01]  /*2fc0*/  HFMA2.MMA R104, -RZ, RZ, 0, 1.1920928955078125e-07 ;  /* 0x00000002ff687435 */ /* 0x001fe200000001ff */
[----:B-1----:R-:W-:Y:S02]  /*2fd0*/  MOV R102, R103 ;  /* 0x0000006700667202 */ /* 0x002fe40000000f00 */
[----:B------:R-:W-:Y:S02]  /*2fe0*/  MOV R103, R108 ;  /* 0x0000006c00677202 */ /* 0x000fe40000000f00 */
[----:B------:R-:W-:Y:S02]  /*2ff0*/  MOV R106, 0x1f ;  /* 0x0000001f006a7802 */ /* 0x000fe40000000f00 */
[----:B------:R-:W-:-:S02]  /*3000*/  MOV R109, 0xffffffff ;  /* 0xffffffff006d7802 */ /* 0x000fc40000000f00 */
[----:B------:R-:W-:Y:S02]  /*3010*/  MOV R100, 0x3030 ;  /* 0x0000303000647802 */ /* 0x000fe40000000f00 */
[----:B------:R-:W-:Y:S05]  /*3020*/  CALL.REL.NOINC `($__internal_109_$__cuda_sm70_shflsync_down_p) ;  /* 0x0000011000007944 */ /* 0x000fea0003c00000 */
[----:B------:R-:W-:Y:S01]  /*3030*/  FADD.FTZ R105, R102, R105 ;  /* 0x0000006966697221 */ /* 0x000fe20000010000 */
[----:B0-----:R-:W-:Y:S01]  /*3040*/  HFMA2.MMA R104, -RZ, RZ, 0, 5.9604644775390625e-08 ;  /* 0x00000001ff687435 */ /* 0x001fe200000001ff */
[----:B-1----:R-:W-:Y:S01]  /*3050*/  FADD.FTZ R107, R108, R103 ;  /* 0x000000676c6b7221 */ /* 0x002fe20000010000 */
[----:B------:R-:W-:Y:S02]  /*3060*/  MOV R106, 0x1f ;  /* 0x0000001f006a7802 */ /* 0x000fe40000000f00 */
[----:B------:R-:W-:Y:S02]  /*3070*/  MOV R109, 0xffffffff ;  /* 0xffffffff006d7802 */ /* 0x000fe40000000f00 */
[----:B------:R-:W-:Y:S02]  /*3080*/  MOV R103, R105 ;  /* 0x0000006900677202 */ /* 0x000fe40000000f00 */
[----:B------:R-:W-:Y:S02]  /*3090*/  MOV R100, 0x30b0 ;  /* 0x000030b000647802 */ /* 0x000fe40000000f00 */
[----:B------:R-:W-:Y:S05]  /*30a0*/  CALL.REL.NOINC `($__internal_109_$__cuda_sm70_shflsync_down_p) ;  /* 0x0000009000007944 */ /* 0x000fea0003c00000 */
[----:B0-----:R-:W-:Y:S01]  /*30b0*/  HFMA2.MMA R104, -RZ, RZ, 0, 5.9604644775390625e-08 ;  /* 0x00000001ff687435 */ /* 0x001fe200000001ff */
[----:B-1----:R-:W-:-:S02]  /*30c0*/  MOV R116, R103 ;  /* 0x0000006700747202 */ /* 0x002fc40000000f00 */
[----:B------:R-:W-:Y:S02]  /*30d0*/  MOV R103, R107 ;  /* 0x0000006b00677202 */ /* 0x000fe40000000f00 */
[----:B------:R-:W-:Y:S02]  /*30e0*/  MOV R106, 0x1f ;  /* 0x0000001f006a7802 */ /* 0x000fe40000000f00 */
[----:B------:R-:W-:Y:S02]  /*30f0*/  MOV R109, 0xffffffff ;  /* 0xffffffff006d7802 */ /* 0x000fe40000000f00 */
[----:B------:R-:W-:Y:S02]  /*3100*/  MOV R100, 0x3120 ;  /* 0x0000312000647802 */ /* 0x000fe40000000f00 */
[----:B------:R-:W-:Y:S05]  /*3110*/  CALL.REL.NOINC `($__internal_109_$__cuda_sm70_shflsync_down_p) ;  /* 0x0000002000007944 */ /* 0x000fea0003c00000 */
[----:B-1----:R-:W-:Y:S01]  /*3120*/  MOV R100, R103 ;  /* 0x0000006700647202 */ /* 0x002fe20000000f00 */
[----:B0-----:R-:W-:Y:S05]  /*3130*/  BRA `(.L_x_2551) ;  /* 0xffffe71000007947 */ /* 0x001fea000383ffff */
        .weak           $__internal_109_$__cuda_sm70_shflsync_down_p
        .type           $__internal_109_$__cuda_sm70_shflsync_down_p,@function
        .size           $__internal_109_$__cuda_sm70_shflsync_down_p,(.L_x_2856 - $__internal_109_$__cuda_sm70_shflsync_down_p)
$__internal_109_$__cuda_sm70_shflsync_down_p:
[----:B------:R-:W-:Y:S01]  /*3140*/  HFMA2.MMA R101, -RZ, RZ, 0, 0 ;  /* 0x00000000ff657435 */ /* 0x000fe200000001ff */
[----:B------:R-:W-:Y:S04]  /*3150*/  WARPSYNC R109 ;  /* 0x0000006d00007348 */ /* 0x000fe80003800000 */
[----:B------:R0:W1:Y:S01]  /*3160*/  SHFL.DOWN PT, R103, R103, R104, R106 ;  /* 0x0800006867677389 */ /* 0x00006200000e006a */
[----:B------:R-:W-:Y:S05]  /*3170*/  RET.REL.NODEC R100 `(_ZN10layer_norm31ln_parallel_residual_bwd_kernelINS_13Kernel_traitsIfffffjLj5120ELj1ELj1ELj8ELj16ENS_18Kernel_traits_baseILj5120EfffffjLj256EEEEELb0ELb0ELb1EEEvNS_9BwdParamsE) ;  /* 0xffffce8064007950 */ /* 0x000fea0003c3ffff */
.L_x_2552:
        /* <DEDUP_REMOVED lines=16> */
.L_x_2856:


//--------------------- .text._ZN10layer_norm31ln_parallel_residual_bwd_kernelINS_13Kernel_traitsIfffffjLj5120ELj1ELj1ELj8ELj16ENS_18Kernel_traits_baseILj5120EfffffjLj256EEEEELb0ELb1ELb0EEEvNS_9BwdParamsE --------------------------
	.section	.text._ZN10layer_norm31ln_parallel_residual_bwd_kernelINS_13Kernel_traitsIfffffjLj5120ELj1ELj1ELj8ELj16ENS_18Kernel_traits_baseILj5120EfffffjLj256EEEEELb0ELb1ELb0EEEvNS_9BwdParamsE,"ax",@progbits
	.sectioninfo	@"SHI_REGISTERS=158"
	.align	128
        .global         _ZN10layer_norm31ln_parallel_residual_bwd_kernelINS_13Kernel_traitsIfffffjLj5120ELj1ELj1ELj8ELj16ENS_18Kernel_traits_baseILj5120EfffffjLj256EEEEELb0ELb1ELb0EEEvNS_9BwdParamsE
        .type           _ZN10layer_norm31ln_parallel_residual_bwd_kernelINS_13Kernel_traitsIfffffjLj5120ELj1ELj1ELj8ELj16ENS_18Kernel_traits_baseILj5120EfffffjLj256EEEEELb0ELb1ELb0EEEvNS_9BwdParamsE,@function
        .size           _ZN10layer_norm31ln_parallel_residual_bwd_kernelINS_13Kernel_traitsIfffffjLj5120ELj1ELj1ELj8ELj16ENS_18Kernel_traits_baseILj5120EfffffjLj256EEEEELb0ELb1ELb0EEEvNS_9BwdParamsE,(.L_x_2857 - _ZN10layer_norm31ln_parallel_residual_bwd_kernelINS_13Kernel_traitsIfffffjLj5120ELj1ELj1ELj8ELj16ENS_18Kernel_traits_baseILj5120EfffffjLj256EEEEELb0ELb1ELb0EEEvNS_9BwdParamsE)
        .other          _ZN10layer_norm31ln_parallel_residual_bwd_kernelINS_13Kernel_traitsIfffffjLj5120ELj1ELj1ELj8ELj16ENS_18Kernel_traits_baseILj5120EfffffjLj256EEEEELb0ELb1ELb0EEEvNS_9BwdParamsE,@"STO_CUDA_ENTRY STV_DEFAULT"
_ZN10layer_norm31ln_parallel_residual_bwd_kernelINS_13Kernel_traitsIfffffjLj5120ELj1ELj1ELj8ELj16ENS_18Kernel_traits_baseILj5120EfffffjLj256EEEEELb0ELb1ELb0EEEvNS_9BwdParamsE:
.text._ZN10layer_norm31ln_parallel_residual_bwd_kernelINS_13Kernel_traitsIfffffjLj5120ELj1ELj1ELj8ELj16ENS_18Kernel_traits_baseILj5120EfffffjLj256EEEEELb0ELb1ELb0EEEvNS_9BwdParamsE:
        /* <DEDUP_REMOVED lines=23> */
[----:B------:R0:W5:Y:S04]  /*0170*/  @P2 LDG.E.128 R64, [R2.64] ;  /* 0x0000000402402981 */ /* 0x000168000c1e1d00 */
[C---:B------:R-:W-:Y:S01]  /*0180*/  @P4 IMAD.WIDE.U32 R8, R4.reuse, R9, c[0x0][0x1b0] ;  /* 0x00006c0004084625 */ /* 0x040fe200078e0009 */
[----:B------:R-:W-:Y:S01]  /*0190*/  @P4 IADD3 R4, R4, 0x100, RZ ;  /* 0x0000010004044810 */ /* 0x000fe20007ffe0ff */
[----:B------:R0:W5:Y:S04]  /*01a0*/  @P3 LDG.E.128 R60, [R6.64] ;  /* 0x00000004063c3981 */ /* 0x000168000c1e1d00 */
[C---:B------:R-:W-:Y:S01]  /*01b0*/  @P5 IMAD.WIDE.U32 R10, R4.reuse, R11, c[0x0][0x1b0] ;  /* 0x00006c00040a5625 */ /* 0x040fe200078e000b */
[----:B------:R-:W-:Y:S01]  /*01c0*/  @P5 IADD3 R4, R4, 0x100, RZ ;  /* 0x0000010004045810 */ /* 0x000fe20007ffe0ff */
[----:B------:R-:W1:Y:S01]  /*01d0*/  S2UR UR6, SR_CTAID.X ;  /* 0x00000000000679c3 */ /* 0x000e620000002500 */
        /* <DEDUP_REMOVED lines=26> */
[----:B------:R-:W-:Y:S05]  /*0380*/  @P0 BRA `(.L_x_2553) ;  /* 0x0000202000000947 */ /* 0x000fea0003800000 */
[----:B0-----:R-:W-:Y:S01]  /*0390*/  HFMA2.MMA R2, -RZ, RZ, 0, 5.9604644775390625e-08 ;  /* 0x00000001ff027435 */ /* 0x001fe200000001ff */
[----:B------:R-:W-:-:S02]  /*03a0*/  MOV R45, RZ ;  /* 0x000000ff002d7202 */ /* 0x000fc40000000f00 */
.L_x_2576:
        /* <DEDUP_REMOVED lines=58> */
.L_x_2555:
[----:B0-----:R-:W-:Y:S05]  /*0750*/  BSYNC B0 ;  /* 0x0000000000007941 */ /* 0x001fea0003800000 */
.L_x_2554:
        /* <DEDUP_REMOVED lines=42> */
.L_x_2557:
[----:B0-----:R-:W-:Y:S05]  /*0a00*/  BSYNC B0 ;  /* 0x0000000000007941 */ /* 0x001fea0003800000 */
.L_x_2556:
        /* <DEDUP_REMOVED lines=42> */
.L_x_2559:
[----:B0-----:R-:W-:Y:S05]  /*0cb0*/  BSYNC B0 ;  /* 0x0000000000007941 */ /* 0x001fea0003800000 */
.L_x_2558:
        /* <DEDUP_REMOVED lines=42> */
.L_x_2561:
[----:B0-----:R-:W-:Y:S05]  /*0f60*/  BSYNC B0 ;  /* 0x0000000000007941 */ /* 0x001fea0003800000 */
.L_x_2560:
        /* <DEDUP_REMOVED lines=41> */
.L_x_2563:
[----:B0-----:R-:W-:Y:S05]  /*1200*/  BSYNC B0 ;  /* 0x0000000000007941 */ /* 0x001fea0003800000 */
.L_x_2562:
[----:B------:R-:W-:Y:S02]  /*1210*/  LOP3.LUT P1, RZ, R2, 0xff, RZ, 0xc0, !PT ;  /* 0x000000ff02ff7812 */ /* 0x000fe4000782c0ff */
[----:B------:R-:W-:Y:S02]  /*1220*/  SHF.R.U32.HI R94, RZ, 0x5, R149 ;  /* 0x00000005ff5e7819 */ /* 0x000fe40000011695 */
[----:B------:R-:W-:-:S02]  /*1230*/  LOP3.LUT P0, RZ, R149, 0x1f, RZ, 0xc0, !PT ;  /* 0x0000001f95ff7812 */ /* 0x000fc4000780c0ff */
[----:B------:R-:W-:-:S07]  /*1240*/  LOP3.LUT R150, R94, 0x7fffff8, RZ, 0xc0, !PT ;  /* 0x07fffff85e967812 */ /* 0x000fce00078ec0ff */
[----:B------:R-:W-:Y:S01]  /*1250*/  @!P1 IADD3 R150, R150, 0x8, RZ ;  /* 0x0000000896969810 */ /* 0x000fe20007ffe0ff */
[----:B------:R-:W-:Y:S05]  /*1260*/  BRA.DIV ~URZ, `(.L_x_2564) ;  /* 0x000013927f007947 */ /* 0x000fea000b800000 */
[----:B------:R0:W1:Y:S02]  /*1270*/  SHFL.DOWN PT, R96, R101, 0x10, 0x1f ;  /* 0x0a001f0065607f89 */ /* 0x00006400000e0000 */
.L_x_2577:
        /* <DEDUP_REMOVED lines=18> */
.L_x_2578:
        /* <DEDUP_REMOVED lines=75> */
.L_x_2567:
[----:B------:R-:W-:Y:S05]  /*1850*/  BSYNC B0 ;  /* 0x0000000000007941 */ /* 0x000fea0003800000 */
.L_x_2566:
        /* <DEDUP_REMOVED lines=43> */
.L_x_2569:
[----:B------:R-:W-:Y:S05]  /*1b10*/  BSYNC B0 ;  /* 0x0000000000007941 */ /* 0x000fea0003800000 */
.L_x_2568:
        /* <DEDUP_REMOVED lines=43> */
.L_x_2571:
[----:B------:R-:W-:Y:S05]  /*1dd0*/  BSYNC B0 ;  /* 0x0000000000007941 */ /* 0x000fea0003800000 */
.L_x_2570:
        /* <DEDUP_REMOVED lines=43> */
.L_x_2573:
[----:B------:R-:W-:Y:S05]  /*2090*/  BSYNC B0 ;  /* 0x0000000000007941 */ /* 0x000fea0003800000 */
.L_x_2572:
        /* <DEDUP_REMOVED lines=42> */
.L_x_2575:
[----:B------:R-:W-:Y:S05]  /*2340*/  BSYNC B0 ;  /* 0x0000000000007941 */ /* 0x000fea0003800000 */
.L_x_2574:
[----:B------:R-:W-:Y:S02]  /*2350*/  IADD3 R0, R0, c[0x0][0x160], RZ ;  /* 0x0000580000007a10 */ /* 0x000fe40007ffe0ff */
[----:B------:R-:W-:Y:S02]  /*2360*/  LOP3.LUT P1, RZ, R2, 0xff, RZ, 0xc0, !PT ;  /* 0x000000ff02ff7812 */ /* 0x000fe4000782c0ff */
[----:B------:R-:W-:Y:S02]  /*2370*/  ISETP.GE.AND P0, PT, R0, c[0x0][0x164], PT ;  /* 0x0000590000007a0c */ /* 0x000fe40003f06270 */
[----:B------:R-:W-:-:S11]  /*2380*/  SEL R2, RZ, 0x1, P1 ;  /* 0x00000001ff027807 */ /* 0x000fd60000800000 */
[----:B0----5:R-:W-:Y:S01]  /*2390*/  @P0 CALL.REL.NOINC `(.L_x_2553) ;  /* 0x0000001000000944 */ /* 0x021fe20003c00000 */
[----:B------:R-:W-:Y:S05]  /*23a0*/  BRA `(.L_x_2576) ;  /* 0xffffe00000007947 */ /* 0x000fea000383ffff */
.L_x_2553:
[----:B0-----:R-:W0:Y:S01]  /*23b0*/  S2UR UR6, SR_CTAID.X ;  /* 0x00000000000679c3 */ /* 0x001e220000002500 */
[----:B------:R-:W0:Y:S01]  /*23c0*/  S2R R2, SR_TID.X ;  /* 0x0000000000027919 */ /* 0x000e220000002100 */
[----:B------:R-:W-:Y:S02]  /*23d0*/  @P2 MOV R5, 0x10 ;  /* 0x0000001000052802 */ /* 0x000fe40000000f00 */
[----:B-----5:R-:W-:Y:S02]  /*23e0*/  @P3 MOV R49, 0x10 ;  /* 0x0000001000313802 */ /* 0x020fe40000000f00 */
        /* <DEDUP_REMOVED lines=33> */
.L_x_2564:
[----:B------:R-:W-:Y:S01]  /*2600*/  HFMA2.MMA R102, -RZ, RZ, 0, 9.5367431640625e-07 ;  /* 0x00000010ff667435 */ /* 0x000fe200000001ff */
[----:B------:R-:W-:Y:S02]  /*2610*/  MOV R97, R101 ;  /* 0x0000006500617202 */ /* 0x000fe40000000f00 */
[----:B------:R-:W-:Y:S02]  /*2620*/  MOV R103, 0x1f ;  /* 0x0000001f00677802 */ /* 0x000fe40000000f00 */
[----:B------:R-:W-:-:S02]  /*2630*/  MOV R106, 0xffffffff ;  /* 0xffffffff006a7802 */ /* 0x000fc40000000f00 */
[----:B------:R-:W-:Y:S02]  /*2640*/  MOV R92, 0x2660 ;  /* 0x00002660005c7802 */ /* 0x000fe40000000f00 */
[----:B-----5:R-:W-:Y:S05]  /*2650*/  CALL.REL.NOINC `($__internal_110_$__cuda_sm70_shflsync_down_p) ;  /* 0x0000046000007944 */ /* 0x020fea0003c00000 */
[----:B-1----:R-:W-:Y:S01]  /*2660*/  MOV R96, R97 ;  /* 0x0000006100607202 */ /* 0x002fe20000000f00 */
[----:B0-----:R-:W-:Y:S05]  /*2670*/  BRA `(.L_x_2577) ;  /* 0xffffec0000007947 */ /* 0x001fea000383ffff */
.L_x_2565:
[----:B------:R-:W-:Y:S01]  /*2680*/  HFMA2.MMA R102, -RZ, RZ, 0, 9.5367431640625e-07 ;  /* 0x00000010ff667435 */ /* 0x000fe200000001ff */
[----:B------:R-:W-:Y:S02]  /*2690*/  MOV R97, R104 ;  /* 0x0000006800617202 */ /* 0x000fe40000000f00 */
[----:B------:R-:W-:Y:S02]  /*26a0*/  MOV R103, 0x1f ;  /* 0x0000001f00677802 */ /* 0x000fe40000000f00 */
[----:B------:R-:W-:Y:S02]  /*26b0*/  MOV R106, 0xffffffff ;  /* 0xffffffff006a7802 */ /* 0x000fe40000000f00 */
[----:B------:R-:W-:Y:S02]  /*26c0*/  MOV R92, 0x26e0 ;  /* 0x000026e0005c7802 */ /* 0x000fe40000000f00 */
[----:B01---5:R-:W-:Y:S05]  /*26d0*/  CALL.REL.NOINC `($__internal_110_$__cuda_sm70_shflsync_down_p) ;  /* 0x000003e000007944 */ /* 0x023fea0003c00000 */
[----:B------:R-:W-:Y:S01]  /*26e0*/  FADD.FTZ R96, R96, R101 ;  /* 0x0000006560607221 */ /* 0x000fe20000010000 */
[----:B0-----:R-:W-:Y:S01]  /*26f0*/  HFMA2.MMA R102, -RZ, RZ, 0, 4.76837158203125e-07 ;  /* 0x00000008ff667435 */ /* 0x001fe200000001ff */
[----:B-1----:R-:W-:Y:S01]  /*2700*/  FADD.FTZ R104, R104, R97 ;  /* 0x0000006168687221 */ /* 0x002fe20000010000 */
[----:B------:R-:W-:-:S02]  /*2710*/  MOV R103, 0x1f ;  /* 0x0000001f00677802 */ /* 0x000fc40000000f00 */
[----:B------:R-:W-:Y:S02]  /*2720*/  MOV R106, 0xffffffff ;  /* 0xffffffff006a7802 */ /* 0x000fe40000000f00 */
[----:B------:R-:W-:Y:S02]  /*2730*/  MOV R97, R96 ;  /* 0x0000006000617202 */ /* 0x000fe40000000f00 */
[----:B------:R-:W-:Y:S02]  /*2740*/  MOV R92, 0x2760 ;  /* 0x00002760005c7802 */ /* 0x000fe40000000f00 */
[----:B------:R-:W-:Y:S05]  /*2750*/  CALL.REL.NOINC `($__internal_110_$__cuda_sm70_shflsync_down_p) ;  /* 0x0000036000007944 */ /* 0x000fea0003c00000 */
[----:B0-----:R-:W-:Y:S01]  /*2760*/  HFMA2.MMA R102, -RZ, RZ, 0, 4.76837158203125e-07 ;  /* 0x00000008ff667435 */ /* 0x001fe200000001ff */
[----:B-1----:R-:W-:Y:S02]  /*2770*/  MOV R95, R97 ;  /* 0x00000061005f7202 */ /* 0x002fe40000000f00 */
[----:B------:R-:W-:Y:S02]  /*2780*/  MOV R97, R104 ;  /* 0x0000006800617202 */ /* 0x000fe40000000f00 */
[----:B------:R-:W-:Y:S02]  /*2790*/  MOV R103, 0x1f ;  /* 0x0000001f00677802 */ /* 0x000fe40000000f00 */
[----:B------:R-:W-:-:S02]  /*27a0*/  MOV R106, 0xffffffff ;  /* 0xffffffff006a7802 */ /* 0x000fc40000000f00 */
[----:B------:R-:W-:Y:S02]  /*27b0*/  MOV R92, 0x27d0 ;  /* 0x000027d0005c7802 */ /* 0x000fe40000000f00 */
[----:B------:R-:W-:Y:S05]  /*27c0*/  CALL.REL.NOINC `($__internal_110_$__cuda_sm70_shflsync_down_p) ;  /* 0x000002f000007944 */ /* 0x000fea0003c00000 */
[----:B------:R-:W-:Y:S01]  /*27d0*/  FADD.FTZ R96, R95, R96 ;  /* 0x000000605f607221 */ /* 0x000fe20000010000 */
[----:B0-----:R-:W-:Y:S01]  /*27e0*/  HFMA2.MMA R102, -RZ, RZ, 0, 2.384185791015625e-07 ;  /* 0x00000004ff667435 */ /* 0x001fe200000001ff */
[----:B-1----:R-:W-:Y:S01]  /*27f0*/  FADD.FTZ R104, R104, R97 ;  /* 0x0000006168687221 */ /* 0x002fe20000010000 */
[----:B------:R-:W-:Y:S02]  /*2800*/  MOV R103, 0x1f ;  /* 0x0000001f00677802 */ /* 0x000fe40000000f00 */
[----:B------:R-:W-:Y:S02]  /*2810*/  MOV R106, 0xffffffff ;  /* 0xffffffff006a7802 */ /* 0x000fe40000000f00 */
[----:B------:R-:W-:Y:S02]  /*2820*/  MOV R97, R96 ;  /* 0x0000006000617202 */ /* 0x000fe40000000f00 */
[----:B------:R-:W-:Y:S02]  /*2830*/  MOV R92, 0x2850 ;  /* 0x00002850005c7802 */ /* 0x000fe40000000f00 */
[----:B------:R-:W-:Y:S05]  /*2840*/  CALL.REL.NOINC `($__internal_110_$__cuda_sm70_shflsync_down_p) ;  /* 0x0000027000007944 */ /* 0x000fea0003c00000 */
[----:B0-----:R-:W-:Y:S01]  /*2850*/  HFMA2.MMA R102, -RZ, RZ, 0, 2.384185791015625e-07 ;  /* 0x00000004ff667435 */ /* 0x001fe200000001ff */
[----:B-1----:R-:W-:-:S02]  /*2860*/  MOV R95, R97 ;  /* 0x00000061005f7202 */ /* 0x002fc40000000f00 */
[----:B------:R-:W-:Y:S02]  /*2870*/  MOV R97, R104 ;  /* 0x0000006800617202 */ /* 0x000fe40000000f00 */
[----:B------:R-:W-:Y:S02]  /*2880*/  MOV R103, 0x1f ;  /* 0x0000001f00677802 */ /* 0x000fe40000000f00 */
[----:B------:R-:W-:Y:S02]  /*2890*/  MOV R106, 0xffffffff ;  /* 0xffffffff006a7802 */ /* 0x000fe40000000f00 */
[----:B------:R-:W-:Y:S02]  /*28a0*/  MOV R92, 0x28c0 ;  /* 0x000028c0005c7802 */ /* 0x000fe40000000f00 */
[----:B------:R-:W-:Y:S05]  /*28b0*/  CALL.REL.NOINC `($__internal_110_$__cuda_sm70_shflsync_down_p) ;  /* 0x0000020000007944 */ /* 0x000fea0003c00000 */
[----:B------:R-:W-:Y:S01]  /*28c0*/  FADD.FTZ R96, R95, R96 ;  /* 0x000000605f607221 */ /* 0x000fe20000010000 */
[----:B0-----:R-:W-:Y:S01]  /*28d0*/  HFMA2.MMA R102, -RZ, RZ, 0, 1.1920928955078125e-07 ;  /* 0x00000002ff667435 */ /* 0x001fe200000001ff */
[----:B-1----:R-:W-:Y:S01]  /*28e0*/  FADD.FTZ R100, R104, R97 ;  /* 0x0000006168647221 */ /* 0x002fe20000010000 */
[----:B------:R-:W-:Y:S02]  /*28f0*/  MOV R103, 0x1f ;  /* 0x0000001f00677802 */ /* 0x000fe40000000f00 */
[----:B------:R-:W-:-:S02]  /*2900*/  MOV R106, 0xffffffff ;  /* 0xffffffff006a7802 */ /* 0x000fc40000000f00 */
[----:B------:R-:W-:Y:S02]  /*2910*/  MOV R97, R96 ;  /* 0x0000006000617202 */ /* 0x000fe40000000f00 */
[----:B------:R-:W-:Y:S02]  /*2920*/  MOV R92, 0x2940 ;  /* 0x00002940005c7802 */ /* 0x000fe40000000f00 */
[----:B------:R-:W-:Y:S05]  /*2930*/  CALL.REL.NOINC `($__internal_110_$__cuda_sm70_shflsync_down_p) ;  /* 0x0000018000007944 */ /* 0x000fea0003c00000 */
[----:B0-----:R-:W-:Y:S01]  /*2940*/  HFMA2.MMA R102, -RZ, RZ, 0, 1.1920928955078125e-07 ;  /* 0x00000002ff667435 */ /* 0x001fe200000001ff */
[----:B-1----:R-:W-:Y:S02]  /*2950*/  MOV R95, R97 ;  /* 0x00000061005f7202 */ /* 0x002fe40000000f00 */
[----:B------:R-:W-:Y:S02]  /*2960*/  MOV R97, R100 ;  /* 0x0000006400617202 */ /* 0x000fe40000000f00 */
[----:B------:R-:W-:Y:S02]  /*2970*/  MOV R103, 0x1f ;  /* 0x0000001f00677802 */ /* 0x000fe40000000f00 */
[----:B------:R-:W-:Y:S02]  /*2980*/  MOV R106, 0xffffffff ;  /* 0xffffffff006a7802 */ /* 0x000fe40000000f00 */
[----:B------:R-:W-:-:S02]  /*2990*/  MOV R92, 0x29b0 ;  /* 0x000029b0005c7802 */ /* 0x000fc40000000f00 */
[----:B------:R-:W-:Y:S05]  /*29a0*/  CALL.REL.NOINC `($__internal_110_$__cuda_sm70_shflsync_down_p) ;  /* 0x0000011000007944 */ /* 0x000fea0003c00000 */
[----:B------:R-:W-:Y:S01]  /*29b0*/  FADD.FTZ R98, R95, R96 ;  /* 0x000000605f627221 */ /* 0x000fe20000010000 */
[----:B0-----:R-:W-:Y:S01]  /*29c0*/  HFMA2.MMA R102, -RZ, RZ, 0, 5.9604644775390625e-08 ;  /* 0x00000001ff667435 */ /* 0x001fe200000001ff */
[----:B-1----:R-:W-:Y:S01]  /*29d0*/  FADD.FTZ R100, R100, R97 ;  /* 0x0000006164647221 */ /* 0x002fe20000010000 */
[----:B------:R-:W-:-:S02]  /*29e0*/  MOV R103, 0x1f ;  /* 0x0000001f00677802 */ /* 0x000fc40000000f00 */
[----:B------:R-:W-:Y:S02]  /*29f0*/  MOV R106, 0xffffffff ;  /* 0xffffffff006a7802 */ /* 0x000fe40000000f00 */
[----:B------:R-:W-:Y:S02]  /*2a00*/  MOV R97, R98 ;  /* 0x0000006200617202 */ /* 0x000fe40000000f00 */
[----:B------:R-:W-:Y:S02]  /*2a10*/  MOV R92, 0x2a30 ;  /* 0x00002a30005c7802 */ /* 0x000fe40000000f00 */
[----:B------:R-:W-:Y:S05]  /*2a20*/  CALL.REL.NOINC `($__internal_110_$__cuda_sm70_shflsync_down_p) ;  /* 0x0000009000007944 */ /* 0x000fea0003c00000 */
[----:B0-----:R-:W-:Y:S01]  /*2a30*/  HFMA2.MMA R102, -RZ, RZ, 0, 5.9604644775390625e-08 ;  /* 0x00000001ff667435 */ /* 0x001fe200000001ff */
[----:B-1----:R-:W-:Y:S02]  /*2a40*/  MOV R99, R97 ;  /* 0x0000006100637202 */ /* 0x002fe40000000f00 */
[----:B------:R-:W-:Y:S02]  /*2a50*/  MOV R97, R100 ;  /* 0x0000006400617202 */ /* 0x000fe40000000f00 */
[----:B------:R-:W-:Y:S02]  /*2a60*/  MOV R103, 0x1f ;  /* 0x0000001f00677802 */ /* 0x000fe40000000f00 */
[----:B------:R-:W-:-:S02]  /*2a70*/  MOV R106, 0xffffffff ;  /* 0xffffffff006a7802 */ /* 0x000fc40000000f00 */
[----:B------:R-:W-:Y:S02]  /*2a80*/  MOV R92, 0x2aa0 ;  /* 0x00002aa0005c7802 */ /* 0x000fe40000000f00 */
[----:B------:R-:W-:Y:S05]  /*2a90*/  CALL.REL.NOINC `($__internal_110_$__cuda_sm70_shflsync_down_p) ;  /* 0x0000002000007944 */ /* 0x000fea0003c00000 */
[----:B-1----:R-:W-:Y:S01]  /*2aa0*/  MOV R93, R97 ;  /* 0x00000061005d7202 */ /* 0x002fe20000000f00 */
[----:B0-----:R-:W-:Y:S05]  /*2ab0*/  BRA `(.L_x_2578) ;  /* 0xffffe8e000007947 */ /* 0x001fea000383ffff */
        .weak           $__internal_110_$__cuda_sm70_shflsync_down_p
        .type           $__internal_110_$__cuda_sm70_shflsync_down_p,@function
        .size           $__internal_110_$__cuda_sm70_shflsync_down_p,(.L_x_2857 - $__internal_110_$__cuda_sm70_shflsync_down_p)
$__internal_110_$__cuda_sm70_shflsync_down_p:
[----:B------:R-:W-:Y:S01]  /*2ac0*/  HFMA2.MMA R93, -RZ, RZ, 0, 0 ;  /* 0x00000000ff5d7435 */ /* 0x000fe200000001ff */
[----:B------:R-:W-:Y:S04]  /*2ad0*/  WARPSYNC R106 ;  /* 0x0000006a00007348 */ /* 0x000fe80003800000 */
[----:B------:R0:W1:Y:S01]  /*2ae0*/  SHFL.DOWN PT, R97, R97, R102, R103 ;  /* 0x0800006661617389 */ /* 0x00006200000e0067 */
[----:B------:R-:W-:Y:S05]  /*2af0*/  RET.REL.NODEC R92 `(_ZN10layer_norm31ln_parallel_residual_bwd_kernelINS_13Kernel_traitsIfffffjLj5120ELj1ELj1ELj8ELj16ENS_18Kernel_traits_baseILj5120EfffffjLj256EEEEELb0ELb1ELb0EEEvNS_9BwdParamsE) ;  /* 0xffffd5005c007950 */ /* 0x000fea0003c3ffff */
.L_x_2579:
        /* <DEDUP_REMOVED lines=16> */
.L_x_2857:


//--------------------- .text._ZN10layer_norm31ln_parallel_residual_bwd_kernelINS_13Kernel_traitsIfffffjLj5120ELj1ELj1ELj8ELj16ENS_18Kernel_traits_baseILj5120EfffffjLj256EEEEELb0ELb1ELb1EEEvNS_9BwdParamsE --------------------------
	.section	.text._ZN10layer_norm31ln_parallel_residual_bwd_kernelINS_13Kernel_traitsIfffffjLj5120ELj1ELj1ELj8ELj16ENS_18Kernel_traits_baseILj5120EfffffjLj256EEEEELb0ELb1ELb1EEEvNS_9BwdParamsE,"ax",@progbits
	.sectioninfo	@"SHI_REGISTERS=170"
	.align	128
        .global         _ZN10layer_norm31ln_parallel_residual_bwd_kernelINS_13Kernel_traitsIfffffjLj5120ELj1ELj1ELj8ELj16ENS_18Kernel_traits_baseILj5120EfffffjLj256EEEEELb0ELb1ELb1EEEvNS_9BwdParamsE
        .type           _ZN10layer_norm31ln_parallel_residual_bwd_kernelINS_13Kernel_traitsIfffffjLj5120ELj1ELj1ELj8ELj16ENS_18Kernel_traits_baseILj5120EfffffjLj256EEEEELb0ELb1ELb1EEEvNS_9BwdParamsE,@function
        .size           _ZN10layer_norm31ln_parallel_residual_bwd_kernelINS_13Kernel_traitsIfffffjLj5120ELj1ELj1ELj8ELj16ENS_18Kernel_traits_baseILj5120EfffffjLj256EEEEELb0ELb1ELb1EEEvNS_9BwdParamsE,(.L_x_2858 - _ZN10layer_norm31ln_parallel_residual_bwd_kernelINS_13Kernel_traitsIfffffjLj5120ELj1ELj1ELj8ELj16ENS_18Kernel_traits_baseILj5120EfffffjLj256EEEEELb0ELb1ELb1EEEvNS_9BwdParamsE)
        .other          _ZN10layer_norm31ln_parallel_residual_bwd_kernelINS_13Kernel_traitsIfffffjLj5120ELj1ELj1ELj8ELj16ENS_18Kernel_traits_baseILj5120EfffffjLj256EEEEELb0ELb1ELb1EEEvNS_9BwdParamsE,@"STO_CUDA_ENTRY STV_DEFAULT"
_ZN10layer_norm31ln_parallel_residual_bwd_kernelINS_13Kernel_traitsIfffffjLj5120ELj1ELj1ELj8ELj16ENS_18Kernel_traits_baseILj5120EfffffjLj256EEEEELb0ELb1ELb1EEEvNS_9BwdParamsE:
.text._ZN10layer_norm31ln_parallel_residual_bwd_kernelINS_13Kernel_traitsIfffffjLj5120ELj1ELj1ELj8ELj16ENS_18Kernel_traits_baseILj5120EfffffjLj256EEEEELb0ELb1ELb1EEEvNS_9BwdParamsE:
        /* <DEDUP_REMOVED lines=29> */
.L_x_2580:
        /* <DEDUP_REMOVED lines=33> */
.L_x_2589:
[----:B------:R-:W-:Y:S01]  /*03e0*/  IMAD R52, R2, c[0x0][0x168], RZ ;  /* 0x00005a0002347a24 */ /* 0x000fe200078e02ff */
[----:B------:R-:W-:-:S02]  /*03f0*/  LOP3.LUT R54, R0, 0xff, RZ, 0xc0, !PT ;  /* 0x000000ff00367812 */ /* 0x000fc400078ec0ff */
[----:B------:R-:W-:Y:S02]  /*0400*/  MOV R135, 0x4 ;  /* 0x0000000400877802 */ /* 0x000fe40000000f00 */
[----:B------:R-:W-:-:S03]  /*0410*/  SHF.R.S32.HI R53, RZ, 0x1f, R52 ;  /* 0x0000001fff357819 */ /* 0x000fc60000011434 */
[----:B------:R-:W-:Y:S01]  /*0420*/  IMAD.WIDE R60, R2, R135, c[0x0][0x1a0] ;  /* 0x00006800023c7625 */ /* 0x000fe200078e0287 */
[----:B------:R-:W-:-:S04]  /*0430*/  LEA.HI R53, R53, R52, RZ, 0x2 ;  /* 0x0000003435357211 */ /* 0x000fc800078f10ff */
[----:B------:R-:W-:Y:S01]  /*0440*/  LEA.HI.SX32 R145, R53, R54, 0x1e ;  /* 0x0000003635917211 */ /* 0x000fe200078ff2ff */
[----:B------:R0:W2:Y:S03]  /*0450*/  LDG.E R154, [R60.64] ;  /* 0x000000043c9a7981 */ /* 0x0000a6000c1e1900 */
[C---:B------:R-:W-:Y:S02]  /*0460*/  SHF.L.U32 R143, R145.reuse, 0x4, RZ ;  /* 0x00000004918f7819 */ /* 0x040fe400000006ff */
[----:B------:R-:W-:Y:S02]  /*0470*/  IADD3 R147, R145, 0x100, RZ ;  /* 0x0000010091937810 */ /* 0x000fe40007ffe0ff */
[----:B------:R-:W-:Y:S02]  /*0480*/  SHF.R.U32.HI R165, RZ, 0x1c, R145 ;  /* 0x0000001cffa57819 */ /* 0x000fe40000011691 */
[----:B------:R-:W-:-:S02]  /*0490*/  IADD3 R52, P0, R143, c[0x0][0x188], RZ ;  /* 0x000062008f347a10 */ /* 0x000fc40007f1e0ff */
[----:B------:R-:W-:Y:S02]  /*04a0*/  SHF.L.U32 R141, R147, 0x4, RZ ;  /* 0x00000004938d7819 */ /* 0x000fe400000006ff */
[----:B------:R-:W-:Y:S02]  /*04b0*/  IADD3 R149, R145, 0x200, RZ ;  /* 0x0000020091957810 */ /* 0x000fe40007ffe0ff */
[----:B------:R-:W-:Y:S02]  /*04c0*/  IADD3.X R53, R165, c[0x0][0x18c], RZ, P0, !PT ;  /* 0x00006300a5357a10 */ /* 0x000fe400007fe4ff */
[----:B------:R-:W-:Y:S02]  /*04d0*/  SHF.R.U32.HI R142, RZ, 0x1c, R147 ;  /* 0x0000001cff8e7819 */ /* 0x000fe40000011693 */
[----:B------:R-:W-:Y:S02]  /*04e0*/  IADD3 R62, P0, R141, c[0x0][0x188], RZ ;  /* 0x000062008d3e7a10 */ /* 0x000fe40007f1e0ff */
[----:B------:R-:W-:Y:S01]  /*04f0*/  SHF.L.U32 R139, R149, 0x4, RZ ;  /* 0x00000004958b7819 */ /* 0x000fe200000006ff */
[----:B------:R-:W-:Y:S01]  /*0500*/  IMAD.WIDE R134, R2, R135, c[0x0][0x1a8] ;  /* 0x00006a0002867625 */ /* 0x000fe200078e0287 */
[----:B------:R-:W-:Y:S01]  /*0510*/  IADD3 R151, R145, 0x300, RZ ;  /* 0x0000030091977810 */ /* 0x000fe20007ffe0ff */
[----:B------:R-:W3:Y:S01]  /*0520*/  LDG.E.128 R52, [R52.64] ;  /* 0x0000000434347981 */ /* 0x000ee2000c1e1d00 */
[----:B------:R-:W-:-:S02]  /*0530*/  IADD3.X R63, R142, c[0x0][0x18c], RZ, P0, !PT ;  /* 0x000063008e3f7a10 */ /* 0x000fc400007fe4ff */
[----:B------:R-:W-:Y:S01]  /*0540*/  SHF.R.U32.HI R140, RZ, 0x1c, R149 ;  /* 0x0000001cff8c7819 */ /* 0x000fe20000011695 */
[----:B------:R1:W4:Y:S01]  /*0550*/  LDG.E R134, [R134.64] ;  /* 0x0000000486867981 */ /* 0x000322000c1e1900 */
[----:B------:R-:W-:Y:S02]  /*0560*/  IADD3 R68, P0, R139, c[0x0][0x188], RZ ;  /* 0x000062008b447a10 */ /* 0x000fe40007f1e0ff */
[----:B------:R-:W-:Y:S01]  /*0570*/  SHF.L.U32 R136, R151, 0x4, RZ ;  /* 0x0000000497887819 */ /* 0x000fe200000006ff */
[----:B0-----:R-:W4:Y:S01]  /*0580*/  LDG.E.128 R60, [R62.64] ;  /* 0x000000043e3c7981 */ /* 0x001f22000c1e1d00 */
[----:B------:R-:W-:Y:S02]  /*0590*/  IADD3.X R69, R140, c[0x0][0x18c], RZ, P0, !PT ;  /* 0x000063008c457a10 */ /* 0x000fe400007fe4ff */
[----:B------:R-:W-:Y:S02]  /*05a0*/  MOV R88, 0x10 ;  /* 0x0000001000587802 */ /* 0x000fe40000000f00 */
[----:B------:R-:W-:-:S02]  /*05b0*/  SHF.R.U32.HI R137, RZ, 0x1c, R151 ;  /* 0x0000001cff897819 */ /* 0x000fc40000011697 */
[----:B------:R-:W-:Y:S01]  /*05c0*/  IADD3 R76, P0, R136, c[0x0][0x188], RZ ;  /* 0x00006200884c7a10 */ /* 0x000fe20007f1e0ff */
[----:B------:R-:W-:Y:S01]  /*05d0*/  IMAD.WIDE.U32 R56, R145, R88, c[0x0][0x208] ;  /* 0x0000820091387625 */ /* 0x000fe200078e0058 */
[----:B------:R-:W4:Y:S02]  /*05e0*/  LDG.E.128 R68, [R68.64] ;  /* 0x0000000444447981 */ /* 0x000f24000c1e1d00 */
[----:B------:R-:W-:-:S03]  /*05f0*/  IADD3.X R77, R137, c[0x0][0x18c], RZ, P0, !PT ;  /* 0x00006300894d7a10 */ /* 0x000fc600007fe4ff */
[----:B------:R-:W4:Y:S04]  /*0600*/  LDG.E.128 R56, [R56.64] ;  /* 0x0000000438387981 */ /* 0x000f28000c1e1d00 */
[----:B------:R-:W4:Y:S01]  /*0610*/  LDG.E.128 R76, [R76.64] ;  /* 0x000000044c4c7981 */ /* 0x000f22000c1e1d00 */
[----:B------:R-:W-:-:S06]  /*0620*/  IMAD.WIDE.U32 R64, R147, R88, c[0x0][0x208] ;  /* 0x0000820093407625 */ /* 0x000fcc00078e0058 */
[----:B------:R-:W4:Y:S01]  /*0630*/  LDG.E.128 R64, [R64.64] ;  /* 0x0000000440407981 */ /* 0x000f22000c1e1d00 */
[----:B------:R-:W-:-:S06]  /*0640*/  IMAD.WIDE.U32 R72, R149, R88, c[0x0][0x208] ;  /* 0x0000820095487625 */ /* 0x000fcc00078e0058 */
[----:B------:R-:W4:Y:S01]  /*0650*/  LDG.E.128 R72, [R72.64] ;  /* 0x0000000448487981 */ /* 0x000f22000c1e1d00 */
[----:B------:R-:W-:Y:S01]  /*0660*/  IADD3 R153, R145, 0x400, RZ ;  /* 0x0000040091997810 */ /* 0x000fe20007ffe0ff */
[----:B------:R-:W-:-:S03]  /*0670*/  IMAD.WIDE.U32 R80, R151, R88, c[0x0][0x208] ;  /* 0x0000820097507625 */ /* 0x000fc600078e0058 */
[----:B-1----:R-:W-:Y:S02]  /*0680*/  SHF.L.U32 R135, R153, 0x4, RZ ;  /* 0x0000000499877819 */ /* 0x002fe400000006ff */
        /* <DEDUP_REMOVED lines=12> */
[----:B------:R-:W-:Y:S02]  /*0750*/  @P0 LEA R146, P1, R147, c[0x0][0x218], 0x4 ;  /* 0x0000860093920a11 */ /* 0x000fe400078220ff */
[----:B------:R-:W-:Y:S01]  /*0760*/  @P0 LEA.HI.X R149, R149, c[0x0][0x21c], RZ, 0x4, P2 ;  /* 0x0000870095950a11 */ /* 0x000fe200010f24ff */
[----:B------:R-:W-:Y:S01]  /*0770*/  ULDC.U8 UR6, c[0x0][0x1f0] ;  /* 0x00007c0000067ab9 */ /* 0x000fe20000000000 */
[----:B------:R-:W-:Y:S01]  /*0780*/  @P0 LEA.HI.X R147, R147, c[0x0][0x21c], RZ, 0x4, P1 ;  /* 0x0000870093930a11 */ /* 0x000fe200008f24ff */
[----:B-----5:R0:W5:Y:S01]  /*0790*/  @P0 LDG.E.128 R24, [R144.64] ;  /* 0x0000000490180981 */ /* 0x020162000c1e1d00 */
[----:B------:R-:W-:-:S02]  /*07a0*/  @P0 LEA R150, P1, R151, c[0x0][0x218], 0x4 ;  /* 0x0000860097960a11 */ /* 0x000fc400078220ff */
[----:B------:R-:W-:Y:S01]  /*07b0*/  @P0 LEA R152, P2, R153, c[0x0][0x218], 0x4 ;  /* 0x0000860099980a11 */ /* 0x000fe200078420ff */
[----:B------:R1:W5:Y:S01]  /*07c0*/  @P0 LDG.E.128 R28, [R146.64] ;  /* 0x00000004921c0981 */ /* 0x000362000c1e1d00 */
[----:B------:R-:W-:Y:S02]  /*07d0*/  @P0 LEA.HI.X R151, R151, c[0x0][0x21c], RZ, 0x4, P1 ;  /* 0x0000870097970a11 */ /* 0x000fe400008f24ff */
[----:B------:R-:W-:Y:S01]  /*07e0*/  @P0 LEA.HI.X R153, R153, c[0x0][0x21c], RZ, 0x4, P2 ;  /* 0x0000870099990a11 */ /* 0x000fe200010f24ff */
[----:B------:R0:W5:Y:S04]  /*07f0*/  @P0 LDG.E.128 R32, [R148.64] ;  /* 0x0000000494200981 */ /* 0x000168000c1e1d00 */
[----:B------:R4:W5:Y:S04]  /*0800*/  @P0 LDG.E.128 R36, [R150.64] ;  /* 0x0000000496240981 */ /* 0x000968000c1e1d00 */
[----:B------:R0:W5:Y:S01]  /*0810*/  @P0 LDG.E.128 R40, [R152.64] ;  /* 0x0000000498280981 */ /* 0x000162000c1e1d00 */
[----:B------:R-:W-:-:S02]  /*0820*/  ISETP.NE.AND P0, PT, RZ, UR6, PT ;  /* 0x00000006ff007c0c */ /* 0x000fc4000bf05270 */
[----:B------:R-:W-:-:S04]  /*0830*/  IADD3 R2, R2, c[0x0][0x160], RZ ;  /* 0x0000580002027a10 */ /* 0x000fc80007ffe0ff */
[----:B------:R-:W-:Y:S02]  /*0840*/  ISETP.GE.AND P4, PT, R2, c[0x0][0x164], PT ;  /* 0x0000590002007a0c */ /* 0x000fe40003f86270 */
[----:B--2---:R-:W-:-:S05]  /*0850*/  FSEL R166, R154, RZ, !P0 ;  /* 0x000000ff9aa67208 */ /* 0x004fca0004000000 */
[----:B---3--:R-:W-:-:S04]  /*0860*/  FADD.FTZ R53, -R166, R53 ;  /* 0x00000035a6357221 */ /* 0x008fc80000010100 */
[----:B----4-:R-:W-:Y:S02]  /*0870*/  FMUL.FTZ R151, R134, R53 ;  /* 0x0000003586977220 */ /* 0x010fe40000410000 */
[C---:B------:R-:W-:Y:S02]  /*0880*/  FADD.FTZ R53, -R166.reuse, R62 ;  /* 0x0000003ea6357221 */ /* 0x040fe40000010100 */
[----:B0-----:R-:W-:Y:S02]  /*0890*/  FADD.FTZ R145, -R166, R52 ;  /* 0x00000034a6917221 */ /* 0x001fe40000010100 */
[C---:B------:R-:W-:Y:S02]  /*08a0*/  FMUL.FTZ R152, R134.reuse, R53 ;  /* 0x0000003586987220 */ /* 0x040fe40000410000 */
[----:B------:R-:W-:Y:S02]  /*08b0*/  FMUL.FTZ R149, R134, R145 ;  /* 0x0000009186957220 */ /* 0x000fe40000410000 */
[----:B------:R-:W-:-:S02]  /*08c0*/  FADD.FTZ R157, -R166, R68 ;  /* 0x00000044a69d7221 */ /* 0x000fc40000010100 */
[----:B------:R-:W-:Y:S02]  /*08d0*/  FMUL.FTZ R154, R20, R56 ;  /* 0x00000038149a7220 */ /* 0x000fe40000410000 */
[----:B------:R-:W-:Y:S02]  /*08e0*/  FADD.FTZ R53, -R166, R76 ;  /* 0x0000004ca6357221 */ /* 0x000fe40000010100 */
[----:B------:R-:W-:Y:S02]  /*08f0*/  FMUL.FTZ R158, R21, R57 ;  /* 0x00000039159e7220 */ /* 0x000fe40000410000 */
[----:B------:R-:W-:Y:S02]  /*0900*/  FMUL.FTZ R68, R134, R53 ;  /* 0x0000003586447220 */ /* 0x000fe40000410000 */
[----:B------:R-:W-:Y:S02]  /*0910*/  FADD.FTZ R53, RZ, R154 ;  /* 0x0000009aff357221 */ /* 0x000fe40000010000 */
[----:B-1----:R-:W-:-:S02]  /*0920*/  FADD.FTZ R147, -R166, R54 ;  /* 0x00000036a6937221 */ /* 0x002fc40000010100 */
[----:B------:R-:W-:Y:S02]  /*0930*/  FFMA.FTZ R52, R149, R154, RZ ;  /* 0x0000009a95347223 */ /* 0x000fe400000100ff */
[----:B------:R-:W-:Y:S02]  /*0940*/  FMUL.FTZ R162, R22, R58 ;  /* 0x0000003a16a27220 */ /* 0x000fe40000410000 */
[----:B------:R-:W-:Y:S02]  /*0950*/  FADD.FTZ R53, R53, R158 ;  /* 0x0000009e35357221 */ /* 0x000fe40000010000 */
[----:B------:R-:W-:Y:S02]  /*0960*/  FADD.FTZ R55, -R166, R55 ;  /* 0x00000037a6377221 */ /* 0x000fe40000010100 */
[----:B------:R-:W-:Y:S02]  /*0970*/  FMUL.FTZ R153, R134, R147 ;  /* 0x0000009386997220 */ /* 0x000fe40000410000 */
[----:B------:R-:W-:-:S02]  /*0980*/  FFMA.FTZ R52, R151, R158, R52 ;  /* 0x0000009e97347223 */ /* 0x000fc40000010034 */
[----:B------:R-:W-:Y:S02]  /*0990*/  FMUL.FTZ R161, R23, R59 ;  /* 0x0000003b17a17220 */ /* 0x000fe40000410000 */
[----:B------:R-:W-:Y:S02]  /*09a0*/  FADD.FTZ R54, R53, R162 ;  /* 0x000000a235367221 */ /* 0x000fe40000010000 */
[----:B------:R-:W-:Y:S02]  /*09b0*/  FMUL.FTZ R160, R134, R55 ;  /* 0x0000003786a07220 */ /* 0x000fe40000410000 */
[----:B------:R-:W-:Y:S02]  /*09c0*/  FADD.FTZ R163, -R166, R60 ;  /* 0x0000003ca6a37221 */ /* 0x000fe40000010100 */
[----:B------:R-:W-:Y:S02]  /*09d0*/  FFMA.FTZ R52, R153, R162, R52 ;  /* 0x000000a299347223 */ /* 0x000fe40000010034 */
[----:B------:R-:W-:-:S02]  /*09e0*/  FMUL.FTZ R150, R16, R64 ;  /* 0x0000004010967220 */ /* 0x000fc40000410000 */
[----:B------:R-:W-:Y:S02]  /*09f0*/  FADD.FTZ R53, R54, R161 ;  /* 0x000000a136357221 */ /* 0x000fe40000010000 */
[----:B------:R-:W-:Y:S02]  /*0a00*/  FADD.FTZ R61, -R166, R61 ;  /* 0x0000003da63d7221 */ /* 0x000fe40000010100 */
[----:B------:R-:W-:Y:S02]  /*0a10*/  FMUL.FTZ R163, R134, R163 ;  /* 0x000000a386a37220 */ /* 0x000fe40000410000 */
[----:B------:R-:W-:Y:S02]  /*0a20*/  FFMA.FTZ R52, R160, R161, R52 ;  /* 0x000000a1a0347223 */ /* 0x000fe40000010034 */
[----:B------:R-:W-:Y:S02]  /*0a30*/  FMUL.FTZ R156, R17, R65 ;  /* 0x00000041119c7220 */ /* 0x000fe40000410000 */
[----:B------:R-:W-:-:S02]  /*0a40*/  FADD.FTZ R53, R53, R150 ;  /* 0x0000009635357221 */ /* 0x000fc40000010000 */
[----:B------:R-:W-:Y:S02]  /*0a50*/  FMUL.FTZ R147, R134, R61 ;  /* 0x0000003d86937220 */ /* 0x000fe40000410000 */
[----:B------:R-:W-:Y:S02]  /*0a60*/  FFMA.FTZ R52, R163, R150, R52 ;  /* 0x00000096a3347223 */ /* 0x000fe40000010034 */
[----:B------:R-:W-:Y:S02]  /*0a70*/  FMUL.FTZ R159, R18, R66 ;  /* 0x00000042129f7220 */ /* 0x000fe40000410000 */
[----:B------:R-:W-:Y:S02]  /*0a80*/  FADD.FTZ R54, R53, R156 ;  /* 0x0000009c35367221 */ /* 0x000fe40000010000 */
[----:B------:R-:W-:Y:S02]  /*0a90*/  FADD.FTZ R63, -R166, R63 ;  /* 0x0000003fa63f7221 */ /* 0x000fe40000010100 */
[----:B------:R-:W-:-:S02]  /*0aa0*/  FFMA.FTZ R52, R147, R156, R52 ;  /* 0x0000009c93347223 */ /* 0x000fc40000010034 */
[----:B------:R-:W-:Y:S02]  /*0ab0*/  FMUL.FTZ R157, R134, R157 ;  /* 0x0000009d869d7220 */ /* 0x000fe40000410000 */
[----:B------:R-:W-:Y:S02]  /*0ac0*/  FMUL.FTZ R164, R19, R67 ;  /* 0x0000004313a47220 */ /* 0x000fe40000410000 */
[----:B------:R-:W-:Y:S02]  /*0ad0*/  FADD.FTZ R69, -R166, R69 ;  /* 0x00000045a6457221 */ /* 0x000fe40000010100 */
[----:B------:R-:W-:Y:S02]  /*0ae0*/  FADD.FTZ R53, R54, R159 ;  /* 0x0000009f36357221 */ /* 0x000fe40000010000 */
[----:B------:R-:W-:Y:S02]  /*0af0*/  FMUL.FTZ R155, R134, R63 ;  /* 0x0000003f869b7220 */ /* 0x000fe40000410000 */
[----:B------:R-:W-:-:S02]  /*0b00*/  FFMA.FTZ R52, R152, R159, R52 ;  /* 0x0000009f98347223 */ /* 0x000fc40000010034 */
[C---:B------:R-:W-:Y:S02]  /*0b10*/  FADD.FTZ R103, R72.reuse, R103 ;  /* 0x0000006748677221 */ /* 0x040fe40000010000 */
[----:B------:R-:W-:Y:S02]  /*0b20*/  FFMA.FTZ R123, R72, R157, R123 ;  /* 0x0000009d487b7223 */ /* 0x000fe4000001007b */
[----:B------:R-:W-:Y:S02]  /*0b30*/  FMUL.FTZ R144, R134, R69 ;  /* 0x0000004586907220 */ /* 0x000fe40000410000 */
[----:B------:R-:W-:Y:S02]  /*0b40*/  FMUL.FTZ R72, R12, R72 ;  /* 0x000000480c487220 */ /* 0x000fe40000410000 */
[----:B------:R-:W-:Y:S02]  /*0b50*/  FADD.FTZ R53, R53, R164 ;  /* 0x000000a435357221 */ /* 0x000fe40000010000 */
[----:B------:R-:W-:-:S02]  /*0b60*/  FFMA.FTZ R54, R155, R164, R52 ;  /* 0x000000a49b367223 */ /* 0x000fc40000010034 */
[C---:B------:R-:W-:Y:S02]  /*0b70*/  FADD.FTZ R71, -R166.reuse, R71 ;  /* 0x00000047a6477221 */ /* 0x040fe40000010100 */
[C---:B------:R-:W-:Y:S02]  /*0b80*/  FADD.FTZ R102, R73.reuse, R102 ;  /* 0x0000006649667221 */ /* 0x040fe40000010000 */
[----:B------:R-:W-:Y:S02]  /*0b90*/  FFMA.FTZ R122, R73, R144, R122 ;  /* 0x00000090497a7223 */ /* 0x000fe4000001007a */
[----:B------:R-:W-:Y:S02]  /*0ba0*/  FADD.FTZ R52, R53, R72 ;  /* 0x0000004835347221 */ /* 0x000fe40000010000 */
[----:B------:R-:W-:Y:S02]  /*0bb0*/  FADD.FTZ R145, -R166, R70 ;  /* 0x00000046a6917221 */ /* 0x000fe40000010100 */
[----:B------:R-:W-:-:S02]  /*0bc0*/  FMUL.FTZ R73, R13, R73 ;  /* 0x000000490d497220 */ /* 0x000fc40000410000 */
[----:B------:R-:W-:Y:S02]  /*0bd0*/  FFMA.FTZ R53, R157, R72, R54 ;  /* 0x000000489d357223 */ /* 0x000fe40000010036 */
[C---:B------:R-:W-:Y:S02]  /*0be0*/  FMUL.FTZ R146, R134.reuse, R71 ;  /* 0x0000004786927220 */ /* 0x040fe40000410000 */
[----:B------:R-:W-:Y:S02]  /*0bf0*/  FMUL.FTZ R145, R134, R145 ;  /* 0x0000009186917220 */ /* 0x000fe40000410000 */
[----:B------:R-:W-:Y:S02]  /*0c00*/  FMUL.FTZ R148, R14, R74 ;  /* 0x0000004a0e947220 */ /* 0x000fe40000410000 */
[----:B------:R-:W-:Y:S02]  /*0c10*/  FADD.FTZ R55, R52, R73 ;  /* 0x0000004934377221 */ /* 0x000fe40000010000 */
[----:B------:R-:W-:-:S02]  /*0c20*/  FFMA.FTZ R53, R144, R73, R53 ;  /* 0x0000004990357223 */ /* 0x000fc40000010035 */
[C---:B------:R-:W-:Y:S02]  /*0c30*/  FADD.FTZ R100, R75.reuse, R100 ;  /* 0x000000644b647221 */ /* 0x040fe40000010000 */
[----:B------:R-:W-:Y:S02]  /*0c40*/  FFMA.FTZ R120, R75, R146, R120 ;  /* 0x000000924b787223 */ /* 0x000fe40000010078 */
[----:B------:R-:W-:Y:S02]  /*0c50*/  FADD.FTZ R77, -R166, R77 ;  /* 0x0000004da64d7221 */ /* 0x000fe40000010100 */
[----:B------:R-:W-:Y:S02]  /*0c60*/  FMUL.FTZ R75, R15, R75 ;  /* 0x0000004b0f4b7220 */ /* 0x000fe40000410000 */
[----:B------:R-:W-:Y:S02]  /*0c70*/  FADD.FTZ R52, R55, R148 ;  /* 0x0000009437347221 */ /* 0x000fe40000010000 */
[----:B------:R-:W-:-:S02]  /*0c80*/  FFMA.FTZ R53, R145, R148, R53 ;  /* 0x0000009491357223 */ /* 0x000fc40000010035 */
[----:B------:R-:W-:Y:S02]  /*0c90*/  FADD.FTZ R71, -R166, R78 ;  /* 0x0000004ea6477221 */ /* 0x000fe40000010100 */
[----:B------:R-:W-:Y:S02]  /*0ca0*/  FMUL.FTZ R70, R134, R77 ;  /* 0x0000004d86467220 */ /* 0x000fe40000410000 */
[----:B------:R-:W-:Y:S02]  /*0cb0*/  FMUL.FTZ R69, R8, R80 ;  /* 0x0000005008457220 */ /* 0x000fe40000410000 */
[----:B------:R-:W-:Y:S02]  /*0cc0*/  FADD.FTZ R52, R52, R75 ;  /* 0x0000004b34347221 */ /* 0x000fe40000010000 */
[----:B------:R-:W-:Y:S02]  /*0cd0*/  FFMA.FTZ R53, R146, R75, R53 ;  /* 0x0000004b92357223 */ /* 0x000fe40000010035 */
[----:B------:R-:W-:-:S02]  /*0ce0*/  FADD.FTZ R79, -R166, R79 ;  /* 0x0000004fa64f7221 */ /* 0x000fc40000010100 */
[C---:B------:R-:W-:Y:S02]  /*0cf0*/  FADD.FTZ R98, R81.reuse, R98 ;  /* 0x0000006251627221 */ /* 0x040fe40000010000 */
[----:B------:R-:W-:Y:S02]  /*0d00*/  FFMA.FTZ R118, R81, R70, R118 ;  /* 0x0000004651767223 */ /* 0x000fe40000010076 */
[----:B------:R-:W-:Y:S02]  /*0d10*/  FMUL.FTZ R71, R134, R71 ;  /* 0x0000004786477220 */ /* 0x000fe40000410000 */
[----:B------:R-:W-:Y:S02]  /*0d20*/  FMUL.FTZ R81, R9, R81 ;  /* 0x0000005109517220 */ /* 0x000fe40000410000 */
[----:B------:R-:W-:Y:S02]  /*0d30*/  FADD.FTZ R52, R52, R69 ;  /* 0x0000004534347221 */ /* 0x000fe40000010000 */
[----:B------:R-:W-:-:S02]  /*0d40*/  FFMA.FTZ R53, R68, R69, R53 ;  /* 0x0000004544357223 */ /* 0x000fc40000010035 */
[C---:B------:R-:W-:Y:S02]  /*0d50*/  FADD.FTZ R101, R74.reuse, R101 ;  /* 0x000000654a657221 */ /* 0x040fe40000010000 */
[----:B------:R-:W-:Y:S02]  /*0d60*/  FFMA.FTZ R121, R74, R145, R121 ;  /* 0x000000914a797223 */ /* 0x000fe40000010079 */
[C---:B------:R-:W-:Y:S02]  /*0d70*/  FADD.FTZ R97, R82.reuse, R97 ;  /* 0x0000006152617221 */ /* 0x040fe40000010000 */
[----:B------:R-:W-:Y:S02]  /*0d80*/  FFMA.FTZ R117, R82, R71, R117 ;  /* 0x0000004752757223 */ /* 0x000fe40000010075 */
[----:B------:R-:W-:Y:S02]  /*0d90*/  FMUL.FTZ R74, R134, R79 ;  /* 0x0000004f864a7220 */ /* 0x000fe40000410000 */
[----:B------:R-:W-:-:S02]  /*0da0*/  FMUL.FTZ R82, R10, R82 ;  /* 0x000000520a527220 */ /* 0x000fc40000410000 */
[----:B------:R-:W-:Y:S02]  /*0db0*/  FADD.FTZ R55, R52, R81 ;  /* 0x0000005134377221 */ /* 0x000fe40000010000 */
[----:B------:R-:W-:Y:S02]  /*0dc0*/  FFMA.FTZ R53, R70, R81, R53 ;  /* 0x0000005146357223 */ /* 0x000fe40000010035 */
[C---:B------:R-:W-:Y:S02]  /*0dd0*/  FADD.FTZ R110, R57.reuse, R110 ;  /* 0x0000006e396e7221 */ /* 0x040fe40000010000 */
[----:B------:R-:W-:Y:S02]  /*0de0*/  FFMA.FTZ R130, R57, R151, R130 ;  /* 0x0000009739827223 */ /* 0x000fe40000010082 */
[C---:B------:R-:W-:Y:S02]  /*0df0*/  FADD.FTZ R96, R83.reuse, R96 ;  /* 0x0000006053607221 */ /* 0x040fe40000010000 */
[----:B------:R-:W-:-:S02]  /*0e00*/  FFMA.FTZ R116, R83, R74, R116 ;  /* 0x0000004a53747223 */ /* 0x000fc40000010074 */
[C---:B------:R-:W-:Y:S02]  /*0e10*/  FADD.FTZ R85, -R166.reuse, R85 ;  /* 0x00000055a6557221 */ /* 0x040fe40000010100 */
[----:B------:R-:W-:Y:S02]  /*0e20*/  FMUL.FTZ R83, R11, R83 ;  /* 0x000000530b537220 */ /* 0x000fe40000410000 */
[C---:B------:R-:W-:Y:S02]  /*0e30*/  FADD.FTZ R57, -R166.reuse, R84 ;  /* 0x00000054a6397221 */ /* 0x040fe40000010100 */
[----:B------:R-:W-:Y:S02]  /*0e40*/  FADD.FTZ R52, R55, R82 ;  /* 0x0000005237347221 */ /* 0x000fe40000010000 */
        /* <DEDUP_REMOVED lines=9> */
[----:B------:R-:W-:Y:S02]  /*0ee0*/  FMUL.FTZ R79, R134, R79 ;  /* 0x0000004f864f7220 */ /* 0x000fe40000410000 */
[----:B------:R-:W-:Y:S02]  /*0ef0*/  FMUL.FTZ R89, R5, R89 ;  /* 0x0000005905597220 */ /* 0x000fe40000410000 */
[----:B------:R-:W-:Y:S02]  /*0f00*/  FADD.FTZ R52, R52, R77 ;  /* 0x0000004d34347221 */ /* 0x000fe40000010000 */
[----:B------:R-:W-:Y:S01]  /*0f10*/  FFMA.FTZ R53, R76, R77, R53 ;  /* 0x0000004d4c357223 */ /* 0x000fe20000010035 */
[----:B------:R-:W-:Y:S01]  /*0f20*/  SHF.R.U32.HI R54, RZ, 0x8, R0 ;  /* 0x00000008ff367819 */ /* 0x000fe20000011600 */
[----:B------:R-:W-:-:S02]  /*0f30*/  FADD.FTZ R87, -R166, R87 ;  /* 0x00000057a6577221 */ /* 0x000fc40000010100 */
[C---:B------:R-:W-:Y:S02]  /*0f40*/  FADD.FTZ R93, R90.reuse, R93 ;  /* 0x0000005d5a5d7221 */ /* 0x040fe40000010000 */
[----:B------:R-:W-:Y:S02]  /*0f50*/  FFMA.FTZ R113, R90, R79, R113 ;  /* 0x0000004f5a717223 */ /* 0x000fe40000010071 */
[----:B------:R-:W-:Y:S02]  /*0f60*/  FMUL.FTZ R90, R6, R90 ;  /* 0x0000005a065a7220 */ /* 0x000fe40000410000 */
[----:B------:R-:W-:Y:S02]  /*0f70*/  FADD.FTZ R55, R52, R89 ;  /* 0x0000005934377221 */ /* 0x000fe40000010000 */
[----:B------:R-:W-:Y:S01]  /*0f80*/  FFMA.FTZ R53, R78, R89, R53 ;  /* 0x000000594e357223 */ /* 0x000fe20000010035 */
[----:B------:R-:W-:Y:S01]  /*0f90*/  LOP3.LUT P0, RZ, R138, 0xff, RZ, 0xc0, !PT ;  /* 0x000000ff8aff7812 */ /* 0x000fe2000780c0ff */
[----:B------:R-:W-:Y:S01]  /*0fa0*/  FADD.FTZ R99, R80, R99 ;  /* 0x0000006350637221 */ /* 0x000fe20000010000 */
[----:B------:R-:W-:Y:S01]  /*0fb0*/  SHF.L.U32 R54, R54, 0x3, RZ ;  /* 0x0000000336367819 */ /* 0x000fe200000006ff */
[----:B------:R-:W-:-:S02]  /*0fc0*/  FFMA.FTZ R119, R80, R68, R119 ;  /* 0x0000004450777223 */ /* 0x000fc40000010077 */
[----:B------:R-:W-:Y:S02]  /*0fd0*/  FMUL.FTZ R85, R134, R87 ;  /* 0x0000005786557220 */ /* 0x000fe40000410000 */
[----:B------:R-:W-:Y:S02]  /*0fe0*/  FMUL.FTZ R80, R7, R91 ;  /* 0x0000005b07507220 */ /* 0x000fe40000410000 */
[----:B------:R-:W-:Y:S02]  /*0ff0*/  FADD.FTZ R55, R55, R90 ;  /* 0x0000005a37377221 */ /* 0x000fe40000010000 */
[----:B------:R-:W-:Y:S02]  /*1000*/  FFMA.FTZ R53, R79, R90, R53 ;  /* 0x0000005a4f357223 */ /* 0x000fe40000010035 */
[C---:B------:R-:W-:Y:S02]  /*1010*/  FADD.FTZ R109, R58.reuse, R109 ;  /* 0x0000006d3a6d7221 */ /* 0x040fe40000010000 */
[----:B------:R-:W-:-:S02]  /*1020*/  FFMA.FTZ R129, R58, R153, R129 ;  /* 0x000000993a817223 */ /* 0x000fc40000010081 */
[C---:B------:R-:W-:Y:S02]  /*1030*/  FADD.FTZ R92, R91.reuse, R92 ;  /* 0x0000005c5b5c7221 */ /* 0x040fe40000010000 */
[----:B------:R-:W-:Y:S01]  /*1040*/  FFMA.FTZ R112, R91, R85, R112 ;  /* 0x000000555b707223 */ /* 0x000fe20000010070 */
[----:B------:R-:W-:Y:S01]  /*1050*/  SEL R91, R3, R54, !P0 ;  /* 0x00000036035b7207 */ /* 0x000fe20004000000 */
        /* <DEDUP_REMOVED lines=18> */
.L_x_2590:
        /* <DEDUP_REMOVED lines=18> */
.L_x_2591:
        /* <DEDUP_REMOVED lines=31> */
[----:B---3--:R-:W-:Y:S01]  /*1490*/  FADD.FTZ R87, R87, R64 ;  /* 0x0000004057577221 */ /* 0x008fe20000010000 */
[----:B------:R-:W-:Y:S01]  /*14a0*/  IADD3 R64, P5, R143, c[0x0][0x248], RZ ;  /* 0x000092008f407a10 */ /* 0x000fe20007fbe0ff */
        /* <DEDUP_REMOVED lines=20> */
[----:B------:R-:W-:Y:S02]  /*15f0*/  FFMA.FTZ R163, R163, R84, R91 ;  /* 0x00000054a3a37223 */ /* 0x000fe4000001005b */
[----:B-----5:R-:W-:Y:S02]  /*1600*/  @P0 FADD.FTZ R52, R24, R52 ;  /* 0x0000003418340221 */ /* 0x020fe40000010000 */
[----:B------:R-:W-:Y:S02]  /*1610*/  @P0 FADD.FTZ R53, R25, R53 ;  /* 0x0000003519350221 */ /* 0x000fe40000010000 */
[----:B------:R-:W-:Y:S02]  /*1620*/  @P0 FADD.FTZ R54, R26, R54 ;  /* 0x000000361a360221 */ /* 0x000fe40000010000 */
[----:B------:R-:W-:Y:S01]  /*1630*/  @P0 FADD.FTZ R55, R27, R55 ;  /* 0x000000371b370221 */ /* 0x000fe20000010000 */
[----:B------:R-:W-:Y:S05]  /*1640*/  @!P2 BRA `(.L_x_2584) ;  /* 0x000000700000a947 */ /* 0x000fea0003800000 */
[----:B------:R-:W-:Y:S02]  /*1650*/  IADD3 R60, P6, R143, c[0x0][0x258], RZ ;  /* 0x000096008f3c7a10 */ /* 0x000fe40007fde0ff */
[----:B------:R-:W-:-:S02]  /*1660*/  SEL R59, R55, R47, P1 ;  /* 0x0000002f373b7207 */ /* 0x000fc40000800000 */
[----:B------:R-:W-:Y:S02]  /*1670*/  SEL R58, R54, R46, P1 ;  /* 0x0000002e363a7207 */ /* 0x000fe40000800000 */
[----:B------:R-:W-:Y:S02]  /*1680*/  SEL R57, R53, R45, P1 ;  /* 0x0000002d35397207 */ /* 0x000fe40000800000 */
[----:B------:R-:W-:Y:S02]  /*1690*/  IADD3.X R61, R165, c[0x0][0x25c], RZ, P6, !PT ;  /* 0x00009700a53d7a10 */ /* 0x000fe400037fe4ff */
[----:B------:R-:W-:-:S05]  /*16a0*/  SEL R56, R52, R44, P1 ;  /* 0x0000002c34387207 */ /* 0x000fca0000800000 */
[----:B------:R0:W-:Y:S02]  /*16b0*/  STG.E.128 [R60.64], R56 ;  /* 0x000000383c007986 */ /* 0x0001e4000c101d04 */
.L_x_2584:
[----:B------:R-:W-:Y:S01]  /*16c0*/  @P3 IADD3 R66, P6, R143, c[0x0][0x250], RZ ;  /* 0x000094008f423a10 */ /* 0x000fe20007fde0ff */
[-CC-:B------:R-:W-:Y:S01]  /*16d0*/  FFMA.FTZ R147, R147, R84.reuse, R91.reuse ;  /* 0x0000005493937223 */ /* 0x180fe2000001005b */
[C---:B------:R-:W-:Y:S01]  /*16e0*/  IADD3.X R65, R165.reuse, c[0x0][0x24c], RZ, P5, !PT ;  /* 0x00009300a5417a10 */ /* 0x040fe20002ffe4ff */
[-CC-:B------:R-:W-:Y:S01]  /*16f0*/  FFMA.FTZ R152, R152, R84.reuse, R91.reuse ;  /* 0x0000005498987223 */ /* 0x180fe2000001005b */
[----:B------:R-:W-:Y:S01]  /*1700*/  @P3 IADD3.X R67, R165, c[0x0][0x254], RZ, P6, !PT ;  /* 0x00009500a5433a10 */ /* 0x000fe200037fe4ff */
[----:B------:R-:W-:Y:S01]  /*1710*/  FFMA.FTZ R155, R155, R84, R91 ;  /* 0x000000549b9b7223 */ /* 0x000fe2000001005b */
[----:B------:R-:W-:Y:S01]  /*1720*/  ISETP.NE.U32.AND P6, PT, RZ, c[0x0][0x250], PT ;  /* 0x00009400ff007a0c */ /* 0x000fe20003fc5070 */
[----:B------:R1:W-:Y:S01]  /*1730*/  STG.E.128 [R64.64], R52 ;  /* 0x0000003440007986 */ /* 0x0003e2000c101d04 */
[----:B------:R-:W-:Y:S01]  /*1740*/  LOP3.LUT P5, RZ, R138, 0xff, RZ, 0xc0, !PT ;  /* 0x000000ff8aff7812 */ /* 0x000fe200078ac0ff */
[----:B------:R-:W-:Y:S01]  /*1750*/  FADD.FTZ R163, R150, -R163 ;  /* 0x800000a396a37221 */ /* 0x000fe20000010000 */
[----:B------:R-:W-:Y:S01]  /*1760*/  ISETP.NE.AND.EX P6, PT, RZ, c[0x0][0x254], PT, P6 ;  /* 0x00009500ff007a0c */ /* 0x000fe20003fc5360 */
[----:B------:R-:W-:Y:S01]  /*1770*/  FADD.FTZ R147, R156, -R147 ;  /* 0x800000939c937221 */ /* 0x000fe20000010000 */
[----:B------:R-:W-:Y:S01]  /*1780*/  SEL R138, RZ, 0x1, P5 ;  /* 0x00000001ff8a7807 */ /* 0x000fe20002800000 */
[----:B------:R-:W-:Y:S01]  /*1790*/  FADD.FTZ R159, R159, -R152 ;  /* 0x800000989f9f7221 */ /* 0x000fe20000010000 */
[----:B------:R-:W-:Y:S01]  /*17a0*/  SEL R63, R55, R51, P6 ;  /* 0x00000033373f7207 */ /* 0x000fe20003000000 */
[----:B------:R-:W-:Y:S01]  /*17b0*/  FADD.FTZ R155, R164, -R155 ;  /* 0x8000009ba49b7221 */ /* 0x000fe20000010000 */
[----:B------:R-:W-:Y:S01]  /*17c0*/  SEL R62, R54, R50, P6 ;  /* 0x00000032363e7207 */ /* 0x000fe20003000000 */
[C---:B0-----:R-:W-:Y:S01]  /*17d0*/  FMUL.FTZ R56, R134.reuse, R163 ;  /* 0x000000a386387220 */ /* 0x041fe20000410000 */
[----:B------:R-:W-:Y:S01]  /*17e0*/  SEL R61, R53, R49, P6 ;  /* 0x00000031353d7207 */ /* 0x000fe20003000000 */
[----:B------:R-:W-:Y:S01]  /*17f0*/  FMUL.FTZ R57, R134, R147 ;  /* 0x0000009386397220 */ /* 0x000fe20000410000 */
[----:B------:R-:W-:Y:S01]  /*1800*/  SEL R60, R52, R48, P6 ;  /* 0x00000030343c7207 */ /* 0x000fe20003000000 */
[C---:B------:R-:W-:Y:S01]  /*1810*/  FMUL.FTZ R58, R134.reuse, R159 ;  /* 0x0000009f863a7220 */ /* 0x040fe20000410000 */
[----:B------:R-:W-:Y:S01]  /*1820*/  IADD3 R86, P5, R141, c[0x0][0x248], RZ ;  /* 0x000092008d567a10 */ /* 0x000fe20007fbe0ff */
[----:B------:R-:W-:-:S02]  /*1830*/  FMUL.FTZ R59, R134, R155 ;  /* 0x0000009b863b7220 */ /* 0x000fc40000410000 */
[----:B------:R1:W-:Y:S01]  /*1840*/  @P3 STG.E.128 [R66.64], R60 ;  /* 0x0000003c42003986 */ /* 0x0003e2000c101d04 */
[----:B------:R-:W-:Y:S01]  /*1850*/  IADD3.X R87, R142, c[0x0][0x24c], RZ, P5, !PT ;  /* 0x000093008e577a10 */ /* 0x000fe20002ffe4ff */
[----:B------:R-:W-:Y:S02]  /*1860*/  FFMA.FTZ R157, R157, R84, R91 ;  /* 0x000000549d9d7223 */ /* 0x000fe4000001005b */
[----:B------:R-:W-:Y:S02]  /*1870*/  @P0 FADD.FTZ R56, R28, R56 ;  /* 0x000000381c380221 */ /* 0x000fe40000010000 */
[----:B------:R-:W-:Y:S02]  /*1880*/  @P0 FADD.FTZ R57, R29, R57 ;  /* 0x000000391d390221 */ /* 0x000fe40000010000 */
[----:B------:R-:W-:Y:S02]  /*1890*/  @P0 FADD.FTZ R58, R30, R58 ;  /* 0x0000003a1e3a0221 */ /* 0x000fe40000010000 */
[----:B------:R-:W-:Y:S01]  /*18a0*/  @P0 FADD.FTZ R59, R31, R59 ;  /* 0x0000003b1f3b0221 */ /* 0x000fe20000010000 */
[----:B------:R-:W-:Y:S05]  /*18b0*/  @!P2 BRA `(.L_x_2585) ;  /* 0x000000700000a947 */ /* 0x000fea0003800000 */
[----:B-1----:R-:W-:Y:S02]  /*18c0*/  IADD3 R60, P5, R141, c[0x0][0x258], RZ ;  /* 0x000096008d3c7a10 */ /* 0x002fe40007fbe0ff */
[----:B------:R-:W-:-:S02]  /*18d0*/  SEL R55, R59, R47, P1 ;  /* 0x0000002f3b377207 */ /* 0x000fc40000800000 */
[----:B------:R-:W-:Y:S02]  /*18e0*/  SEL R54, R58, R46, P1 ;  /* 0x0000002e3a367207 */ /* 0x000fe40000800000 */
[----:B------:R-:W-:Y:S02]  /*18f0*/  SEL R53, R57, R45, P1 ;  /* 0x0000002d39357207 */ /* 0x000fe40000800000 */
[----:B------:R-:W-:Y:S02]  /*1900*/  IADD3.X R61, R142, c[0x0][0x25c], RZ, P5, !PT ;  /* 0x000097008e3d7a10 */ /* 0x000fe40002ffe4ff */
[----:B------:R-:W-:-:S05]  /*1910*/  SEL R52, R56, R44, P1 ;  /* 0x0000002c38347207 */ /* 0x000fca0000800000 */
[----:B------:R0:W-:Y:S02]  /*1920*/  STG.E.128 [R60.64], R52 ;  /* 0x000000343c007986 */ /* 0x0001e4000c101d04 */
.L_x_2585:
[----:B-1----:R-:W-:Y:S01]  /*1930*/  @P3 IADD3 R64, P5, R141, c[0x0][0x250], RZ ;  /* 0x000094008d403a10 */ /* 0x002fe20007fbe0ff */
[----:B------:R1:W-:Y:S01]  /*1940*/  STG.E.128 [R86.64], R56 ;  /* 0x0000003856007986 */ /* 0x0003e2000c101d04 */
[----:B0-----:R-:W-:Y:S01]  /*1950*/  SEL R60, R56, R48, P6 ;  /* 0x00000030383c7207 */ /* 0x001fe20003000000 */
[-CC-:B------:R-:W-:Y:S01]  /*1960*/  FFMA.FTZ R144, R144, R84.reuse, R91.reuse ;  /* 0x0000005490907223 */ /* 0x180fe2000001005b */
[----:B------:R-:W-:Y:S01]  /*1970*/  @P3 IADD3.X R65, R142, c[0x0][0x254], RZ, P5, !PT ;  /* 0x000095008e413a10 */ /* 0x000fe20002ffe4ff */
[-CC-:B------:R-:W-:Y:S01]  /*1980*/  FFMA.FTZ R145, R145, R84.reuse, R91.reuse ;  /* 0x0000005491917223 */ /* 0x180fe2000001005b */
[----:B------:R-:W-:Y:S01]  /*1990*/  SEL R61, R57, R49, P6 ;  /* 0x00000031393d7207 */ /* 0x000fe20003000000 */
[----:B------:R-:W-:Y:S01]  /*19a0*/  FFMA.FTZ R146, R146, R84, R91 ;  /* 0x0000005492927223 */ /* 0x000fe2000001005b */
[----:B------:R-:W-:Y:S01]  /*19b0*/  SEL R62, R58, R50, P6 ;  /* 0x000000323a3e7207 */ /* 0x000fe20003000000 */
[----:B------:R-:W-:Y:S01]  /*19c0*/  FADD.FTZ R157, R72, -R157 ;  /* 0x8000009d489d7221 */ /* 0x000fe20000010000 */
[----:B------:R-:W-:Y:S01]  /*19d0*/  SEL R63, R59, R51, P6 ;  /* 0x000000333b3f7207 */ /* 0x000fe20003000000 */
[----:B------:R-:W-:Y:S01]  /*19e0*/  FADD.FTZ R53, R73, -R144 ;  /* 0x8000009049357221 */ /* 0x000fe20000010000 */
[----:B------:R-:W-:Y:S01]  /*19f0*/  IADD3 R66, P5, R139, c[0x0][0x248], RZ ;  /* 0x000092008b427a10 */ /* 0x000fe20007fbe0ff */
[----:B------:R-:W-:-:S02]  /*1a00*/  FADD.FTZ R145, R148, -R145 ;  /* 0x8000009194917221 */ /* 0x000fc40000010000 */
[----:B------:R0:W-:Y:S01]  /*1a10*/  @P3 STG.E.128 [R64.64], R60 ;  /* 0x0000003c40003986 */ /* 0x0001e2000c101d04 */
[----:B------:R-:W-:Y:S01]  /*1a20*/  FADD.FTZ R55, R75, -R146 ;  /* 0x800000924b377221 */ /* 0x000fe20000010000 */
[----:B------:R-:W-:Y:S01]  /*1a30*/  IADD3.X R67, R140, c[0x0][0x24c], RZ, P5, !PT ;  /* 0x000093008c437a10 */ /* 0x000fe20002ffe4ff */
[C---:B------:R-:W-:Y:S01]  /*1a40*/  FMUL.FTZ R52, R134.reuse, R157 ;  /* 0x0000009d86347220 */ /* 0x040fe20000410000 */
[----:B------:R-:W-:Y:S01]  /*1a50*/  @P3 IADD3 R72, P5, R139, c[0x0][0x250], RZ ;  /* 0x000094008b483a10 */ /* 0x000fe20007fbe0ff */
[C---:B------:R-:W-:Y:S02]  /*1a60*/  FMUL.FTZ R53, R134.reuse, R53 ;  /* 0x0000003586357220 */ /* 0x040fe40000410000 */
[----:B------:R-:W-:Y:S01]  /*1a70*/  FMUL.FTZ R54, R134, R145 ;  /* 0x0000009186367220 */ /* 0x000fe20000410000 */
[----:B------:R-:W-:Y:S01]  /*1a80*/  @P3 IADD3.X R73, R140, c[0x0][0x254], RZ, P5, !PT ;  /* 0x000095008c493a10 */ /* 0x000fe20002ffe4ff */
[----:B------:R-:W-:Y:S02]  /*1a90*/  FMUL.FTZ R55, R134, R55 ;  /* 0x0000003786377220 */ /* 0x000fe40000410000 */
[----:B------:R-:W-:-:S02]  /*1aa0*/  @P0 FADD.FTZ R52, R32, R52 ;  /* 0x0000003420340221 */ /* 0x000fc40000010000 */
[----:B------:R-:W-:Y:S02]  /*1ab0*/  @P0 FADD.FTZ R53, R33, R53 ;  /* 0x0000003521350221 */ /* 0x000fe40000010000 */
[----:B------:R-:W-:Y:S01]  /*1ac0*/  @P0 FADD.FTZ R54, R34, R54 ;  /* 0x0000003622360221 */ /* 0x000fe20000010000 */
[----:B-1----:R-:W-:Y:S01]  /*1ad0*/  SEL R56, R52, R48, P6 ;  /* 0x0000003034387207 */ /* 0x002fe20003000000 */
[----:B------:R-:W-:Y:S01]  /*1ae0*/  @P0 FADD.FTZ R55, R35, R55 ;  /* 0x0000003723370221 */ /* 0x000fe20000010000 */
[----:B------:R-:W-:Y:S02]  /*1af0*/  SEL R57, R53, R49, P6 ;  /* 0x0000003135397207 */ /* 0x000fe40003000000 */
[----:B------:R-:W-:Y:S02]  /*1b00*/  SEL R58, R54, R50, P6 ;  /* 0x00000032363a7207 */ /* 0x000fe40003000000 */
[----:B------:R-:W-:Y:S01]  /*1b10*/  SEL R59, R55, R51, P6 ;  /* 0x00000033373b7207 */ /* 0x000fe20003000000 */
[----:B------:R-:W-:Y:S05]  /*1b20*/  @!P2 BRA `(.L_x_2586) ;  /* 0x000000700000a947 */ /* 0x000fea0003800000 */
[----:B0-----:R-:W-:Y:S02]  /*1b30*/  IADD3 R64, P5, R139, c[0x0][0x258], RZ ;  /* 0x000096008b407a10 */ /* 0x001fe40007fbe0ff */
[----:B------:R-:W-:-:S02]  /*1b40*/  SEL R63, R55, R47, P1 ;  /* 0x0000002f373f7207 */ /* 0x000fc40000800000 */
[----:B------:R-:W-:Y:S02]  /*1b50*/  SEL R62, R54, R46, P1 ;  /* 0x0000002e363e7207 */ /* 0x000fe40000800000 */
[----:B------:R-:W-:Y:S02]  /*1b60*/  SEL R61, R53, R45, P1 ;  /* 0x0000002d353d7207 */ /* 0x000fe40000800000 */
[----:B------:R-:W-:Y:S02]  /*1b70*/  IADD3.X R65, R140, c[0x0][0x25c], RZ, P5, !PT ;  /* 0x000097008c417a10 */ /* 0x000fe40002ffe4ff */
[----:B------:R-:W-:-:S05]  /*1b80*/  SEL R60, R52, R44, P1 ;  /* 0x0000002c343c7207 */ /* 0x000fca0000800000 */
[----:B------:R0:W-:Y:S02]  /*1b90*/  STG.E.128 [R64.64], R60 ;  /* 0x0000003c40007986 */ /* 0x0001e4000c101d04 */
.L_x_2586:
[----:B0-----:R0:W-:Y:S01]  /*1ba0*/  STG.E.128 [R66.64], R52 ;  /* 0x0000003442007986 */ /* 0x0011e2000c101d04 */
[-CC-:B------:R-:W-:Y:S02]  /*1bb0*/  FFMA.FTZ R68, R68, R84.reuse, R91.reuse ;  /* 0x0000005444447223 */ /* 0x180fe4000001005b */
[-CC-:B------:R-:W-:Y:S01]  /*1bc0*/  FFMA.FTZ R70, R70, R84.reuse, R91.reuse ;  /* 0x0000005446467223 */ /* 0x180fe2000001005b */
[----:B------:R1:W-:Y:S01]  /*1bd0*/  @P3 STG.E.128 [R72.64], R56 ;  /* 0x0000003848003986 */ /* 0x0003e2000c101d04 */
[-CC-:B------:R-:W-:Y:S02]  /*1be0*/  FFMA.FTZ R71, R71, R84.reuse, R91.reuse ;  /* 0x0000005447477223 */ /* 0x180fe4000001005b */
[----:B------:R-:W-:Y:S02]  /*1bf0*/  FFMA.FTZ R74, R74, R84, R91 ;  /* 0x000000544a4a7223 */ /* 0x000fe4000001005b */
[----:B------:R-:W-:Y:S02]  /*1c00*/  FADD.FTZ R69, R69, -R68 ;  /* 0x8000004445457221 */ /* 0x000fe40000010000 */
[----:B------:R-:W-:-:S02]  /*1c10*/  FADD.FTZ R81, R81, -R70 ;  /* 0x8000004651517221 */ /* 0x000fc40000010000 */
[----:B------:R-:W-:Y:S02]  /*1c20*/  FADD.FTZ R71, R82, -R71 ;  /* 0x8000004752477221 */ /* 0x000fe40000010000 */
[----:B------:R-:W-:Y:S02]  /*1c30*/  FADD.FTZ R83, R83, -R74 ;  /* 0x8000004a53537221 */ /* 0x000fe40000010000 */
[C---:B0-----:R-:W-:Y:S02]  /*1c40*/  FMUL.FTZ R52, R134.reuse, R69 ;  /* 0x0000004586347220 */ /* 0x041fe40000410000 */
        /* <DEDUP_REMOVED lines=15> */
.L_x_2587:
[----:B-1----:R-:W-:Y:S01]  /*1d40*/  IADD3 R64, P5, R136, c[0x0][0x248], RZ ;  /* 0x0000920088407a10 */ /* 0x002fe20007fbe0ff */
[-CC-:B------:R-:W-:Y:S01]  /*1d50*/  FFMA.FTZ R76, R76, R84.reuse, R91.reuse ;  /* 0x000000544c4c7223 */ /* 0x180fe2000001005b */
        /* <DEDUP_REMOVED lines=17> */
[----:B------:R-:W-:Y:S01]  /*1e70*/  FMUL.FTZ R61, R134, R61 ;  /* 0x0000003d863d7220 */ /* 0x000fe20000410000 */
        /* <DEDUP_REMOVED lines=21> */
[----:B------:R0:W-:Y:S04]  /*1fd0*/  STG.E.128 [R68.64], R60 ;  /* 0x0000003c44007986 */ /* 0x0001e8000c101d04 */
[----:B------:R0:W-:Y:S02]  /*1fe0*/  @P3 STG.E.128 [R70.64], R48 ;  /* 0x0000003046003986 */ /* 0x0001e4000c101d04 */
[----:B0-----:R-:W-:Y:S01]  /*1ff0*/  @P4 CALL.REL.NOINC `(.L_x_2588) ;  /* 0x0000001000004944 */ /* 0x001fe20003c00000 */
[----:B------:R-:W-:Y:S05]  /*2000*/  BRA `(.L_x_2589) ;  /* 0xffffe3d000007947 */ /* 0x000fea000383ffff */
.L_x_2588:
        /* <DEDUP_REMOVED lines=40> */
.L_x_2581:
        /* <DEDUP_REMOVED lines=19> */
.L_x_2582:
[----:B------:R-:W-:Y:S01]  /*23c0*/  HFMA2.MMA R56, -RZ, RZ, 0, 9.5367431640625e-07 ;  /* 0x00000010ff387435 */ /* 0x000fe200000001ff */
[----:B------:R-:W-:-:S02]  /*23d0*/  MOV R55, R57 ;  /* 0x0000003900377202 */ /* 0x000fc40000000f00 */
[----:B------:R-:W-:Y:S02]  /*23e0*/  MOV R60, 0x1f ;  /* 0x0000001f003c7802 */ /* 0x000fe40000000f00 */
[----:B------:R-:W-:Y:S02]  /*23f0*/  MOV R61, 0xffffffff ;  /* 0xffffffff003d7802 */ /* 0x000fe40000000f00 */
[----:B------:R-:W-:Y:S02]  /*2400*/  MOV R52, 0x2420 ;  /* 0x0000242000347802 */ /* 0x000fe40000000f00 */
[----:B-----5:R-:W-:Y:S05]  /*2410*/  CALL.REL.NOINC `($__internal_111_$__cuda_sm70_shflsync_down_p) ;  /* 0x0000046000007944 */ /* 0x020fea0003c00000 */
[----:B-1----:R-:W-:Y:S01]  /*2420*/  MOV R54, R55 ;  /* 0x0000003700367202 */ /* 0x002fe20000000f00 */
[----:B0-----:R-:W-:Y:S05]  /*2430*/  BRA `(.L_x_2590) ;  /* 0xffffed4000007947 */ /* 0x001fea000383ffff */
.L_x_2583:
[----:B------:R-:W-:Y:S01]  /*2440*/  HFMA2.MMA R56, -RZ, RZ, 0, 9.5367431640625e-07 ;  /* 0x00000010ff387435 */ /* 0x000fe200000001ff */
[----:B------:R-:W-:Y:S02]  /*2450*/  MOV R55, R58 ;  /* 0x0000003a00377202 */ /* 0x000fe40000000f00 */
[----:B------:R-:W-:Y:S02]  /*2460*/  MOV R60, 0x1f ;  /* 0x0000001f003c7802 */ /* 0x000fe40000000f00 */
[----:B------:R-:W-:-:S02]  /*2470*/  MOV R61, 0xffffffff ;  /* 0xffffffff003d7802 */ /* 0x000fc40000000f00 */
[----:B------:R-:W-:Y:S02]  /*2480*/  MOV R52, 0x24a0 ;  /* 0x000024a000347802 */ /* 0x000fe40000000f00 */
[----:B01---5:R-:W-:Y:S05]  /*2490*/  CALL.REL.NOINC `($__internal_111_$__cuda_sm70_shflsync_down_p) ;  /* 0x000003e000007944 */ /* 0x023fea0003c00000 */
[----:B------:R-:W-:Y:S01]  /*24a0*/  FADD.FTZ R57, R57, R54 ;  /* 0x0000003639397221 */ /* 0x000fe20000010000 */
[----:B0-----:R-:W-:Y:S01]  /*24b0*/  HFMA2.MMA R56, -RZ, RZ, 0, 4.76837158203125e-07 ;  /* 0x00000008ff387435 */ /* 0x001fe200000001ff */
[----:B-1----:R-:W-:Y:S01]  /*24c0*/  FADD.FTZ R58, R58, R55 ;  /* 0x000000373a3a7221 */ /* 0x002fe20000010000 */
[----:B------:R-:W-:Y:S02]  /*24d0*/  MOV R60, 0x1f ;  /* 0x0000001f003c7802 */ /* 0x000fe40000000f00 */
[----:B------:R-:W-:Y:S02]  /*24e0*/  MOV R61, 0xffffffff ;  /* 0xffffffff003d7802 */ /* 0x000fe40000000f00 */
[----:B------:R-:W-:Y:S02]  /*24f0*/  MOV R55, R57 ;  /* 0x0000003900377202 */ /* 0x000fe40000000f00 */
[----:B------:R-:W-:Y:S02]  /*2500*/  MOV R52, 0x2520 ;  /* 0x0000252000347802 */ /* 0x000fe40000000f00 */
[----:B------:R-:W-:Y:S05]  /*2510*/  CALL.REL.NOINC `($__internal_111_$__cuda_sm70_shflsync_down_p) ;  /* 0x0000036000007944 */ /* 0x000fea0003c00000 */
[----:B0-----:R-:W-:Y:S01]  /*2520*/  HFMA2.MMA R56, -RZ, RZ, 0, 4.76837158203125e-07 ;  /* 0x00000008ff387435 */ /* 0x001fe200000001ff */
[----:B-1----:R-:W-:-:S02]  /*2530*/  MOV R54, R55 ;  /* 0x0000003700367202 */ /* 0x002fc40000000f00 */
[----:B------:R-:W-:Y:S02]  /*2540*/  MOV R55, R58 ;  /* 0x0000003a00377202 */ /* 0x000fe40000000f00 */
[----:B------:R-:W-:Y:S02]  /*2550*/  MOV R60, 0x1f ;  /* 0x0000001f003c7802 */ /* 0x000fe40000000f00 */
[----:B------:R-:W-:Y:S02]  /*2560*/  MOV R61, 0xffffffff ;  /* 0xffffffff003d7802 */ /* 0x000fe40000000f00 */
[----:B------:R-:W-:Y:S02]  /*2570*/  MOV R52, 0x2590 ;  /* 0x0000259000347802 */ /* 0x000fe40000000f00 */
[----:B------:R-:W-:Y:S05]  /*2580*/  CALL.REL.NOINC `($__internal_111_$__cuda_sm70_shflsync_down_p) ;  /* 0x000002f000007944 */ /* 0x000fea0003c00000 */
[----:B------:R-:W-:Y:S01]  /*2590*/  FADD.FTZ R57, R54, R57 ;  /* 0x0000003936397221 */ /* 0x000fe20000010000 */
[----:B0-----:R-:W-:Y:S01]  /*25a0*/  HFMA2.MMA R56, -RZ, RZ, 0, 2.384185791015625e-07 ;  /* 0x00000004ff387435 */ /* 0x001fe200000001ff */
[----:B-1----:R-:W-:Y:S01]  /*25b0*/  FADD.FTZ R58, R58, R55 ;  /* 0x000000373a3a7221 */ /* 0x002fe20000010000 */
[----:B------:R-:W-:Y:S02]  /*25c0*/  MOV R60, 0x1f ;  /* 0x0000001f003c7802 */ /* 0x000fe40000000f00 */
[----:B------:R-:W-:-:S02]  /*25d0*/  MOV R61, 0xffffffff ;  /* 0xffffffff003d7802 */ /* 0x000fc40000000f00 */
[----:B------:R-:W-:Y:S02]  /*25e0*/  MOV R55, R57 ;  /* 0x0000003900377202 */ /* 0x000fe40000000f00 */
[----:B------:R-:W-:Y:S02]  /*25f0*/  MOV R52, 0x2610 ;  /* 0x0000261000347802 */ /* 0x000fe40000000f00 */
[----:B------:R-:W-:Y:S05]  /*2600*/  CALL.REL.NOINC `($__internal_111_$__cuda_sm70_shflsync_down_p) ;  /* 0x0000027000007944 */ /* 0x000fea0003c00000 */
[----:B0-----:R-:W-:Y:S01]  /*2610*/  HFMA2.MMA R56, -RZ, RZ, 0, 2.384185791015625e-07 ;  /* 0x00000004ff387435 */ /* 0x001fe200000001ff */
[----:B-1----:R-:W-:Y:S02]  /*2620*/  MOV R54, R55 ;  /* 0x0000003700367202 */ /* 0x002fe40000000f00 */
[----:B------:R-:W-:Y:S02]  /*2630*/  MOV R55, R58 ;  /* 0x0000003a00377202 */ /* 0x000fe40000000f00 */
[----:B------:R-:W-:Y:S02]  /*2640*/  MOV R60, 0x1f ;  /* 0x0000001f003c7802 */ /* 0x000fe40000000f00 */
[----:B------:R-:W-:Y:S02]  /*2650*/  MOV R61, 0xffffffff ;  /* 0xffffffff003d7802 */ /* 0x000fe40000000f00 */
[----:B------:R-:W-:-:S02]  /*2660*/  MOV R52, 0x2680 ;  /* 0x0000268000347802 */ /* 0x000fc40000000f00 */
[----:B------:R-:W-:Y:S05]  /*2670*/  CALL.REL.NOINC `($__internal_111_$__cuda_sm70_shflsync_down_p) ;  /* 0x0000020000007944 */ /* 0x000fea0003c00000 */
[----:B------:R-:W-:Y:S01]  /*2680*/  FADD.FTZ R57, R54, R57 ;  /* 0x0000003936397221 */ /* 0x000fe20000010000 */
[----:B0-----:R-:W-:Y:S01]  /*2690*/  HFMA2.MMA R56, -RZ, RZ, 0, 1.1920928955078125e-07 ;  /* 0x00000002ff387435 */ /* 0x001fe200000001ff */
[----:B-1----:R-:W-:Y:S01]  /*26a0*/  FADD.FTZ R58, R58, R55 ;  /* 0x000000373a3a7221 */ /* 0x002fe20000010000 */
[----:B------:R-:W-:-:S02]  /*26b0*/  MOV R60, 0x1f ;  /* 0x0000001f003c7802 */ /* 0x000fc40000000f00 */
[----:B------:R-:W-:Y:S02]  /*26c0*/  MOV R61, 0xffffffff ;  /* 0xffffffff003d7802 */ /* 0x000fe40000000f00 */
[----:B------:R-:W-:Y:S02]  /*26d0*/  MOV R55, R57 ;  /* 0x0000003900377202 */ /* 0x000fe40000000f00 */
[----:B------:R-:W-:Y:S02]  /*26e0*/  MOV R52, 0x2700 ;  /* 0x0000270000347802 */ /* 0x000fe40000000f00 */
[----:B------:R-:W-:Y:S05]  /*26f0*/  CALL.REL.NOINC `($__internal_111_$__cuda_sm70_shflsync_down_p) ;  /* 0x0000018000007944 */ /* 0x000fea0003c00000 */
[----:B0-----:R-:W-:Y:S01]  /*2700*/  HFMA2.MMA R56, -RZ, RZ, 0, 1.1920928955078125e-07 ;  /* 0x00000002ff387435 */ /* 0x001fe200000001ff */
[----:B-1----:R-:W-:Y:S02]  /*2710*/  MOV R54, R55 ;  /* 0x0000003700367202 */ /* 0x002fe40000000f00 */
[----:B------:R-:W-:Y:S02]  /*2720*/  MOV R55, R58 ;  /* 0x0000003a00377202 */ /* 0x000fe40000000f00 */
[----:B------:R-:W-:Y:S02]  /*2730*/  MOV R60, 0x1f ;  /* 0x0000001f003c7802 */ /* 0x000fe40000000f00 */
[----:B------:R-:W-:-:S02]  /*2740*/  MOV R61, 0xffffffff ;  /* 0xffffffff003d7802 */ /* 0x000fc40000000f00 */
[----:B------:R-:W-:Y:S02]  /*2750*/  MOV R52, 0x2770 ;  /* 0x0000277000347802 */ /* 0x000fe40000000f00 */
[----:B------:R-:W-:Y:S05]  /*2760*/  CALL.REL.NOINC `($__internal_111_$__cuda_sm70_shflsync_down_p) ;  /* 0x0000011000007944 */ /* 0x000fea0003c00000 */
[----:B------:R-:W-:Y:S01]  /*2770*/  FADD.FTZ R57, R54, R57 ;  /* 0x0000003936397221 */ /* 0x000fe20000010000 */
[----:B0-----:R-:W-:Y:S01]  /*2780*/  HFMA2.MMA R56, -RZ, RZ, 0, 5.9604644775390625e-08 ;  /* 0x00000001ff387435 */ /* 0x001fe200000001ff */
[----:B-1----:R-:W-:Y:S01]  /*2790*/  FADD.FTZ R59, R58, R55 ;  /* 0x000000373a3b7221 */ /* 0x002fe20000010000 */
[----:B------:R-:W-:Y:S02]  /*27a0*/  MOV R60, 0x1f ;  /* 0x0000001f003c7802 */ /* 0x000fe40000000f00 */
[----:B------:R-:W-:Y:S02]  /*27b0*/  MOV R61, 0xffffffff ;  /* 0xffffffff003d7802 */ /* 0x000fe40000000f00 */
[----:B------:R-:W-:Y:S02]  /*27c0*/  MOV R55, R57 ;  /* 0x0000003900377202 */ /* 0x000fe40000000f00 */
[----:B------:R-:W-:Y:S02]  /*27d0*/  MOV R52, 0x27f0 ;  /* 0x000027f000347802 */ /* 0x000fe40000000f00 */
[----:B------:R-:W-:Y:S05]  /*27e0*/  CALL.REL.NOINC `($__internal_111_$__cuda_sm70_shflsync_down_p) ;  /* 0x0000009000007944 */ /* 0x000fea0003c00000 */
[----:B0-----:R-:W-:Y:S01]  /*27f0*/  HFMA2.MMA R56, -RZ, RZ, 0, 5.9604644775390625e-08 ;  /* 0x00000001ff387435 */ /* 0x001fe200000001ff */
[----:B-1----:R-:W-:-:S02]  /*2800*/  MOV R58, R55 ;  /* 0x00000037003a7202 */ /* 0x002fc40000000f00 */
[----:B------:R-:W-:Y:S02]  /*2810*/  MOV R55, R59 ;  /* 0x0000003b00377202 */ /* 0x000fe40000000f00 */
[----:B------:R-:W-:Y:S02]  /*2820*/  MOV R60, 0x1f ;  /* 0x0000001f003c7802 */ /* 0x000fe40000000f00 */
[----:B------:R-:W-:Y:S02]  /*2830*/  MOV R61, 0xffffffff ;  /* 0xffffffff003d7802 */ /* 0x000fe40000000f00 */
[----:B------:R-:W-:Y:S02]  /*2840*/  MOV R52, 0x2860 ;  /* 0x0000286000347802 */ /* 0x000fe40000000f00 */
[----:B------:R-:W-:Y:S05]  /*2850*/  CALL.REL.NOINC `($__internal_111_$__cuda_sm70_shflsync_down_p) ;  /* 0x0000002000007944 */ /* 0x000fea0003c00000 */
[----:B-1----:R-:W-:Y:S01]  /*2860*/  MOV R52, R55 ;  /* 0x0000003700347202 */ /* 0x002fe20000000f00 */
[----:B0-----:R-:W-:Y:S05]  /*2870*/  BRA `(.L_x_2591) ;  /* 0xffffea2000007947 */ /* 0x001fea000383ffff */
        .weak           $__internal_111_$__cuda_sm70_shflsync_down_p
        .type           $__internal_111_$__cuda_sm70_shflsync_down_p,@function
        .size           $__internal_111_$__cuda_sm70_shflsync_down_p,(.L_x_2858 - $__internal_111_$__cuda_sm70_shflsync_down_p)
$__internal_111_$__cuda_sm70_shflsync_down_p:
[----:B------:R-:W-:Y:S01]  /*2880*/  HFMA2.MMA R53, -RZ, RZ, 0, 0 ;  /* 0x00000000ff357435 */ /* 0x000fe200000001ff */
[----:B------:R-:W-:Y:S04]  /*2890*/  WARPSYNC R61 ;  /* 0x0000003d00007348 */ /* 0x000fe80003800000 */
[----:B------:R0:W1:Y:S01]  /*28a0*/  SHFL.DOWN PT, R55, R55, R56, R60 ;  /* 0x0800003837377389 */ /* 0x00006200000e003c */
[----:B------:R-:W-:Y:S05]  /*28b0*/  RET.REL.NODEC R52 `(_ZN10layer_norm31ln_parallel_residual_bwd_kernelINS_13Kernel_traitsIfffffjLj5120ELj1ELj1ELj8ELj16ENS_18Kernel_traits_baseILj5120EfffffjLj256EEEEELb0ELb1ELb1EEEvNS_9BwdParamsE) ;  /* 0xffffd74034007950 */ /* 0x000fea0003c3ffff */
.L_x_2592:
        /* <DEDUP_REMOVED lines=12> */
.L_x_2858:


//--------------------- .text._ZN10layer_norm31ln_parallel_residual_bwd_kernelINS_13Kernel_traitsIfffffjLj5120ELj1ELj1ELj8ELj16ENS_18Kernel_traits_baseILj5120EfffffjLj256EEEEELb1ELb0ELb0EEEvNS_9BwdParamsE --------------------------
	.section	.text._ZN10layer_norm31ln_parallel_residual_bwd_kernelINS_13Kernel_traitsIfffffjLj5120ELj1ELj1ELj8ELj16ENS_18Kernel_traits_baseILj5120EfffffjLj256EEEEELb1ELb0ELb0EEEvNS_9BwdParamsE,"ax",@progbits
	.sectioninfo	@"SHI_REGISTERS=232"
	.align	128
        .global         _ZN10layer_norm31ln_parallel_residual_bwd_kernelINS_13Kernel_traitsIfffffjLj5120ELj1ELj1ELj8ELj16ENS_18Kernel_traits_baseILj5120EfffffjLj256EEEEELb1ELb0ELb0EEEvNS_9BwdParamsE
        .type           _ZN10layer_norm31ln_parallel_residual_bwd_kernelINS_13Kernel_traitsIfffffjLj5120ELj1ELj1ELj8ELj16ENS_18Kernel_traits_baseILj5120EfffffjLj256EEEEELb1ELb0ELb0EEEvNS_9BwdParamsE,@function
        .size           _ZN10layer_norm31ln_parallel_residual_bwd_kernelINS_13Kernel_traitsIfffffjLj5120ELj1ELj1ELj8ELj16ENS_18Kernel_traits_baseILj5120EfffffjLj256EEEEELb1ELb0ELb0EEEvNS_9BwdParamsE,(.L_x_2859 - _ZN10layer_norm31ln_parallel_residual_bwd_kernelINS_13Kernel_traitsIfffffjLj5120ELj1ELj1ELj8ELj16ENS_18Kernel_traits_baseILj5120EfffffjLj256EEEEELb1ELb0ELb0EEEvNS_9BwdParamsE)
        .other          _ZN10layer_norm31ln_parallel_residual_bwd_kernelINS_13Kernel_traitsIfffffjLj5120ELj1ELj1ELj8ELj16ENS_18Kernel_traits_baseILj5120EfffffjLj256EEEEELb1ELb0ELb0EEEvNS_9BwdParamsE,@"STO_CUDA_ENTRY STV_DEFAULT"
_ZN10layer_norm31ln_parallel_residual_bwd_kernelINS_13Kernel_traitsIfffffjLj5120ELj1ELj1ELj8ELj16ENS_18Kernel_traits_baseILj5120EfffffjLj256EEEEELb1ELb0ELb0EEEvNS_9BwdParamsE:
.text._ZN10layer_norm31ln_parallel_residual_bwd_kernelINS_13Kernel_traitsIfffffjLj5120ELj1ELj1ELj8ELj16ENS_18Kernel_traits_baseILj5120EfffffjLj256EEEEELb1ELb0ELb0EEEvNS_9BwdParamsE:
        /* <DEDUP_REMOVED lines=90> */
.L_x_2616:
        /* <DEDUP_REMOVED lines=17> */
[----:B------:R-:W-:Y:S02]  /*06b0*/  LEA.HI.X R173, R23, c[0x0][0x18c], RZ, 0x4, P0 ;  /* 0x0000630017ad7a11 */ /* 0x000fe400000f24ff */
[----:B------:R-:W-:-:S03]  /*06c0*/  ISETP.NE.U32.AND P0, PT, RZ, c[0x0][0x250], PT ;  /* 0x00009400ff007a0c */ /* 0x000fc60003f05070 */
[CC--:B------:R-:W-:Y:S01]  /*06d0*/  IMAD.WIDE.U32 R176, R23.reuse, R180.reuse, c[0x0][0x210] ;  /* 0x0000840017b07625 */ /* 0x0c0fe200078e00b4 */
[----:B------:R-:W2:Y:S01]  /*06e0*/  LDG.E.128 R172, [R172.64] ;  /* 0x00000004acac7981 */ /* 0x000ea2000c1e1d00 */
[----:B------:R-:W-:Y:S02]  /*06f0*/  ISETP.NE.AND.EX P0, PT, RZ, c[0x0][0x254], PT, P0 ;  /* 0x00009500ff007a0c */ /* 0x000fe40003f05300 */
[C---:B------:R-:W-:Y:S02]  /*0700*/  IMAD.WIDE.U32 R180, R23.reuse, R180, c[0x0][0x208] ;  /* 0x0000820017b47625 */ /* 0x040fe400078e00b4 */
        /* <DEDUP_REMOVED lines=17> */
[----:B0-----:R-:W-:-:S03]  /*0820*/  IADD3 R187, R23, 0x100, RZ ;  /* 0x0000010017bb7810 */ /* 0x001fc60007ffe0ff */
[--C-:B--2---:R-:W-:Y:S02]  /*0830*/  FADD.FTZ R195, R172, -R185.reuse ;  /* 0x800000b9acc37221 */ /* 0x104fe40000010000 */
[----:B------:R-:W-:Y:S02]  /*0840*/  FADD.FTZ R203, R173, -R185 ;  /* 0x800000b9adcb7221 */ /* 0x000fe40000010000 */
[----:B---3--:R-:W-:Y:S02]  /*0850*/  FMUL.FTZ R173, R156, R176 ;  /* 0x000000b09cad7220 */ /* 0x008fe40000410000 */
[----:B------:R-:W-:Y:S02]  /*0860*/  FMUL.FTZ R172, R157, R177 ;  /* 0x000000b19dac7220 */ /* 0x000fe40000410000 */
[----:B-1----:R-:W-:Y:S02]  /*0870*/  FMUL.FTZ R192, R194, R203 ;  /* 0x000000cbc2c07220 */ /* 0x002fe40000410000 */
[----:B----4-:R-:W-:-:S02]  /*0880*/  FFMA.FTZ R193, R160, R180, R173 ;  /* 0x000000b4a0c17223 */ /* 0x010fc400000100ad */
[----:B------:R-:W-:Y:S02]  /*0890*/  FFMA.FTZ R203, R161, R181, R172 ;  /* 0x000000b5a1cb7223 */ /* 0x000fe400000100ac */
[----:B------:R-:W-:Y:S02]  /*08a0*/  FMUL.FTZ R173, R158, R178 ;  /* 0x000000b29ead7220 */ /* 0x000fe40000410000 */
[----:B------:R-:W-:Y:S02]  /*08b0*/  FMUL.FTZ R172, R159, R179 ;  /* 0x000000b39fac7220 */ /* 0x000fe40000410000 */
[----:B------:R-:W-:Y:S02]  /*08c0*/  FMUL.FTZ R195, R194, R195 ;  /* 0x000000c3c2c37220 */ /* 0x000fe40000410000 */
[----:B------:R-:W-:Y:S02]  /*08d0*/  FADD.FTZ R175, R175, -R185 ;  /* 0x800000b9afaf7221 */ /* 0x000fe40000010000 */
[----:B------:R-:W-:-:S02]  /*08e0*/  FFMA.FTZ R214, R162, R182, R173 ;  /* 0x000000b6a2d67223 */ /* 0x000fc400000100ad */
[----:B------:R-:W-:Y:S02]  /*08f0*/  FFMA.FTZ R227, R163, R183, R172 ;  /* 0x000000b7a3e37223 */ /* 0x000fe400000100ac */
[----:B------:R-:W-:Y:S02]  /*0900*/  FADD.FTZ R217, R174, -R185 ;  /* 0x800000b9aed97221 */ /* 0x000fe40000010000 */
        /* <DEDUP_REMOVED lines=26> */
.L_x_2595:
[----:B-1----:R-:W-:Y:S05]  /*0ab0*/  BSYNC B0 ;  /* 0x0000000000007941 */ /* 0x002fea0003800000 */
.L_x_2594:
        /* <DEDUP_REMOVED lines=37> */
[----:B------:R-:W-:Y:S02]  /*0d10*/  FFMA.FTZ R225, R155, R183, R172 ;  /* 0x000000b79be17223 */ /* 0x000fe400000100ac */
[----:B------:R-:W-:Y:S02]  /*0d20*/  FADD.FTZ R213, -R218, R174 ;  /* 0x000000aedad57221 */ /* 0x000fe40000010100 */
[----:B0-----:R-:W-:-:S02]  /*0d30*/  FMUL.FTZ R211, R150, R178 ;  /* 0x000000b296d37220 */ /* 0x001fc40000410000 */
[----:B------:R-:W-:Y:S02]  /*0d40*/  FADD.FTZ R172, R185, R189 ;  /* 0x000000bdb9ac7221 */ /* 0x000fe40000010000 */
[----:B------:R-:W-:Y:S02]  /*0d50*/  FFMA.FTZ R186, R191, R189, R186 ;  /* 0x000000bdbfba7223 */ /* 0x000fe400000100ba */
[----:B------:R-:W-:Y:S02]  /*0d60*/  FADD.FTZ R175, -R218, R175 ;  /* 0x000000afdaaf7221 */ /* 0x000fe40000010100 */
[----:B------:R-:W-:Y:S02]  /*0d70*/  FMUL.FTZ R213, R194, R213 ;  /* 0x000000d5c2d57220 */ /* 0x000fe40000410000 */
[----:B------:R-:W-:Y:S02]  /*0d80*/  FFMA.FTZ R211, R154, R182, R211 ;  /* 0x000000b69ad37223 */ /* 0x000fe400000100d3 */
        /* <DEDUP_REMOVED lines=23> */
.L_x_2597:
[----:B-1----:R-:W-:Y:S05]  /*0f00*/  BSYNC B0 ;  /* 0x0000000000007941 */ /* 0x002fea0003800000 */
.L_x_2596:
[----:B------:R-:W-:Y:S01]  /*0f10*/  BSSY B0, `(.L_x_2598) ;  /* 0x0000044000007945 */ /* 0x000fe20003800000 */
[----:B------:R-:W-:Y:S05]  /*0f20*/  @!P4 BRA `(.L_x_2599) ;  /* 0x000004200000c947 */ /* 0x000fea0003800000 */
[----:B------:R-:W-:Y:S01]  /*0f30*/  HFMA2.MMA R176, -RZ, RZ, 0, 9.5367431640625e-07 ;  /* 0x00000010ffb07435 */ /* 0x000fe200000001ff */
        /* <DEDUP_REMOVED lines=28> */
[C---:B------:R-:W-:Y:S02]  /*1100*/  FADD.FTZ R229, -R196.reuse, R182 ;  /* 0x000000b6c4e57221 */ /* 0x040fe40000010100 */
[----:B------:R-:W-:Y:S02]  /*1110*/  FADD.FTZ R183, -R196, R183 ;  /* 0x000000b7c4b77221 */ /* 0x000fe40000010100 */
[----:B------:R-:W-:-:S02]  /*1120*/  FMUL.FTZ R196, R141, R173 ;  /* 0x000000ad8dc47220 */ /* 0x000fc40000410000 */
[C---:B0-----:R-:W-:Y:S02]  /*1130*/  FMUL.FTZ R13, R194.reuse, R223 ;  /* 0x000000dfc20d7220 */ /* 0x041fe40000410000 */
[----:B------:R-:W-:Y:S02]  /*1140*/  FMUL.FTZ R11, R194, R11 ;  /* 0x0000000bc20b7220 */ /* 0x000fe40000410000 */
[----:B----4-:R-:W-:Y:S02]  /*1150*/  FFMA.FTZ R12, R144, R176, R181 ;  /* 0x000000b0900c7223 */ /* 0x010fe400000100b5 */
[----:B------:R-:W-:Y:S02]  /*1160*/  FADD.FTZ R93, R93, R177 ;  /* 0x000000b15d5d7221 */ /* 0x000fe40000010000 */
[----:B------:R-:W-:Y:S02]  /*1170*/  FFMA.FTZ R196, R145, R177, R196 ;  /* 0x000000b191c47223 */ /* 0x000fe400000100c4 */
[----:B------:R-:W-:-:S02]  /*1180*/  FFMA.FTZ R113, R177, R13, R113 ;  /* 0x0000000db1717223 */ /* 0x000fc40000010071 */
[----:B------:R-:W-:Y:S02]  /*1190*/  FMUL.FTZ R177, R142, R174 ;  /* 0x000000ae8eb17220 */ /* 0x000fe40000410000 */
[----:B------:R-:W-:Y:S02]  /*11a0*/  FADD.FTZ R185, R185, R12 ;  /* 0x0000000cb9b97221 */ /* 0x000fe40000010000 */
[----:B------:R-:W-:Y:S02]  /*11b0*/  FFMA.FTZ R186, R11, R12, R186 ;  /* 0x0000000c0bba7223 */ /* 0x000fe400000100ba */
[----:B------:R-:W-:Y:S02]  /*11c0*/  FADD.FTZ R92, R92, R176 ;  /* 0x000000b05c5c7221 */ /* 0x000fe40000010000 */
[----:B------:R-:W-:Y:S02]  /*11d0*/  FFMA.FTZ R112, R176, R11, R112 ;  /* 0x0000000bb0707223 */ /* 0x000fe40000010070 */
[----:B------:R-:W-:-:S02]  /*11e0*/  FMUL.FTZ R176, R143, R175 ;  /* 0x000000af8fb07220 */ /* 0x000fc40000410000 */
[----:B-1----:R-:W-:Y:S02]  /*11f0*/  FMUL.FTZ R209, R194, R229 ;  /* 0x000000e5c2d17220 */ /* 0x002fe40000410000 */
[----:B------:R-:W-:Y:S02]  /*1200*/  FFMA.FTZ R208, R146, R178, R177 ;  /* 0x000000b292d07223 */ /* 0x000fe400000100b1 */
[----:B------:R-:W-:Y:S02]  /*1210*/  FADD.FTZ R185, R185, R196 ;  /* 0x000000c4b9b97221 */ /* 0x000fe40000010000 */
        /* <DEDUP_REMOVED lines=19> */
.L_x_2599:
[----:B------:R-:W-:Y:S05]  /*1350*/  BSYNC B0 ;  /* 0x0000000000007941 */ /* 0x000fea0003800000 */
.L_x_2598:
[----:B------:R-:W-:Y:S01]  /*1360*/  BSSY B0, `(.L_x_2600) ;  /* 0x0000044000007945 */ /* 0x000fe20003800000 */
[----:B------:R-:W-:Y:S05]  /*1370*/  @!P5 BRA `(.L_x_2601) ;  /* 0x000004200000d947 */ /* 0x000fea0003800000 */
[C---:B------:R-:W-:Y:S02]  /*1380*/  LEA R180, P0, R187.reuse, c[0x0][0x188], 0x4 ;  /* 0x00006200bbb47a11 */ /* 0x040fe400078020ff */
[----:B------:R-:W-:Y:S02]  /*1390*/  MOV R176, 0x10 ;  /* 0x0000001000b07802 */ /* 0x000fe40000000f00 */
[----:B------:R-:W-:-:S02]  /*13a0*/  LEA.HI.X R181, R187, c[0x0][0x18c], RZ, 0x4, P0 ;  /* 0x00006300bbb57a11 */ /* 0x000fc400000f24ff */
[----:B------:R-:W-:Y:S01]  /*13b0*/  ISETP.NE.U32.AND P0, PT, RZ, c[0x0][0x250], PT ;  /* 0x00009400ff007a0c */ /* 0x000fe20003f05070 */
[----:B------:R-:W-:-:S03]  /*13c0*/  IMAD.WIDE.U32 R172, R187, R176, c[0x0][0x210] ;  /* 0x00008400bbac7625 */ /* 0x000fc600078e00b0 */
[----:B------:R-:W-:Y:S02]  /*13d0*/  ISETP.NE.AND.EX P0, PT, RZ, c[0x0][0x254], PT, P0 ;  /* 0x00009500ff007a0c */ /* 0x000fe40003f05300 */
[C---:B------:R-:W-:Y:S02]  /*13e0*/  SHF.L.U32 R16, R187.reuse, 0x2, RZ ;  /* 0x00000002bb107819 */ /* 0x040fe400000006ff */
[C---:B------:R-:W-:Y:S01]  /*13f0*/  SHF.L.U64.HI R15, R187.reuse, 0x2, RZ ;  /* 0x00000002bb0f7819 */ /* 0x040fe200000102ff */
[----:B------:R-:W-:Y:S01]  /*1400*/  IMAD.WIDE.U32 R176, R187, R176, c[0x0][0x208] ;  /* 0x00008200bbb07625 */ /* 0x000fe200078e00b0 */
[C---:B------:R-:W-:Y:S01]  /*1410*/  IADD3 R220, P1, R16.reuse, c[0x0][0x190], RZ ;  /* 0x0000640010dc7a10 */ /* 0x040fe20007f3e0ff */
[----:B------:R-:W2:Y:S03]  /*1420*/  LDG.E.128 R180, [R180.64] ;  /* 0x00000004b4b47981 */ /* 0x000ea6000c1e1d00 */
[----:B------:R-:W-:Y:S01]  /*1430*/  IADD3.X R221, R15, c[0x0][0x194], RZ, P1, !PT ;  /* 0x000065000fdd7a10 */ /* 0x000fe20000ffe4ff */
[----:B------:R-:W3:Y:S02]  /*1440*/  LDG.E.128 R172, [R172.64] ;  /* 0x00000004acac7981 */ /* 0x000ee4000c1e1d00 */
[----:B------:R-:W-:-:S02]  /*1450*/  @P0 IADD3 R16, P1, R16, c[0x0][0x198], RZ ;  /* 0x0000660010100a10 */ /* 0x000fc40007f3e0ff */
[----:B------:R-:W4:Y:S02]  /*1460*/  LDG.E.128 R176, [R176.64] ;  /* 0x00000004b0b07981 */ /* 0x000f24000c1e1d00 */
[----:B------:R-:W-:Y:S02]  /*1470*/  @P0 IADD3.X R17, R15, c[0x0][0x19c], RZ, P1, !PT ;  /* 0x000067000f110a10 */ /* 0x000fe40000ffe4ff */
[----:B------:R-:W-:Y:S01]  /*1480*/  ISETP.NE.U32.AND P1, PT, RZ, c[0x0][0x218], PT ;  /* 0x00008600ff007a0c */ /* 0x000fe20003f25070 */
[----:B------:R1:W5:Y:S03]  /*1490*/  LDG.E R15, [R220.64] ;  /* 0x00000004dc0f7981 */ /* 0x000366000c1e1900 */
[----:B------:R-:W-:Y:S01]  /*14a0*/  ISETP.NE.AND.EX P1, PT, RZ, c[0x0][0x21c], PT, P1 ;  /* 0x00008700ff007a0c */ /* 0x000fe20003f25310 */
[----:B------:R3:W5:-:S12]  /*14b0*/  @P0 LDG.E R14, [R16.64] ;  /* 0x00000004100e0981 */ /* 0x000758000c1e1900 */
[----:B------:R-:W-:-:S04]  /*14c0*/  @P1 LEA R216, P0, R187, c[0x0][0x218], 0x4 ;  /* 0x00008600bbd81a11 */ /* 0x000fc800078020ff */
[----:B------:R-:W-:-:S05]  /*14d0*/  @P1 LEA.HI.X R217, R187, c[0x0][0x21c], RZ, 0x4, P0 ;  /* 0x00008700bbd91a11 */ /* 0x000fca00000f24ff */
[----:B------:R0:W5:Y:S02]  /*14e0*/  @P1 LDG.E.128 R28, [R216.64] ;  /* 0x00000004d81c1981 */ /* 0x000164000c1e1d00 */
[----:B0-----:R-:W-:-:S04]  /*14f0*/  ISETP.NE.AND P0, PT, R2, RZ, PT ;  /* 0x000000ff0200720c */ /* 0x001fc80003f05270 */
        /* <DEDUP_REMOVED lines=8> */
[C---:B------:R-:W-:Y:S02]  /*1580*/  FMUL.FTZ R16, R194.reuse, R199 ;  /* 0x000000c7c2107220 */ /* 0x040fe40000410000 */
[----:B------:R-:W-:Y:S02]  /*1590*/  FMUL.FTZ R18, R194, R181 ;  /* 0x000000b5c2127220 */ /* 0x000fe40000410000 */
[----:B----4-:R-:W-:Y:S02]  /*15a0*/  FFMA.FTZ R17, R136, R176, R17 ;  /* 0x000000b088117223 */ /* 0x010fe40000010011 */
[----:B------:R-:W-:Y:S02]  /*15b0*/  FADD.FTZ R89, R89, R177 ;  /* 0x000000b159597221 */ /* 0x000fe40000010000 */
[----:B------:R-:W-:Y:S02]  /*15c0*/  FFMA.FTZ R199, R137, R177, R180 ;  /* 0x000000b189c77223 */ /* 0x000fe400000100b4 */
[----:B------:R-:W-:-:S02]  /*15d0*/  FFMA.FTZ R109, R177, R18, R109 ;  /* 0x00000012b16d7223 */ /* 0x000fc4000001006d */
[----:B------:R-:W-:Y:S02]  /*15e0*/  FADD.FTZ R48, R48, R172 ;  /* 0x000000ac30307221 */ /* 0x000fe40000010000 */
[----:B------:R-:W-:Y:S02]  /*15f0*/  FFMA.FTZ R68, R172, R16, R68 ;  /* 0x00000010ac447223 */ /* 0x000fe40000010044 */
[----:B------:R-:W-:Y:S02]  /*1600*/  FMUL.FTZ R177, R134, R174 ;  /* 0x000000ae86b17220 */ /* 0x000fe40000410000 */
[----:B------:R-:W-:Y:S02]  /*1610*/  FADD.FTZ R172, R185, R17 ;  /* 0x00000011b9ac7221 */ /* 0x000fe40000010000 */
[----:B------:R-:W-:Y:S02]  /*1620*/  FFMA.FTZ R186, R16, R17, R186 ;  /* 0x0000001110ba7223 */ /* 0x000fe400000100ba */
[----:B------:R-:W-:-:S02]  /*1630*/  FADD.FTZ R88, R88, R176 ;  /* 0x000000b058587221 */ /* 0x000fc40000010000 */
[----:B------:R-:W-:Y:S02]  /*1640*/  FFMA.FTZ R108, R176, R16, R108 ;  /* 0x00000010b06c7223 */ /* 0x000fe4000001006c */
[----:B------:R-:W-:Y:S02]  /*1650*/  FADD.FTZ R49, R49, R173 ;  /* 0x000000ad31317221 */ /* 0x000fe40000010000 */
[----:B------:R-:W-:Y:S02]  /*1660*/  FFMA.FTZ R69, R173, R18, R69 ;  /* 0x00000012ad457223 */ /* 0x000fe40000010045 */
[----:B------:R-:W-:Y:S02]  /*1670*/  FMUL.FTZ R176, R135, R175 ;  /* 0x000000af87b07220 */ /* 0x000fe40000410000 */
[----:B------:R-:W-:Y:S02]  /*1680*/  FMUL.FTZ R207, R194, R207 ;  /* 0x000000cfc2cf7220 */ /* 0x000fe40000410000 */
[----:B------:R-:W-:-:S02]  /*1690*/  FFMA.FTZ R204, R138, R178, R177 ;  /* 0x000000b28acc7223 */ /* 0x000fc400000100b1 */
[----:B------:R-:W-:Y:S02]  /*16a0*/  FADD.FTZ R173, R172, R199 ;  /* 0x000000c7acad7221 */ /* 0x000fe40000010000 */
[----:B------:R-:W-:Y:S02]  /*16b0*/  FFMA.FTZ R186, R18, R199, R186 ;  /* 0x000000c712ba7223 */ /* 0x000fe400000100ba */
[----:B------:R-:W-:Y:S02]  /*16c0*/  FMUL.FTZ R202, R194, R183 ;  /* 0x000000b7c2ca7220 */ /* 0x000fe40000410000 */
[----:B-1----:R-:W-:Y:S02]  /*16d0*/  FFMA.FTZ R221, R139, R179, R176 ;  /* 0x000000b38bdd7223 */ /* 0x002fe400000100b0 */
[----:B------:R-:W-:Y:S02]  /*16e0*/  FADD.FTZ R172, R173, R204 ;  /* 0x000000ccadac7221 */ /* 0x000fe40000010000 */
[----:B------:R-:W-:-:S02]  /*16f0*/  FFMA.FTZ R186, R207, R204, R186 ;  /* 0x000000cccfba7223 */ /* 0x000fc400000100ba */
[----:B------:R-:W-:Y:S02]  /*1700*/  FADD.FTZ R90, R90, R178 ;  /* 0x000000b25a5a7221 */ /* 0x000fe40000010000 */
[-C--:B------:R-:W-:Y:S02]  /*1710*/  FFMA.FTZ R110, R178, R207.reuse, R110 ;  /* 0x000000cfb26e7223 */ /* 0x080fe4000001006e */
        /* <DEDUP_REMOVED lines=8> */
.L_x_2601:
[----:B------:R-:W-:Y:S05]  /*17a0*/  BSYNC B0 ;  /* 0x0000000000007941 */ /* 0x000fea0003800000 */
.L_x_2600:
[----:B------:R-:W-:Y:S01]  /*17b0*/  BSSY B0, `(.L_x_2602) ;  /* 0x0000045000007945 */ /* 0x000fe20003800000 */
[----:B------:R-:W-:Y:S05]  /*17c0*/  @!P6 BRA `(.L_x_2603) ;  /* 0x000004300000e947 */ /* 0x000fea0003800000 */
[----:B------:R-:W-:Y:S01]  /*17d0*/  ISETP.NE.U32.AND P1, PT, RZ, c[0x0][0x250], PT ;  /* 0x00009400ff007a0c */ /* 0x000fe20003f25070 */
[----:B------:R-:W-:Y:S01]  /*17e0*/  HFMA2.MMA R176, -RZ, RZ, 0, 9.5367431640625e-07 ;  /* 0x00000010ffb07435 */ /* 0x000fe200000001ff */
[----:B------:R-:W-:Y:S02]  /*17f0*/  LEA R180, P0, R187, c[0x0][0x188], 0x4 ;  /* 0x00006200bbb47a11 */ /* 0x000fe400078020ff */
[----:B------:R-:W-:-:S02]  /*1800*/  ISETP.NE.AND.EX P1, PT, RZ, c[0x0][0x254], PT, P1 ;  /* 0x00009500ff007a0c */ /* 0x000fc40003f25310 */
[C---:B------:R-:W-:Y:S02]  /*1810*/  SHF.L.U32 R216, R187.reuse, 0x2, RZ ;  /* 0x00000002bbd87819 */ /* 0x040fe400000006ff */
[C---:B------:R-:W-:Y:S02]  /*1820*/  LEA.HI.X R181, R187.reuse, c[0x0][0x18c], RZ, 0x4, P0 ;  /* 0x00006300bbb57a11 */ /* 0x040fe400000f24ff */
[----:B------:R-:W-:Y:S01]  /*1830*/  SHF.R.U32.HI R21, RZ, 0x1e, R187 ;  /* 0x0000001eff157819 */ /* 0x000fe200000116bb */
[-C--:B------:R-:W-:Y:S01]  /*1840*/  IMAD.WIDE.U32 R172, R187, R176.reuse, c[0x0][0x210] ;  /* 0x00008400bbac7625 */ /* 0x080fe200078e00b0 */
[C---:B------:R-:W-:Y:S02]  /*1850*/  IADD3 R228, P0, R216.reuse, c[0x0][0x190], RZ ;  /* 0x00006400d8e47a10 */ /* 0x040fe40007f1e0ff */
[----:B------:R-:W2:Y:S01]  /*1860*/  LDG.E.128 R180, [R180.64] ;  /* 0x00000004b4b47981 */ /* 0x000ea2000c1e1d00 */
[----:B------:R-:W-:Y:S02]  /*1870*/  P2R R19, PR, RZ, 0x4 ;  /* 0x00000004ff137803 */ /* 0x000fe40000000000 */
[----:B------:R-:W-:Y:S01]  /*1880*/  IADD3.X R229, R21, c[0x0][0x194], RZ, P0, !PT ;  /* 0x0000650015e57a10 */ /* 0x000fe200007fe4ff */
[----:B------:R-:W-:Y:S01]  /*1890*/  IMAD.WIDE.U32 R176, R187, R176, c[0x0][0x208] ;  /* 0x00008200bbb07625 */ /* 0x000fe200078e00b0 */
[----:B------:R-:W-:Y:S01]  /*18a0*/  @P1 IADD3 R216, P0, R216, c[0x0][0x198], RZ ;  /* 0x00006600d8d81a10 */ /* 0x000fe20007f1e0ff */
[----:B------:R-:W3:Y:S03]  /*18b0*/  LDG.E.128 R172, [R172.64] ;  /* 0x00000004acac7981 */ /* 0x000ee6000c1e1d00 */
[----:B------:R-:W-:Y:S01]  /*18c0*/  @P1 IADD3.X R217, R21, c[0x0][0x19c], RZ, P0, !PT ;  /* 0x0000670015d91a10 */ /* 0x000fe200007fe4ff */
[----:B------:R-:W4:Y:S01]  /*18d0*/  LDG.E.128 R176, [R176.64] ;  /* 0x00000004b0b07981 */ /* 0x000f22000c1e1d00 */
[----:B------:R-:W-:-:S03]  /*18e0*/  ISETP.NE.U32.AND P0, PT, RZ, c[0x0][0x218], PT ;  /* 0x00008600ff007a0c */ /* 0x000fc60003f05070 */
[----:B------:R1:W5:Y:S01]  /*18f0*/  @P1 LDG.E R20, [R216.64] ;  /* 0x00000004d8141981 */ /* 0x000362000c1e1900 */
[----:B------:R-:W-:-:S13]  /*1900*/  ISETP.NE.AND.EX P0, PT, RZ, c[0x0][0x21c], PT, P0 ;  /* 0x00008700ff007a0c */ /* 0x000fda0003f05300 */
[----:B------:R-:W-:-:S04]  /*1910*/  @P0 LEA R218, P2, R187, c[0x0][0x218], 0x4 ;  /* 0x00008600bbda0a11 */ /* 0x000fc800078420ff */
[----:B------:R-:W-:Y:S02]  /*1920*/  @P0 LEA.HI.X R219, R187, c[0x0][0x21c], RZ, 0x4, P2 ;  /* 0x00008700bbdb0a11 */ /* 0x000fe400010f24ff */
[----:B------:R-:W-:Y:S02]  /*1930*/  ISETP.NE.AND P2, PT, R19, RZ, PT ;  /* 0x000000ff1300720c */ /* 0x000fe40003f45270 */
[----:B------:R1:W5:Y:S04]  /*1940*/  LDG.E R19, [R228.64] ;  /* 0x00000004e4137981 */ /* 0x000368000c1e1900 */
[----:B------:R0:W5:Y:S02]  /*1950*/  @P0 LDG.E.128 R24, [R218.64] ;  /* 0x00000004da180981 */ /* 0x000164000c1e1d00 */
[----:B0-----:R-:W-:-:S04]  /*1960*/  ISETP.NE.AND P0, PT, R2, RZ, PT ;  /* 0x000000ff0200720c */ /* 0x001fc80003f05270 */
[----:B-----5:R-:W-:-:S05]  /*1970*/  FSEL R184, R184, RZ, !P0 ;  /* 0x000000ffb8b87208 */ /* 0x020fca0004000000 */
[C---:B--2---:R-:W-:Y:S02]  /*1980*/  FADD.FTZ R21, -R184.reuse, R180 ;  /* 0x000000b4b8157221 */ /* 0x044fe40000010100 */
[----:B------:R-:W-:Y:S02]  /*1990*/  FADD.FTZ R187, -R184, R181 ;  /* 0x000000b5b8bb7221 */ /* 0x000fe40000010100 */
[----:B---3--:R-:W-:Y:S02]  /*19a0*/  FMUL.FTZ R181, R124, R172 ;  /* 0x000000ac7cb57220 */ /* 0x008fe40000410000 */
[----:B------:R-:W-:Y:S02]  /*19b0*/  FMUL.FTZ R180, R125, R173 ;  /* 0x000000ad7db47220 */ /* 0x000fe40000410000 */
[C---:B------:R-:W-:Y:S02]  /*19c0*/  FMUL.FTZ R21, R194.reuse, R21 ;  /* 0x00000015c2157220 */ /* 0x040fe40000410000 */
[----:B------:R-:W-:-:S02]  /*19d0*/  FMUL.FTZ R188, R194, R187 ;  /* 0x000000bbc2bc7220 */ /* 0x000fc40000410000 */
[----:B----4-:R-:W-:Y:S02]  /*19e0*/  FFMA.FTZ R22, R128, R176, R181 ;  /* 0x000000b080167223 */ /* 0x010fe400000100b5 */
[----:B------:R-:W-:Y:S02]  /*19f0*/  FADD.FTZ R85, R85, R177 ;  /* 0x000000b155557221 */ /* 0x000fe40000010000 */
[----:B------:R-:W-:Y:S02]  /*1a00*/  FFMA.FTZ R197, R129, R177, R180 ;  /* 0x000000b181c57223 */ /* 0x000fe400000100b4 */
[----:B------:R-:W-:Y:S02]  /*1a10*/  FFMA.FTZ R105, R177, R188, R105 ;  /* 0x000000bcb1697223 */ /* 0x000fe40000010069 */
[----:B------:R-:W-:Y:S02]  /*1a20*/  FADD.FTZ R44, R44, R172 ;  /* 0x000000ac2c2c7221 */ /* 0x000fe40000010000 */
[----:B------:R-:W-:-:S02]  /*1a30*/  FFMA.FTZ R64, R172, R21, R64 ;  /* 0x00000015ac407223 */ /* 0x000fc40000010040 */
[----:B------:R-:W-:Y:S02]  /*1a40*/  FADD.FTZ R205, -R184, R182 ;  /* 0x000000b6b8cd7221 */ /* 0x000fe40000010100 */
[----:B------:R-:W-:Y:S02]  /*1a50*/  FMUL.FTZ R177, R126, R174 ;  /* 0x000000ae7eb17220 */ /* 0x000fe40000410000 */
[----:B------:R-:W-:Y:S02]  /*1a60*/  FADD.FTZ R172, R185, R22 ;  /* 0x00000016b9ac7221 */ /* 0x000fe40000010000 */
[----:B------:R-:W-:Y:S02]  /*1a70*/  FFMA.FTZ R186, R21, R22, R186 ;  /* 0x0000001615ba7223 */ /* 0x000fe400000100ba */
[----:B------:R-:W-:Y:S02]  /*1a80*/  FADD.FTZ R84, R84, R176 ;  /* 0x000000b054547221 */ /* 0x000fe40000010000 */
[----:B------:R-:W-:-:S02]  /*1a90*/  FFMA.FTZ R104, R176, R21, R104 ;  /* 0x00000015b0687223 */ /* 0x000fc40000010068 */
[----:B------:R-:W-:Y:S02]  /*1aa0*/  FADD.FTZ R45, R45, R173 ;  /* 0x000000ad2d2d7221 */ /* 0x000fe40000010000 */
[----:B------:R-:W-:Y:S02]  /*1ab0*/  FFMA.FTZ R65, R173, R188, R65 ;  /* 0x000000bcad417223 */ /* 0x000fe40000010041 */
[----:B------:R-:W-:Y:S02]  /*1ac0*/  FADD.FTZ R183, -R184, R183 ;  /* 0x000000b7b8b77221 */ /* 0x000fe40000010100 */
[----:B------:R-:W-:Y:S02]  /*1ad0*/  FMUL.FTZ R176, R127, R175 ;  /* 0x000000af7fb07220 */ /* 0x000fe40000410000 */
[----:B------:R-:W-:Y:S02]  /*1ae0*/  FMUL.FTZ R205, R194, R205 ;  /* 0x000000cdc2cd7220 */ /* 0x000fe40000410000 */
        /* <DEDUP_REMOVED lines=17> */
.L_x_2603:
[----:B-1----:R-:W-:Y:S05]  /*1c00*/  BSYNC B0 ;  /* 0x0000000000007941 */ /* 0x002fea0003800000 */
.L_x_2602:
[----:B------:R-:W-:Y:S02]  /*1c10*/  LOP3.LUT P1, RZ, R4, 0xff, RZ, 0xc0, !PT ;  /* 0x000000ff04ff7812 */ /* 0x000fe4000782c0ff */
[----:B------:R-:W-:Y:S02]  /*1c20*/  SHF.R.U32.HI R174, RZ, 0x5, R0 ;  /* 0x00000005ffae7819 */ /* 0x000fe40000011600 */
[----:B------:R-:W-:-:S02]  /*1c30*/  LOP3.LUT P0, RZ, R0, 0x1f, RZ, 0xc0, !PT ;  /* 0x0000001f00ff7812 */ /* 0x000fc4000780c0ff */
[----:B------:R-:W-:-:S07]  /*1c40*/  LOP3.LUT R218, R174, 0x7fffff8, RZ, 0xc0, !PT ;  /* 0x07fffff8aeda7812 */ /* 0x000fce00078ec0ff */
[----:B------:R-:W-:Y:S01]  /*1c50*/  @!P1 IADD3 R218, R218, 0x8, RZ ;  /* 0x00000008dada9810 */ /* 0x000fe20007ffe0ff */
[----:B------:R-:W-:Y:S05]  /*1c60*/  BRA.DIV ~URZ, `(.L_x_2604) ;  /* 0x00001bc27f007947 */ /* 0x000fea000b800000 */
[----:B------:R1:W2:Y:S02]  /*1c70*/  SHFL.DOWN PT, R176, R185, 0x10, 0x1f ;  /* 0x0a001f00b9b07f89 */ /* 0x0002a400000e0000 */
.L_x_2625:
        /* <DEDUP_REMOVED lines=18> */
.L_x_2626:
        /* <DEDUP_REMOVED lines=94> */
.L_x_2607:
[----:B------:R-:W-:Y:S05]  /*2380*/  BSYNC B0 ;  /* 0x0000000000007941 */ /* 0x000fea0003800000 */
.L_x_2606:
[----:B------:R-:W-:Y:S01]  /*2390*/  BSSY B0, `(.L_x_2608) ;  /* 0x000003f000007945 */ /* 0x000fe20003800000 */
[----:B------:R-:W-:Y:S05]  /*23a0*/  @!P3 BRA `(.L_x_2609) ;  /* 0x000003d00000b947 */ /* 0x000fea0003800000 */
[----:B------:R-:W-:Y:S01]  /*23b0*/  ISETP.NE.U32.AND P0, PT, RZ, c[0x0][0x218], PT ;  /* 0x00008600ff007a0c */ /* 0x000fe20003f05070 */
[-CC-:B0-----:R-:W-:Y:S01]  /*23c0*/  FFMA.FTZ R172, R191, R180.reuse, R181.reuse ;  /* 0x000000b4bfac7223 */ /* 0x181fe200000100b5 */
[----:B------:R-:W-:Y:S01]  /*23d0*/  LOP3.LUT P1, RZ, R7, 0xff, RZ, 0xc0, !PT ;  /* 0x000000ff07ff7812 */ /* 0x000fe2000782c0ff */
[-CC-:B------:R-:W-:Y:S01]  /*23e0*/  FFMA.FTZ R174, R190, R180.reuse, R181.reuse ;  /* 0x000000b4beae7223 */ /* 0x180fe200000100b5 */
[----:B------:R-:W-:Y:S01]  /*23f0*/  ISETP.NE.AND.EX P0, PT, RZ, c[0x0][0x21c], PT, P0 ;  /* 0x00008700ff007a0c */ /* 0x000fe20003f05300 */
[----:B------:R-:W-:Y:S01]  /*2400*/  FADD.FTZ R173, R189, -R172 ;  /* 0x800000acbdad7221 */ /* 0x000fe20000010000 */
[----:B------:R-:W-:Y:S01]  /*2410*/  HFMA2.MMA R186, -RZ, RZ, 0, 9.5367431640625e-07 ;  /* 0x00000010ffba7435 */ /* 0x000fe200000001ff */
[----:B------:R-:W-:Y:S02]  /*2420*/  FFMA.FTZ R172, R213, R180, R181 ;  /* 0x000000b4d5ac7223 */ /* 0x000fe400000100b5 */
[----:B------:R-:W-:-:S02]  /*2430*/  FMUL.FTZ R173, R194, R173 ;  /* 0x000000adc2ad7220 */ /* 0x000fc40000410000 */
[----:B------:R-:W-:Y:S02]  /*2440*/  FADD.FTZ R175, R201, -R174 ;  /* 0x800000aec9af7221 */ /* 0x000fe40000010000 */
[----:B------:R-:W-:Y:S02]  /*2450*/  FFMA.FTZ R174, R210, R180, R181 ;  /* 0x000000b4d2ae7223 */ /* 0x000fe400000100b5 */
[----:B------:R-:W-:Y:S02]  /*2460*/  FADD.FTZ R177, R211, -R172 ;  /* 0x800000acd3b17221 */ /* 0x000fe40000010000 */
[----:B------:R-:W-:Y:S02]  /*2470*/  @P0 FADD.FTZ R173, R36, R173 ;  /* 0x000000ad24ad0221 */ /* 0x000fe40000010000 */
[----:B------:R-:W-:Y:S02]  /*2480*/  FMUL.FTZ R172, R194, R175 ;  /* 0x000000afc2ac7220 */ /* 0x000fe40000410000 */
        /* <DEDUP_REMOVED lines=47> */
.L_x_2609:
[----:B------:R-:W-:Y:S05]  /*2780*/  BSYNC B0 ;  /* 0x0000000000007941 */ /* 0x000fea0003800000 */
.L_x_2608:
        /* <DEDUP_REMOVED lines=63> */
.L_x_2611:
[----:B------:R-:W-:Y:S05]  /*2b80*/  BSYNC B0 ;  /* 0x0000000000007941 */ /* 0x000fea0003800000 */
.L_x_2610:
        /* <DEDUP_REMOVED lines=63> */
.L_x_2613:
[----:B------:R-:W-:Y:S05]  /*2f80*/  BSYNC B0 ;  /* 0x0000000000007941 */ /* 0x000fea0003800000 */
.L_x_2612:
        /* <DEDUP_REMOVED lines=62> */
.L_x_2615:
[----:B------:R-:W-:Y:S05]  /*3370*/  BSYNC B0 ;  /* 0x0000000000007941 */ /* 0x000fea0003800000 */
.L_x_2614:
[----:B------:R-:W-:Y:S02]  /*3380*/  IADD3 R3, R3, c[0x0][0x160], RZ ;  /* 0x0000580003037a10 */ /* 0x000fe40007ffe0ff */
[----:B------:R-:W-:Y:S02]  /*3390*/  LOP3.LUT P1, RZ, R4, 0xff, RZ, 0xc0, !PT ;  /* 0x000000ff04ff7812 */ /* 0x000fe4000782c0ff */
[----:B------:R-:W-:Y:S02]  /*33a0*/  ISETP.GE.AND P0, PT, R3, c[0x0][0x164], PT ;  /* 0x0000590003007a0c */ /* 0x000fe40003f06270 */
[----:B------:R-:W-:-:S11]  /*33b0*/  SEL R4, RZ, 0x1, P1 ;  /* 0x00000001ff047807 */ /* 0x000fd60000800000 */
[----:B0-----:R-:W-:Y:S01]  /*33c0*/  @P0 CALL.REL.NOINC `(.L_x_2593) ;  /* 0x0000001000000944 */ /* 0x001fe20003c00000 */
[----:B------:R-:W-:Y:S05]  /*33d0*/  BRA `(.L_x_2616) ;  /* 0xffffd1c000007947 */ /* 0x000fea000383ffff */
.L_x_2593:
        /* <DEDUP_REMOVED lines=18> */
.L_x_2618:
[----:B------:R-:W-:Y:S05]  /*3500*/  BSYNC B0 ;  /* 0x0000000000007941 */ /* 0x000fea0003800000 */
.L_x_2617:
        /* <DEDUP_REMOVED lines=12> */
.L_x_2620:
[----:B------:R-:W-:Y:S05]  /*35d0*/  BSYNC B0 ;  /* 0x0000000000007941 */ /* 0x000fea0003800000 */
.L_x_2619:
        /* <DEDUP_REMOVED lines=12> */
.L_x_2622:
[----:B------:R-:W-:Y:S05]  /*36a0*/  BSYNC B0 ;  /* 0x0000000000007941 */ /* 0x000fea0003800000 */
.L_x_2621:
        /* <DEDUP_REMOVED lines=12> */
.L_x_2624:
[----:B------:R-:W-:Y:S05]  /*3770*/  BSYNC B0 ;  /* 0x0000000000007941 */ /* 0x000fea0003800000 */
.L_x_2623:
        /* <DEDUP_REMOVED lines=11> */
.L_x_2604:
[----:B------:R-:W-:Y:S01]  /*3830*/  HFMA2.MMA R182, -RZ, RZ, 0, 9.5367431640625e-07 ;  /* 0x00000010ffb67435 */ /* 0x000fe200000001ff */
[----:B------:R-:W-:-:S02]  /*3840*/  MOV R177, R185 ;  /* 0x000000b900b17202 */ /* 0x000fc40000000f00 */
[----:B------:R-:W-:Y:S02]  /*3850*/  MOV R217, 0x1f ;  /* 0x0000001f00d97802 */ /* 0x000fe40000000f00 */
[----:B-----5:R-:W-:Y:S02]  /*3860*/  MOV R184, 0xffffffff ;  /* 0xffffffff00b87802 */ /* 0x020fe40000000f00 */
[----:B------:R-:W-:Y:S02]  /*3870*/  MOV R172, 0x3890 ;  /* 0x0000389000ac7802 */ /* 0x000fe40000000f00 */
[----:B0-----:R-:W-:Y:S05]  /*3880*/  CALL.REL.NOINC `($__internal_112_$__cuda_sm70_shflsync_down_p) ;  /* 0x0000045000007944 */ /* 0x001fea0003c00000 */
[----:B-1----:R-:W-:Y:S01]  /*3890*/  MOV R176, R217 ;  /* 0x000000d900b07202 */ /* 0x002fe20000000f00 */
[----:B0-----:R-:W-:Y:S05]  /*38a0*/  BRA `(.L_x_2625) ;  /* 0xffffe3d000007947 */ /* 0x001fea000383ffff */
.L_x_2605:
[----:B------:R-:W-:Y:S01]  /*38b0*/  HFMA2.MMA R182, -RZ, RZ, 0, 9.5367431640625e-07 ;  /* 0x00000010ffb67435 */ /* 0x000fe200000001ff */
[----:B------:R-:W-:Y:S02]  /*38c0*/  MOV R177, R186 ;  /* 0x000000ba00b17202 */ /* 0x000fe40000000f00 */
[----:B------:R-:W-:Y:S02]  /*38d0*/  MOV R217, 0x1f ;  /* 0x0000001f00d97802 */ /* 0x000fe40000000f00 */
[----:B-----5:R-:W-:-:S02]  /*38e0*/  MOV R184, 0xffffffff ;  /* 0xffffffff00b87802 */ /* 0x020fc40000000f00 */
[----:B------:R-:W-:Y:S02]  /*38f0*/  MOV R172, 0x3910 ;  /* 0x0000391000ac7802 */ /* 0x000fe40000000f00 */
[----:B012---:R-:W-:Y:S05]  /*3900*/  CALL.REL.NOINC `($__internal_112_$__cuda_sm70_shflsync_down_p) ;  /* 0x000003d000007944 */ /* 0x007fea0003c00000 */
[----:B------:R-:W-:Y:S01]  /*3910*/  FADD.FTZ R176, R176, R185 ;  /* 0x000000b9b0b07221 */ /* 0x000fe20000010000 */
[----:B0-----:R-:W-:Y:S01]  /*3920*/  HFMA2.MMA R182, -RZ, RZ, 0, 4.76837158203125e-07 ;  /* 0x00000008ffb67435 */ /* 0x001fe200000001ff */
[----:B-1----:R-:W-:Y:S01]  /*3930*/  FADD.FTZ R186, R186, R217 ;  /* 0x000000d9baba7221 */ /* 0x002fe20000010000 */
[----:B------:R-:W-:Y:S02]  /*3940*/  MOV R217, 0x1f ;  /* 0x0000001f00d97802 */ /* 0x000fe40000000f00 */
[----:B------:R-:W-:Y:S02]  /*3950*/  MOV R184, 0xffffffff ;  /* 0xffffffff00b87802 */ /* 0x000fe40000000f00 */
[----:B------:R-:W-:Y:S02]  /*3960*/  MOV R177, R176 ;  /* 0x000000b000b17202 */ /* 0x000fe40000000f00 */
[----:B------:R-:W-:Y:S02]  /*3970*/  MOV R172, 0x3990 ;  /* 0x0000399000ac7802 */ /* 0x000fe40000000f00 */
[----:B------:R-:W-:Y:S05]  /*3980*/  CALL.REL.NOINC `($__internal_112_$__cuda_sm70_shflsync_down_p) ;  /* 0x0000035000007944 */ /* 0x000fea0003c00000 */
[----:B0-----:R-:W-:Y:S01]  /*3990*/  HFMA2.MMA R182, -RZ, RZ, 0, 4.76837158203125e-07 ;  /* 0x00000008ffb67435 */ /* 0x001fe200000001ff */
[----:B-1----:R-:W-:-:S02]  /*39a0*/  MOV R175, R217 ;  /* 0x000000d900af7202 */ /* 0x002fc40000000f00 */
[----:B------:R-:W-:Y:S02]  /*39b0*/  MOV R177, R186 ;  /* 0x000000ba00b17202 */ /* 0x000fe40000000f00 */
[----:B------:R-:W-:Y:S02]  /*39c0*/  MOV R217, 0x1f ;  /* 0x0000001f00d97802 */ /* 0x000fe40000000f00 */
[----:B------:R-:W-:Y:S02]  /*39d0*/  MOV R184, 0xffffffff ;  /* 0xffffffff00b87802 */ /* 0x000fe40000000f00 */
[----:B------:R-:W-:Y:S02]  /*39e0*/  MOV R172, 0x3a00 ;  /* 0x00003a0000ac7802 */ /* 0x000fe40000000f00 */
[----:B------:R-:W-:Y:S05]  /*39f0*/  CALL.REL.NOINC `($__internal_112_$__cuda_sm70_shflsync_down_p) ;  /* 0x000002e000007944 */ /* 0x000fea0003c00000 */
[----:B------:R-:W-:Y:S01]  /*3a00*/  FADD.FTZ R176, R175, R176 ;  /* 0x000000b0afb07221 */ /* 0x000fe20000010000 */
[----:B0-----:R-:W-:Y:S01]  /*3a10*/  HFMA2.MMA R182, -RZ, RZ, 0, 2.384185791015625e-07 ;  /* 0x00000004ffb67435 */ /* 0x001fe200000001ff */
[----:B-1----:R-:W-:Y:S01]  /*3a20*/  FADD.FTZ R186, R186, R217 ;  /* 0x000000d9baba7221 */ /* 0x002fe20000010000 */
[----:B------:R-:W-:Y:S02]  /*3a30*/  MOV R217, 0x1f ;  /* 0x0000001f00d97802 */ /* 0x000fe40000000f00 */
[----:B------:R-:W-:-:S02]  /*3a40*/  MOV R184, 0xffffffff ;  /* 0xffffffff00b87802 */ /* 0x000fc40000000f00 */
[----:B------:R-:W-:Y:S02]  /*3a50*/  MOV R177, R176 ;  /* 0x000000b000b17202 */ /* 0x000fe40000000f00 */
[----:B------:R-:W-:Y:S02]  /*3a60*/  MOV R172, 0x3a80 ;  /* 0x00003a8000ac7802 */ /* 0x000fe40000000f00 */
[----:B------:R-:W-:Y:S05]  /*3a70*/  CALL.REL.NOINC `($__internal_112_$__cuda_sm70_shflsync_down_p) ;  /* 0x0000026000007944 */ /* 0x000fea0003c00000 */
[----:B0-----:R-:W-:Y:S01]  /*3a80*/  HFMA2.MMA R182, -RZ, RZ, 0, 2.384185791015625e-07 ;  /* 0x00000004ffb67435 */ /* 0x001fe200000001ff */
[----:B-1----:R-:W-:Y:S02]  /*3a90*/  MOV R175, R217 ;  /* 0x000000d900af7202 */ /* 0x002fe40000000f00 */
[----:B------:R-:W-:Y:S02]  /*3aa0*/  MOV R177, R186 ;  /* 0x000000ba00b17202 */ /* 0x000fe40000000f00 */
[----:B------:R-:W-:Y:S02]  /*3ab0*/  MOV R217, 0x1f ;  /* 0x0000001f00d97802 */ /* 0x000fe40000000f00 */
[----:B------:R-:W-:Y:S02]  /*3ac0*/  MOV R184, 0xffffffff ;  /* 0xffffffff00b87802 */ /* 0x000fe40000000f00 */
[----:B------:R-:W-:-:S02]  /*3ad0*/  MOV R172, 0x3af0 ;  /* 0x00003af000ac7802 */ /* 0x000fc40000000f00 */
[----:B------:R-:W-:Y:S05]  /*3ae0*/  CALL.REL.NOINC `($__internal_112_$__cuda_sm70_shflsync_down_p) ;  /* 0x000001f000007944 */ /* 0x000fea0003c00000 */
[----:B------:R-:W-:Y:S01]  /*3af0*/  FADD.FTZ R176, R175, R176 ;  /* 0x000000b0afb07221 */ /* 0x000fe20000010000 */
[----:B0-----:R-:W-:Y:S01]  /*3b00*/  HFMA2.MMA R182, -RZ, RZ, 0, 1.1920928955078125e-07 ;  /* 0x00000002ffb67435 */ /* 0x001fe200000001ff */
[----:B-1----:R-:W-:Y:S01]  /*3b10*/  FADD.FTZ R180, R186, R217 ;  /* 0x000000d9bab47221 */ /* 0x002fe20000010000 */
[----:B------:R-:W-:-:S02]  /*3b20*/  MOV R217, 0x1f ;  /* 0x0000001f00d97802 */ /* 0x000fc40000000f00 */
[----:B------:R-:W-:Y:S02]  /*3b30*/  MOV R184, 0xffffffff ;  /* 0xffffffff00b87802 */ /* 0x000fe40000000f00 */
[----:B------:R-:W-:Y:S02]  /*3b40*/  MOV R177, R176 ;  /* 0x000000b000b17202 */ /* 0x000fe40000000f00 */
[----:B------:R-:W-:Y:S02]  /*3b50*/  MOV R172, 0x3b70 ;  /* 0x00003b7000ac7802 */ /* 0x000fe40000000f00 */
[----:B------:R-:W-:Y:S05]  /*3b60*/  CALL.REL.NOINC `($__internal_112_$__cuda_sm70_shflsync_down_p) ;  /* 0x0000017000007944 */ /* 0x000fea0003c00000 */
[----:B0-----:R-:W-:Y:S01]  /*3b70*/  HFMA2.MMA R182, -RZ, RZ, 0, 1.1920928955078125e-07 ;  /* 0x00000002ffb67435 */ /* 0x001fe200000001ff */
[----:B-1----:R-:W-:Y:S02]  /*3b80*/  MOV R175, R217 ;  /* 0x000000d900af7202 */ /* 0x002fe40000000f00 */
[----:B------:R-:W-:Y:S02]  /*3b90*/  MOV R177, R180 ;  /* 0x000000b400b17202 */ /* 0x000fe40000000f00 */
[----:B------:R-:W-:Y:S02]  /*3ba0*/  MOV R217, 0x1f ;  /* 0x0000001f00d97802 */ /* 0x000fe40000000f00 */
[----:B------:R-:W-:-:S02]  /*3bb0*/  MOV R184, 0xffffffff ;  /* 0xffffffff00b87802 */ /* 0x000fc40000000f00 */
[----:B------:R-:W-:Y:S02]  /*3bc0*/  MOV R172, 0x3be0 ;  /* 0x00003be000ac7802 */ /* 0x000fe40000000f00 */
[----:B------:R-:W-:Y:S05]  /*3bd0*/  CALL.REL.NOINC `($__internal_112_$__cuda_sm70_shflsync_down_p) ;  /* 0x0000010000007944 */ /* 0x000fea0003c00000 */
[----:B------:R-:W-:Y:S01]  /*3be0*/  FADD.FTZ R178, R175, R176 ;  /* 0x000000b0afb27221 */ /* 0x000fe20000010000 */
[----:B0-----:R-:W-:Y:S01]  /*3bf0*/  HFMA2.MMA R182, -RZ, RZ, 0, 5.9604644775390625e-08 ;  /* 0x00000001ffb67435 */ /* 0x001fe200000001ff */
[----:B-1----:R-:W-:Y:S01]  /*3c00*/  FADD.FTZ R180, R180, R217 ;  /* 0x000000d9b4b47221 */ /* 0x002fe20000010000 */
[----:B------:R-:W-:Y:S02]  /*3c10*/  MOV R217, 0x1f ;  /* 0x0000001f00d97802 */ /* 0x000fe40000000f00 */
[----:B------:R-:W-:Y:S02]  /*3c20*/  MOV R184, 0xffffffff ;  /* 0xffffffff00b87802 */ /* 0x000fe40000000f00 */
[----:B------:R-:W-:Y:S02]  /*3c30*/  MOV R177, R178 ;  /* 0x000000b200b17202 */ /* 0x000fe40000000f00 */
[----:B------:R-:W-:Y:S02]  /*3c40*/  MOV R172, 0x3c60 ;  /* 0x00003c6000ac7802 */ /* 0x000fe40000000f00 */
[----:B------:R-:W-:Y:S05]  /*3c50*/  CALL.REL.NOINC `($__internal_112_$__cuda_sm70_shflsync_down_p) ;  /* 0x0000008000007944 */ /* 0x000fea0003c00000 */
[----:B0-----:R-:W-:Y:S01]  /*3c60*/  HFMA2.MMA R182, -RZ, RZ, 0, 5.9604644775390625e-08 ;  /* 0x00000001ffb67435 */ /* 0x001fe200000001ff */
[----:B-1----:R-:W-:-:S02]  /*3c70*/  MOV R179, R217 ;  /* 0x000000d900b37202 */ /* 0x002fc40000000f00 */
[----:B------:R-:W-:Y:S02]  /*3c80*/  MOV R177, R180 ;  /* 0x000000b400b17202 */ /* 0x000fe40000000f00 */
[----:B------:R-:W-:Y:S02]  /*3c90*/  MOV R217, 0x1f ;  /* 0x0000001f00d97802 */ /* 0x000fe40000000f00 */
[----:B------:R-:W-:Y:S02]  /*3ca0*/  MOV R184, 0xffffffff ;  /* 0xffffffff00b87802 */ /* 0x000fe40000000f00 */
[----:B------:R-:W-:Y:S02]  /*3cb0*/  MOV R172, 0x3cd0 ;  /* 0x00003cd000ac7802 */ /* 0x000fe40000000f00 */
[----:B------:R-:W-:Y:S05]  /*3cc0*/  CALL.REL.NOINC `($__internal_112_$__cuda_sm70_shflsync_down_p) ;  /* 0x0000001000007944 */ /* 0x000fea0003c00000 */
[----:B01----:R-:W-:Y:S05]  /*3cd0*/  BRA `(.L_x_2626) ;  /* 0xffffe0c000007947 */ /* 0x003fea000383ffff */
        .weak           $__internal_112_$__cuda_sm70_shflsync_down_p
        .type           $__internal_112_$__cuda_sm70_shflsync_down_p,@function
        .size           $__internal_112_$__cuda_sm70_shflsync_down_p,(.L_x_2859 - $__internal_112_$__cuda_sm70_shflsync_down_p)
$__internal_112_$__cuda_sm70_shflsync_down_p:
[----:B------:R-:W-:Y:S01]  /*3ce0*/  HFMA2.MMA R173, -RZ, RZ, 0, 0 ;  /* 0x00000000ffad7435 */ /* 0x000fe200000001ff */
[----:B------:R-:W-:Y:S04]  /*3cf0*/  WARPSYNC R184 ;  /* 0x000000b800007348 */ /* 0x000fe80003800000 */
[----:B------:R0:W1:Y:S01]  /*3d00*/  SHFL.DOWN PT, R217, R177, R182, R217 ;  /* 0x080000b6b1d97389 */ /* 0x00006200000e00d9 */
[----:B------:R-:W-:Y:S05]  /*3d10*/  RET.REL.NODEC R172 `(_ZN10layer_norm31ln_parallel_residual_bwd_kernelINS_13Kernel_traitsIfffffjLj5120ELj1ELj1ELj8ELj16ENS_18Kernel_traits_baseILj5120EfffffjLj256EEEEELb1ELb0ELb0EEEvNS_9BwdParamsE) ;  /* 0xffffc2e0ac007950 */ /* 0x000fea0003c3ffff */
.L_x_2627:
        /* <DEDUP_REMOVED lines=14> */
.L_x_2859:


//--------------------- .text._ZN10layer_norm31ln_parallel_residual_bwd_kernelINS_13Kernel_traitsIfffffjLj5120ELj1ELj1ELj8ELj16ENS_18Kernel_traits_baseILj5120EfffffjLj256EEEEELb1ELb0ELb1EEEvNS_9BwdParamsE --------------------------
	.section	.text._ZN10layer_norm31ln_parallel_residual_bwd_kernelINS_13Kernel_traitsIfffffjLj5120ELj1ELj1ELj8ELj16ENS_18Kernel_traits_baseILj5120EfffffjLj256EEEEELb1ELb0ELb1EEEvNS_9BwdParamsE,"ax",@progbits
	.sectioninfo	@"SHI_REGISTERS=254"
	.align	128
        .global         _ZN10layer_norm31ln_parallel_residual_bwd_kernelINS_13Kernel_traitsIfffffjLj5120ELj1ELj1ELj8ELj16ENS_18Kernel_traits_baseILj5120EfffffjLj256EEEEELb1ELb0ELb1EEEvNS_9BwdParamsE
        .type           _ZN10layer_norm31ln_parallel_residual_bwd_kernelINS_13Kernel_traitsIfffffjLj5120ELj1ELj1ELj8ELj16ENS_18Kernel_traits_baseILj5120EfffffjLj256EEEEELb1ELb0ELb1EEEvNS_9BwdParamsE,@function
        .size           _ZN10layer_norm31ln_parallel_residual_bwd_kernelINS_13Kernel_traitsIfffffjLj5120ELj1ELj1ELj8ELj16ENS_18Kernel_traits_baseILj5120EfffffjLj256EEEEELb1ELb0ELb1EEEvNS_9BwdParamsE,(.L_x_2860 - _ZN10layer_norm31ln_parallel_residual_bwd_kernelINS_13Kernel_traitsIfffffjLj5120ELj1ELj1ELj8ELj16ENS_18Kernel_traits_baseILj5120EfffffjLj256EEEEELb1ELb0ELb1EEEvNS_9BwdParamsE)
        .other          _ZN10layer_norm31ln_parallel_residual_bwd_kernelINS_13Kernel_traitsIfffffjLj5120ELj1ELj1ELj8ELj16ENS_18Kernel_traits_baseILj5120EfffffjLj256EEEEELb1ELb0ELb1EEEvNS_9BwdParamsE,@"STO_CUDA_ENTRY STV_DEFAULT"
_ZN10layer_norm31ln_parallel_residual_bwd_kernelINS_13Kernel_traitsIfffffjLj5120ELj1ELj1ELj8ELj16ENS_18Kernel_traits_baseILj5120EfffffjLj256EEEEELb1ELb0ELb1EEEvNS_9BwdParamsE:
.text._ZN10layer_norm31ln_parallel_residual_bwd_kernelINS_13Kernel_traitsIfffffjLj5120ELj1ELj1ELj8ELj16ENS_18Kernel_traits_baseILj5120EfffffjLj256EEEEELb1ELb0ELb1EEEvNS_9BwdParamsE:
        /* <DEDUP_REMOVED lines=48> */
.L_x_2628:
        /* <DEDUP_REMOVED lines=56> */
[----:B------:R-:W-:Y:S01]  /*0680*/  IMAD.MOV.U32 R215, RZ, RZ, RZ ;  /* 0x000000ffffd77224 */ /* 0x000fe200078e00ff */
[----:B------:R-:W-:-:S02]  /*0690*/  MOV R208, RZ ;  /* 0x000000ff00d07202 */ /* 0x000fc40000000f00 */
.L_x_2637:
        /* <DEDUP_REMOVED lines=9> */
[C---:B------:R-:W-:Y:S02]  /*0730*/  SHF.L.U32 R231, R156.reuse, 0x4, RZ ;  /* 0x000000049ce77819 */ /* 0x040fe400000006ff */
[----:B------:R-:W-:Y:S02]  /*0740*/  SHF.R.U32.HI R230, RZ, 0x1c, R156 ;  /* 0x0000001cffe67819 */ /* 0x000fe4000001169c */
[----:B------:R-:W-:Y:S02]  /*0750*/  IADD3 R100, P0, R231, c[0x0][0x188], RZ ;  /* 0x00006200e7647a10 */ /* 0x000fe40007f1e0ff */
[----:B------:R-:W-:-:S02]  /*0760*/  IADD3 R152, R156, 0x100, RZ ;  /* 0x000001009c987810 */ /* 0x000fc40007ffe0ff */
[----:B------:R-:W-:Y:S02]  /*0770*/  IADD3.X R101, R230, c[0x0][0x18c], RZ, P0, !PT ;  /* 0x00006300e6657a10 */ /* 0x000fe400007fe4ff */
[----:B------:R-:W-:Y:S01]  /*0780*/  SHF.L.U32 R228, R152, 0x4, RZ ;  /* 0x0000000498e47819 */ /* 0x000fe200000006ff */
[----:B------:R-:W-:Y:S01]  /*0790*/  IMAD.WIDE R118, R216, R119, c[0x0][0x1a8] ;  /* 0x00006a00d8767625 */ /* 0x000fe200078e0277 */
[----:B------:R-:W-:Y:S02]  /*07a0*/  SHF.R.U32.HI R227, RZ, 0x1c, R152 ;  /* 0x0000001cffe37819 */ /* 0x000fe40000011698 */
[----:B------:R-:W3:Y:S01]  /*07b0*/  LDG.E.128 R100, [R100.64] ;  /* 0x0000000464647981 */ /* 0x000ee2000c1e1d00 */
[----:B0-----:R-:W-:Y:S01]  /*07c0*/  IADD3 R112, P0, R228, c[0x0][0x188], RZ ;  /* 0x00006200e4707a10 */ /* 0x001fe20007f1e0ff */
[----:B------:R-:W-:Y:S02]  /*07d0*/  IMAD.WIDE.U32 R104, R156, R157, c[0x0][0x210] ;  /* 0x000084009c687625 */ /* 0x000fe400078e009d */
[----:B------:R0:W4:Y:S01]  /*07e0*/  LDG.E R221, [R118.64] ;  /* 0x0000000476dd7981 */ /* 0x000122000c1e1900 */
[----:B------:R-:W-:-:S02]  /*07f0*/  IADD3.X R113, R227, c[0x0][0x18c], RZ, P0, !PT ;  /* 0x00006300e3717a10 */ /* 0x000fc400007fe4ff */
[----:B------:R-:W-:Y:S02]  /*0800*/  ISETP.NE.U32.AND P0, PT, RZ, c[0x0][0x250], PT ;  /* 0x00009400ff007a0c */ /* 0x000fe40003f05070 */
[C---:B------:R-:W-:Y:S01]  /*0810*/  IADD3 R236, R156.reuse, 0x200, RZ ;  /* 0x000002009cec7810 */ /* 0x040fe20007ffe0ff */
[----:B------:R-:W-:Y:S01]  /*0820*/  IMAD.WIDE.U32 R108, R156, R157, c[0x0][0x208] ;  /* 0x000082009c6c7625 */ /* 0x000fe200078e009d */
[----:B------:R-:W-:Y:S01]  /*0830*/  ISETP.NE.AND.EX P0, PT, RZ, c[0x0][0x254], PT, P0 ;  /* 0x00009500ff007a0c */ /* 0x000fe20003f05300 */
[----:B------:R-:W4:Y:S02]  /*0840*/  LDG.E.128 R104, [R104.64] ;  /* 0x0000000468687981 */ /* 0x000f24000c1e1d00 */
[----:B------:R-:W-:Y:S02]  /*0850*/  IMAD.SHL.U32 R224, R236, 0x10, RZ ;  /* 0x00000010ece07824 */ /* 0x000fe400078e00ff */
[----:B------:R-:W4:Y:S01]  /*0860*/  LDG.E.128 R108, [R108.64] ;  /* 0x000000046c6c7981 */ /* 0x000f22000c1e1d00 */
[----:B------:R-:W-:-:S02]  /*0870*/  SHF.R.U32.HI R223, RZ, 0x1c, R236 ;  /* 0x0000001cffdf7819 */ /* 0x000fc400000116ec */
[----:B------:R-:W-:Y:S01]  /*0880*/  IADD3 R124, P1, R224, c[0x0][0x188], RZ ;  /* 0x00006200e07c7a10 */ /* 0x000fe20007f3e0ff */
[----:B------:R-:W4:Y:S01]  /*0890*/  LDG.E.128 R112, [R112.64] ;  /* 0x0000000470707981 */ /* 0x000f22000c1e1d00 */
[----:B------:R-:W-:Y:S01]  /*08a0*/  SHF.L.U32 R232, R156, 0x2, RZ ;  /* 0x000000029ce87819 */ /* 0x000fe200000006ff */
[-C--:B------:R-:W-:Y:S01]  /*08b0*/  IMAD.WIDE.U32 R120, R152, R157.reuse, c[0x0][0x210] ;  /* 0x0000840098787625 */ /* 0x080fe200078e009d */
[----:B------:R-:W-:Y:S02]  /*08c0*/  IADD3 R234, R156, 0x300, RZ ;  /* 0x000003009cea7810 */ /* 0x000fe40007ffe0ff */
[----:B------:R-:W-:Y:S01]  /*08d0*/  IADD3.X R125, R223, c[0x0][0x18c], RZ, P1, !PT ;  /* 0x00006300df7d7a10 */ /* 0x000fe20000ffe4ff */
[-C--:B------:R-:W-:Y:S01]  /*08e0*/  IMAD.WIDE.U32 R116, R152, R157.reuse, c[0x0][0x208] ;  /* 0x0000820098747625 */ /* 0x080fe200078e009d */
[----:B------:R-:W-:Y:S01]  /*08f0*/  SHF.R.U32.HI R233, RZ, 0x1e, R156 ;  /* 0x0000001effe97819 */ /* 0x000fe2000001169c */
[----:B------:R-:W4:Y:S01]  /*0900*/  LDG.E.128 R120, [R120.64] ;  /* 0x0000000478787981 */ /* 0x000f22000c1e1d00 */
[----:B------:R-:W-:Y:S01]  /*0910*/  @P0 IADD3 R140, P1, R232, c[0x0][0x198], RZ ;  /* 0x00006600e88c0a10 */ /* 0x000fe20007f3e0ff */
[----:B------:R-:W-:Y:S01]  /*0920*/  IMAD.WIDE.U32 R132, R236, R157, c[0x0][0x210] ;  /* 0x00008400ec847625 */ /* 0x000fe200078e009d */
[----:B------:R-:W-:Y:S01]  /*0930*/  SHF.L.U32 R240, R152, 0x2, RZ ;  /* 0x0000000298f07819 */ /* 0x000fe200000006ff */
[----:B------:R-:W4:Y:S01]  /*0940*/  LDG.E.128 R124, [R124.64] ;  /* 0x000000047c7c7981 */ /* 0x000f22000c1e1d00 */
[----:B------:R-:W-:-:S02]  /*0950*/  SHF.L.U32 R220, R234, 0x4, RZ ;  /* 0x00000004eadc7819 */ /* 0x000fc400000006ff */
[----:B------:R-:W-:Y:S01]  /*0960*/  @P0 IADD3.X R141, R233, c[0x0][0x19c], RZ, P1, !PT ;  /* 0x00006700e98d0a10 */ /* 0x000fe20000ffe4ff */
[----:B------:R-:W-:Y:S01]  /*0970*/  IMAD.WIDE.U32 R128, R236, R157, c[0x0][0x208] ;  /* 0x00008200ec807625 */ /* 0x000fe200078e009d */
[----:B------:R-:W-:Y:S01]  /*0980*/  SHF.R.U32.HI R226, RZ, 0x1e, R152 ;  /* 0x0000001effe27819 */ /* 0x000fe20000011698 */
[----:B0-----:R-:W4:Y:S01]  /*0990*/  LDG.E.128 R116, [R116.64] ;  /* 0x0000000474747981 */ /* 0x001f22000c1e1d00 */
[----:B------:R-:W-:Y:S02]  /*09a0*/  @P0 IADD3 R138, P1, R240, c[0x0][0x198], RZ ;  /* 0x00006600f08a0a10 */ /* 0x000fe40007f3e0ff */
[----:B------:R-:W-:Y:S01]  /*09b0*/  SHF.R.U32.HI R219, RZ, 0x1c, R234 ;  /* 0x0000001cffdb7819 */ /* 0x000fe200000116ea */
[----:B------:R-:W4:Y:S01]  /*09c0*/  LDG.E.128 R132, [R132.64] ;  /* 0x0000000484847981 */ /* 0x000f22000c1e1d00 */
[----:B------:R-:W-:Y:S02]  /*09d0*/  IADD3 R136, P3, R220, c[0x0][0x188], RZ ;  /* 0x00006200dc887a10 */ /* 0x000fe40007f7e0ff */
[----:B------:R-:W-:Y:S01]  /*09e0*/  @P0 IADD3.X R139, R226, c[0x0][0x19c], RZ, P1, !PT ;  /* 0x00006700e28b0a10 */ /* 0x000fe20000ffe4ff */
[----:B------:R-:W4:Y:S01]  /*09f0*/  LDG.E.128 R128, [R128.64] ;  /* 0x0000000480807981 */ /* 0x000f22000c1e1d00 */
[----:B------:R-:W-:-:S02]  /*0a00*/  IADD3.X R137, R219, c[0x0][0x18c], RZ, P3, !PT ;  /* 0x00006300db897a10 */ /* 0x000fc40001ffe4ff */
[----:B------:R-:W-:Y:S01]  /*0a10*/  ISETP.NE.U32.AND P1, PT, RZ, c[0x0][0x218], PT ;  /* 0x00008600ff007a0c */ /* 0x000fe20003f25070 */
[----:B-----5:R0:W5:Y:S01]  /*0a20*/  @P0 LDG.E R213, [R138.64] ;  /* 0x000000048ad50981 */ /* 0x020162000c1e1900 */
[-C--:B------:R-:W-:Y:S01]  /*0a30*/  IMAD.WIDE.U32 R144, R234, R157.reuse, c[0x0][0x210] ;  /* 0x00008400ea907625 */ /* 0x080fe200078e009d */
[----:B------:R-:W-:Y:S02]  /*0a40*/  IADD3 R235, R156, 0x400, RZ ;  /* 0x000004009ceb7810 */ /* 0x000fe40007ffe0ff */
[----:B------:R-:W-:Y:S01]  /*0a50*/  ISETP.NE.AND.EX P1, PT, RZ, c[0x0][0x21c], PT, P1 ;  /* 0x00008700ff007a0c */ /* 0x000fe20003f25310 */
[----:B------:R1:W5:Y:S01]  /*0a60*/  @P0 LDG.E R214, [R140.64] ;  /* 0x000000048cd60981 */ /* 0x000362000c1e1900 */
[----:B------:R-:W-:Y:S02]  /*0a70*/  SHF.L.U32 R241, R236, 0x2, RZ ;  /* 0x00000002ecf17819 */ /* 0x000fe400000006ff */
[C---:B------:R-:W-:Y:S01]  /*0a80*/  SHF.L.U32 R243, R234.reuse, 0x2, RZ ;  /* 0x00000002eaf37819 */ /* 0x040fe200000006ff */
[----:B0-----:R-:W4:Y:S01]  /*0a90*/  LDG.E.128 R136, [R136.64] ;  /* 0x0000000488887981 */ /* 0x001f22000c1e1d00 */
[----:B------:R-:W-:Y:S01]  /*0aa0*/  SHF.R.U32.HI R229, RZ, 0x1e, R236 ;  /* 0x0000001effe57819 */ /* 0x000fe200000116ec */
[----:B------:R-:W-:Y:S01]  /*0ab0*/  IMAD.SHL.U32 R242, R235, 0x4, RZ ;  /* 0x00000004ebf27824 */ /* 0x000fe200078e00ff */
[----:B------:R-:W-:Y:S01]  /*0ac0*/  SHF.R.U32.HI R218, RZ, 0x1e, R234 ;  /* 0x0000001effda7819 */ /* 0x000fe200000116ea */
[----:B------:R-:W4:Y:S01]  /*0ad0*/  LDG.E.128 R144, [R144.64] ;  /* 0x0000000490907981 */ /* 0x000f22000c1e1d00 */
[----:B-1----:R-:W-:Y:S01]  /*0ae0*/  IMAD.WIDE.U32 R140, R234, R157, c[0x0][0x208] ;  /* 0x00008200ea8c7625 */ /* 0x002fe200078e009d */
[----:B------:R-:W-:-:S02]  /*0af0*/  @P0 IADD3 R148, P2, R241, c[0x0][0x198], RZ ;  /* 0x00006600f1940a10 */ /* 0x000fc40007f5e0ff */
[----:B------:R-:W-:Y:S02]  /*0b00*/  @P0 IADD3 R150, P3, R243, c[0x0][0x198], RZ ;  /* 0x00006600f3960a10 */ /* 0x000fe40007f7e0ff */
[----:B------:R-:W-:Y:S01]  /*0b10*/  @P0 IADD3.X R149, R229, c[0x0][0x19c], RZ, P2, !PT ;  /* 0x00006700e5950a10 */ /* 0x000fe200017fe4ff */
[----:B------:R-:W4:Y:S01]  /*0b20*/  LDG.E.128 R140, [R140.64] ;  /* 0x000000048c8c7981 */ /* 0x000f22000c1e1d00 */
        /* <DEDUP_REMOVED lines=12> */
[C---:B------:R-:W-:Y:S02]  /*0bf0*/  @P1 LEA R244, P2, R152.reuse, c[0x0][0x218], 0x4 ;  /* 0x0000860098f41a11 */ /* 0x040fe400078420ff */
        /* <DEDUP_REMOVED lines=35> */
[----:B--2---:R-:W-:-:S05]  /*0e30*/  FSEL R251, R251, RZ, !P1 ;  /* 0x000000fffbfb7208 */ /* 0x004fca0004800000 */
[----:B---3--:R-:W-:-:S04]  /*0e40*/  FADD.FTZ R100, R100, -R251 ;  /* 0x800000fb64647221 */ /* 0x008fc80000010000 */
[----:B----4-:R-:W-:Y:S02]  /*0e50*/  FMUL.FTZ R233, R221, R100 ;  /* 0x00000064dde97220 */ /* 0x010fe40000410000 */
[----:B------:R-:W-:-:S04]  /*0e60*/  FADD.FTZ R100, R101, -R251 ;  /* 0x800000fb65647221 */ /* 0x000fc80000010000 */
[----:B0-----:R-:W-:Y:S02]  /*0e70*/  FMUL.FTZ R234, R221, R100 ;  /* 0x00000064ddea7220 */ /* 0x001fe40000410000 */
[----:B------:R-:W-:-:S04]  /*0e80*/  FMUL.FTZ R100, R49, R105 ;  /* 0x0000006931647220 */ /* 0x000fc80000410000 */
[----:B------:R-:W-:Y:S02]  /*0e90*/  FFMA.FTZ R237, R69, R109, R100 ;  /* 0x0000006d45ed7223 */ /* 0x000fe40000010064 */
[----:B------:R-:W-:Y:S02]  /*0ea0*/  FMUL.FTZ R100, R51, R107 ;  /* 0x0000006b33647220 */ /* 0x000fe40000410000 */
[----:B------:R-:W-:Y:S02]  /*0eb0*/  FADD.FTZ R114, -R251, R114 ;  /* 0x00000072fb727221 */ /* 0x000fe40000010100 */
[----:B------:R-:W-:Y:S02]  /*0ec0*/  FFMA.FTZ R243, R71, R111, R100 ;  /* 0x0000006f47f37223 */ /* 0x000fe40000010064 */
[----:B------:R-:W-:Y:S02]  /*0ed0*/  FADD.FTZ R100, -R251, R113 ;  /* 0x00000071fb647221 */ /* 0x000fe40000010100 */
[----:B------:R-:W-:-:S02]  /*0ee0*/  FMUL.FTZ R246, R221, R114 ;  /* 0x00000072ddf67220 */ /* 0x000fc40000410000 */
[----:B-1----:R-:W-:Y:S02]  /*0ef0*/  FMUL.FTZ R239, R48, R104 ;  /* 0x0000006830ef7220 */ /* 0x002fe40000410000 */
[----:B------:R-:W-:Y:S02]  /*0f00*/  FMUL.FTZ R241, R221, R100 ;  /* 0x00000064ddf17220 */ /* 0x000fe40000410000 */
[----:B------:R-:W-:Y:S02]  /*0f10*/  FMUL.FTZ R249, R46, R122 ;  /* 0x0000007a2ef97220 */ /* 0x000fe40000410000 */
[----:B------:R-:W-:Y:S02]  /*0f20*/  FMUL.FTZ R100, R47, R123 ;  /* 0x0000007b2f647220 */ /* 0x000fe40000410000 */
[C---:B------:R-:W-:Y:S02]  /*0f30*/  FADD.FTZ R14, R122.reuse, R14 ;  /* 0x0000000e7a0e7221 */ /* 0x040fe40000010000 */
[----:B------:R-:W-:-:S02]  /*0f40*/  FFMA.FTZ R181, R122, R246, R181 ;  /* 0x000000f67ab57223 */ /* 0x000fc400000100b5 */
[----:B------:R-:W-:Y:S02]  /*0f50*/  FADD.FTZ R122, -R251, R125 ;  /* 0x0000007dfb7a7221 */ /* 0x000fe40000010100 */
[----:B------:R-:W-:Y:S02]  /*0f60*/  FADD.FTZ R102, R102, -R251 ;  /* 0x800000fb66667221 */ /* 0x000fe40000010000 */
[----:B------:R-:W-:Y:S02]  /*0f70*/  FFMA.FTZ R236, R68, R108, R239 ;  /* 0x0000006c44ec7223 */ /* 0x000fe400000100ef */
[----:B------:R-:W-:Y:S02]  /*0f80*/  FFMA.FTZ R239, R67, R119, R100 ;  /* 0x0000007743ef7223 */ /* 0x000fe40000010064 */
[----:B------:R-:W-:Y:S02]  /*0f90*/  FMUL.FTZ R100, R41, R133 ;  /* 0x0000008529647220 */ /* 0x000fe40000410000 */
[----:B------:R-:W-:-:S02]  /*0fa0*/  FMUL.FTZ R122, R221, R122 ;  /* 0x0000007add7a7220 */ /* 0x000fc40000410000 */
[----:B------:R-:W-:Y:S02]  /*0fb0*/  FMUL.FTZ R235, R221, R102 ;  /* 0x00000066ddeb7220 */ /* 0x000fe40000410000 */
[----:B------:R-:W-:Y:S02]  /*0fc0*/  FMUL.FTZ R101, R50, R106 ;  /* 0x0000006a32657220 */ /* 0x000fe40000410000 */
[C---:B------:R-:W-:Y:S02]  /*0fd0*/  FADD.FTZ R124, -R251.reuse, R124 ;  /* 0x0000007cfb7c7221 */ /* 0x040fe40000010100 */
[C---:B------:R-:W-:Y:S02]  /*0fe0*/  FADD.FTZ R126, -R251.reuse, R126 ;  /* 0x0000007efb7e7221 */ /* 0x040fe40000010100 */
[C---:B------:R-:W-:Y:S02]  /*0ff0*/  FADD.FTZ R102, -R251.reuse, R127 ;  /* 0x0000007ffb667221 */ /* 0x040fe40000010100 */
[----:B------:R-:W-:-:S02]  /*1000*/  FADD.FTZ R112, -R251, R112 ;  /* 0x00000070fb707221 */ /* 0x000fc40000010100 */
[C---:B------:R-:W-:Y:S02]  /*1010*/  FADD.FTZ R168, R129.reuse, R168 ;  /* 0x000000a881a87221 */ /* 0x040fe40000010000 */
[----:B------:R-:W-:Y:S02]  /*1020*/  FFMA.FTZ R182, R129, R122, R182 ;  /* 0x0000007a81b67223 */ /* 0x000fe400000100b6 */
[----:B------:R-:W-:Y:S02]  /*1030*/  FFMA.FTZ R247, R61, R129, R100 ;  /* 0x000000813df77223 */ /* 0x000fe40000010064 */
[----:B------:R-:W-:Y:S02]  /*1040*/  FFMA.FTZ R240, R70, R110, R101 ;  /* 0x0000006e46f07223 */ /* 0x000fe40000010065 */
[C---:B------:R-:W-:Y:S02]  /*1050*/  FMUL.FTZ R125, R221.reuse, R124 ;  /* 0x0000007cdd7d7220 */ /* 0x040fe40000410000 */
[----:B------:R-:W-:-:S02]  /*1060*/  FMUL.FTZ R129, R221, R126 ;  /* 0x0000007edd817220 */ /* 0x000fc40000410000 */
[----:B------:R-:W-:Y:S02]  /*1070*/  FADD.FTZ R244, -R251, R115 ;  /* 0x00000073fbf47221 */ /* 0x000fe40000010100 */
[C---:B------:R-:W-:Y:S02]  /*1080*/  FADD.FTZ R183, R118.reuse, R183 ;  /* 0x000000b776b77221 */ /* 0x040fe40000010000 */
[----:B------:R-:W-:Y:S02]  /*1090*/  FFMA.FTZ R185, R118, R246, R185 ;  /* 0x000000f676b97223 */ /* 0x000fe400000100b9 */
[----:B------:R-:W-:Y:S02]  /*10a0*/  FFMA.FTZ R249, R66, R118, R249 ;  /* 0x0000007642f97223 */ /* 0x000fe400000100f9 */
[----:B------:R-:W-:Y:S02]  /*10b0*/  FMUL.FTZ R101, R40, R132 ;  /* 0x0000008428657220 */ /* 0x000fe40000410000 */
[----:B------:R-:W-:-:S02]  /*10c0*/  FMUL.FTZ R126, R221, R102 ;  /* 0x00000066dd7e7220 */ /* 0x000fc40000410000 */
[----:B------:R-:W-:Y:S02]  /*10d0*/  FMUL.FTZ R242, R221, R112 ;  /* 0x00000070ddf27220 */ /* 0x000fe40000410000 */
[----:B------:R-:W-:Y:S02]  /*10e0*/  FMUL.FTZ R100, R43, R135 ;  /* 0x000000872b647220 */ /* 0x000fe40000410000 */
[----:B------:R-:W-:Y:S02]  /*10f0*/  FADD.FTZ R118, -R251, R137 ;  /* 0x00000089fb767221 */ /* 0x000fe40000010100 */
[C---:B------:R-:W-:Y:S02]  /*1100*/  FADD.FTZ R167, R128.reuse, R167 ;  /* 0x000000a780a77221 */ /* 0x040fe40000010000 */
[----:B------:R-:W-:Y:S02]  /*1110*/  FFMA.FTZ R179, R128, R125, R179 ;  /* 0x0000007d80b37223 */ /* 0x000fe400000100b3 */
[----:B------:R-:W-:-:S02]  /*1120*/  FMUL.FTZ R244, R221, R244 ;  /* 0x000000f4ddf47220 */ /* 0x000fc40000410000 */
[----:B------:R-:W-:Y:S02]  /*1130*/  FFMA.FTZ R128, R60, R128, R101 ;  /* 0x000000803c807223 */ /* 0x000fe40000010065 */
[C---:B------:R-:W-:Y:S02]  /*1140*/  FADD.FTZ R166, R131.reuse, R166 ;  /* 0x000000a683a67221 */ /* 0x040fe40000010000 */
[----:B------:R-:W-:Y:S02]  /*1150*/  FFMA.FTZ R180, R131, R126, R180 ;  /* 0x0000007e83b47223 */ /* 0x000fe400000100b4 */
[----:B------:R-:W-:Y:S02]  /*1160*/  FMUL.FTZ R245, R44, R120 ;  /* 0x000000782cf57220 */ /* 0x000fe40000410000 */
[C---:B------:R-:W-:Y:S02]  /*1170*/  FADD.FTZ R187, R120.reuse, R187 ;  /* 0x000000bb78bb7221 */ /* 0x040fe40000010000 */
[----:B------:R-:W-:-:S02]  /*1180*/  FFMA.FTZ R189, R120, R242, R189 ;  /* 0x000000f278bd7223 */ /* 0x000fc400000100bd */
[----:B------:R-:W-:Y:S02]  /*1190*/  FMUL.FTZ R101, R42, R134 ;  /* 0x000000862a657220 */ /* 0x000fe40000410000 */
[----:B------:R-:W-:Y:S02]  /*11a0*/  FFMA.FTZ R131, R63, R131, R100 ;  /* 0x000000833f837223 */ /* 0x000fe40000010064 */
[----:B------:R-:W-:Y:S02]  /*11b0*/  FADD.FTZ R136, -R251, R136 ;  /* 0x00000088fb887221 */ /* 0x000fe40000010100 */
[----:B------:R-:W-:Y:S02]  /*11c0*/  FMUL.FTZ R118, R221, R118 ;  /* 0x00000076dd767220 */ /* 0x000fe40000410000 */
[----:B------:R-:W-:Y:S02]  /*11d0*/  FADD.FTZ R120, -R251, R139 ;  /* 0x0000008bfb787221 */ /* 0x000fe40000010100 */
[----:B------:R-:W-:-:S02]  /*11e0*/  FMUL.FTZ R100, R37, R145 ;  /* 0x0000009125647220 */ /* 0x000fc40000410000 */
[C---:B------:R-:W-:Y:S02]  /*11f0*/  FADD.FTZ R170, R119.reuse, R170 ;  /* 0x000000aa77aa7221 */ /* 0x040fe40000010000 */
[----:B------:R-:W-:Y:S02]  /*1200*/  FFMA.FTZ R184, R119, R244, R184 ;  /* 0x000000f477b87223 */ /* 0x000fe400000100b8 */
[----:B------:R-:W-:Y:S02]  /*1210*/  FFMA.FTZ R250, R62, R130, R101 ;  /* 0x000000823efa7223 */ /* 0x000fe40000010065 */
[----:B------:R-:W-:Y:S02]  /*1220*/  FMUL.FTZ R119, R221, R136 ;  /* 0x00000088dd777220 */ /* 0x000fe40000410000 */
[C---:B------:R-:W-:Y:S02]  /*1230*/  FADD.FTZ R164, R141.reuse, R164 ;  /* 0x000000a48da47221 */ /* 0x040fe40000010000 */
[----:B------:R-:W-:-:S02]  /*1240*/  FFMA.FTZ R178, R141, R118, R178 ;  /* 0x000000768db27223 */ /* 0x000fc400000100b2 */
[----:B------:R-:W-:Y:S02]  /*1250*/  FADD.FTZ R138, -R251, R138 ;  /* 0x0000008afb8a7221 */ /* 0x000fe40000010100 */
[----:B------:R-:W-:Y:S02]  /*1260*/  FMUL.FTZ R101, R36, R144 ;  /* 0x0000009024657220 */ /* 0x000fe40000410000 */
[----:B------:R-:W-:Y:S02]  /*1270*/  FFMA.FTZ R141, R57, R141, R100 ;  /* 0x0000008d398d7223 */ /* 0x000fe40000010064 */
[----:B------:R-:W-:Y:S02]  /*1280*/  FMUL.FTZ R120, R221, R120 ;  /* 0x00000078dd787220 */ /* 0x000fe40000410000 */
[----:B------:R-:W-:Y:S02]  /*1290*/  FMUL.FTZ R100, R39, R147 ;  /* 0x0000009327647220 */ /* 0x000fe40000410000 */
[----:B------:R-:W-:-:S02]  /*12a0*/  FMUL.FTZ R248, R45, R121 ;  /* 0x000000792df87220 */ /* 0x000fc40000410000 */
[C---:B------:R-:W-:Y:S02]  /*12b0*/  FADD.FTZ R186, R121.reuse, R186 ;  /* 0x000000ba79ba7221 */ /* 0x040fe40000010000 */
[----:B------:R-:W-:Y:S02]  /*12c0*/  FFMA.FTZ R188, R121, R241, R188 ;  /* 0x000000f179bc7223 */ /* 0x000fe400000100bc */
[C---:B------:R-:W-:Y:S02]  /*12d0*/  FADD.FTZ R163, R140.reuse, R163 ;  /* 0x000000a38ca37221 */ /* 0x040fe40000010000 */
[----:B------:R-:W-:Y:S02]  /*12e0*/  FFMA.FTZ R175, R140, R119, R175 ;  /* 0x000000778caf7223 */ /* 0x000fe400000100af */
[----:B------:R-:W-:Y:S02]  /*12f0*/  FFMA.FTZ R140, R56, R140, R101 ;  /* 0x0000008c388c7223 */ /* 0x000fe40000010065 */
[----:B------:R-:W-:-:S02]  /*1300*/  FMUL.FTZ R121, R221, R138 ;  /* 0x0000008add797220 */ /* 0x000fc40000410000 */
[C---:B------:R-:W-:Y:S02]  /*1310*/  FADD.FTZ R162, R143.reuse, R162 ;  /* 0x000000a28fa27221 */ /* 0x040fe40000010000 */
[----:B------:R-:W-:Y:S02]  /*1320*/  FFMA.FTZ R176, R143, R120, R176 ;  /* 0x000000788fb07223 */ /* 0x000fe400000100b0 */
[----:B------:R-:W-:Y:S02]  /*1330*/  FMUL.FTZ R101, R38, R146 ;  /* 0x0000009226657220 */ /* 0x000fe40000410000 */
[----:B------:R-:W-:Y:S02]  /*1340*/  FFMA.FTZ R143, R59, R143, R100 ;  /* 0x0000008f3b8f7223 */ /* 0x000fe40000010064 */
[----:B------:R-:W-:Y:S02]  /*1350*/  FADD.FTZ R100, RZ, R236 ;  /* 0x000000ecff647221 */ /* 0x000fe40000010000 */
[----:B------:R-:W-:-:S02]  /*1360*/  FADD.FTZ R161, R142, R161 ;  /* 0x000000a18ea17221 */ /* 0x000fc40000010000 */
[----:B------:R-:W-:Y:S02]  /*1370*/  FFMA.FTZ R173, R142, R121, R173 ;  /* 0x000000798ead7223 */ /* 0x000fe400000100ad */
[----:B------:R-:W-:Y:S02]  /*1380*/  FFMA.FTZ R142, R58, R142, R101 ;  /* 0x0000008e3a8e7223 */ /* 0x000fe40000010065 */
[----:B------:R-:W-:Y:S02]  /*1390*/  FADD.FTZ R101, R237, R100 ;  /* 0x00000064ed657221 */ /* 0x000fe40000010000 */
[----:B------:R-:W-:Y:S02]  /*13a0*/  FFMA.FTZ R100, R233, R236, RZ ;  /* 0x000000ece9647223 */ /* 0x000fe400000100ff */
[----:B------:R-:W-:Y:S02]  /*13b0*/  FADD.FTZ R238, R103, -R251 ;  /* 0x800000fb67ee7221 */ /* 0x000fe40000010000 */
[----:B------:R-:W-:-:S02]  /*13c0*/  FFMA.FTZ R100, R234, R237, R100 ;  /* 0x000000edea647223 */ /* 0x000fc40000010064 */
[----:B------:R-:W-:Y:S02]  /*13d0*/  FADD.FTZ R148, -R251, R148 ;  /* 0x00000094fb947221 */ /* 0x000fe40000010100 */
[----:B------:R-:W-:Y:S02]  /*13e0*/  FADD.FTZ R102, R240, R101 ;  /* 0x00000065f0667221 */ /* 0x000fe40000010000 */
[----:B------:R-:W-:Y:S02]  /*13f0*/  FMUL.FTZ R238, R221, R238 ;  /* 0x000000eeddee7220 */ /* 0x000fe40000410000 */
[C---:B------:R-:W-:Y:S02]  /*1400*/  FADD.FTZ R15, R123.reuse, R15 ;  /* 0x0000000f7b0f7221 */ /* 0x040fe40000010000 */
[----:B------:R-:W-:Y:S02]  /*1410*/  FFMA.FTZ R28, R123, R244, R28 ;  /* 0x000000f47b1c7223 */ /* 0x000fe4000001001c */
[----:B------:R-:W-:-:S02]  /*1420*/  FFMA.FTZ R100, R235, R240, R100 ;  /* 0x000000f0eb647223 */ /* 0x000fc40000010064 */
[----:B------:R-:W-:Y:S02]  /*1430*/  FMUL.FTZ R123, R221, R148 ;  /* 0x00000094dd7b7220 */ /* 0x000fe40000410000 */
[----:B------:R-:W-:Y:S02]  /*1440*/  FMUL.FTZ R101, R32, R156 ;  /* 0x0000009c20657220 */ /* 0x000fe40000410000 */
[----:B------:R-:W-:Y:S02]  /*1450*/  FFMA.FTZ R245, R64, R116, R245 ;  /* 0x0000007440f57223 */ /* 0x000fe400000100f5 */
[----:B------:R-:W-:Y:S02]  /*1460*/  FADD.FTZ R102, R243, R102 ;  /* 0x00000066f3667221 */ /* 0x000fe40000010000 */
[----:B------:R-:W-:Y:S02]  /*1470*/  FFMA.FTZ R100, R238, R243, R100 ;  /* 0x000000f3ee647223 */ /* 0x000fe40000010064 */
[----:B------:R-:W-:-:S02]  /*1480*/  FADD.FTZ R31, R152, R31 ;  /* 0x0000001f981f7221 */ /* 0x000fc40000010000 */
[----:B------:R-:W-:Y:S02]  /*1490*/  FFMA.FTZ R171, R152, R123, R171 ;  /* 0x0000007b98ab7223 */ /* 0x000fe400000100ab */
        /* <DEDUP_REMOVED lines=20> */
[----:B------:R-:W-:Y:S02]  /*15e0*/  FADD.FTZ R150, -R251, R150 ;  /* 0x00000096fb967221 */ /* 0x000fe40000010100 */
[----:B------:R-:W-:Y:S02]  /*15f0*/  FADD.FTZ R101, R141, R102 ;  /* 0x000000668d657221 */ /* 0x000fe40000010000 */
[----:B------:R-:W-:-:S02]  /*1600*/  FFMA.FTZ R100, R118, R141, R100 ;  /* 0x0000008d76647223 */ /* 0x000fc40000010064 */
[----:B------:R-:W-:Y:S02]  /*1610*/  FMUL.FTZ R127, R221, R150 ;  /* 0x00000096dd7f7220 */ /* 0x000fe40000410000 */
[----:B------:R-:W-:Y:S02]  /*1620*/  FADD.FTZ R124, -R251, R149 ;  /* 0x00000095fb7c7221 */ /* 0x000fe40000010100 */
        /* <DEDUP_REMOVED lines=8> */
[----:B------:R-:W-:Y:S02]  /*16b0*/  FFMA.FTZ R154, R54, R154, R103 ;  /* 0x0000009a369a7223 */ /* 0x000fe40000010067 */
[----:B------:R-:W-:-:S02]  /*16c0*/  FADD.FTZ R101, R143, R102 ;  /* 0x000000668f657221 */ /* 0x000fc40000010000 */
[----:B------:R-:W-:Y:S02]  /*16d0*/  FMUL.FTZ R104, R33, R157 ;  /* 0x0000009d21687220 */ /* 0x000fe40000410000 */
[----:B------:R-:W-:Y:S01]  /*16e0*/  FFMA.FTZ R103, R120, R143, R100 ;  /* 0x0000008f78677223 */ /* 0x000fe20000010064 */
[----:B------:R-:W-:Y:S01]  /*16f0*/  LOP3.LUT P2, RZ, R225, 0xff, RZ, 0xc0, !PT ;  /* 0x000000ffe1ff7812 */ /* 0x000fe2000784c0ff */
[C---:B------:R-:W-:Y:S02]  /*1700*/  FADD.FTZ R165, R130.reuse, R165 ;  /* 0x000000a582a57221 */ /* 0x040fe40000010000 */
[----:B------:R-:W-:Y:S02]  /*1710*/  FFMA.FTZ R177, R130, R129, R177 ;  /* 0x0000008182b17223 */ /* 0x000fe400000100b1 */
[----:B------:R-:W-:Y:S02]  /*1720*/  FADD.FTZ R130, -R251, R151 ;  /* 0x00000097fb827221 */ /* 0x000fe40000010100 */
[----:B------:R-:W-:-:S02]  /*1730*/  FADD.FTZ R160, R153, R160 ;  /* 0x000000a099a07221 */ /* 0x000fc40000010000 */
[----:B------:R-:W-:Y:S02]  /*1740*/  FFMA.FTZ R174, R153, R124, R174 ;  /* 0x0000007c99ae7223 */ /* 0x000fe400000100ae */
[----:B------:R-:W-:Y:S02]  /*1750*/  FADD.FTZ R100, R152, R101 ;  /* 0x0000006598647221 */ /* 0x000fe40000010000 */
[----:B------:R-:W-:Y:S02]  /*1760*/  FFMA.FTZ R153, R53, R153, R104 ;  /* 0x0000009935997223 */ /* 0x000fe40000010068 */
[----:B------:R-:W-:Y:S01]  /*1770*/  FFMA.FTZ R101, R123, R152, R103 ;  /* 0x000000987b657223 */ /* 0x000fe20000010067 */
[----:B------:R-:W-:Y:S01]  /*1780*/  SHF.R.U32.HI R102, RZ, 0x5, R0 ;  /* 0x00000005ff667819 */ /* 0x000fe20000011600 */
[----:B------:R-:W-:Y:S02]  /*1790*/  FMUL.FTZ R130, R221, R130 ;  /* 0x00000082dd827220 */ /* 0x000fe40000410000 */
[----:B------:R-:W-:-:S02]  /*17a0*/  FMUL.FTZ R104, R35, R159 ;  /* 0x0000009f23687220 */ /* 0x000fc40000410000 */
[----:B------:R-:W-:Y:S02]  /*17b0*/  FADD.FTZ R103, R100, R153 ;  /* 0x0000009964677221 */ /* 0x000fe40000010000 */
[----:B------:R-:W-:Y:S01]  /*17c0*/  FFMA.FTZ R101, R124, R153, R101 ;  /* 0x000000997c657223 */ /* 0x000fe20000010065 */
[----:B------:R-:W-:Y:S01]  /*17d0*/  IADD3 R216, R216, c[0x0][0x160], RZ ;  /* 0x00005800d8d87a10 */ /* 0x000fe20007ffe0ff */
[C---:B------:R-:W-:Y:S02]  /*17e0*/  FADD.FTZ R12, R132.reuse, R12 ;  /* 0x0000000c840c7221 */ /* 0x040fe40000010000 */
[----:B------:R-:W-:Y:S01]  /*17f0*/  FFMA.FTZ R26, R132, R125, R26 ;  /* 0x0000007d841a7223 */ /* 0x000fe2000001001a */
[----:B------:R-:W-:Y:S01]  /*1800*/  LOP3.LUT R132, R102, 0x7fffff8, RZ, 0xc0, !PT ;  /* 0x07fffff866847812 */ /* 0x000fe200078ec0ff */
[C---:B------:R-:W-:Y:S02]  /*1810*/  FADD.FTZ R30, R155.reuse, R30 ;  /* 0x0000001e9b1e7221 */ /* 0x040fe40000010000 */
[----:B------:R-:W-:-:S02]  /*1820*/  FFMA.FTZ R172, R155, R130, R172 ;  /* 0x000000829bac7223 */ /* 0x000fc400000100ac */
[----:B------:R-:W-:Y:S02]  /*1830*/  FFMA.FTZ R155, R55, R155, R104 ;  /* 0x0000009b379b7223 */ /* 0x000fe40000010068 */
        /* <DEDUP_REMOVED lines=45> */
[----:B------:R-:W-:Y:S02]  /*1b10*/  FADD.FTZ R108, R100, R155 ;  /* 0x0000009b646c7221 */ /* 0x000fe40000010000 */
[----:B------:R-:W-:Y:S01]  /*1b20*/  FFMA.FTZ R105, R130, R155, R101 ;  /* 0x0000009b82697223 */ /* 0x000fe20000010065 */
[----:B------:R-:W-:Y:S05]  /*1b30*/  BRA.DIV ~URZ, `(.L_x_2630) ;  /* 0x00001ba27f007947 */ /* 0x000fea000b800000 */
[----:B------:R0:W1:Y:S02]  /*1b40*/  SHFL.DOWN PT, R103, R108, 0x10, 0x1f ;  /* 0x0a001f006c677f89 */ /* 0x00006400000e0000 */
.L_x_2638:
        /* <DEDUP_REMOVED lines=18> */
.L_x_2639:
        /* <DEDUP_REMOVED lines=63> */
.L_x_2632:
        /* <DEDUP_REMOVED lines=21> */
[C---:B------:R-:W-:Y:S01]  /*21b0*/  LOP3.LUT P4, RZ, R214.reuse, 0xff00, RZ, 0xc0, !PT ;  /* 0x0000ff00d6ff7812 */ /* 0x040fe2000788c0ff */
[----:B------:R-:W-:Y:S01]  /*21c0*/  FADD.FTZ R244, R239, -R244 ;  /* 0x800000f4eff47221 */ /* 0x000fe20000010000 */
[----:B------:R-:W-:Y:S01]  /*21d0*/  SEL R102, R111, RZ, P6 ;  /* 0x000000ff6f667207 */ /* 0x000fe20003000000 */
[C---:B------:R-:W-:Y:S01]  /*21e0*/  FMUL.FTZ R248, R221.reuse, R248 ;  /* 0x000000f8ddf87220 */ /* 0x040fe20000410000 */
        /* <DEDUP_REMOVED lines=33> */
.L_x_2633:
        /* <DEDUP_REMOVED lines=57> */
[C---:B------:R-:W-:Y:S02]  /*2790*/  LOP3.LUT P6, RZ, R212.reuse, 0xff0000, RZ, 0xc0, !PT ;  /* 0x00ff0000d4ff7812 */ /* 0x040fe400078cc0ff */
        /* <DEDUP_REMOVED lines=23> */
.L_x_2634:
        /* <DEDUP_REMOVED lines=27> */
.L_x_2635:
        /* <DEDUP_REMOVED lines=25> */
[----:B------:R-:W-:Y:S01]  /*2c50*/  FMUL.FTZ R113, R221, R154 ;  /* 0x0000009add717220 */ /* 0x000fe20000410000 */
        /* <DEDUP_REMOVED lines=59> */
.L_x_2636:
        /* <DEDUP_REMOVED lines=78> */
.L_x_2629:
        /* <DEDUP_REMOVED lines=31> */
.L_x_2630:
[----:B------:R-:W-:Y:S01]  /*36e0*/  HFMA2.MMA R109, -RZ, RZ, 0, 9.5367431640625e-07 ;  /* 0x00000010ff6d7435 */ /* 0x000fe200000001ff */
[----:B------:R-:W-:-:S02]  /*36f0*/  MOV R104, R108 ;  /* 0x0000006c00687202 */ /* 0x000fc40000000f00 */
[----:B------:R-:W-:Y:S02]  /*3700*/  MOV R106, 0x1f ;  /* 0x0000001f006a7802 */ /* 0x000fe40000000f00 */
[----:B------:R-:W-:Y:S02]  /*3710*/  MOV R111, 0xffffffff ;  /* 0xffffffff006f7802 */ /* 0x000fe40000000f00 */
[----:B------:R-:W-:Y:S02]  /*3720*/  MOV R100, 0x3740 ;  /* 0x0000374000647802 */ /* 0x000fe40000000f00 */
[----:B-----5:R-:W-:Y:S05]  /*3730*/  CALL.REL.NOINC `($__internal_113_$__cuda_sm70_shflsync_down_p) ;  /* 0x0000046000007944 */ /* 0x020fea0003c00000 */
[----:B-1----:R-:W-:Y:S01]  /*3740*/  MOV R103, R104 ;  /* 0x0000006800677202 */ /* 0x002fe20000000f00 */
[----:B0-----:R-:W-:Y:S05]  /*3750*/  BRA `(.L_x_2638) ;  /* 0xffffe3f000007947 */ /* 0x001fea000383ffff */
.L_x_2631:
[----:B------:R-:W-:Y:S01]  /*3760*/  HFMA2.MMA R109, -RZ, RZ, 0, 9.5367431640625e-07 ;  /* 0x00000010ff6d7435 */ /* 0x000fe200000001ff */
[----:B------:R-:W-:Y:S01]  /*3770*/  IMAD.MOV.U32 R104, RZ, RZ, R105 ;  /* 0x000000ffff687224 */ /* 0x000fe200078e0069 */
[----:B------:R-:W-:Y:S02]  /*3780*/  MOV R106, 0x1f ;  /* 0x0000001f006a7802 */ /* 0x000fe40000000f00 */
[----:B------:R-:W-:Y:S02]  /*3790*/  MOV R111, 0xffffffff ;  /* 0xffffffff006f7802 */ /* 0x000fe40000000f00 */
[----:B------:R-:W-:-:S02]  /*37a0*/  MOV R100, 0x37c0 ;  /* 0x000037c000647802 */ /* 0x000fc40000000f00 */
[----:B01---5:R-:W-:Y:S05]  /*37b0*/  CALL.REL.NOINC `($__internal_113_$__cuda_sm70_shflsync_down_p) ;  /* 0x000003e000007944 */ /* 0x023fea0003c00000 */
[----:B------:R-:W-:Y:S01]  /*37c0*/  FADD.FTZ R108, R108, R103 ;  /* 0x000000676c6c7221 */ /* 0x000fe20000010000 */
[----:B0-----:R-:W-:Y:S01]  /*37d0*/  HFMA2.MMA R109, -RZ, RZ, 0, 4.76837158203125e-07 ;  /* 0x00000008ff6d7435 */ /* 0x001fe200000001ff */
[----:B-1----:R-:W-:Y:S01]  /*37e0*/  FADD.FTZ R105, R105, R104 ;  /* 0x0000006869697221 */ /* 0x002fe20000010000 */
[----:B------:R-:W-:Y:S01]  /*37f0*/  MOV R106, 0x1f ;  /* 0x0000001f006a7802 */ /* 0x000fe20000000f00 */
[----:B------:R-:W-:Y:S01]  /*3800*/  IMAD.MOV.U32 R104, RZ, RZ, R108 ;  /* 0x000000ffff687224 */ /* 0x000fe200078e006c */
[----:B------:R-:W-:-:S02]  /*3810*/  MOV R111, 0xffffffff ;  /* 0xffffffff006f7802 */ /* 0x000fc40000000f00 */
[----:B------:R-:W-:Y:S02]  /*3820*/  MOV R100, 0x3840 ;  /* 0x0000384000647802 */ /* 0x000fe40000000f00 */
[----:B------:R-:W-:Y:S05]  /*3830*/  CALL.REL.NOINC `($__internal_113_$__cuda_sm70_shflsync_down_p) ;  /* 0x0000036000007944 */ /* 0x000fea0003c00000 */
[----:B0-----:R-:W-:Y:S01]  /*3840*/  HFMA2.MMA R109, -RZ, RZ, 0, 4.76837158203125e-07 ;  /* 0x00000008ff6d7435 */ /* 0x001fe200000001ff */
[----:B-1----:R-:W-:Y:S02]  /*3850*/  MOV R103, R104 ;  /* 0x0000006800677202 */ /* 0x002fe40000000f00 */
[----:B------:R-:W-:Y:S02]  /*3860*/  MOV R104, R105 ;  /* 0x0000006900687202 */ /* 0x000fe40000000f00 */
[----:B------:R-:W-:Y:S02]  /*3870*/  MOV R106, 0x1f ;  /* 0x0000001f006a7802 */ /* 0x000fe40000000f00 */
[----:B------:R-:W-:Y:S02]  /*3880*/  MOV R111, 0xffffffff ;  /* 0xffffffff006f7802 */ /* 0x000fe40000000f00 */
[----:B------:R-:W-:Y:S02]  /*3890*/  MOV R100, 0x38b0 ;  /* 0x000038b000647802 */ /* 0x000fe40000000f00 */
[----:B------:R-:W-:Y:S05]  /*38a0*/  CALL.REL.NOINC `($__internal_113_$__cuda_sm70_shflsync_down_p) ;  /* 0x000002f000007944 */ /* 0x000fea0003c00000 */
[----:B------:R-:W-:Y:S01]  /*38b0*/  FADD.FTZ R108, R103, R108 ;  /* 0x0000006c676c7221 */ /* 0x000fe20000010000 */
[----:B0-----:R-:W-:Y:S01]  /*38c0*/  HFMA2.MMA R109, -RZ, RZ, 0, 2.384185791015625e-07 ;  /* 0x00000004ff6d7435 */ /* 0x001fe200000001ff */
[----:B-1----:R-:W-:Y:S01]  /*38d0*/  FADD.FTZ R105, R105, R104 ;  /* 0x0000006869697221 */ /* 0x002fe20000010000 */
[----:B------:R-:W-:Y:S01]  /*38e0*/  MOV R111, 0xffffffff ;  /* 0xffffffff006f7802 */ /* 0x000fe20000000f00 */
[----:B------:R-:W-:Y:S01]  /*38f0*/  IMAD.MOV.U32 R106, RZ, RZ, 0x1f ;  /* 0x0000001fff6a7424 */ /* 0x000fe200078e00ff */
[----:B------:R-:W-:-:S02]  /*3900*/  MOV R104, R108 ;  /* 0x0000006c00687202 */ /* 0x000fc40000000f00 */
[----:B------:R-:W-:Y:S02]  /*3910*/  MOV R100, 0x3930 ;  /* 0x0000393000647802 */ /* 0x000fe40000000f00 */
[----:B------:R-:W-:Y:S05]  /*3920*/  CALL.REL.NOINC `($__internal_113_$__cuda_sm70_shflsync_down_p) ;  /* 0x0000027000007944 */ /* 0x000fea0003c00000 */
[----:B0-----:R-:W-:Y:S01]  /*3930*/  HFMA2.MMA R109, -RZ, RZ, 0, 2.384185791015625e-07 ;  /* 0x00000004ff6d7435 */ /* 0x001fe200000001ff */
[----:B-1----:R-:W-:Y:S01]  /*3940*/  MOV R103, R104 ;  /* 0x0000006800677202 */ /* 0x002fe20000000f00 */
[----:B------:R-:W-:Y:S01]  /*3950*/  IMAD.MOV.U32 R111, RZ, RZ, -0x1 ;  /* 0xffffffffff6f7424 */ /* 0x000fe200078e00ff */
[----:B------:R-:W-:Y:S02]  /*3960*/  MOV R104, R105 ;  /* 0x0000006900687202 */ /* 0x000fe40000000f00 */
[----:B------:R-:W-:Y:S02]  /*3970*/  MOV R106, 0x1f ;  /* 0x0000001f006a7802 */ /* 0x000fe40000000f00 */
[----:B------:R-:W-:Y:S02]  /*3980*/  MOV R100, 0x39a0 ;  /* 0x000039a000647802 */ /* 0x000fe40000000f00 */
[----:B------:R-:W-:Y:S05]  /*3990*/  CALL.REL.NOINC `($__internal_113_$__cuda_sm70_shflsync_down_p) ;  /* 0x0000020000007944 */ /* 0x000fea0003c00000 */
[----:B------:R-:W-:Y:S01]  /*39a0*/  FADD.FTZ R108, R103, R108 ;  /* 0x0000006c676c7221 */ /* 0x000fe20000010000 */
[----:B0-----:R-:W-:Y:S01]  /*39b0*/  HFMA2.MMA R109, -RZ, RZ, 0, 1.1920928955078125e-07 ;  /* 0x00000002ff6d7435 */ /* 0x001fe200000001ff */
[----:B-1----:R-:W-:Y:S01]  /*39c0*/  FADD.FTZ R107, R105, R104 ;  /* 0x00000068696b7221 */ /* 0x002fe20000010000 */
[----:B------:R-:W-:-:S02]  /*39d0*/  MOV R106, 0x1f ;  /* 0x0000001f006a7802 */ /* 0x000fc40000000f00 */
[----:B------:R-:W-:Y:S02]  /*39e0*/  MOV R111, 0xffffffff ;  /* 0xffffffff006f7802 */ /* 0x000fe40000000f00 */
[----:B------:R-:W-:Y:S02]  /*39f0*/  MOV R104, R108 ;  /* 0x0000006c00687202 */ /* 0x000fe40000000f00 */
[----:B------:R-:W-:Y:S02]  /*3a00*/  MOV R100, 0x3a20 ;  /* 0x00003a2000647802 */ /* 0x000fe40000000f00 */
[----:B------:R-:W-:Y:S05]  /*3a10*/  CALL.REL.NOINC `($__internal_113_$__cuda_sm70_shflsync_down_p) ;  /* 0x0000018000007944 */ /* 0x000fea0003c00000 */
[----:B0-----:R-:W-:Y:S01]  /*3a20*/  HFMA2.MMA R106, -RZ, RZ, 0, 1.847743988037109375e-06 ;  /* 0x0000001fff6a7435 */ /* 0x001fe200000001ff */
[----:B-1----:R-:W-:Y:S01]  /*3a30*/  MOV R103, R104 ;  /* 0x0000006800677202 */ /* 0x002fe20000000f00 */
[----:B------:R-:W-:Y:S01]  /*3a40*/  IMAD.MOV.U32 R109, RZ, RZ, 0x2 ;  /* 0x00000002ff6d7424 */ /* 0x000fe200078e00ff */
[----:B------:R-:W-:Y:S02]  /*3a50*/  MOV R104, R107 ;  /* 0x0000006b00687202 */ /* 0x000fe40000000f00 */
[----:B------:R-:W-:Y:S02]  /*3a60*/  MOV R111, 0xffffffff ;  /* 0xffffffff006f7802 */ /* 0x000fe40000000f00 */
[----:B------:R-:W-:-:S02]  /*3a70*/  MOV R100, 0x3a90 ;  /* 0x00003a9000647802 */ /* 0x000fc40000000f00 */
[----:B------:R-:W-:Y:S05]  /*3a80*/  CALL.REL.NOINC `($__internal_113_$__cuda_sm70_shflsync_down_p) ;  /* 0x0000011000007944 */ /* 0x000fea0003c00000 */
[----:B------:R-:W-:Y:S01]  /*3a90*/  FADD.FTZ R105, R103, R108 ;  /* 0x0000006c67697221 */ /* 0x000fe20000010000 */
[----:B0-----:R-:W-:Y:S01]  /*3aa0*/  HFMA2.MMA R109, -RZ, RZ, 0, 5.9604644775390625e-08 ;  /* 0x00000001ff6d7435 */ /* 0x001fe200000001ff */
[----:B-1----:R-:W-:Y:S01]  /*3ab0*/  FADD.FTZ R107, R107, R104 ;  /* 0x000000686b6b7221 */ /* 0x002fe20000010000 */
[----:B------:R-:W-:-:S02]  /*3ac0*/  MOV R106, 0x1f ;  /* 0x0000001f006a7802 */ /* 0x000fc40000000f00 */
[----:B------:R-:W-:Y:S02]  /*3ad0*/  MOV R111, 0xffffffff ;  /* 0xffffffff006f7802 */ /* 0x000fe40000000f00 */
[----:B------:R-:W-:Y:S02]  /*3ae0*/  MOV R104, R105 ;  /* 0x0000006900687202 */ /* 0x000fe40000000f00 */
[----:B------:R-:W-:Y:S02]  /*3af0*/  MOV R100, 0x3b10 ;  /* 0x00003b1000647802 */ /* 0x000fe40000000f00 */
[----:B------:R-:W-:Y:S05]  /*3b00*/  CALL.REL.NOINC `($__internal_113_$__cuda_sm70_shflsync_down_p) ;  /* 0x0000009000007944 */ /* 0x000fea0003c00000 */
[----:B0-----:R-:W-:Y:S01]  /*3b10*/  HFMA2.MMA R109, -RZ, RZ, 0, 5.9604644775390625e-08 ;  /* 0x00000001ff6d7435 */ /* 0x001fe200000001ff */
[----:B-1----:R-:W-:Y:S01]  /*3b20*/  IMAD.MOV.U32 R116, RZ, RZ, R104 ;  /* 0x000000ffff747224 */ /* 0x002fe200078e0068 */
[----:B------:R-:W-:Y:S02]  /*3b30*/  MOV R104, R107 ;  /* 0x0000006b00687202 */ /* 0x000fe40000000f00 */
[----:B------:R-:W-:Y:S02]  /*3b40*/  MOV R106, 0x1f ;  /* 0x0000001f006a7802 */ /* 0x000fe40000000f00 */
[----:B------:R-:W-:-:S02]  /*3b50*/  MOV R111, 0xffffffff ;  /* 0xffffffff006f7802 */ /* 0x000fc40000000f00 */
[----:B------:R-:W-:Y:S02]  /*3b60*/  MOV R100, 0x3b80 ;  /* 0x00003b8000647802 */ /* 0x000fe40000000f00 */
[----:B------:R-:W-:Y:S05]  /*3b70*/  CALL.REL.NOINC `($__internal_113_$__cuda_sm70_shflsync_down_p) ;  /* 0x0000002000007944 */ /* 0x000fea0003c00000 */
[----:B-1----:R-:W-:Y:S01]  /*3b80*/  MOV R100, R104 ;  /* 0x0000006800647202 */ /* 0x002fe20000000f00 */
[----:B0-----:R-:W-:Y:S05]  /*3b90*/  BRA `(.L_x_2639) ;  /* 0xffffe0d000007947 */ /* 0x001fea000383ffff */
        .weak           $__internal_113_$__cuda_sm70_shflsync_down_p
        .type           $__internal_113_$__cuda_sm70_shflsync_down_p,@function
        .size           $__internal_113_$__cuda_sm70_shflsync_down_p,(.L_x_2860 - $__internal_113_$__cuda_sm70_shflsync_down_p)
$__internal_113_$__cuda_sm70_shflsync_down_p:
[----:B------:R-:W-:Y:S01]  /*3ba0*/  HFMA2.MMA R101, -RZ, RZ, 0, 0 ;  /* 0x00000000ff657435 */ /* 0x000fe200000001ff */
[----:B------:R-:W-:Y:S04]  /*3bb0*/  WARPSYNC R111 ;  /* 0x0000006f00007348 */ /* 0x000fe80003800000 */
[----:B------:R0:W1:Y:S01]  /*3bc0*/  SHFL.DOWN PT, R104, R104, R109, R106 ;  /* 0x0800006d68687389 */ /* 0x00006200000e006a */
[----:B------:R-:W-:Y:S05]  /*3bd0*/  RET.REL.NODEC R100 `(_ZN10layer_norm31ln_parallel_residual_bwd_kernelINS_13Kernel_traitsIfffffjLj5120ELj1ELj1ELj8ELj16ENS_18Kernel_traits_baseILj5120EfffffjLj256EEEEELb1ELb0ELb1EEEvNS_9BwdParamsE) ;  /* 0xffffc42064007950 */ /* 0x000fea0003c3ffff */
.L_x_2640:
        /* <DEDUP_REMOVED lines=10> */
.L_x_2860:


//--------------------- .text._ZN10layer_norm22ln_bwd_finalize_kernelINS_22Kernel_traits_finalizeILj5120EfffffjLb0ELj1024ELj4ENS_18Kernel_traits_baseILj5120EfffffjLj1024EEEEELb0ELb0EEEvNS_9BwdParamsE --------------------------
	.section	.text._ZN10layer_norm22ln_bwd_finalize_kernelINS_22Kernel_traits_finalizeILj5120EfffffjLb0ELj1024ELj4ENS_18Kernel_traits_baseILj5120EfffffjLj1024EEEEELb0ELb0EEEvNS_9BwdParamsE,"ax",@progbits
	.sectioninfo	@"SHI_REGISTERS=30"
	.align	128
        .global         _ZN10layer_norm22ln_bwd_finalize_kernelINS_22Kernel_traits_finalizeILj5120EfffffjLb0ELj1024ELj4ENS_18Kernel_traits_baseILj5120EfffffjLj1024EEEEELb0ELb0EEEvNS_9BwdParamsE
        .type           _ZN10layer_norm22ln_bwd_finalize_kernelINS_22Kernel_traits_finalizeILj5120EfffffjLb0ELj1024ELj4ENS_18Kernel_traits_baseILj5120EfffffjLj1024EEEEELb0ELb0EEEvNS_9BwdParamsE,@function
        .size           _ZN10layer_norm22ln_bwd_finalize_kernelINS_22Kernel_traits_finalizeILj5120EfffffjLb0ELj1024ELj4ENS_18Kernel_traits_baseILj5120EfffffjLj1024EEEEELb0ELb0EEEvNS_9BwdParamsE,(.L_x_2861 - _ZN10layer_norm22ln_bwd_finalize_kernelINS_22Kernel_traits_finalizeILj5120EfffffjLb0ELj1024ELj4ENS_18Kernel_traits_baseILj5120EfffffjLj1024EEEEELb0ELb0EEEvNS_9BwdParamsE)
        .other          _ZN10layer_norm22ln_bwd_finalize_kernelINS_22Kernel_traits_finalizeILj5120EfffffjLb0ELj1024ELj4ENS_18Kernel_traits_baseILj5120EfffffjLj1024EEEEELb0ELb0EEEvNS_9BwdParamsE,@"STO_CUDA_ENTRY STV_DEFAULT"
_ZN10layer_norm22ln_bwd_finalize_kernelINS_22Kernel_traits_finalizeILj5120EfffffjLb0ELj1024ELj4ENS_18Kernel_traits_baseILj5120EfffffjLj1024EEEEELb0ELb0EEEvNS_9BwdParamsE:
.text._ZN10layer_norm22ln_bwd_finalize_kernelINS_22Kernel_traits_finalizeILj5120EfffffjLb0ELj1024ELj4ENS_18Kernel_traits_baseILj5120EfffffjLj1024EEEEELb0ELb0EEEvNS_9BwdParamsE:
        /* <DEDUP_REMOVED lines=19> */
.L_x_2654:
        /* <DEDUP_REMOVED lines=28> */
.L_x_2645:
        /* <DEDUP_REMOVED lines=35> */
.L_x_2644:
[----:B------:R-:W-:Y:S05]  /*0520*/  BSYNC B1 ;  /* 0x0000000000017941 */ /* 0x000fea0003800000 */
.L_x_2643:
        /* <DEDUP_REMOVED lines=23> */
.L_x_2647:
[----:B------:R-:W-:Y:S05]  /*06a0*/  BSYNC B1 ;  /* 0x0000000000017941 */ /* 0x000fea0003800000 */
.L_x_2646:
        /* <DEDUP_REMOVED lines=11> */
.L_x_2648:
[----:B------:R-:W-:Y:S05]  /*0760*/  BSYNC B1 ;  /* 0x0000000000017941 */ /* 0x000fea0003800000 */
.L_x_2642:
[----:B------:R-:W-:Y:S05]  /*0770*/  BSYNC B0 ;  /* 0x0000000000007941 */ /* 0x000fea0003800000 */
.L_x_2641:
        /* <DEDUP_REMOVED lines=11> */
.L_x_2655:
        /* <DEDUP_REMOVED lines=18> */
.L_x_2656:
[----:B---3--:R-:W-:Y:S02]  /*0950*/  FADD.FTZ R4, R4, R9 ;  /* 0x0000000904047221 */ /* 0x008fe40000010000 */
[----:B-12---:R-:W-:-:S03]  /*0960*/  FADD.FTZ R6, R5, R6 ;  /* 0x0000000605067221 */ /* 0x006fc60000010000 */
[----:B------:R1:W-:Y:S04]  /*0970*/  @!P1 STS [R17.X4+0x2000], R4 ;  /* 0x0020000411009388 */ /* 0x0003e80000004800 */
[----:B------:R1:W-:Y:S02]  /*0980*/  @!P1 STS [R17.X4+0x2080], R6 ;  /* 0x0020800611009388 */ /* 0x0003e40000004800 */
.L_x_2649:
        /* <DEDUP_REMOVED lines=15> */
.L_x_2653:
[----:B------:R-:W-:Y:S05]  /*0a80*/  BSYNC B0 ;  /* 0x0000000000007941 */ /* 0x000fea0003800000 */
.L_x_2652:
[C---:B------:R-:W-:Y:S02]  /*0a90*/  ISETP.GT.U32.AND P1, PT, R18.reuse, -0x1401, PT ;  /* 0xffffebff1200780c */ /* 0x040fe40003f24070 */
[----:B------:R-:W-:Y:S02]  /*0aa0*/  IADD3 R18, R18, 0x1400, RZ ;  /* 0x0000140012127810 */ /* 0x000fe40007ffe0ff */
[----:B------:R-:W-:-:S09]  /*0ab0*/  IADD3 R19, R19, 0xa00, RZ ;  /* 0x00000a0013137810 */ /* 0x000fd20007ffe0ff */
[----:B01----:R-:W-:Y:S05]  /*0ac0*/  @P1 BRA `(.L_x_2654) ;  /* 0xfffff66000001947 */ /* 0x003fea000383ffff */
[----:B------:R-:W-:Y:S05]  /*0ad0*/  EXIT ;  /* 0x000000000000794d */ /* 0x000fea0003800000 */
.L_x_2650:
[----:B--2---:R-:W-:Y:S01]  /*0ae0*/  IMAD.MOV.U32 R9, RZ, RZ, R5 ;  /* 0x000000ffff097224 */ /* 0x004fe200078e0005 */
[----:B------:R-:W-:Y:S01]  /*0af0*/  MOV R8, 0x1 ;  /* 0x0000000100087802 */ /* 0x000fe20000000f00 */
[----:B------:R-:W-:Y:S01]  /*0b00*/  IMAD.MOV.U32 R7, RZ, RZ, 0x1f ;  /* 0x0000001fff077424 */ /* 0x000fe200078e00ff */
[----:B------:R-:W-:Y:S02]  /*0b10*/  MOV R10, 0xffffffff ;  /* 0xffffffff000a7802 */ /* 0x000fe40000000f00 */
[----:B------:R-:W-:Y:S02]  /*0b20*/  MOV R2, 0xb40 ;  /* 0x00000b4000027802 */ /* 0x000fe40000000f00 */
[----:B01----:R-:W-:Y:S05]  /*0b30*/  CALL.REL.NOINC `($__internal_114_$__cuda_sm70_shflsync_bfly_p) ;  /* 0x000003b000007944 */ /* 0x003fea0003c00000 */
[----:B-1----:R-:W-:Y:S01]  /*0b40*/  IMAD.MOV.U32 R2, RZ, RZ, R7 ;  /* 0x000000ffff027224 */ /* 0x002fe200078e0007 */
[----:B0-----:R-:W-:Y:S05]  /*0b50*/  BRA `(.L_x_2655) ;  /* 0xfffffcd000007947 */ /* 0x001fea000383ffff */
.L_x_2651:
[----:B------:R-:W-:Y:S01]  /*0b60*/  HFMA2.MMA R8, -RZ, RZ, 0, 1.1920928955078125e-07 ;  /* 0x00000002ff087435 */ /* 0x000fe200000001ff */
[----:B------:R-:W-:Y:S01]  /*0b70*/  MOV R7, 0x1f ;  /* 0x0000001f00077802 */ /* 0x000fe20000000f00 */
[----:B------:R-:W-:Y:S01]  /*0b80*/  IMAD.MOV.U32 R10, RZ, RZ, -0x1 ;  /* 0xffffffffff0a7424 */ /* 0x000fe200078e00ff */
[----:B------:R-:W-:-:S03]  /*0b90*/  MOV R2, 0xbb0 ;  /* 0x00000bb000027802 */ /* 0x000fc60000000f00 */
[----:B012---:R-:W-:Y:S05]  /*0ba0*/  CALL.REL.NOINC `($__internal_114_$__cuda_sm70_shflsync_bfly_p) ;  /* 0x0000034000007944 */ /* 0x007fea0003c00000 */
[----:B0-----:R-:W-:Y:S01]  /*0bb0*/  HFMA2.MMA R8, -RZ, RZ, 0, 2.384185791015625e-07 ;  /* 0x00000004ff087435 */ /* 0x001fe200000001ff */
[----:B-1----:R-:W-:Y:S01]  /*0bc0*/  FADD.FTZ R9, R9, R7 ;  /* 0x0000000709097221 */ /* 0x002fe20000010000 */
[----:B------:R-:W-:Y:S01]  /*0bd0*/  MOV R7, 0x1f ;  /* 0x0000001f00077802 */ /* 0x000fe20000000f00 */
[----:B------:R-:W-:Y:S01]  /*0be0*/  IMAD.MOV.U32 R10, RZ, RZ, -0x1 ;  /* 0xffffffffff0a7424 */ /* 0x000fe200078e00ff */
[----:B------:R-:W-:-:S02]  /*0bf0*/  MOV R2, 0xc10 ;  /* 0x00000c1000027802 */ /* 0x000fc40000000f00 */
[----:B------:R-:W-:Y:S05]  /*0c00*/  CALL.REL.NOINC `($__internal_114_$__cuda_sm70_shflsync_bfly_p) ;  /* 0x000002e000007944 */ /* 0x000fea0003c00000 */
[----:B0-----:R-:W-:Y:S01]  /*0c10*/  HFMA2.MMA R8, -RZ, RZ, 0, 4.76837158203125e-07 ;  /* 0x00000008ff087435 */ /* 0x001fe200000001ff */
[----:B-1----:R-:W-:Y:S01]  /*0c20*/  FADD.FTZ R9, R9, R7 ;  /* 0x0000000709097221 */ /* 0x002fe20000010000 */
[----:B------:R-:W-:Y:S01]  /*0c30*/  MOV R7, 0x1f ;  /* 0x0000001f00077802 */ /* 0x000fe20000000f00 */
[----:B------:R-:W-:Y:S01]  /*0c40*/  IMAD.MOV.U32 R10, RZ, RZ, -0x1 ;  /* 0xffffffffff0a7424 */ /* 0x000fe200078e00ff */
[----:B------:R-:W-:-:S02]  /*0c50*/  MOV R2, 0xc70 ;  /* 0x00000c7000027802 */ /* 0x000fc40000000f00 */
[----:B------:R-:W-:Y:S05]  /*0c60*/  CALL.REL.NOINC `($__internal_114_$__cuda_sm70_shflsync_bfly_p) ;  /* 0x0000028000007944 */ /* 0x000fea0003c00000 */
[----:B-1----:R-:W-:Y:S01]  /*0c70*/  FADD.FTZ R6, R9, R7 ;  /* 0x0000000709067221 */ /* 0x002fe20000010000 */
[----:B0-----:R-:W-:Y:S01]  /*0c80*/  HFMA2.MMA R8, -RZ, RZ, 0, 9.5367431640625e-07 ;  /* 0x00000010ff087435 */ /* 0x001fe200000001ff */
[----:B------:R-:W-:Y:S01]  /*0c90*/  MOV R7, 0x1f ;  /* 0x0000001f00077802 */ /* 0x000fe20000000f00 */
[----:B------:R-:W-:Y:S01]  /*0ca0*/  IMAD.MOV.U32 R10, RZ, RZ, -0x1 ;  /* 0xffffffffff0a7424 */ /* 0x000fe200078e00ff */
[----:B------:R-:W-:-:S02]  /*0cb0*/  MOV R2, 0xce0 ;  /* 0x00000ce000027802 */ /* 0x000fc40000000f00 */
[----:B------:R-:W-:Y:S02]  /*0cc0*/  MOV R9, R6 ;  /* 0x0000000600097202 */ /* 0x000fe40000000f00 */
[----:B------:R-:W-:Y:S05]  /*0cd0*/  CALL.REL.NOINC `($__internal_114_$__cuda_sm70_shflsync_bfly_p) ;  /* 0x0000021000007944 */ /* 0x000fea0003c00000 */
[----:B0-----:R-:W-:Y:S01]  /*0ce0*/  HFMA2.MMA R8, -RZ, RZ, 0, 5.9604644775390625e-08 ;  /* 0x00000001ff087435 */ /* 0x001fe200000001ff */
[----:B-1----:R-:W-:Y:S01]  /*0cf0*/  MOV R5, R7 ;  /* 0x0000000700057202 */ /* 0x002fe20000000f00 */
[----:B------:R-:W-:Y:S01]  /*0d00*/  IMAD.MOV.U32 R9, RZ, RZ, R4 ;  /* 0x000000ffff097224 */ /* 0x000fe200078e0004 */
[----:B------:R-:W-:Y:S01]  /*0d10*/  MOV R7, 0x1f ;  /* 0x0000001f00077802 */ /* 0x000fe20000000f00 */
[----:B------:R-:W-:Y:S01]  /*0d20*/  IMAD.MOV.U32 R10, RZ, RZ, -0x1 ;  /* 0xffffffffff0a7424 */ /* 0x000fe200078e00ff */
[----:B------:R-:W-:Y:S02]  /*0d30*/  MOV R2, 0xd50 ;  /* 0x00000d5000027802 */ /* 0x000fe40000000f00 */
[----:B------:R-:W-:Y:S05]  /*0d40*/  CALL.REL.NOINC `($__internal_114_$__cuda_sm70_shflsync_bfly_p) ;  /* 0x000001a000007944 */ /* 0x000fea0003c00000 */
[----:B0-----:R-:W-:Y:S01]  /*0d50*/  HFMA2.MMA R8, -RZ, RZ, 0, 1.1920928955078125e-07 ;  /* 0x00000002ff087435 */ /* 0x001fe200000001ff */
[----:B-1----:R-:W-:Y:S01]  /*0d60*/  FADD.FTZ R9, R4, R7 ;  /* 0x0000000704097221 */ /* 0x002fe20000010000 */
[----:B------:R-:W-:Y:S01]  /*0d70*/  MOV R7, 0x1f ;  /* 0x0000001f00077802 */ /* 0x000fe20000000f00 */
[----:B------:R-:W-:Y:S01]  /*0d80*/  IMAD.MOV.U32 R10, RZ, RZ, -0x1 ;  /* 0xffffffffff0a7424 */ /* 0x000fe200078e00ff */
[----:B------:R-:W-:Y:S02]  /*0d90*/  MOV R2, 0xdb0 ;  /* 0x00000db000027802 */ /* 0x000fe40000000f00 */
[----:B------:R-:W-:Y:S05]  /*0da0*/  CALL.REL.NOINC `($__internal_114_$__cuda_sm70_shflsync_bfly_p) ;  /* 0x0000014000007944 */ /* 0x000fea0003c00000 */
        /* <DEDUP_REMOVED lines=12> */
[----:B0-----:R-:W-:Y:S01]  /*0e70*/  HFMA2.MMA R8, -RZ, RZ, 0, 9.5367431640625e-07 ;  /* 0x00000010ff087435 */ /* 0x001fe200000001ff */
[----:B-1----:R-:W-:Y:S01]  /*0e80*/  FADD.FTZ R9, R9, R7 ;  /* 0x0000000709097221 */ /* 0x002fe20000010000 */
[----:B------:R-:W-:Y:S01]  /*0e90*/  MOV R7, 0x1f ;  /* 0x0000001f00077802 */ /* 0x000fe20000000f00 */
[----:B------:R-:W-:Y:S01]  /*0ea0*/  IMAD.MOV.U32 R10, RZ, RZ, -0x1 ;  /* 0xffffffffff0a7424 */ /* 0x000fe200078e00ff */
[----:B------:R-:W-:-:S02]  /*0eb0*/  MOV R2, 0xed0 ;  /* 0x00000ed000027802 */ /* 0x000fc40000000f00 */
[----:B------:R-:W-:Y:S05]  /*0ec0*/  CALL.REL.NOINC `($__internal_114_$__cuda_sm70_shflsync_bfly_p) ;  /* 0x0000002000007944 */ /* 0x000fea0003c00000 */
[----:B-1----:R-:W-:Y:S01]  /*0ed0*/  MOV R4, R7 ;  /* 0x0000000700047202 */ /* 0x002fe20000000f00 */
[----:B0-----:R-:W-:Y:S05]  /*0ee0*/  BRA `(.L_x_2656) ;  /* 0xfffffa6000007947 */ /* 0x001fea000383ffff */
        .weak           $__internal_114_$__cuda_sm70_shflsync_bfly_p
        .type           $__internal_114_$__cuda_sm70_shflsync_bfly_p,@function
        .size           $__internal_114_$__cuda_sm70_shflsync_bfly_p,(.L_x_2861 - $__internal_114_$__cuda_sm70_shflsync_bfly_p)
$__internal_114_$__cuda_sm70_shflsync_bfly_p:
[----:B------:R-:W-:Y:S01]  /*0ef0*/  HFMA2.MMA R3, -RZ, RZ, 0, 0 ;  /* 0x00000000ff037435 */ /* 0x000fe200000001ff */
[----:B------:R-:W-:Y:S04]  /*0f00*/  WARPSYNC R10 ;  /* 0x0000000a00007348 */ /* 0x000fe80003800000 */
[----:B------:R0:W1:Y:S01]  /*0f10*/  SHFL.BFLY PT, R7, R9, R8, R7 ;  /* 0x0c00000809077389 */ /* 0x00006200000e0007 */
[----:B------:R-:W-:Y:S05]  /*0f20*/  RET.REL.NODEC R2 `(_ZN10layer_norm22ln_bwd_finalize_kernelINS_22Kernel_traits_finalizeILj5120EfffffjLb0ELj1024ELj4ENS_18Kernel_traits_baseILj5120EfffffjLj1024EEEEELb0ELb0EEEvNS_9BwdParamsE) ;  /* 0xfffff0d002007950 */ /* 0x000fea0003c3ffff */
.L_x_2657:
        /* <DEDUP_REMOVED lines=13> */
.L_x_2861:


//--------------------- .text._ZN10layer_norm40ln_parallel_residual_bwd_finalize_kernelINS_22Kernel_traits_finalizeILj5120EfffffjLb0ELj1024ELj4ENS_18Kernel_traits_baseILj5120EfffffjLj1024EEEEELb0EEEvNS_9BwdParamsE --------------------------
	.section	.text._ZN10layer_norm40ln_parallel_residual_bwd_finalize_kernelINS_22Kernel_traits_finalizeILj5120EfffffjLb0ELj1024ELj4ENS_18Kernel_traits_baseILj5120EfffffjLj1024EEEEELb0EEEvNS_9BwdParamsE,"ax",@progbits
	.sectioninfo	@"SHI_REGISTERS=32"
	.align	128
        .global         _ZN10layer_norm40ln_parallel_residual_bwd_finalize_kernelINS_22Kernel_traits_finalizeILj5120EfffffjLb0ELj1024ELj4ENS_18Kernel_traits_baseILj5120EfffffjLj1024EEEEELb0EEEvNS_9BwdParamsE
        .type           _ZN10layer_norm40ln_parallel_residual_bwd_finalize_kernelINS_22Kernel_traits_finalizeILj5120EfffffjLb0ELj1024ELj4ENS_18Kernel_traits_baseILj5120EfffffjLj1024EEEEELb0EEEvNS_9BwdParamsE,@function
        .size           _ZN10layer_norm40ln_parallel_residual_bwd_finalize_kernelINS_22Kernel_traits_finalizeILj5120EfffffjLb0ELj1024ELj4ENS_18Kernel_traits_baseILj5120EfffffjLj1024EEEEELb0EEEvNS_9BwdParamsE,(.L_x_2862 - _ZN10layer_norm40ln_parallel_residual_bwd_finalize_kernelINS_22Kernel_traits_finalizeILj5120EfffffjLb0ELj1024ELj4ENS_18Kernel_traits_baseILj5120EfffffjLj1024EEEEELb0EEEvNS_9BwdParamsE)
        .other          _ZN10layer_norm40ln_parallel_residual_bwd_finalize_kernelINS_22Kernel_traits_finalizeILj5120EfffffjLb0ELj1024ELj4ENS_18Kernel_traits_baseILj5120EfffffjLj1024EEEEELb0EEEvNS_9BwdParamsE,@"STO_CUDA_ENTRY STV_DEFAULT"
_ZN10layer_norm40ln_parallel_residual_bwd_finalize_kernelINS_22Kernel_traits_finalizeILj5120EfffffjLb0ELj1024ELj4ENS_18Kernel_traits_baseILj5120EfffffjLj1024EEEEELb0EEEvNS_9BwdParamsE:
.text._ZN10layer_norm40ln_parallel_residual_bwd_finalize_kernelINS_22Kernel_traits_finalizeILj5120EfffffjLb0ELj1024ELj4ENS_18Kernel_traits_baseILj5120EfffffjLj1024EEEEELb0EEEvNS_9BwdParamsE:
        /* <DEDUP_REMOVED lines=19> */
.L_x_2672:
        /* <DEDUP_REMOVED lines=36> */
.L_x_2662:
        /* <DEDUP_REMOVED lines=59> */
.L_x_2661:
[----:B------:R-:W-:Y:S05]  /*0720*/  BSYNC B1 ;  /* 0x0000000000017941 */ /* 0x000fea0003800000 */
.L_x_2660:
        /* <DEDUP_REMOVED lines=35> */
.L_x_2664:
[----:B------:R-:W-:Y:S05]  /*0960*/  BSYNC B1 ;  /* 0x0000000000017941 */ /* 0x000fea0003800000 */
.L_x_2663:
        /* <DEDUP_REMOVED lines=17> */
.L_x_2665:
[----:B------:R-:W-:Y:S05]  /*0a80*/  BSYNC B1 ;  /* 0x0000000000017941 */ /* 0x000fea0003800000 */
.L_x_2659:
[----:B------:R-:W-:Y:S05]  /*0a90*/  BSYNC B0 ;  /* 0x0000000000007941 */ /* 0x000fea0003800000 */
.L_x_2658:
        /* <DEDUP_REMOVED lines=14> */
.L_x_2673:
        /* <DEDUP_REMOVED lines=36> */
.L_x_2674:
        /* <DEDUP_REMOVED lines=11> */
.L_x_2666:
        /* <DEDUP_REMOVED lines=21> */
.L_x_2670:
[----:B------:R-:W-:Y:S05]  /*0fc0*/  BSYNC B0 ;  /* 0x0000000000007941 */ /* 0x000fea0003800000 */
.L_x_2669:
[C---:B------:R-:W-:Y:S02]  /*0fd0*/  ISETP.GT.U32.AND P1, PT, R4.reuse, -0x1401, PT ;  /* 0xffffebff0400780c */ /* 0x040fe40003f24070 */
[----:B------:R-:W-:-:S02]  /*0fe0*/  IADD3 R4, R4, 0x1400, RZ ;  /* 0x0000140004047810 */ /* 0x000fc40007ffe0ff */
[----:B------:R-:W-:-:S09]  /*0ff0*/  IADD3 R5, R5, 0xa00, RZ ;  /* 0x00000a0005057810 */ /* 0x000fd20007ffe0ff */
[----:B0-----:R-:W-:Y:S01]  /*1000*/  @!P1 CALL.REL.NOINC `(.L_x_2671) ;  /* 0x0000001000009944 */ /* 0x001fe20003c00000 */
[----:B------:R-:W-:Y:S05]  /*1010*/  BRA `(.L_x_2672) ;  /* 0xfffff11000007947 */ /* 0x000fea000383ffff */
.L_x_2671:
[----:B------:R-:W-:Y:S05]  /*1020*/  EXIT ;  /* 0x000000000000794d */ /* 0x000fea0003800000 */
.L_x_2667:
[----:B------:R-:W-:Y:S01]  /*1030*/  HFMA2.MMA R17, -RZ, RZ, 0, 1.847743988037109375e-06 ;  /* 0x0000001fff117435 */ /* 0x000fe200000001ff */
[----:B----4-:R-:W-:Y:S01]  /*1040*/  IMAD.MOV.U32 R19, RZ, RZ, R12 ;  /* 0x000000ffff137224 */ /* 0x010fe200078e000c */
[----:B------:R-:W-:Y:S02]  /*1050*/  MOV R16, 0x1 ;  /* 0x0000000100107802 */ /* 0x000fe40000000f00 */
[----:B------:R-:W-:Y:S02]  /*1060*/  MOV R14, 0xffffffff ;  /* 0xffffffff000e7802 */ /* 0x000fe40000000f00 */
[----:B------:R-:W-:Y:S02]  /*1070*/  MOV R8, 0x1090 ;  /* 0x0000109000087802 */ /* 0x000fe40000000f00 */
[----:B0123--:R-:W-:Y:S05]  /*1080*/  CALL.REL.NOINC `($__internal_115_$__cuda_sm70_shflsync_bfly_p) ;  /* 0x000007b000007944 */ /* 0x00ffea0003c00000 */
[----:B01----:R-:W-:Y:S05]  /*1090*/  BRA `(.L_x_2673) ;  /* 0xfffffae000007947 */ /* 0x003fea000383ffff */
.L_x_2668:
[----:B------:R-:W-:Y:S01]  /*10a0*/  HFMA2.MMA R16, -RZ, RZ, 0, 1.1920928955078125e-07 ;  /* 0x00000002ff107435 */ /* 0x000fe200000001ff */
[----:B------:R-:W-:Y:S01]  /*10b0*/  IMAD.MOV.U32 R19, RZ, RZ, R12 ;  /* 0x000000ffff137224 */ /* 0x000fe200078e000c */
[----:B------:R-:W-:Y:S02]  /*10c0*/  MOV R17, 0x1f ;  /* 0x0000001f00117802 */ /* 0x000fe40000000f00 */
[----:B------:R-:W-:-:S02]  /*10d0*/  MOV R14, 0xffffffff ;  /* 0xffffffff000e7802 */ /* 0x000fc40000000f00 */
[----:B------:R-:W-:Y:S02]  /*10e0*/  MOV R8, 0x1100 ;  /* 0x0000110000087802 */ /* 0x000fe40000000f00 */
[----:B-123--:R-:W-:Y:S05]  /*10f0*/  CALL.REL.NOINC `($__internal_115_$__cuda_sm70_shflsync_bfly_p) ;  /* 0x0000074000007944 */ /* 0x00efea0003c00000 */
[----:B0-----:R-:W-:Y:S01]  /*1100*/  HFMA2.MMA R17, -RZ, RZ, 0, 1.847743988037109375e-06 ;  /* 0x0000001fff117435 */ /* 0x001fe200000001ff */
[----:B-1----:R-:W-:Y:S01]  /*1110*/  FADD.FTZ R19, R12, R14 ;  /* 0x0000000e0c137221 */ /* 0x002fe20000010000 */
[----:B------:R-:W-:Y:S01]  /*1120*/  MOV R14, 0xffffffff ;  /* 0xffffffff000e7802 */ /* 0x000fe20000000f00 */
[----:B------:R-:W-:Y:S01]  /*1130*/  IMAD.MOV.U32 R16, RZ, RZ, 0x4 ;  /* 0x00000004ff107424 */ /* 0x000fe200078e00ff */
[----:B------:R-:W-:Y:S02]  /*1140*/  MOV R8, 0x1160 ;  /* 0x0000116000087802 */ /* 0x000fe40000000f00 */
[----:B------:R-:W-:Y:S05]  /*1150*/  CALL.REL.NOINC `($__internal_115_$__cuda_sm70_shflsync_bfly_p) ;  /* 0x000006e000007944 */ /* 0x000fea0003c00000 */
[----:B0-----:R-:W-:Y:S01]  /*1160*/  HFMA2.MMA R16, -RZ, RZ, 0, 4.76837158203125e-07 ;  /* 0x00000008ff107435 */ /* 0x001fe200000001ff */
[----:B-1----:R-:W-:Y:S01]  /*1170*/  FADD.FTZ R19, R19, R14 ;  /* 0x0000000e13137221 */ /* 0x002fe20000010000 */
[----:B------:R-:W-:Y:S01]  /*1180*/  MOV R14, 0xffffffff ;  /* 0xffffffff000e7802 */ /* 0x000fe20000000f00 */
[----:B------:R-:W-:Y:S01]  /*1190*/  IMAD.MOV.U32 R17, RZ, RZ, 0x1f ;  /* 0x0000001fff117424 */ /* 0x000fe200078e00ff */
[----:B------:R-:W-:Y:S02]  /*11a0*/  MOV R8, 0x11c0 ;  /* 0x000011c000087802 */ /* 0x000fe40000000f00 */
[----:B------:R-:W-:Y:S05]  /*11b0*/  CALL.REL.NOINC `($__internal_115_$__cuda_sm70_shflsync_bfly_p) ;  /* 0x0000068000007944 */ /* 0x000fea0003c00000 */
[----:B-1----:R-:W-:Y:S01]  /*11c0*/  FADD.FTZ R12, R19, R14 ;  /* 0x0000000e130c7221 */ /* 0x002fe20000010000 */
[----:B0-----:R-:W-:Y:S01]  /*11d0*/  HFMA2.MMA R16, -RZ, RZ, 0, 9.5367431640625e-07 ;  /* 0x00000010ff107435 */ /* 0x001fe200000001ff */
[----:B------:R-:W-:Y:S01]  /*11e0*/  MOV R17, 0x1f ;  /* 0x0000001f00117802 */ /* 0x000fe20000000f00 */
[----:B------:R-:W-:Y:S01]  /*11f0*/  IMAD.MOV.U32 R14, RZ, RZ, -0x1 ;  /* 0xffffffffff0e7424 */ /* 0x000fe200078e00ff */
[----:B------:R-:W-:-:S02]  /*1200*/  MOV R8, 0x1230 ;  /* 0x0000123000087802 */ /* 0x000fc40000000f00 */
[----:B------:R-:W-:Y:S02]  /*1210*/  MOV R19, R12 ;  /* 0x0000000c00137202 */ /* 0x000fe40000000f00 */
[----:B------:R-:W-:Y:S05]  /*1220*/  CALL.REL.NOINC `($__internal_115_$__cuda_sm70_shflsync_bfly_p) ;  /* 0x0000061000007944 */ /* 0x000fea0003c00000 */
[----:B0-----:R-:W-:Y:S01]  /*1230*/  HFMA2.MMA R17, -RZ, RZ, 0, 1.847743988037109375e-06 ;  /* 0x0000001fff117435 */ /* 0x001fe200000001ff */
[----:B-1----:R-:W-:Y:S01]  /*1240*/  MOV R15, R14 ;  /* 0x0000000e000f7202 */ /* 0x002fe20000000f00 */
[----:B------:R-:W-:Y:S01]  /*1250*/  IMAD.MOV.U32 R16, RZ, RZ, 0x1 ;  /* 0x00000001ff107424 */ /* 0x000fe200078e00ff */
[----:B------:R-:W-:Y:S02]  /*1260*/  MOV R19, R13 ;  /* 0x0000000d00137202 */ /* 0x000fe40000000f00 */
[----:B------:R-:W-:Y:S02]  /*1270*/  MOV R14, 0xffffffff ;  /* 0xffffffff000e7802 */ /* 0x000fe40000000f00 */
[----:B------:R-:W-:Y:S02]  /*1280*/  MOV R8, 0x12a0 ;  /* 0x000012a000087802 */ /* 0x000fe40000000f00 */
[----:B------:R-:W-:Y:S05]  /*1290*/  CALL.REL.NOINC `($__internal_115_$__cuda_sm70_shflsync_bfly_p) ;  /* 0x000005a000007944 */ /* 0x000fea0003c00000 */
[----:B0-----:R-:W-:Y:S01]  /*12a0*/  HFMA2.MMA R16, -RZ, RZ, 0, 1.1920928955078125e-07 ;  /* 0x00000002ff107435 */ /* 0x001fe200000001ff */
[----:B-1----:R-:W-:Y:S01]  /*12b0*/  FADD.FTZ R19, R13, R14 ;  /* 0x0000000e0d137221 */ /* 0x002fe20000010000 */
[----:B------:R-:W-:Y:S01]  /*12c0*/  MOV R14, 0xffffffff ;  /* 0xffffffff000e7802 */ /* 0x000fe20000000f00 */
[----:B------:R-:W-:Y:S01]  /*12d0*/  IMAD.MOV.U32 R17, RZ, RZ, 0x1f ;  /* 0x0000001fff117424 */ /* 0x000fe200078e00ff */
[----:B------:R-:W-:-:S02]  /*12e0*/  MOV R8, 0x1300 ;  /* 0x0000130000087802 */ /* 0x000fc40000000f00 */
[----:B------:R-:W-:Y:S05]  /*12f0*/  CALL.REL.NOINC `($__internal_115_$__cuda_sm70_shflsync_bfly_p) ;  /* 0x0000054000007944 */ /* 0x000fea0003c00000 */
[----:B0-----:R-:W-:Y:S01]  /*1300*/  HFMA2.MMA R16, -RZ, RZ, 0, 2.384185791015625e-07 ;  /* 0x00000004ff107435 */ /* 0x001fe200000001ff */
[----:B-1----:R-:W-:Y:S01]  /*1310*/  FADD.FTZ R19, R19, R14 ;  /* 0x0000000e13137221 */ /* 0x002fe20000010000 */
[----:B------:R-:W-:Y:S01]  /*1320*/  MOV R17, 0x1f ;  /* 0x0000001f00117802 */ /* 0x000fe20000000f00 */
[----:B------:R-:W-:Y:S01]  /*1330*/  IMAD.MOV.U32 R14, RZ, RZ, -0x1 ;  /* 0xffffffffff0e7424 */ /* 0x000fe200078e00ff */
[----:B------:R-:W-:-:S02]  /*1340*/  MOV R8, 0x1360 ;  /* 0x0000136000087802 */ /* 0x000fc40000000f00 */
[----:B------:R-:W-:Y:S05]  /*1350*/  CALL.REL.NOINC `($__internal_115_$__cuda_sm70_shflsync_bfly_p) ;  /* 0x000004e000007944 */ /* 0x000fea0003c00000 */
[----:B0-----:R-:W-:Y:S01]  /*1360*/  HFMA2.MMA R16, -RZ, RZ, 0, 4.76837158203125e-07 ;  /* 0x00000008ff107435 */ /* 0x001fe200000001ff */
[----:B-1----:R-:W-:Y:S01]  /*1370*/  FADD.FTZ R19, R19, R14 ;  /* 0x0000000e13137221 */ /* 0x002fe20000010000 */
[----:B------:R-:W-:-:S02]  /*1380*/  MOV R17, 0x1f ;  /* 0x0000001f00117802 */ /* 0x000fc40000000f00 */
[----:B------:R-:W-:Y:S02]  /*1390*/  MOV R14, 0xffffffff ;  /* 0xffffffff000e7802 */ /* 0x000fe40000000f00 */
[----:B------:R-:W-:Y:S02]  /*13a0*/  MOV R8, 0x13c0 ;  /* 0x000013c000087802 */ /* 0x000fe40000000f00 */
[----:B------:R-:W-:Y:S05]  /*13b0*/  CALL.REL.NOINC `($__internal_115_$__cuda_sm70_shflsync_bfly_p) ;  /* 0x0000048000007944 */ /* 0x000fea0003c00000 */
[----:B-1----:R-:W-:Y:S01]  /*13c0*/  FADD.FTZ R13, R19, R14 ;  /* 0x0000000e130d7221 */ /* 0x002fe20000010000 */
[----:B0-----:R-:W-:Y:S01]  /*13d0*/  HFMA2.MMA R16, -RZ, RZ, 0, 9.5367431640625e-07 ;  /* 0x00000010ff107435 */ /* 0x001fe200000001ff */
[----:B------:R-:W-:Y:S01]  /*13e0*/  IMAD.MOV.U32 R17, RZ, RZ, 0x1f ;  /* 0x0000001fff117424 */ /* 0x000fe200078e00ff */
[----:B------:R-:W-:Y:S02]  /*13f0*/  MOV R14, 0xffffffff ;  /* 0xffffffff000e7802 */ /* 0x000fe40000000f00 */
[----:B------:R-:W-:Y:S02]  /*1400*/  MOV R19, R13 ;  /* 0x0000000d00137202 */ /* 0x000fe40000000f00 */
[----:B------:R-:W-:Y:S02]  /*1410*/  MOV R8, 0x1430 ;  /* 0x0000143000087802 */ /* 0x000fe40000000f00 */
[----:B------:R-:W-:Y:S05]  /*1420*/  CALL.REL.NOINC `($__internal_115_$__cuda_sm70_shflsync_bfly_p) ;  /* 0x0000041000007944 */ /* 0x000fea0003c00000 */
[----:B0-----:R-:W-:Y:S01]  /*1430*/  HFMA2.MMA R17, -RZ, RZ, 0, 1.847743988037109375e-06 ;  /* 0x0000001fff117435 */ /* 0x001fe200000001ff */
[----:B-1----:R-:W-:Y:S01]  /*1440*/  MOV R18, R14 ;  /* 0x0000000e00127202 */ /* 0x002fe20000000f00 */
[----:B------:R-:W-:Y:S01]  /*1450*/  IMAD.MOV.U32 R16, RZ, RZ, 0x1 ;  /* 0x00000001ff107424 */ /* 0x000fe200078e00ff */
[----:B------:R-:W-:-:S02]  /*1460*/  MOV R19, R11 ;  /* 0x0000000b00137202 */ /* 0x000fc40000000f00 */
[----:B------:R-:W-:Y:S02]  /*1470*/  MOV R14, 0xffffffff ;  /* 0xffffffff000e7802 */ /* 0x000fe40000000f00 */
[----:B------:R-:W-:Y:S02]  /*1480*/  MOV R8, 0x14a0 ;  /* 0x000014a000087802 */ /* 0x000fe40000000f00 */
[----:B------:R-:W-:Y:S05]  /*1490*/  CALL.REL.NOINC `($__internal_115_$__cuda_sm70_shflsync_bfly_p) ;  /* 0x000003a000007944 */ /* 0x000fea0003c00000 */
[----:B0-----:R-:W-:Y:S01]  /*14a0*/  HFMA2.MMA R16, -RZ, RZ, 0, 1.1920928955078125e-07 ;  /* 0x00000002ff107435 */ /* 0x001fe200000001ff */
[----:B-1----:R-:W-:Y:S01]  /*14b0*/  FADD.FTZ R19, R11, R14 ;  /* 0x0000000e0b137221 */ /* 0x002fe20000010000 */
[----:B------:R-:W-:Y:S01]  /*14c0*/  MOV R17, 0x1f ;  /* 0x0000001f00117802 */ /* 0x000fe20000000f00 */
[----:B------:R-:W-:Y:S01]  /*14d0*/  IMAD.MOV.U32 R14, RZ, RZ, -0x1 ;  /* 0xffffffffff0e7424 */ /* 0x000fe200078e00ff */
[----:B------:R-:W-:Y:S02]  /*14e0*/  MOV R8, 0x1500 ;  /* 0x0000150000087802 */ /* 0x000fe40000000f00 */
[----:B------:R-:W-:Y:S05]  /*14f0*/  CALL.REL.NOINC `($__internal_115_$__cuda_sm70_shflsync_bfly_p) ;  /* 0x0000034000007944 */ /* 0x000fea0003c00000 */
[----:B0-----:R-:W-:Y:S01]  /*1500*/  HFMA2.MMA R16, -RZ, RZ, 0, 2.384185791015625e-07 ;  /* 0x00000004ff107435 */ /* 0x001fe200000001ff */
[----:B-1----:R-:W-:Y:S01]  /*1510*/  FADD.FTZ R19, R19, R14 ;  /* 0x0000000e13137221 */ /* 0x002fe20000010000 */
[----:B------:R-:W-:Y:S02]  /*1520*/  MOV R17, 0x1f ;  /* 0x0000001f00117802 */ /* 0x000fe40000000f00 */
[----:B------:R-:W-:-:S02]  /*1530*/  MOV R14, 0xffffffff ;  /* 0xffffffff000e7802 */ /* 0x000fc40000000f00 */
        /* <DEDUP_REMOVED lines=10> */
[----:B------:R-:W-:Y:S02]  /*15e0*/  MOV R17, 0x1f ;  /* 0x0000001f00117802 */ /* 0x000fe40000000f00 */
[----:B------:R-:W-:Y:S01]  /*15f0*/  MOV R14, 0xffffffff ;  /* 0xffffffff000e7802 */ /* 0x000fe20000000f00 */
[----:B------:R-:W-:Y:S01]  /*1600*/  IMAD.MOV.U32 R19, RZ, RZ, R11 ;  /* 0x000000ffff137224 */ /* 0x000fe200078e000b */
[----:B------:R-:W-:-:S02]  /*1610*/  MOV R8, 0x1630 ;  /* 0x0000163000087802 */ /* 0x000fc40000000f00 */
[----:B------:R-:W-:Y:S05]  /*1620*/  CALL.REL.NOINC `($__internal_115_$__cuda_sm70_shflsync_bfly_p) ;  /* 0x0000021000007944 */ /* 0x000fea0003c00000 */
[----:B0-----:R-:W-:Y:S01]  /*1630*/  HFMA2.MMA R16, -RZ, RZ, 0, 5.9604644775390625e-08 ;  /* 0x00000001ff107435 */ /* 0x001fe200000001ff */
[----:B-1----:R-:W-:Y:S01]  /*1640*/  MOV R20, R14 ;  /* 0x0000000e00147202 */ /* 0x002fe20000000f00 */
[----:B------:R-:W-:Y:S01]  /*1650*/  IMAD.MOV.U32 R14, RZ, RZ, -0x1 ;  /* 0xffffffffff0e7424 */ /* 0x000fe200078e00ff */
[----:B------:R-:W-:-:S02]  /*1660*/  MOV R19, R10 ;  /* 0x0000000a00137202 */ /* 0x000fc40000000f00 */
[----:B------:R-:W-:Y:S02]  /*1670*/  MOV R17, 0x1f ;  /* 0x0000001f00117802 */ /* 0x000fe40000000f00 */
[----:B------:R-:W-:Y:S02]  /*1680*/  MOV R8, 0x16a0 ;  /* 0x000016a000087802 */ /* 0x000fe40000000f00 */
[----:B------:R-:W-:Y:S05]  /*1690*/  CALL.REL.NOINC `($__internal_115_$__cuda_sm70_shflsync_bfly_p) ;  /* 0x000001a000007944 */ /* 0x000fea0003c00000 */
[----:B0-----:R-:W-:Y:S01]  /*16a0*/  HFMA2.MMA R16, -RZ, RZ, 0, 1.1920928955078125e-07 ;  /* 0x00000002ff107435 */ /* 0x001fe200000001ff */
[----:B-1----:R-:W-:Y:S01]  /*16b0*/  FADD.FTZ R19, R10, R14 ;  /* 0x0000000e0a137221 */ /* 0x002fe20000010000 */
[----:B------:R-:W-:Y:S02]  /*16c0*/  MOV R17, 0x1f ;  /* 0x0000001f00117802 */ /* 0x000fe40000000f00 */
[----:B------:R-:W-:Y:S02]  /*16d0*/  MOV R14, 0xffffffff ;  /* 0xffffffff000e7802 */ /* 0x000fe40000000f00 */
[----:B------:R-:W-:Y:S02]  /*16e0*/  MOV R8, 0x1700 ;  /* 0x0000170000087802 */ /* 0x000fe40000000f00 */
[----:B------:R-:W-:Y:S05]  /*16f0*/  CALL.REL.NOINC `($__internal_115_$__cuda_sm70_shflsync_bfly_p) ;  /* 0x0000014000007944 */ /* 0x000fea0003c00000 */
[----:B0-----:R-:W-:Y:S01]  /*1700*/  HFMA2.MMA R16, -RZ, RZ, 0, 2.384185791015625e-07 ;  /* 0x00000004ff107435 */ /* 0x001fe200000001ff */
[----:B-1----:R-:W-:Y:S01]  /*1710*/  FADD.FTZ R19, R19, R14 ;  /* 0x0000000e13137221 */ /* 0x002fe20000010000 */
[----:B------:R-:W-:Y:S01]  /*1720*/  MOV R14, 0xffffffff ;  /* 0xffffffff000e7802 */ /* 0x000fe20000000f00 */
[----:B------:R-:W-:Y:S01]  /*1730*/  IMAD.MOV.U32 R17, RZ, RZ, 0x1f ;  /* 0x0000001fff117424 */ /* 0x000fe200078e00ff */
        /* <DEDUP_REMOVED lines=8> */
[----:B0-----:R-:W-:Y:S01]  /*17c0*/  HFMA2.MMA R17, -RZ, RZ, 0, 1.847743988037109375e-06 ;  /* 0x0000001fff117435 */ /* 0x001fe200000001ff */
[----:B-1----:R-:W-:Y:S01]  /*17d0*/  FADD.FTZ R19, R19, R14 ;  /* 0x0000000e13137221 */ /* 0x002fe20000010000 */
[----:B------:R-:W-:Y:S01]  /*17e0*/  MOV R14, 0xffffffff ;  /* 0xffffffff000e7802 */ /* 0x000fe20000000f00 */
[----:B------:R-:W-:Y:S01]  /*17f0*/  IMAD.MOV.U32 R16, RZ, RZ, 0x10 ;  /* 0x00000010ff107424 */ /* 0x000fe200078e00ff */
[----:B------:R-:W-:Y:S02]  /*1800*/  MOV R8, 0x1820 ;  /* 0x0000182000087802 */ /* 0x000fe40000000f00 */
[----:B------:R-:W-:Y:S05]  /*1810*/  CALL.REL.NOINC `($__internal_115_$__cuda_sm70_shflsync_bfly_p) ;  /* 0x0000002000007944 */ /* 0x000fea0003c00000 */
[----:B-1----:R-:W-:Y:S01]  /*1820*/  MOV R8, R14 ;  /* 0x0000000e00087202 */ /* 0x002fe20000000f00 */
[----:B0-----:R-:W-:Y:S05]  /*1830*/  BRA `(.L_x_2674) ;  /* 0xfffff58000007947 */ /* 0x001fea000383ffff */
        .weak           $__internal_115_$__cuda_sm70_shflsync_bfly_p
        .type           $__internal_115_$__cuda_sm70_shflsync_bfly_p,@function
        .size           $__internal_115_$__cuda_sm70_shflsync_bfly_p,(.L_x_2862 - $__internal_115_$__cuda_sm70_shflsync_bfly_p)
$__internal_115_$__cuda_sm70_shflsync_bfly_p:
[----:B------:R-:W-:Y:S01]  /*1840*/  HFMA2.MMA R9, -RZ, RZ, 0, 0 ;  /* 0x00000000ff097435 */ /* 0x000fe200000001ff */
[----:B------:R-:W-:Y:S04]  /*1850*/  WARPSYNC R14 ;  /* 0x0000000e00007348 */ /* 0x000fe80003800000 */
[----:B------:R0:W1:Y:S01]  /*1860*/  SHFL.BFLY PT, R14, R19, R16, R17 ;  /* 0x0c000010130e7389 */ /* 0x00006200000e0011 */
[----:B------:R-:W-:Y:S05]  /*1870*/  RET.REL.NODEC R8 `(_ZN10layer_norm40ln_parallel_residual_bwd_finalize_kernelINS_22Kernel_traits_finalizeILj5120EfffffjLb0ELj1024ELj4ENS_18Kernel_traits_baseILj5120EfffffjLj1024EEEEELb0EEEvNS_9BwdParamsE) ;  /* 0xffffe78008007950 */ /* 0x000fea0003c3ffff */
.L_x_2675:
        /* <DEDUP_REMOVED lines=16> */
.L_x_2862:


//--------------------- .text._ZN10layer_norm31ln_parallel_residual_bwd_kernelINS_13Kernel_traitsIfffffjLj5120ELj1ELj1ELj8ELj16ENS_18Kernel_traits_baseILj5120EfffffjLj256EEEEELb1ELb1ELb0EEEvNS_9BwdParamsE --------------------------
	.section	.text._ZN10layer_norm31ln_parallel_residual_bwd_kernelINS_13Kernel_traitsIfffffjLj5120ELj1ELj1ELj8ELj16ENS_18Kernel_traits_baseILj5120EfffffjLj256EEEEELb1ELb1ELb0EEEvNS_9BwdParamsE,"ax",@progbits
	.sectioninfo	@"SHI_REGISTERS=168"
	.align	128
        .global         _ZN10layer_norm31ln_parallel_residual_bwd_kernelINS_13Kernel_traitsIfffffjLj5120ELj1ELj1ELj8ELj16ENS_18Kernel_traits_baseILj5120EfffffjLj256EEEEELb1ELb1ELb0EEEvNS_9BwdParamsE
        .type           _ZN10layer_norm31ln_parallel_residual_bwd_kernelINS_13Kernel_traitsIfffffjLj5120ELj1ELj1ELj8ELj16ENS_18Kernel_traits_baseILj5120EfffffjLj256EEEEELb1ELb1ELb0EEEvNS_9BwdParamsE,@function
        .size           _ZN10layer_norm31ln_parallel_residual_bwd_kernelINS_13Kernel_traitsIfffffjLj5120ELj1ELj1ELj8ELj16ENS_18Kernel_traits_baseILj5120EfffffjLj256EEEEELb1ELb1ELb0EEEvNS_9BwdParamsE,(.L_x_2863 - _ZN10layer_norm31ln_parallel_residual_bwd_kernelINS_13Kernel_traitsIfffffjLj5120ELj1ELj1ELj8ELj16ENS_18Kernel_traits_baseILj5120EfffffjLj256EEEEELb1ELb1ELb0EEEvNS_9BwdParamsE)
        .other          _ZN10layer_norm31ln_parallel_residual_bwd_kernelINS_13Kernel_traitsIfffffjLj5120ELj1ELj1ELj8ELj16ENS_18Kernel_traits_baseILj5120EfffffjLj256EEEEELb1ELb1ELb0EEEvNS_9BwdParamsE,@"STO_CUDA_ENTRY STV_DEFAULT"
_ZN10layer_norm31ln_parallel_residual_bwd_kernelINS_13Kernel_traitsIfffffjLj5120ELj1ELj1ELj8ELj16ENS_18Kernel_traits_baseILj5120EfffffjLj256EEEEELb1ELb1ELb0EEEvNS_9BwdParamsE:
.text._ZN10layer_norm31ln_parallel_residual_bwd_kernelINS_13Kernel_traitsIfffffjLj5120ELj1ELj1ELj8ELj16ENS_18Kernel_traits_baseILj5120EfffffjLj256EEEEELb1ELb1ELb0EEEvNS_9BwdParamsE:
        /* <DEDUP_REMOVED lines=60> */
.L_x_2699:
[----:B------:R-:W-:-:S04]  /*03c0*/  IMAD.MOV.U32 R95, RZ, RZ, 0x4 ;  /* 0x00000004ff5f7424 */ /* 0x000fc800078e00ff */
[----:B------:R-:W-:-:S04]  /*03d0*/  IMAD.WIDE R92, R0, R95, c[0x0][0x1a0] ;  /* 0x00006800005c7625 */ /* 0x000fc800078e025f */
[C---:B------:R-:W-:Y:S01]  /*03e0*/  IMAD.WIDE R94, R0.reuse, R95, c[0x0][0x1a8] ;  /* 0x00006a00005e7625 */ /* 0x040fe200078e025f */
[----:B-----5:R1:W5:Y:S04]  /*03f0*/  LDG.E R100, [R92.64] ;  /* 0x000000045c647981 */ /* 0x020368000c1e1900 */
        /* <DEDUP_REMOVED lines=11> */
[C---:B-1----:R-:W-:Y:S01]  /*04b0*/  LEA R92, P1, R116.reuse, c[0x0][0x188], 0x4 ;  /* 0x00006200745c7a11 */ /* 0x042fe200078220ff */
        /* <DEDUP_REMOVED lines=22> */
[----:B0-----:R-:W-:-:S03]  /*0620*/  IADD3 R103, R116, 0x100, RZ ;  /* 0x0000010074677810 */ /* 0x001fc60007ffe0ff */
[--C-:B--2---:R-:W-:Y:S02]  /*0630*/  FADD.FTZ R143, R92, -R101.reuse ;  /* 0x800000655c8f7221 */ /* 0x104fe40000010000 */
[--C-:B------:R-:W-:Y:S02]  /*0640*/  FADD.FTZ R93, R93, -R101.reuse ;  /* 0x800000655d5d7221 */ /* 0x100fe40000010000 */
[----:B------:R-:W-:Y:S02]  /*0650*/  FMUL.FTZ R143, R142, R143 ;  /* 0x0000008f8e8f7220 */ /* 0x000fe40000410000 */
        /* <DEDUP_REMOVED lines=25> */
.L_x_2678:
[----:B-1----:R-:W-:Y:S05]  /*07f0*/  BSYNC B0 ;  /* 0x0000000000007941 */ /* 0x002fea0003800000 */
.L_x_2677:
        /* <DEDUP_REMOVED lines=23> */
[----:B0-----:R-:W-:-:S04]  /*0970*/  ISETP.NE.AND P0, PT, R160, RZ, PT ;  /* 0x000000ffa000720c */ /* 0x001fc80003f05270 */
        /* <DEDUP_REMOVED lines=8> */
[C---:B------:R-:W-:Y:S02]  /*0a00*/  FMUL.FTZ R148, R142.reuse, R93 ;  /* 0x0000005d8e947220 */ /* 0x040fe40000410000 */
[----:B------:R-:W-:Y:S02]  /*0a10*/  FMUL.FTZ R153, R69, R97 ;  /* 0x0000006145997220 */ /* 0x000fe40000410000 */
[----:B------:R-:W-:Y:S02]  /*0a20*/  FADD.FTZ R92, R101, R150 ;  /* 0x00000096655c7221 */ /* 0x000fe40000010000 */
[----:B------:R-:W-:Y:S02]  /*0a30*/  FFMA.FTZ R102, R145, R150, R102 ;  /* 0x0000009691667223 */ /* 0x000fe40000010066 */
[----:B------:R-:W-:Y:S02]  /*0a40*/  FMUL.FTZ R155, R142, R155 ;  /* 0x0000009b8e9b7220 */ /* 0x000fe40000410000 */
[----:B----4-:R-:W-:-:S02]  /*0a50*/  FMUL.FTZ R156, R70, R98 ;  /* 0x00000062469c7220 */ /* 0x010fc40000410000 */
        /* <DEDUP_REMOVED lines=16> */
.L_x_2680:
[----:B-1----:R-:W-:Y:S05]  /*0b60*/  BSYNC B0 ;  /* 0x0000000000007941 */ /* 0x002fea0003800000 */
.L_x_2679:
        /* <DEDUP_REMOVED lines=54> */
.L_x_2682:
[----:B-1----:R-:W-:Y:S05]  /*0ed0*/  BSYNC B0 ;  /* 0x0000000000007941 */ /* 0x002fea0003800000 */
.L_x_2681:
        /* <DEDUP_REMOVED lines=41> */
[----:B----4-:R-:W-:Y:S02]  /*1170*/  FMUL.FTZ R130, R62, R94 ;  /* 0x0000005e3e827220 */ /* 0x010fe40000410000 */
        /* <DEDUP_REMOVED lines=12> */
.L_x_2684:
[----:B-1----:R-:W-:Y:S05]  /*1240*/  BSYNC B0 ;  /* 0x0000000000007941 */ /* 0x002fea0003800000 */
.L_x_2683:
        /* <DEDUP_REMOVED lines=9> */
[----:B------:R-:W-:Y:S01]  /*12e0*/  P2R R92, PR, RZ, 0x4 ;  /* 0x00000004ff5c7803 */ /* 0x000fe20000000000 */
[----:B------:R-:W2:Y:S01]  /*12f0*/  LDG.E.128 R96, [R96.64] ;  /* 0x0000000460607981 */ /* 0x000ea2000c1e1d00 */
        /* <DEDUP_REMOVED lines=8> */
[C---:B------:R-:W-:Y:S02]  /*1380*/  @P0 LEA.HI.X R105, R103.reuse, c[0x0][0x21c], RZ, 0x4, P2 ;  /* 0x0000870067690a11 */ /* 0x040fe400010f24ff */
[----:B------:R-:W-:Y:S02]  /*1390*/  ISETP.NE.AND P2, PT, R92, RZ, PT ;  /* 0x000000ff5c00720c */ /* 0x000fe40003f45270 */
[----:B------:R-:W-:Y:S01]  /*13a0*/  MOV R92, 0x10 ;  /* 0x00000010005c7802 */ /* 0x000fe20000000f00 */
[----:B------:R1:W5:Y:S04]  /*13b0*/  @P0 LDG.E.128 R80, [R104.64] ;  /* 0x0000000468500981 */ /* 0x000368000c1e1d00 */
[----:B------:R-:W-:-:S06]  /*13c0*/  IMAD.WIDE.U32 R92, R103, R92, c[0x0][0x208] ;  /* 0x00008200675c7625 */ /* 0x000fcc00078e005c */
[----:B------:R-:W4:Y:S01]  /*13d0*/  LDG.E.128 R92, [R92.64] ;  /* 0x000000045c5c7981 */ /* 0x000f22000c1e1d00 */
[----:B0-----:R-:W-:-:S04]  /*13e0*/  ISETP.NE.AND P0, PT, R160, RZ, PT ;  /* 0x000000ffa000720c */ /* 0x001fc80003f05270 */
[----:B-----5:R-:W-:-:S05]  /*13f0*/  FSEL R100, R100, RZ, !P0 ;  /* 0x000000ff64647208 */ /* 0x020fca0004000000 */
[C---:B--2---:R-:W-:Y:S02]  /*1400*/  FADD.FTZ R119, -R100.reuse, R96 ;  /* 0x0000006064777221 */ /* 0x044fe40000010100 */
[----:B------:R-:W-:Y:S02]  /*1410*/  FADD.FTZ R103, -R100, R97 ;  /* 0x0000006164677221 */ /* 0x000fe40000010100 */
[C---:B------:R-:W-:Y:S02]  /*1420*/  FMUL.FTZ R119, R142.reuse, R119 ;  /* 0x000000778e777220 */ /* 0x040fe40000410000 */
[----:B---3--:R-:W-:Y:S02]  /*1430*/  FMUL.FTZ R134, R142, R103 ;  /* 0x000000678e867220 */ /* 0x008fe40000410000 */
[C---:B------:R-:W-:Y:S02]  /*1440*/  FADD.FTZ R137, -R100.reuse, R98 ;  /* 0x0000006264897221 */ /* 0x040fe40000010100 */
[----:B------:R-:W-:-:S02]  /*1450*/  FADD.FTZ R99, -R100, R99 ;  /* 0x0000006364637221 */ /* 0x000fc40000010100 */
[C---:B------:R-:W-:Y:S02]  /*1460*/  FMUL.FTZ R137, R142.reuse, R137 ;  /* 0x000000898e897220 */ /* 0x040fe40000410000 */
[----:B------:R-:W-:Y:S02]  /*1470*/  FMUL.FTZ R140, R142, R99 ;  /* 0x000000638e8c7220 */ /* 0x000fe40000410000 */
[----:B----4-:R-:W-:Y:S02]  /*1480*/  FMUL.FTZ R136, R56, R92 ;  /* 0x0000005c38887220 */ /* 0x010fe40000410000 */
[----:B------:R-:W-:Y:S02]  /*1490*/  FADD.FTZ R16, R16, R92 ;  /* 0x0000005c10107221 */ /* 0x000fe40000010000 */
[----:B------:R-:W-:Y:S02]  /*14a0*/  FFMA.FTZ R36, R92, R119, R36 ;  /* 0x000000775c247223 */ /* 0x000fe40000010024 */
[----:B------:R-:W-:-:S02]  /*14b0*/  FMUL.FTZ R135, R57, R93 ;  /* 0x0000005d39877220 */ /* 0x000fc40000410000 */
[----:B------:R-:W-:Y:S02]  /*14c0*/  FADD.FTZ R92, R101, R136 ;  /* 0x00000088655c7221 */ /* 0x000fe40000010000 */
[----:B------:R-:W-:Y:S02]  /*14d0*/  FFMA.FTZ R102, R119, R136, R102 ;  /* 0x0000008877667223 */ /* 0x000fe40000010066 */
[----:B------:R-:W-:Y:S02]  /*14e0*/  FADD.FTZ R17, R17, R93 ;  /* 0x0000005d11117221 */ /* 0x000fe40000010000 */
        /* <DEDUP_REMOVED lines=13> */
.L_x_2686:
[----:B-1----:R-:W-:Y:S05]  /*15c0*/  BSYNC B0 ;  /* 0x0000000000007941 */ /* 0x002fea0003800000 */
.L_x_2685:
[----:B------:R-:W-:Y:S02]  /*15d0*/  LOP3.LUT P1, RZ, R2, 0xff, RZ, 0xc0, !PT ;  /* 0x000000ff02ff7812 */ /* 0x000fe4000782c0ff */
[----:B------:R-:W-:Y:S02]  /*15e0*/  SHF.R.U32.HI R94, RZ, 0x5, R159 ;  /* 0x00000005ff5e7819 */ /* 0x000fe4000001169f */
[----:B------:R-:W-:-:S02]  /*15f0*/  LOP3.LUT P0, RZ, R159, 0x1f, RZ, 0xc0, !PT ;  /* 0x0000001f9fff7812 */ /* 0x000fc4000780c0ff */
[----:B------:R-:W-:-:S07]  /*1600*/  LOP3.LUT R161, R94, 0x7fffff8, RZ, 0xc0, !PT ;  /* 0x07fffff85ea17812 */ /* 0x000fce00078ec0ff */
[----:B------:R-:W-:Y:S01]  /*1610*/  @!P1 IADD3 R161, R161, 0x8, RZ ;  /* 0x00000008a1a19810 */ /* 0x000fe20007ffe0ff */
[----:B------:R-:W-:Y:S05]  /*1620*/  BRA.DIV ~URZ, `(.L_x_2687) ;  /* 0x000019c27f007947 */ /* 0x000fea000b800000 */
[----:B------:R1:W2:Y:S02]  /*1630*/  SHFL.DOWN PT, R96, R101, 0x10, 0x1f ;  /* 0x0a001f0065607f89 */ /* 0x0002a400000e0000 */
.L_x_2700:
        /* <DEDUP_REMOVED lines=13> */
[----:B-----5:R-:W2:Y:S01]  /*1710*/  SHFL.DOWN PT, R100, R97, 0x2, 0x1f ;  /* 0x08401f0061647f89 */ /* 0x020ea200000e0000 */
[----:B-1----:R-:W-:-:S05]  /*1720*/  FADD.FTZ R98, R95, R98 ;  /* 0x000000625f627221 */ /* 0x002fca0000010000 */
[----:B------:R1:W3:Y:S01]  /*1730*/  SHFL.DOWN PT, R99, R98, 0x1, 0x1f ;  /* 0x08201f0062637f89 */ /* 0x0002e200000e0000 */
[----:B--2---:R-:W-:-:S05]  /*1740*/  FADD.FTZ R100, R97, R100 ;  /* 0x0000006461647221 */ /* 0x004fca0000010000 */
[----:B------:R1:W2:Y:S02]  /*1750*/  SHFL.DOWN PT, R93, R100, 0x1, 0x1f ;  /* 0x08201f00645d7f89 */ /* 0x0002a400000e0000 */
.L_x_2701:
        /* <DEDUP_REMOVED lines=94> */
.L_x_2690:
[----:B------:R-:W-:Y:S05]  /*1d40*/  BSYNC B0 ;  /* 0x0000000000007941 */ /* 0x000fea0003800000 */
.L_x_2689:
        /* <DEDUP_REMOVED lines=63> */
.L_x_2692:
[----:B------:R-:W-:Y:S05]  /*2140*/  BSYNC B0 ;  /* 0x0000000000007941 */ /* 0x000fea0003800000 */
.L_x_2691:
        /* <DEDUP_REMOVED lines=63> */
.L_x_2694:
[----:B------:R-:W-:Y:S05]  /*2540*/  BSYNC B0 ;  /* 0x0000000000007941 */ /* 0x000fea0003800000 */
.L_x_2693:
        /* <DEDUP_REMOVED lines=63> */
.L_x_2696:
[----:B------:R-:W-:Y:S05]  /*2940*/  BSYNC B0 ;  /* 0x0000000000007941 */ /* 0x000fea0003800000 */
.L_x_2695:
        /* <DEDUP_REMOVED lines=62> */
.L_x_2698:
[----:B------:R-:W-:Y:S05]  /*2d30*/  BSYNC B0 ;  /* 0x0000000000007941 */ /* 0x000fea0003800000 */
.L_x_2697:
[----:B------:R-:W-:Y:S02]  /*2d40*/  IADD3 R0, R0, c[0x0][0x160], RZ ;  /* 0x0000580000007a10 */ /* 0x000fe40007ffe0ff */
[----:B------:R-:W-:Y:S02]  /*2d50*/  LOP3.LUT P1, RZ, R2, 0xff, RZ, 0xc0, !PT ;  /* 0x000000ff02ff7812 */ /* 0x000fe4000782c0ff */
[----:B------:R-:W-:Y:S02]  /*2d60*/  ISETP.GE.AND P0, PT, R0, c[0x0][0x164], PT ;  /* 0x0000590000007a0c */ /* 0x000fe40003f06270 */
[----:B------:R-:W-:-:S11]  /*2d70*/  SEL R2, RZ, 0x1, P1 ;  /* 0x00000001ff027807 */ /* 0x000fd60000800000 */
[----:B0-----:R-:W-:Y:S01]  /*2d80*/  @P0 CALL.REL.NOINC `(.L_x_2676) ;  /* 0x0000001000000944 */ /* 0x001fe20003c00000 */
[----:B------:R-:W-:Y:S05]  /*2d90*/  BRA `(.L_x_2699) ;  /* 0xffffd62000007947 */ /* 0x000fea000383ffff */
.L_x_2676:
[----:B0-----:R-:W0:Y:S01]  /*2da0*/  S2UR UR6, SR_CTAID.X ;  /* 0x00000000000679c3 */ /* 0x001e220000002500 */
[----:B------:R-:W0:Y:S01]  /*2db0*/  S2R R2, SR_TID.X ;  /* 0x0000000000027919 */ /* 0x000e220000002100 */
[----:B------:R-:W-:Y:S01]  /*2dc0*/  @P2 IMAD.MOV.U32 R5, RZ, RZ, 0x10 ;  /* 0x00000010ff052424 */ /* 0x000fe200078e00ff */
[----:B------:R-:W-:Y:S01]  /*2dd0*/  @P3 MOV R9, 0x10 ;  /* 0x0000001000093802 */ /* 0x000fe20000000f00 */
[----:B------:R-:W-:Y:S01]  /*2de0*/  @P4 IMAD.MOV.U32 R13, RZ, RZ, 0x10 ;  /* 0x00000010ff0d4424 */ /* 0x000fe200078e00ff */
[----:B-----5:R-:W-:Y:S02]  /*2df0*/  @P5 MOV R57, 0x10 ;  /* 0x0000001000395802 */ /* 0x020fe40000000f00 */
        /* <DEDUP_REMOVED lines=31> */
.L_x_2687:
[----:B------:R-:W-:Y:S01]  /*2ff0*/  HFMA2.MMA R103, -RZ, RZ, 0, 1.847743988037109375e-06 ;  /* 0x0000001fff677435 */ /* 0x000fe200000001ff */
[----:B------:R-:W-:Y:S01]  /*3000*/  MOV R97, R101 ;  /* 0x0000006500617202 */ /* 0x000fe20000000f00 */
[----:B------:R-:W-:Y:S01]  /*3010*/  IMAD.MOV.U32 R104, RZ, RZ, 0x10 ;  /* 0x00000010ff687424 */ /* 0x000fe200078e00ff */
[----:B------:R-:W-:Y:S01]  /*3020*/  MOV R92, 0x3050 ;  /* 0x00003050005c7802 */ /* 0x000fe20000000f00 */
[----:B------:R-:W-:-:S02]  /*3030*/  IMAD.MOV.U32 R106, RZ, RZ, -0x1 ;  /* 0xffffffffff6a7424 */ /* 0x000fc400078e00ff */
[----:B0----5:R-:W-:Y:S05]  /*3040*/  CALL.REL.NOINC `($__internal_116_$__cuda_sm70_shflsync_down_p) ;  /* 0x0000046000007944 */ /* 0x021fea0003c00000 */
[----:B-1----:R-:W-:Y:S01]  /*3050*/  MOV R96, R97 ;  /* 0x0000006100607202 */ /* 0x002fe20000000f00 */
[----:B0-----:R-:W-:Y:S05]  /*3060*/  BRA `(.L_x_2700) ;  /* 0xffffe5d000007947 */ /* 0x001fea000383ffff */
.L_x_2688:
[----:B------:R-:W-:Y:S01]  /*3070*/  HFMA2.MMA R104, -RZ, RZ, 0, 9.5367431640625e-07 ;  /* 0x00000010ff687435 */ /* 0x000fe200000001ff */
[----:B------:R-:W-:Y:S01]  /*3080*/  IMAD.MOV.U32 R97, RZ, RZ, R102 ;  /* 0x000000ffff617224 */ /* 0x000fe200078e0066 */
[----:B------:R-:W-:Y:S01]  /*3090*/  MOV R106, 0xffffffff ;  /* 0xffffffff006a7802 */ /* 0x000fe20000000f00 */
[----:B------:R-:W-:Y:S01]  /*30a0*/  IMAD.MOV.U32 R103, RZ, RZ, 0x1f ;  /* 0x0000001fff677424 */ /* 0x000fe200078e00ff */
[----:B------:R-:W-:-:S02]  /*30b0*/  MOV R92, 0x30d0 ;  /* 0x000030d0005c7802 */ /* 0x000fc40000000f00 */
[----:B012--5:R-:W-:Y:S05]  /*30c0*/  CALL.REL.NOINC `($__internal_116_$__cuda_sm70_shflsync_down_p) ;  /* 0x000003e000007944 */ /* 0x027fea0003c00000 */
[----:B------:R-:W-:Y:S01]  /*30d0*/  FADD.FTZ R96, R96, R101 ;  /* 0x0000006560607221 */ /* 0x000fe20000010000 */
[----:B0-----:R-:W-:Y:S01]  /*30e0*/  HFMA2.MMA R103, -RZ, RZ, 0, 1.847743988037109375e-06 ;  /* 0x0000001fff677435 */ /* 0x001fe200000001ff */
[----:B-1----:R-:W-:Y:S01]  /*30f0*/  FADD.FTZ R102, R102, R97 ;  /* 0x0000006166667221 */ /* 0x002fe20000010000 */
[----:B------:R-:W-:Y:S01]  /*3100*/  MOV R92, 0x3150 ;  /* 0x00003150005c7802 */ /* 0x000fe20000000f00 */
[----:B------:R-:W-:Y:S01]  /*3110*/  IMAD.MOV.U32 R104, RZ, RZ, 0x8 ;  /* 0x00000008ff687424 */ /* 0x000fe200078e00ff */
[----:B------:R-:W-:Y:S01]  /*3120*/  MOV R97, R96 ;  /* 0x0000006000617202 */ /* 0x000fe20000000f00 */
[----:B------:R-:W-:-:S02]  /*3130*/  IMAD.MOV.U32 R106, RZ, RZ, -0x1 ;  /* 0xffffffffff6a7424 */ /* 0x000fc400078e00ff */
[----:B------:R-:W-:Y:S05]  /*3140*/  CALL.REL.NOINC `($__internal_116_$__cuda_sm70_shflsync_down_p) ;  /* 0x0000036000007944 */ /* 0x000fea0003c00000 */
[----:B0-----:R-:W-:Y:S01]  /*3150*/  HFMA2.MMA R103, -RZ, RZ, 0, 1.847743988037109375e-06 ;  /* 0x0000001fff677435 */ /* 0x001fe200000001ff */
[----:B-1----:R-:W-:Y:S01]  /*3160*/  IMAD.MOV.U32 R95, RZ, RZ, R97 ;  /* 0x000000ffff5f7224 */ /* 0x002fe200078e0061 */
[----:B------:R-:W-:Y:S01]  /*3170*/  MOV R97, R102 ;  /* 0x0000006600617202 */ /* 0x000fe20000000f00 */
[----:B------:R-:W-:Y:S01]  /*3180*/  IMAD.MOV.U32 R104, RZ, RZ, 0x8 ;  /* 0x00000008ff687424 */ /* 0x000fe200078e00ff */
[----:B------:R-:W-:Y:S01]  /*3190*/  MOV R92, 0x31c0 ;  /* 0x000031c0005c7802 */ /* 0x000fe20000000f00 */
[----:B------:R-:W-:-:S02]  /*31a0*/  IMAD.MOV.U32 R106, RZ, RZ, -0x1 ;  /* 0xffffffffff6a7424 */ /* 0x000fc400078e00ff */
[----:B------:R-:W-:Y:S05]  /*31b0*/  CALL.REL.NOINC `($__internal_116_$__cuda_sm70_shflsync_down_p) ;  /* 0x000002f000007944 */ /* 0x000fea0003c00000 */
[----:B------:R-:W-:Y:S01]  /*31c0*/  FADD.FTZ R96, R95, R96 ;  /* 0x000000605f607221 */ /* 0x000fe20000010000 */
[----:B0-----:R-:W-:Y:S01]  /*31d0*/  MOV R104, 0x4 ;  /* 0x0000000400687802 */ /* 0x001fe20000000f00 */
[----:B-1----:R-:W-:Y:S01]  /*31e0*/  FADD.FTZ R102, R102, R97 ;  /* 0x0000006166667221 */ /* 0x002fe20000010000 */
[----:B------:R-:W-:Y:S01]  /*31f0*/  MOV R106, 0xffffffff ;  /* 0xffffffff006a7802 */ /* 0x000fe20000000f00 */
[----:B------:R-:W-:Y:S01]  /*3200*/  IMAD.MOV.U32 R103, RZ, RZ, 0x1f ;  /* 0x0000001fff677424 */ /* 0x000fe200078e00ff */
[----:B------:R-:W-:Y:S01]  /*3210*/  MOV R92, 0x3240 ;  /* 0x00003240005c7802 */ /* 0x000fe20000000f00 */
[----:B------:R-:W-:-:S02]  /*3220*/  IMAD.MOV.U32 R97, RZ, RZ, R96 ;  /* 0x000000ffff617224 */ /* 0x000fc400078e0060 */
[----:B------:R-:W-:Y:S05]  /*3230*/  CALL.REL.NOINC `($__internal_116_$__cuda_sm70_shflsync_down_p) ;  /* 0x0000027000007944 */ /* 0x000fea0003c00000 */
[----:B0-----:R-:W-:Y:S01]  /*3240*/  HFMA2.MMA R104, -RZ, RZ, 0, 2.384185791015625e-07 ;  /* 0x00000004ff687435 */ /* 0x001fe200000001ff */
[----:B-1----:R-:W-:Y:S01]  /*3250*/  MOV R95, R97 ;  /* 0x00000061005f7202 */ /* 0x002fe20000000f00 */
[----:B------:R-:W-:Y:S01]  /*3260*/  IMAD.MOV.U32 R97, RZ, RZ, R102 ;  /* 0x000000ffff617224 */ /* 0x000fe200078e0066 */
[----:B------:R-:W-:Y:S01]  /*3270*/  MOV R106, 0xffffffff ;  /* 0xffffffff006a7802 */ /* 0x000fe20000000f00 */
[----:B------:R-:W-:Y:S01]  /*3280*/  IMAD.MOV.U32 R103, RZ, RZ, 0x1f ;  /* 0x0000001fff677424 */ /* 0x000fe200078e00ff */
[----:B------:R-:W-:-:S02]  /*3290*/  MOV R92, 0x32b0 ;  /* 0x000032b0005c7802 */ /* 0x000fc40000000f00 */
[----:B------:R-:W-:Y:S05]  /*32a0*/  CALL.REL.NOINC `($__internal_116_$__cuda_sm70_shflsync_down_p) ;  /* 0x0000020000007944 */ /* 0x000fea0003c00000 */
        /* <DEDUP_REMOVED lines=8> */
[----:B0-----:R-:W-:Y:S01]  /*3330*/  HFMA2.MMA R104, -RZ, RZ, 0, 1.1920928955078125e-07 ;  /* 0x00000002ff687435 */ /* 0x001fe200000001ff */
[----:B-1----:R-:W-:Y:S01]  /*3340*/  MOV R95, R97 ;  /* 0x00000061005f7202 */ /* 0x002fe20000000f00 */
[----:B------:R-:W-:Y:S01]  /*3350*/  IMAD.MOV.U32 R97, RZ, RZ, R100 ;  /* 0x000000ffff617224 */ /* 0x000fe200078e0064 */
[----:B------:R-:W-:Y:S01]  /*3360*/  MOV R103, 0x1f ;  /* 0x0000001f00677802 */ /* 0x000fe20000000f00 */
[----:B------:R-:W-:Y:S01]  /*3370*/  IMAD.MOV.U32 R106, RZ, RZ, -0x1 ;  /* 0xffffffffff6a7424 */ /* 0x000fe200078e00ff */
[----:B------:R-:W-:-:S02]  /*3380*/  MOV R92, 0x33a0 ;  /* 0x000033a0005c7802 */ /* 0x000fc40000000f00 */
[----:B------:R-:W-:Y:S05]  /*3390*/  CALL.REL.NOINC `($__internal_116_$__cuda_sm70_shflsync_down_p) ;  /* 0x0000011000007944 */ /* 0x000fea0003c00000 */
[----:B------:R-:W-:Y:S01]  /*33a0*/  FADD.FTZ R98, R95, R96 ;  /* 0x000000605f627221 */ /* 0x000fe20000010000 */
[----:B0-----:R-:W-:Y:S01]  /*33b0*/  HFMA2.MMA R104, -RZ, RZ, 0, 5.9604644775390625e-08 ;  /* 0x00000001ff687435 */ /* 0x001fe200000001ff */
[----:B-1----:R-:W-:Y:S01]  /*33c0*/  FADD.FTZ R100, R100, R97 ;  /* 0x0000006164647221 */ /* 0x002fe20000010000 */
[----:B------:R-:W-:Y:S01]  /*33d0*/  MOV R103, 0x1f ;  /* 0x0000001f00677802 */ /* 0x000fe20000000f00 */
[----:B------:R-:W-:Y:S01]  /*33e0*/  IMAD.MOV.U32 R106, RZ, RZ, -0x1 ;  /* 0xffffffffff6a7424 */ /* 0x000fe200078e00ff */
[----:B------:R-:W-:-:S02]  /*33f0*/  MOV R97, R98 ;  /* 0x0000006200617202 */ /* 0x000fc40000000f00 */
[----:B------:R-:W-:Y:S02]  /*3400*/  MOV R92, 0x3420 ;  /* 0x00003420005c7802 */ /* 0x000fe40000000f00 */
[----:B------:R-:W-:Y:S05]  /*3410*/  CALL.REL.NOINC `($__internal_116_$__cuda_sm70_shflsync_down_p) ;  /* 0x0000009000007944 */ /* 0x000fea0003c00000 */
[----:B0-----:R-:W-:Y:S01]  /*3420*/  HFMA2.MMA R104, -RZ, RZ, 0, 5.9604644775390625e-08 ;  /* 0x00000001ff687435 */ /* 0x001fe200000001ff */
[----:B-1----:R-:W-:Y:S01]  /*3430*/  MOV R99, R97 ;  /* 0x0000006100637202 */ /* 0x002fe20000000f00 */
[----:B------:R-:W-:Y:S01]  /*3440*/  IMAD.MOV.U32 R97, RZ, RZ, R100 ;  /* 0x000000ffff617224 */ /* 0x000fe200078e0064 */
[----:B------:R-:W-:Y:S01]  /*3450*/  MOV R103, 0x1f ;  /* 0x0000001f00677802 */ /* 0x000fe20000000f00 */
[----:B------:R-:W-:Y:S01]  /*3460*/  IMAD.MOV.U32 R106, RZ, RZ, -0x1 ;  /* 0xffffffffff6a7424 */ /* 0x000fe200078e00ff */
[----:B------:R-:W-:Y:S02]  /*3470*/  MOV R92, 0x3490 ;  /* 0x00003490005c7802 */ /* 0x000fe40000000f00 */
[----:B------:R-:W-:Y:S05]  /*3480*/  CALL.REL.NOINC `($__internal_116_$__cuda_sm70_shflsync_down_p) ;  /* 0x0000002000007944 */ /* 0x000fea0003c00000 */
[----:B-1----:R-:W-:Y:S01]  /*3490*/  MOV R93, R97 ;  /* 0x00000061005d7202 */ /* 0x002fe20000000f00 */
[----:B0-----:R-:W-:Y:S05]  /*34a0*/  BRA `(.L_x_2701) ;  /* 0xffffe2b000007947 */ /* 0x001fea000383ffff */
        .weak           $__internal_116_$__cuda_sm70_shflsync_down_p
        .type           $__internal_116_$__cuda_sm70_shflsync_down_p,@function
        .size           $__internal_116_$__cuda_sm70_shflsync_down_p,(.L_x_2863 - $__internal_116_$__cuda_sm70_shflsync_down_p)
$__internal_116_$__cuda_sm70_shflsync_down_p:
[----:B------:R-:W-:Y:S01]  /*34b0*/  HFMA2.MMA R93, -RZ, RZ, 0, 0 ;  /* 0x00000000ff5d7435 */ /* 0x000fe200000001ff */
[----:B------:R-:W-:Y:S04]  /*34c0*/  WARPSYNC R106 ;  /* 0x0000006a00007348 */ /* 0x000fe80003800000 */
[----:B------:R0:W1:Y:S01]  /*34d0*/  SHFL.DOWN PT, R97, R97, R104, R103 ;  /* 0x0800006861617389 */ /* 0x00006200000e0067 */
[----:B------:R-:W-:Y:S05]  /*34e0*/  RET.REL.NODEC R92 `(_ZN10layer_norm31ln_parallel_residual_bwd_kernelINS_13Kernel_traitsIfffffjLj5120ELj1ELj1ELj8ELj16ENS_18Kernel_traits_baseILj5120EfffffjLj256EEEEELb1ELb1ELb0EEEvNS_9BwdParamsE) ;  /* 0xffffcb105c007950 */ /* 0x000fea0003c3ffff */
.L_x_2702:
        /* <DEDUP_REMOVED lines=9> */
.L_x_2863:


//--------------------- .text._ZN10layer_norm22ln_bwd_finalize_kernelINS_22Kernel_traits_finalizeILj5120EfffffjLb0ELj1024ELj4ENS_18Kernel_traits_baseILj5120EfffffjLj1024EEEEELb0ELb1EEEvNS_9BwdParamsE --------------------------
	.section	.text._ZN10layer_norm22ln_bwd_finalize_kernelINS_22Kernel_traits_finalizeILj5120EfffffjLb0ELj1024ELj4ENS_18Kernel_traits_baseILj5120EfffffjLj1024EEEEELb0ELb1EEEvNS_9BwdParamsE,"ax",@progbits
	.sectioninfo	@"SHI_REGISTERS=32"
	.align	128
        .global         _ZN10layer_norm22ln_bwd_finalize_kernelINS_22Kernel_traits_finalizeILj5120EfffffjLb0ELj1024ELj4ENS_18Kernel_traits_baseILj5120EfffffjLj1024EEEEELb0ELb1EEEvNS_9BwdParamsE
        .type           _ZN10layer_norm22ln_bwd_finalize_kernelINS_22Kernel_traits_finalizeILj5120EfffffjLb0ELj1024ELj4ENS_18Kernel_traits_baseILj5120EfffffjLj1024EEEEELb0ELb1EEEvNS_9BwdParamsE,@function
        .size           _ZN10layer_norm22ln_bwd_finalize_kernelINS_22Kernel_traits_finalizeILj5120EfffffjLb0ELj1024ELj4ENS_18Kernel_traits_baseILj5120EfffffjLj1024EEEEELb0ELb1EEEvNS_9BwdParamsE,(.L_x_2864 - _ZN10layer_norm22ln_bwd_finalize_kernelINS_22Kernel_traits_finalizeILj5120EfffffjLb0ELj1024ELj4ENS_18Kernel_traits_baseILj5120EfffffjLj1024EEEEELb0ELb1EEEvNS_9BwdParamsE)
        .other          _ZN10layer_norm22ln_bwd_finalize_kernelINS_22Kernel_traits_finalizeILj5120EfffffjLb0ELj1024ELj4ENS_18Kernel_traits_baseILj5120EfffffjLj1024EEEEELb0ELb1EEEvNS_9BwdParamsE,@"STO_CUDA_ENTRY STV_DEFAULT"
_ZN10layer_norm22ln_bwd_finalize_kernelINS_22Kernel_traits_finalizeILj5120EfffffjLb0ELj1024ELj4ENS_18Kernel_traits_baseILj5120EfffffjLj1024EEEEELb0ELb1EEEvNS_9BwdParamsE:
.text._ZN10layer_norm22ln_bwd_finalize_kernelINS_22Kernel_traits_finalizeILj5120EfffffjLb0ELj1024ELj4ENS_18Kernel_traits_baseILj5120EfffffjLj1024EEEEELb0ELb1EEEvNS_9BwdParamsE:
        /* <DEDUP_REMOVED lines=19> */
.L_x_2713:
        /* <DEDUP_REMOVED lines=27> */
.L_x_2707:
        /* <DEDUP_REMOVED lines=35> */
.L_x_2706:
[----:B------:R-:W-:Y:S05]  /*0510*/  BSYNC B1 ;  /* 0x0000000000017941 */ /* 0x000fea0003800000 */
.L_x_2705:
        /* <DEDUP_REMOVED lines=23> */
.L_x_2709:
[----:B------:R-:W-:Y:S05]  /*0690*/  BSYNC B1 ;  /* 0x0000000000017941 */ /* 0x000fea0003800000 */
.L_x_2708:
        /* <DEDUP_REMOVED lines=10> */
.L_x_2704:
[----:B------:R-:W-:Y:S05]  /*0740*/  BSYNC B0 ;  /* 0x0000000000007941 */ /* 0x000fea0003800000 */
.L_x_2703:
        /* <DEDUP_REMOVED lines=11> */
.L_x_2714:
        /* <DEDUP_REMOVED lines=18> */
.L_x_2715:
[----:B------:R-:W-:Y:S01]  /*0920*/  @!P1 SHF.R.U32.HI R2, RZ, 0x3, R0 ;  /* 0x00000003ff029819 */ /* 0x000fe20000011600 */
[----:B---3--:R-:W-:Y:S02]  /*0930*/  FADD.FTZ R5, R5, R10 ;  /* 0x0000000a05057221 */ /* 0x008fe40000010000 */
[----:B--2---:R-:W-:Y:S01]  /*0940*/  FADD.FTZ R7, R7, R4 ;  /* 0x0000000407077221 */ /* 0x004fe20000010000 */
[----:B------:R-:W-:-:S05]  /*0950*/  @!P1 LOP3.LUT R2, R2, 0x1ffffffc, RZ, 0xc0, !PT ;  /* 0x1ffffffc02029812 */ /* 0x000fca00078ec0ff */
[----:B------:R2:W-:Y:S04]  /*0960*/  @!P1 STS [R2+0x2000], R5 ;  /* 0x0020000502009388 */ /* 0x0005e80000000800 */
[----:B------:R2:W-:Y:S02]  /*0970*/  @!P1 STS [R2+0x2080], R7 ;  /* 0x0020800702009388 */ /* 0x0005e40000000800 */
.L_x_2710:
        /* <DEDUP_REMOVED lines=14> */
.L_x_2711:
[----:B------:R-:W-:Y:S01]  /*0a60*/  HFMA2.MMA R9, -RZ, RZ, 0, 5.9604644775390625e-08 ;  /* 0x00000001ff097435 */ /* 0x000fe200000001ff */
[----:B--2---:R-:W-:Y:S01]  /*0a70*/  IMAD.MOV.U32 R10, RZ, RZ, R4 ;  /* 0x000000ffff0a7224 */ /* 0x004fe200078e0004 */
[----:B------:R-:W-:Y:S01]  /*0a80*/  MOV R11, 0xffffffff ;  /* 0xffffffff000b7802 */ /* 0x000fe20000000f00 */
[----:B------:R-:W-:Y:S01]  /*0a90*/  IMAD.MOV.U32 R6, RZ, RZ, 0x1f ;  /* 0x0000001fff067424 */ /* 0x000fe200078e00ff */
[----:B------:R-:W-:-:S02]  /*0aa0*/  MOV R2, 0xac0 ;  /* 0x00000ac000027802 */ /* 0x000fc40000000f00 */
[----:B01----:R-:W-:Y:S05]  /*0ab0*/  CALL.REL.NOINC `($__internal_117_$__cuda_sm70_shflsync_bfly_p) ;  /* 0x000003c000007944 */ /* 0x003fea0003c00000 */
[----:B-1----:R-:W-:Y:S01]  /*0ac0*/  MOV R3, R6 ;  /* 0x0000000600037202 */ /* 0x002fe20000000f00 */
[----:B0-----:R-:W-:Y:S05]  /*0ad0*/  BRA `(.L_x_2714) ;  /* 0xfffffd2000007947 */ /* 0x001fea000383ffff */
.L_x_2712:
[----:B------:R-:W-:Y:S01]  /*0ae0*/  HFMA2.MMA R9, -RZ, RZ, 0, 1.1920928955078125e-07 ;  /* 0x00000002ff097435 */ /* 0x000fe200000001ff */
[----:B------:R-:W-:Y:S01]  /*0af0*/  IMAD.MOV.U32 R10, RZ, RZ, R13 ;  /* 0x000000ffff0a7224 */ /* 0x000fe200078e000d */
[----:B------:R-:W-:Y:S01]  /*0b00*/  MOV R6, 0x1f ;  /* 0x0000001f00067802 */ /* 0x000fe20000000f00 */
[----:B------:R-:W-:Y:S01]  /*0b10*/  IMAD.MOV.U32 R11, RZ, RZ, -0x1 ;  /* 0xffffffffff0b7424 */ /* 0x000fe200078e00ff */
[----:B------:R-:W-:-:S02]  /*0b20*/  MOV R2, 0xb40 ;  /* 0x00000b4000027802 */ /* 0x000fc40000000f00 */
[----:B012---:R-:W-:Y:S05]  /*0b30*/  CALL.REL.NOINC `($__internal_117_$__cuda_sm70_shflsync_bfly_p) ;  /* 0x0000034000007944 */ /* 0x007fea0003c00000 */
[----:B0-----:R-:W-:Y:S01]  /*0b40*/  HFMA2.MMA R9, -RZ, RZ, 0, 2.384185791015625e-07 ;  /* 0x00000004ff097435 */ /* 0x001fe200000001ff */
[----:B-1----:R-:W-:Y:S01]  /*0b50*/  FADD.FTZ R10, R13, R6 ;  /* 0x000000060d0a7221 */ /* 0x002fe20000010000 */
[----:B------:R-:W-:Y:S01]  /*0b60*/  MOV R6, 0x1f ;  /* 0x0000001f00067802 */ /* 0x000fe20000000f00 */
[----:B------:R-:W-:Y:S01]  /*0b70*/  IMAD.MOV.U32 R11, RZ, RZ, -0x1 ;  /* 0xffffffffff0b7424 */ /* 0x000fe200078e00ff */
[----:B------:R-:W-:-:S02]  /*0b80*/  MOV R2, 0xba0 ;  /* 0x00000ba000027802 */ /* 0x000fc40000000f00 */
[----:B------:R-:W-:Y:S05]  /*0b90*/  CALL.REL.NOINC `($__internal_117_$__cuda_sm70_shflsync_bfly_p) ;  /* 0x000002e000007944 */ /* 0x000fea0003c00000 */
[----:B0-----:R-:W-:Y:S01]  /*0ba0*/  HFMA2.MMA R9, -RZ, RZ, 0, 4.76837158203125e-07 ;  /* 0x00000008ff097435 */ /* 0x001fe200000001ff */
[----:B-1----:R-:W-:Y:S01]  /*0bb0*/  FADD.FTZ R10, R10, R6 ;  /* 0x000000060a0a7221 */ /* 0x002fe20000010000 */
[----:B------:R-:W-:Y:S01]  /*0bc0*/  MOV R6, 0x1f ;  /* 0x0000001f00067802 */ /* 0x000fe20000000f00 */
[----:B------:R-:W-:Y:S01]  /*0bd0*/  IMAD.MOV.U32 R11, RZ, RZ, -0x1 ;  /* 0xffffffffff0b7424 */ /* 0x000fe200078e00ff */
[----:B------:R-:W-:-:S02]  /*0be0*/  MOV R2, 0xc00 ;  /* 0x00000c0000027802 */ /* 0x000fc40000000f00 */
[----:B------:R-:W-:Y:S05]  /*0bf0*/  CALL.REL.NOINC `($__internal_117_$__cuda_sm70_shflsync_bfly_p) ;  /* 0x0000028000007944 */ /* 0x000fea0003c00000 */
[----:B-1----:R-:W-:Y:S01]  /*0c00*/  FADD.FTZ R4, R10, R6 ;  /* 0x000000060a047221 */ /* 0x002fe20000010000 */
[----:B0-----:R-:W-:Y:S01]  /*0c10*/  HFMA2.MMA R9, -RZ, RZ, 0, 9.5367431640625e-07 ;  /* 0x00000010ff097435 */ /* 0x001fe200000001ff */
[----:B------:R-:W-:Y:S01]  /*0c20*/  MOV R6, 0x1f ;  /* 0x0000001f00067802 */ /* 0x000fe20000000f00 */
[----:B------:R-:W-:Y:S01]  /*0c30*/  IMAD.MOV.U32 R11, RZ, RZ, -0x1 ;  /* 0xffffffffff0b7424 */ /* 0x000fe200078e00ff */
[----:B------:R-:W-:-:S02]  /*0c40*/  MOV R2, 0xc70 ;  /* 0x00000c7000027802 */ /* 0x000fc40000000f00 */
[----:B------:R-:W-:Y:S02]  /*0c50*/  MOV R10, R4 ;  /* 0x00000004000a7202 */ /* 0x000fe40000000f00 */
[----:B------:R-:W-:Y:S05]  /*0c60*/  CALL.REL.NOINC `($__internal_117_$__cuda_sm70_shflsync_bfly_p) ;  /* 0x0000021000007944 */ /* 0x000fea0003c00000 */
[----:B0-----:R-:W-:Y:S01]  /*0c70*/  HFMA2.MMA R9, -RZ, RZ, 0, 5.9604644775390625e-08 ;  /* 0x00000001ff097435 */ /* 0x001fe200000001ff */
[----:B-1----:R-:W-:Y:S01]  /*0c80*/  MOV R7, R6 ;  /* 0x0000000600077202 */ /* 0x002fe20000000f00 */
[----:B------:R-:W-:Y:S01]  /*0c90*/  IMAD.MOV.U32 R10, RZ, RZ, R5 ;  /* 0x000000ffff0a7224 */ /* 0x000fe200078e0005 */
[----:B------:R-:W-:Y:S01]  /*0ca0*/  MOV R6, 0x1f ;  /* 0x0000001f00067802 */ /* 0x000fe20000000f00 */
[----:B------:R-:W-:Y:S01]  /*0cb0*/  IMAD.MOV.U32 R11, RZ, RZ, -0x1 ;  /* 0xffffffffff0b7424 */ /* 0x000fe200078e00ff */
[----:B------:R-:W-:Y:S02]  /*0cc0*/  MOV R2, 0xce0 ;  /* 0x00000ce000027802 */ /* 0x000fe40000000f00 */
[----:B------:R-:W-:Y:S05]  /*0cd0*/  CALL.REL.NOINC `($__internal_117_$__cuda_sm70_shflsync_bfly_p) ;  /* 0x000001a000007944 */ /* 0x000fea0003c00000 */
[----:B0-----:R-:W-:Y:S01]  /*0ce0*/  HFMA2.MMA R9, -RZ, RZ, 0, 1.1920928955078125e-07 ;  /* 0x00000002ff097435 */ /* 0x001fe200000001ff */
[----:B-1----:R-:W-:Y:S01]  /*0cf0*/  FADD.FTZ R10, R5, R6 ;  /* 0x00000006050a7221 */ /* 0x002fe20000010000 */
[----:B------:R-:W-:Y:S01]  /*0d00*/  MOV R6, 0x1f ;  /* 0x0000001f00067802 */ /* 0x000fe20000000f00 */
[----:B------:R-:W-:Y:S01]  /*0d10*/  IMAD.MOV.U32 R11, RZ, RZ, -0x1 ;  /* 0xffffffffff0b7424 */ /* 0x000fe200078e00ff */
[----:B------:R-:W-:Y:S02]  /*0d20*/  MOV R2, 0xd40 ;  /* 0x00000d4000027802 */ /* 0x000fe40000000f00 */
[----:B------:R-:W-:Y:S05]  /*0d30*/  CALL.REL.NOINC `($__internal_117_$__cuda_sm70_shflsync_bfly_p) ;  /* 0x0000014000007944 */ /* 0x000fea0003c00000 */
        /* <DEDUP_REMOVED lines=12> */
[----:B0-----:R-:W-:Y:S01]  /*0e00*/  HFMA2.MMA R9, -RZ, RZ, 0, 9.5367431640625e-07 ;  /* 0x00000010ff097435 */ /* 0x001fe200000001ff */
[----:B-1----:R-:W-:Y:S01]  /*0e10*/  FADD.FTZ R10, R10, R6 ;  /* 0x000000060a0a7221 */ /* 0x002fe20000010000 */
[----:B------:R-:W-:Y:S01]  /*0e20*/  MOV R6, 0x1f ;  /* 0x0000001f00067802 */ /* 0x000fe20000000f00 */
[----:B------:R-:W-:Y:S01]  /*0e30*/  IMAD.MOV.U32 R11, RZ, RZ, -0x1 ;  /* 0xffffffffff0b7424 */ /* 0x000fe200078e00ff */
[----:B------:R-:W-:-:S02]  /*0e40*/  MOV R2, 0xe60 ;  /* 0x00000e6000027802 */ /* 0x000fc40000000f00 */
[----:B------:R-:W-:Y:S05]  /*0e50*/  CALL.REL.NOINC `($__internal_117_$__cuda_sm70_shflsync_bfly_p) ;  /* 0x0000002000007944 */ /* 0x000fea0003c00000 */
[----:B-1----:R-:W-:Y:S01]  /*0e60*/  MOV R5, R6 ;  /* 0x0000000600057202 */ /* 0x002fe20000000f00 */
[----:B0-----:R-:W-:Y:S05]  /*0e70*/  BRA `(.L_x_2715) ;  /* 0xfffffaa000007947 */ /* 0x001fea000383ffff */
        .weak           $__internal_117_$__cuda_sm70_shflsync_bfly_p
        .type           $__internal_117_$__cuda_sm70_shflsync_bfly_p,@function
        .size           $__internal_117_$__cuda_sm70_shflsync_bfly_p,(.L_x_2864 - $__internal_117_$__cuda_sm70_shflsync_bfly_p)
$__internal_117_$__cuda_sm70_shflsync_bfly_p:
[----:B------:R-:W-:Y:S01]  /*0e80*/  HFMA2.MMA R3, -RZ, RZ, 0, 0 ;  /* 0x00000000ff037435 */ /* 0x000fe200000001ff */
[----:B------:R-:W-:Y:S04]  /*0e90*/  WARPSYNC R11 ;  /* 0x0000000b00007348 */ /* 0x000fe80003800000 */
[----:B------:R0:W1:Y:S01]  /*0ea0*/  SHFL.BFLY PT, R6, R10, R9, R6 ;  /* 0x0c0000090a067389 */ /* 0x00006200000e0006 */
[----:B------:R-:W-:Y:S05]  /*0eb0*/  RET.REL.NODEC R2 `(_ZN10layer_norm22ln_bwd_finalize_kernelINS_22Kernel_traits_finalizeILj5120EfffffjLb0ELj1024ELj4ENS_18Kernel_traits_baseILj5120EfffffjLj1024EEEEELb0ELb1EEEvNS_9BwdParamsE) ;  /* 0xfffff14002007950 */ /* 0x000fea0003c3ffff */
.L_x_2716:
        /* <DEDUP_REMOVED lines=12> */
.L_x_2864:


//--------------------- .text._ZN10layer_norm40ln_parallel_residual_bwd_finalize_kernelINS_22Kernel_traits_finalizeILj5120EfffffjLb0ELj1024ELj4ENS_18Kernel_traits_baseILj5120EfffffjLj1024EEEEELb1EEEvNS_9BwdParamsE --------------------------
	.section	.text._ZN10layer_norm40ln_parallel_residual_bwd_finalize_kernelINS_22Kernel_traits_finalizeILj5120EfffffjLb0ELj1024ELj4ENS_18Kernel_traits_baseILj5120EfffffjLj1024EEEEELb1EEEvNS_9BwdParamsE,"ax",@progbits
	.sectioninfo	@"SHI_REGISTERS=32"
	.align	128
        .global         _ZN10layer_norm40ln_parallel_residual_bwd_finalize_kernelINS_22Kernel_traits_finalizeILj5120EfffffjLb0ELj1024ELj4ENS_18Kernel_traits_baseILj5120EfffffjLj1024EEEEELb1EEEvNS_9BwdParamsE
        .type           _ZN10layer_norm40ln_parallel_residual_bwd_finalize_kernelINS_22Kernel_traits_finalizeILj5120EfffffjLb0ELj1024ELj4ENS_18Kernel_traits_baseILj5120EfffffjLj1024EEEEELb1EEEvNS_9BwdParamsE,@function
        .size           _ZN10layer_norm40ln_parallel_residual_bwd_finalize_kernelINS_22Kernel_traits_finalizeILj5120EfffffjLb0ELj1024ELj4ENS_18Kernel_traits_baseILj5120EfffffjLj1024EEEEELb1EEEvNS_9BwdParamsE,(.L_x_2865 - _ZN10layer_norm40ln_parallel_residual_bwd_finalize_kernelINS_22Kernel_traits_finalizeILj5120EfffffjLb0ELj1024ELj4ENS_18Kernel_traits_baseILj5120EfffffjLj1024EEEEELb1EEEvNS_9BwdParamsE)
        .other          _ZN10layer_norm40ln_parallel_residual_bwd_finalize_kernelINS_22Kernel_traits_finalizeILj5120EfffffjLb0ELj1024ELj4ENS_18Kernel_traits_baseILj5120EfffffjLj1024EEEEELb1EEEvNS_9BwdParamsE,@"STO_CUDA_ENTRY STV_DEFAULT"
_ZN10layer_norm40ln_parallel_residual_bwd_finalize_kernelINS_22Kernel_traits_finalizeILj5120EfffffjLb0ELj1024ELj4ENS_18Kernel_traits_baseILj5120EfffffjLj1024EEEEELb1EEEvNS_9BwdParamsE:
.text._ZN10layer_norm40ln_parallel_residual_bwd_finalize_kernelINS_22Kernel_traits_finalizeILj5120EfffffjLb0ELj1024ELj4ENS_18Kernel_traits_baseILj5120EfffffjLj1024EEEEELb1EEEvNS_9BwdParamsE:
        /* <DEDUP_REMOVED lines=19> */
.L_x_2730:
        /* <DEDUP_REMOVED lines=37> */
.L_x_2721:
        /* <DEDUP_REMOVED lines=59> */
.L_x_2720:
[----:B------:R-:W-:Y:S05]  /*0730*/  BSYNC B1 ;  /* 0x0000000000017941 */ /* 0x000fea0003800000 */
.L_x_2719:
        /* <DEDUP_REMOVED lines=35> */
.L_x_2723:
[----:B------:R-:W-:Y:S05]  /*0970*/  BSYNC B1 ;  /* 0x0000000000017941 */ /* 0x000fea0003800000 */
.L_x_2722:
        /* <DEDUP_REMOVED lines=16> */
.L_x_2718:
[----:B------:R-:W-:Y:S05]  /*0a80*/  BSYNC B0 ;  /* 0x0000000000007941 */ /* 0x000fea0003800000 */
.L_x_2717:
        /* <DEDUP_REMOVED lines=14> */
.L_x_2731:
        /* <DEDUP_REMOVED lines=36> */
.L_x_2732:
        /* <DEDUP_REMOVED lines=11> */
.L_x_2724:
        /* <DEDUP_REMOVED lines=19> */
.L_x_2728:
[----:B------:R-:W-:Y:S05]  /*0f90*/  BSYNC B0 ;  /* 0x0000000000007941 */ /* 0x000fea0003800000 */
.L_x_2727:
[C---:B------:R-:W-:Y:S02]  /*0fa0*/  ISETP.GT.U32.AND P1, PT, R4.reuse, -0x1401, PT ;  /* 0xffffebff0400780c */ /* 0x040fe40003f24070 */
[----:B------:R-:W-:-:S02]  /*0fb0*/  IADD3 R4, R4, 0x1400, RZ ;  /* 0x0000140004047810 */ /* 0x000fc40007ffe0ff */
[----:B------:R-:W-:-:S09]  /*0fc0*/  IADD3 R5, R5, 0xa00, RZ ;  /* 0x00000a0005057810 */ /* 0x000fd20007ffe0ff */
[----:B0-----:R-:W-:Y:S01]  /*0fd0*/  @!P1 CALL.REL.NOINC `(.L_x_2729) ;  /* 0x0000001000009944 */ /* 0x001fe20003c00000 */
[----:B------:R-:W-:Y:S05]  /*0fe0*/  BRA `(.L_x_2730) ;  /* 0xfffff14000007947 */ /* 0x000fea000383ffff */
.L_x_2729:
[----:B------:R-:W-:Y:S05]  /*0ff0*/  EXIT ;  /* 0x000000000000794d */ /* 0x000fea0003800000 */
.L_x_2725:
[----:B------:R-:W-:Y:S01]  /*1000*/  HFMA2.MMA R17, -RZ, RZ, 0, 1.847743988037109375e-06 ;  /* 0x0000001fff117435 */ /* 0x000fe200000001ff */
[----:B----4-:R-:W-:Y:S01]  /*1010*/  MOV R19, R12 ;  /* 0x0000000c00137202 */ /* 0x010fe20000000f00 */
[----:B------:R-:W-:Y:S01]  /*1020*/  IMAD.MOV.U32 R16, RZ, RZ, 0x1 ;  /* 0x00000001ff107424 */ /* 0x000fe200078e00ff */
[----:B------:R-:W-:Y:S02]  /*1030*/  MOV R14, 0xffffffff ;  /* 0xffffffff000e7802 */ /* 0x000fe40000000f00 */
[----:B------:R-:W-:Y:S02]  /*1040*/  MOV R8, 0x1060 ;  /* 0x0000106000087802 */ /* 0x000fe40000000f00 */
[----:B0123--:R-:W-:Y:S05]  /*1050*/  CALL.REL.NOINC `($__internal_118_$__cuda_sm70_shflsync_bfly_p) ;  /* 0x000007b000007944 */ /* 0x00ffea0003c00000 */
[----:B01----:R-:W-:Y:S05]  /*1060*/  BRA `(.L_x_2731) ;  /* 0xfffffb0000007947 */ /* 0x003fea000383ffff */
.L_x_2726:
[----:B------:R-:W-:Y:S01]  /*1070*/  HFMA2.MMA R17, -RZ, RZ, 0, 1.847743988037109375e-06 ;  /* 0x0000001fff117435 */ /* 0x000fe200000001ff */
[----:B------:R-:W-:Y:S01]  /*1080*/  MOV R19, R12 ;  /* 0x0000000c00137202 */ /* 0x000fe20000000f00 */
[----:B------:R-:W-:Y:S01]  /*1090*/  IMAD.MOV.U32 R16, RZ, RZ, 0x2 ;  /* 0x00000002ff107424 */ /* 0x000fe200078e00ff */
[----:B------:R-:W-:Y:S02]  /*10a0*/  MOV R14, 0xffffffff ;  /* 0xffffffff000e7802 */ /* 0x000fe40000000f00 */
[----:B------:R-:W-:-:S02]  /*10b0*/  MOV R8, 0x10d0 ;  /* 0x000010d000087802 */ /* 0x000fc40000000f00 */
[----:B-123--:R-:W-:Y:S05]  /*10c0*/  CALL.REL.NOINC `($__internal_118_$__cuda_sm70_shflsync_bfly_p) ;  /* 0x0000074000007944 */ /* 0x00efea0003c00000 */
[----:B0-----:R-:W-:Y:S01]  /*10d0*/  HFMA2.MMA R16, -RZ, RZ, 0, 2.384185791015625e-07 ;  /* 0x00000004ff107435 */ /* 0x001fe200000001ff */
[----:B-1----:R-:W-:Y:S01]  /*10e0*/  FADD.FTZ R19, R12, R14 ;  /* 0x0000000e0c137221 */ /* 0x002fe20000010000 */
[----:B------:R-:W-:Y:S01]  /*10f0*/  MOV R14, 0xffffffff ;  /* 0xffffffff000e7802 */ /* 0x000fe20000000f00 */
[----:B------:R-:W-:Y:S01]  /*1100*/  IMAD.MOV.U32 R17, RZ, RZ, 0x1f ;  /* 0x0000001fff117424 */ /* 0x000fe200078e00ff */
[----:B------:R-:W-:-:S02]  /*1110*/  MOV R8, 0x1130 ;  /* 0x0000113000087802 */ /* 0x000fc40000000f00 */
[----:B------:R-:W-:Y:S05]  /*1120*/  CALL.REL.NOINC `($__internal_118_$__cuda_sm70_shflsync_bfly_p) ;  /* 0x000006e000007944 */ /* 0x000fea0003c00000 */
[----:B0-----:R-:W-:Y:S01]  /*1130*/  HFMA2.MMA R16, -RZ, RZ, 0, 4.76837158203125e-07 ;  /* 0x00000008ff107435 */ /* 0x001fe200000001ff */
[----:B-1----:R-:W-:Y:S01]  /*1140*/  FADD.FTZ R19, R19, R14 ;  /* 0x0000000e13137221 */ /* 0x002fe20000010000 */
[----:B------:R-:W-:Y:S01]  /*1150*/  MOV R17, 0x1f ;  /* 0x0000001f00117802 */ /* 0x000fe20000000f00 */
[----:B------:R-:W-:Y:S01]  /*1160*/  IMAD.MOV.U32 R14, RZ, RZ, -0x1 ;  /* 0xffffffffff0e7424 */ /* 0x000fe200078e00ff */
[----:B------:R-:W-:-:S02]  /*1170*/  MOV R8, 0x1190 ;  /* 0x0000119000087802 */ /* 0x000fc40000000f00 */
[----:B------:R-:W-:Y:S05]  /*1180*/  CALL.REL.NOINC `($__internal_118_$__cuda_sm70_shflsync_bfly_p) ;  /* 0x0000068000007944 */ /* 0x000fea0003c00000 */
[----:B-1----:R-:W-:Y:S01]  /*1190*/  FADD.FTZ R12, R19, R14 ;  /* 0x0000000e130c7221 */ /* 0x002fe20000010000 */
[----:B0-----:R-:W-:Y:S01]  /*11a0*/  HFMA2.MMA R16, -RZ, RZ, 0, 9.5367431640625e-07 ;  /* 0x00000010ff107435 */ /* 0x001fe200000001ff */
[----:B------:R-:W-:-:S02]  /*11b0*/  MOV R17, 0x1f ;  /* 0x0000001f00117802 */ /* 0x000fc40000000f00 */
[----:B------:R-:W-:Y:S01]  /*11c0*/  MOV R14, 0xffffffff ;  /* 0xffffffff000e7802 */ /* 0x000fe20000000f00 */
[----:B------:R-:W-:Y:S01]  /*11d0*/  IMAD.MOV.U32 R19, RZ, RZ, R12 ;  /* 0x000000ffff137224 */ /* 0x000fe200078e000c */
[----:B------:R-:W-:Y:S02]  /*11e0*/  MOV R8, 0x1200 ;  /* 0x0000120000087802 */ /* 0x000fe40000000f00 */
[----:B------:R-:W-:Y:S05]  /*11f0*/  CALL.REL.NOINC `($__internal_118_$__cuda_sm70_shflsync_bfly_p) ;  /* 0x0000061000007944 */ /* 0x000fea0003c00000 */
[----:B0-----:R-:W-:Y:S01]  /*1200*/  HFMA2.MMA R16, -RZ, RZ, 0, 5.9604644775390625e-08 ;  /* 0x00000001ff107435 */ /* 0x001fe200000001ff */
[----:B-1----:R-:W-:Y:S01]  /*1210*/  MOV R15, R14 ;  /* 0x0000000e000f7202 */ /* 0x002fe20000000f00 */
[----:B------:R-:W-:Y:S01]  /*1220*/  IMAD.MOV.U32 R17, RZ, RZ, 0x1f ;  /* 0x0000001fff117424 */ /* 0x000fe200078e00ff */
[----:B------:R-:W-:Y:S02]  /*1230*/  MOV R19, R13 ;  /* 0x0000000d00137202 */ /* 0x000fe40000000f00 */
[----:B------:R-:W-:Y:S02]  /*1240*/  MOV R14, 0xffffffff ;  /* 0xffffffff000e7802 */ /* 0x000fe40000000f00 */
[----:B------:R-:W-:Y:S02]  /*1250*/  MOV R8, 0x1270 ;  /* 0x0000127000087802 */ /* 0x000fe40000000f00 */
[----:B------:R-:W-:Y:S05]  /*1260*/  CALL.REL.NOINC `($__internal_118_$__cuda_sm70_shflsync_bfly_p) ;  /* 0x000005a000007944 */ /* 0x000fea0003c00000 */
[----:B0-----:R-:W-:Y:S01]  /*1270*/  HFMA2.MMA R16, -RZ, RZ, 0, 1.1920928955078125e-07 ;  /* 0x00000002ff107435 */ /* 0x001fe200000001ff */
[----:B-1----:R-:W-:Y:S01]  /*1280*/  FADD.FTZ R19, R13, R14 ;  /* 0x0000000e0d137221 */ /* 0x002fe20000010000 */
[----:B------:R-:W-:Y:S01]  /*1290*/  MOV R17, 0x1f ;  /* 0x0000001f00117802 */ /* 0x000fe20000000f00 */
[----:B------:R-:W-:Y:S01]  /*12a0*/  IMAD.MOV.U32 R14, RZ, RZ, -0x1 ;  /* 0xffffffffff0e7424 */ /* 0x000fe200078e00ff */
[----:B------:R-:W-:-:S02]  /*12b0*/  MOV R8, 0x12d0 ;  /* 0x000012d000087802 */ /* 0x000fc40000000f00 */
[----:B------:R-:W-:Y:S05]  /*12c0*/  CALL.REL.NOINC `($__internal_118_$__cuda_sm70_shflsync_bfly_p) ;  /* 0x0000054000007944 */ /* 0x000fea0003c00000 */
[----:B0-----:R-:W-:Y:S01]  /*12d0*/  HFMA2.MMA R16, -RZ, RZ, 0, 2.384185791015625e-07 ;  /* 0x00000004ff107435 */ /* 0x001fe200000001ff */
[----:B-1----:R-:W-:Y:S01]  /*12e0*/  FADD.FTZ R19, R19, R14 ;  /* 0x0000000e13137221 */ /* 0x002fe20000010000 */
[----:B------:R-:W-:-:S02]  /*12f0*/  MOV R17, 0x1f ;  /* 0x0000001f00117802 */ /* 0x000fc40000000f00 */
[----:B------:R-:W-:Y:S02]  /*1300*/  MOV R14, 0xffffffff ;  /* 0xffffffff000e7802 */ /* 0x000fe40000000f00 */
[----:B------:R-:W-:Y:S02]  /*1310*/  MOV R8, 0x1330 ;  /* 0x0000133000087802 */ /* 0x000fe40000000f00 */
[----:B------:R-:W-:Y:S05]  /*1320*/  CALL.REL.NOINC `($__internal_118_$__cuda_sm70_shflsync_bfly_p) ;  /* 0x000004e000007944 */ /* 0x000fea0003c00000 */
[----:B0-----:R-:W-:Y:S01]  /*1330*/  HFMA2.MMA R17, -RZ, RZ, 0, 1.847743988037109375e-06 ;  /* 0x0000001fff117435 */ /* 0x001fe200000001ff */
[----:B-1----:R-:W-:Y:S01]  /*1340*/  FADD.FTZ R19, R19, R14 ;  /* 0x0000000e13137221 */ /* 0x002fe20000010000 */
[----:B------:R-:W-:Y:S01]  /*1350*/  MOV R14, 0xffffffff ;  /* 0xffffffff000e7802 */ /* 0x000fe20000000f00 */
[----:B------:R-:W-:Y:S01]  /*1360*/  IMAD.MOV.U32 R16, RZ, RZ, 0x8 ;  /* 0x00000008ff107424 */ /* 0x000fe200078e00ff */
[----:B------:R-:W-:Y:S02]  /*1370*/  MOV R8, 0x1390 ;  /* 0x0000139000087802 */ /* 0x000fe40000000f00 */
[----:B------:R-:W-:Y:S05]  /*1380*/  CALL.REL.NOINC `($__internal_118_$__cuda_sm70_shflsync_bfly_p) ;  /* 0x0000048000007944 */ /* 0x000fea0003c00000 */
[----:B-1----:R-:W-:Y:S01]  /*1390*/  FADD.FTZ R13, R19, R14 ;  /* 0x0000000e130d7221 */ /* 0x002fe20000010000 */
[----:B0-----:R-:W-:Y:S01]  /*13a0*/  HFMA2.MMA R16, -RZ, RZ, 0, 9.5367431640625e-07 ;  /* 0x00000010ff107435 */ /* 0x001fe200000001ff */
[----:B------:R-:W-:Y:S01]  /*13b0*/  IMAD.MOV.U32 R17, RZ, RZ, 0x1f ;  /* 0x0000001fff117424 */ /* 0x000fe200078e00ff */
[----:B------:R-:W-:Y:S02]  /*13c0*/  MOV R14, 0xffffffff ;  /* 0xffffffff000e7802 */ /* 0x000fe40000000f00 */
[----:B------:R-:W-:-:S02]  /*13d0*/  MOV R19, R13 ;  /* 0x0000000d00137202 */ /* 0x000fc40000000f00 */
[----:B------:R-:W-:Y:S02]  /*13e0*/  MOV R8, 0x1400 ;  /* 0x0000140000087802 */ /* 0x000fe40000000f00 */
[----:B------:R-:W-:Y:S05]  /*13f0*/  CALL.REL.NOINC `($__internal_118_$__cuda_sm70_shflsync_bfly_p) ;  /* 0x0000041000007944 */ /* 0x000fea0003c00000 */
[----:B0-----:R-:W-:Y:S01]  /*1400*/  HFMA2.MMA R17, -RZ, RZ, 0, 1.847743988037109375e-06 ;  /* 0x0000001fff117435 */ /* 0x001fe200000001ff */
        /* <DEDUP_REMOVED lines=18> */
[----:B0-----:R-:W-:Y:S01]  /*1530*/  HFMA2.MMA R16, -RZ, RZ, 0, 4.76837158203125e-07 ;  /* 0x00000008ff107435 */ /* 0x001fe200000001ff */
[----:B-1----:R-:W-:Y:S01]  /*1540*/  FADD.FTZ R19, R19, R14 ;  /* 0x0000000e13137221 */ /* 0x002fe20000010000 */
[----:B------:R-:W-:Y:S01]  /*1550*/  MOV R14, 0xffffffff ;  /* 0xffffffff000e7802 */ /* 0x000fe20000000f00 */
[----:B------:R-:W-:Y:S01]  /*1560*/  IMAD.MOV.U32 R17, RZ, RZ, 0x1f ;  /* 0x0000001fff117424 */ /* 0x000fe200078e00ff */
[----:B------:R-:W-:Y:S02]  /*1570*/  MOV R8, 0x1590 ;  /* 0x0000159000087802 */ /* 0x000fe40000000f00 */
[----:B------:R-:W-:Y:S05]  /*1580*/  CALL.REL.NOINC `($__internal_118_$__cuda_sm70_shflsync_bfly_p) ;  /* 0x0000028000007944 */ /* 0x000fea0003c00000 */
[----:B-1----:R-:W-:Y:S01]  /*1590*/  FADD.FTZ R11, R19, R14 ;  /* 0x0000000e130b7221 */ /* 0x002fe20000010000 */
[----:B0-----:R-:W-:Y:S01]  /*15a0*/  HFMA2.MMA R16, -RZ, RZ, 0, 9.5367431640625e-07 ;  /* 0x00000010ff107435 */ /* 0x001fe200000001ff */
[----:B------:R-:W-:Y:S02]  /*15b0*/  MOV R17, 0x1f ;  /* 0x0000001f00117802 */ /* 0x000fe40000000f00 */
[----:B------:R-:W-:Y:S01]  /*15c0*/  MOV R14, 0xffffffff ;  /* 0xffffffff000e7802 */ /* 0x000fe20000000f00 */
[----:B------:R-:W-:Y:S01]  /*15d0*/  IMAD.MOV.U32 R19, RZ, RZ, R11 ;  /* 0x000000ffff137224 */ /* 0x000fe200078e000b */
[----:B------:R-:W-:-:S02]  /*15e0*/  MOV R8, 0x1600 ;  /* 0x0000160000087802 */ /* 0x000fc40000000f00 */
[----:B------:R-:W-:Y:S05]  /*15f0*/  CALL.REL.NOINC `($__internal_118_$__cuda_sm70_shflsync_bfly_p) ;  /* 0x0000021000007944 */ /* 0x000fea0003c00000 */
[----:B0-----:R-:W-:Y:S01]  /*1600*/  HFMA2.MMA R16, -RZ, RZ, 0, 5.9604644775390625e-08 ;  /* 0x00000001ff107435 */ /* 0x001fe200000001ff */
[----:B-1----:R-:W-:Y:S01]  /*1610*/  MOV R20, R14 ;  /* 0x0000000e00147202 */ /* 0x002fe20000000f00 */
[----:B------:R-:W-:Y:S01]  /*1620*/  IMAD.MOV.U32 R14, RZ, RZ, -0x1 ;  /* 0xffffffffff0e7424 */ /* 0x000fe200078e00ff */
[----:B------:R-:W-:-:S02]  /*1630*/  MOV R19, R10 ;  /* 0x0000000a00137202 */ /* 0x000fc40000000f00 */
[----:B------:R-:W-:Y:S02]  /*1640*/  MOV R17, 0x1f ;  /* 0x0000001f00117802 */ /* 0x000fe40000000f00 */
[----:B------:R-:W-:Y:S02]  /*1650*/  MOV R8, 0x1670 ;  /* 0x0000167000087802 */ /* 0x000fe40000000f00 */
[----:B------:R-:W-:Y:S05]  /*1660*/  CALL.REL.NOINC `($__internal_118_$__cuda_sm70_shflsync_bfly_p) ;  /* 0x000001a000007944 */ /* 0x000fea0003c00000 */
[----:B0-----:R-:W-:Y:S01]  /*1670*/  HFMA2.MMA R16, -RZ, RZ, 0, 1.1920928955078125e-07 ;  /* 0x00000002ff107435 */ /* 0x001fe200000001ff */
[----:B-1----:R-:W-:Y:S01]  /*1680*/  FADD.FTZ R19, R10, R14 ;  /* 0x0000000e0a137221 */ /* 0x002fe20000010000 */
[----:B------:R-:W-:Y:S02]  /*1690*/  MOV R17, 0x1f ;  /* 0x0000001f00117802 */ /* 0x000fe40000000f00 */
[----:B------:R-:W-:Y:S02]  /*16a0*/  MOV R14, 0xffffffff ;  /* 0xffffffff000e7802 */ /* 0x000fe40000000f00 */
[----:B------:R-:W-:Y:S02]  /*16b0*/  MOV R8, 0x16d0 ;  /* 0x000016d000087802 */ /* 0x000fe40000000f00 */
[----:B------:R-:W-:Y:S05]  /*16c0*/  CALL.REL.NOINC `($__internal_118_$__cuda_sm70_shflsync_bfly_p) ;  /* 0x0000014000007944 */ /* 0x000fea0003c00000 */
        /* <DEDUP_REMOVED lines=18> */
[----:B-1----:R-:W-:Y:S01]  /*17f0*/  MOV R8, R14 ;  /* 0x0000000e00087202 */ /* 0x002fe20000000f00 */
[----:B0-----:R-:W-:Y:S05]  /*1800*/  BRA `(.L_x_2732) ;  /* 0xfffff5a000007947 */ /* 0x001fea000383ffff */
        .weak           $__internal_118_$__cuda_sm70_shflsync_bfly_p
        .type           $__internal_118_$__cuda_sm70_shflsync_bfly_p,@function
        .size           $__internal_118_$__cuda_sm70_shflsync_bfly_p,(.L_x_2865 - $__internal_118_$__cuda_sm70_shflsync_bfly_p)
$__internal_118_$__cuda_sm70_shflsync_bfly_p:
[----:B------:R-:W-:Y:S01]  /*1810*/  HFMA2.MMA R9, -RZ, RZ, 0, 0 ;  /* 0x00000000ff097435 */ /* 0x000fe200000001ff */
[----:B------:R-:W-:Y:S04]  /*1820*/  WARPSYNC R14 ;  /* 0x0000000e00007348 */ /* 0x000fe80003800000 */
[----:B------:R0:W1:Y:S01]  /*1830*/  SHFL.BFLY PT, R14, R19, R16, R17 ;  /* 0x0c000010130e7389 */ /* 0x00006200000e0011 */
[----:B------:R-:W-:Y:S05]  /*1840*/  RET.REL.NODEC R8 `(_ZN10layer_norm40ln_parallel_residual_bwd_finalize_kernelINS_22Kernel_traits_finalizeILj5120EfffffjLb0ELj1024ELj4ENS_18Kernel_traits_baseILj5120EfffffjLj1024EEEEELb1EEEvNS_9BwdParamsE) ;  /* 0xffffe7b008007950 */ /* 0x000fea0003c3ffff */
.L_x_2733:
        /* <DEDUP_REMOVED lines=11> */
.L_x_2865:


//--------------------- .text._ZN10layer_norm31ln_parallel_residual_bwd_kernelINS_13Kernel_traitsIfffffjLj5120ELj1ELj1ELj8ELj16ENS_18Kernel_traits_baseILj5120EfffffjLj256EEEEELb1ELb1ELb1EEEvNS_9BwdParamsE --------------------------
	.section	.text._ZN10layer_norm31ln_parallel_residual_bwd_kernelINS_13Kernel_traitsIfffffjLj5120ELj1ELj1ELj8ELj16ENS_18Kernel_traits_baseILj5120EfffffjLj256EEEEELb1ELb1ELb1EEEvNS_9BwdParamsE,"ax",@progbits
	.sectioninfo	@"SHI_REGISTERS=190"
	.align	128
        .global         _ZN10layer_norm31ln_parallel_residual_bwd_kernelINS_13Kernel_traitsIfffffjLj5120ELj1ELj1ELj8ELj16ENS_18Kernel_traits_baseILj5120EfffffjLj256EEEEELb1ELb1ELb1EEEvNS_9BwdParamsE
        .type           _ZN10layer_norm31ln_parallel_residual_bwd_kernelINS_13Kernel_traitsIfffffjLj5120ELj1ELj1ELj8ELj16ENS_18Kernel_traits_baseILj5120EfffffjLj256EEEEELb1ELb1ELb1EEEvNS_9BwdParamsE,@function
        .size           _ZN10layer_norm31ln_parallel_residual_bwd_kernelINS_13Kernel_traitsIfffffjLj5120ELj1ELj1ELj8ELj16ENS_18Kernel_traits_baseILj5120EfffffjLj256EEEEELb1ELb1ELb1EEEvNS_9BwdParamsE,(.L_x_2866 - _ZN10layer_norm31ln_parallel_residual_bwd_kernelINS_13Kernel_traitsIfffffjLj5120ELj1ELj1ELj8ELj16ENS_18Kernel_traits_baseILj5120EfffffjLj256EEEEELb1ELb1ELb1EEEvNS_9BwdParamsE)
        .other          _ZN10layer_norm31ln_parallel_residual_bwd_kernelINS_13Kernel_traitsIfffffjLj5120ELj1ELj1ELj8ELj16ENS_18Kernel_traits_baseILj5120EfffffjLj256EEEEELb1ELb1ELb1EEEvNS_9BwdParamsE,@"STO_CUDA_ENTRY STV_DEFAULT"
_ZN10layer_norm31ln_parallel_residual_bwd_kernelINS_13Kernel_traitsIfffffjLj5120ELj1ELj1ELj8ELj16ENS_18Kernel_traits_baseILj5120EfffffjLj256EEEEELb1ELb1ELb1EEEvNS_9BwdParamsE:
.text._ZN10layer_norm31ln_parallel_residual_bwd_kernelINS_13Kernel_traitsIfffffjLj5120ELj1ELj1ELj8ELj16ENS_18Kernel_traits_baseILj5120EfffffjLj256EEEEELb1ELb1ELb1EEEvNS_9BwdParamsE:
        /* <DEDUP_REMOVED lines=29> */
.L_x_2734:
        /* <DEDUP_REMOVED lines=9> */
[----:B------:R-:W-:Y:S01]  /*0260*/  HFMA2.MMA R132, -RZ, RZ, 0, 0 ;  /* 0x00000000ff847435 */ /* 0x000fe200000001ff */
[----:B------:R-:W-:Y:S01]  /*0270*/  LEA R133, R133, 0x8, 0x3 ;  /* 0x0000000885857811 */ /* 0x000fe200078e18ff */
        /* <DEDUP_REMOVED lines=20> */
[----:B0-----:R-:W-:-:S02]  /*03c0*/  IMAD.MOV.U32 R93, RZ, RZ, RZ ;  /* 0x000000ffff5d7224 */ /* 0x001fc400078e00ff */
.L_x_2743:
[----:B------:R-:W-:Y:S01]  /*03d0*/  IMAD R52, R134, c[0x0][0x168], RZ ;  /* 0x00005a0086347a24 */ /* 0x000fe200078e02ff */
[----:B------:R-:W-:-:S02]  /*03e0*/  ISETP.NE.U32.AND P3, PT, RZ, c[0x0][0x250], PT ;  /* 0x00009400ff007a0c */ /* 0x000fc40003f65070 */
[----:B------:R-:W-:Y:S02]  /*03f0*/  LOP3.LUT R55, R135, 0xff, RZ, 0xc0, !PT ;  /* 0x000000ff87377812 */ /* 0x000fe400078ec0ff */
[----:B------:R-:W-:Y:S02]  /*0400*/  SHF.R.S32.HI R53, RZ, 0x1f, R52 ;  /* 0x0000001fff357819 */ /* 0x000fe40000011434 */
[----:B------:R-:W-:Y:S02]  /*0410*/  ISETP.NE.AND.EX P3, PT, RZ, c[0x0][0x254], PT, P3 ;  /* 0x00009500ff007a0c */ /* 0x000fe40003f65330 */
[----:B------:R-:W-:Y:S02]  /*0420*/  LEA.HI R54, R53, R52, RZ, 0x2 ;  /* 0x0000003435367211 */ /* 0x000fe400078f10ff */
[----:B------:R-:W-:Y:S02]  /*0430*/  MOV R81, 0x4 ;  /* 0x0000000400517802 */ /* 0x000fe40000000f00 */
[----:B------:R-:W-:-:S03]  /*0440*/  LEA.HI.SX32 R77, R54, R55, 0x1e ;  /* 0x00000037364d7211 */ /* 0x000fc600078ff2ff */
[----:B------:R-:W-:Y:S01]  /*0450*/  IMAD.WIDE R52, R134, R81, c[0x0][0x1a0] ;  /* 0x0000680086347625 */ /* 0x000fe200078e0251 */
[----:B------:R-:W-:-:S03]  /*0460*/  IADD3 R87, R77, 0x100, RZ ;  /* 0x000001004d577810 */ /* 0x000fc60007ffe0ff */
[C---:B------:R-:W-:Y:S01]  /*0470*/  IMAD.SHL.U32 R154, R77.reuse, 0x4, RZ ;  /* 0x000000044d9a7824 */ /* 0x040fe200078e00ff */
[----:B------:R-:W-:Y:S01]  /*0480*/  SHF.R.U32.HI R137, RZ, 0x1e, R77 ;  /* 0x0000001eff897819 */ /* 0x000fe2000001164d */
[----:B------:R0:W2:Y:S01]  /*0490*/  LDG.E R153, [R52.64] ;  /* 0x0000000434997981 */ /* 0x0000a2000c1e1900 */
[----:B------:R-:W-:Y:S02]  /*04a0*/  IADD3 R91, R77, 0x200, RZ ;  /* 0x000002004d5b7810 */ /* 0x000fe40007ffe0ff */
[----:B------:R-:W-:Y:S02]  /*04b0*/  @P3 IADD3 R54, P0, R154, c[0x0][0x198], RZ ;  /* 0x000066009a363a10 */ /* 0x000fe40007f1e0ff */
[----:B------:R-:W-:Y:S01]  /*04c0*/  SHF.L.U32 R158, R87, 0x2, RZ ;  /* 0x00000002579e7819 */ /* 0x000fe200000006ff */
[----:B------:R-:W-:Y:S01]  /*04d0*/  IMAD.SHL.U32 R160, R91, 0x4, RZ ;  /* 0x000000045ba07824 */ /* 0x000fe200078e00ff */
[----:B------:R-:W-:Y:S02]  /*04e0*/  @P3 IADD3.X R55, R137, c[0x0][0x19c], RZ, P0, !PT ;  /* 0x0000670089373a10 */ /* 0x000fe400007fe4ff */
[----:B------:R-:W-:-:S02]  /*04f0*/  SHF.R.U32.HI R140, RZ, 0x1e, R87 ;  /* 0x0000001eff8c7819 */ /* 0x000fc40000011657 */
[----:B0-----:R-:W-:Y:S01]  /*0500*/  @P3 IADD3 R52, P0, R158, c[0x0][0x198], RZ ;  /* 0x000066009e343a10 */ /* 0x001fe20007f1e0ff */
[----:B------:R-:W-:Y:S01]  /*0510*/  IMAD.SHL.U32 R147, R77, 0x10, RZ ;  /* 0x000000104d937824 */ /* 0x000fe200078e00ff */
[----:B------:R-:W-:Y:S01]  /*0520*/  SHF.R.U32.HI R156, RZ, 0x1e, R91 ;  /* 0x0000001eff9c7819 */ /* 0x000fe2000001165b */
[----:B-----5:R0:W5:Y:S01]  /*0530*/  @P3 LDG.E R152, [R54.64] ;  /* 0x0000000436983981 */ /* 0x020162000c1e1900 */
[----:B------:R-:W-:Y:S02]  /*0540*/  @P3 IADD3.X R53, R140, c[0x0][0x19c], RZ, P0, !PT ;  /* 0x000067008c353a10 */ /* 0x000fe400007fe4ff */
[----:B------:R-:W-:Y:S02]  /*0550*/  @P3 IADD3 R56, P1, R160, c[0x0][0x198], RZ ;  /* 0x00006600a0383a10 */ /* 0x000fe40007f3e0ff */
[----:B------:R-:W-:Y:S01]  /*0560*/  SHF.R.U32.HI R146, RZ, 0x1c, R77 ;  /* 0x0000001cff927819 */ /* 0x000fe2000001164d */
[----:B------:R1:W5:Y:S01]  /*0570*/  @P3 LDG.E R92, [R52.64] ;  /* 0x00000004345c3981 */ /* 0x000362000c1e1900 */
[----:B------:R-:W-:-:S02]  /*0580*/  @P3 IADD3.X R57, R156, c[0x0][0x19c], RZ, P1, !PT ;  /* 0x000067009c393a10 */ /* 0x000fc40000ffe4ff */
[C---:B------:R-:W-:Y:S02]  /*0590*/  IADD3 R155, R77.reuse, 0x300, RZ ;  /* 0x000003004d9b7810 */ /* 0x040fe40007ffe0ff */
[----:B------:R-:W-:Y:S02]  /*05a0*/  ISETP.NE.U32.AND P0, PT, RZ, c[0x0][0x218], PT ;  /* 0x00008600ff007a0c */ /* 0x000fe40003f05070 */
[----:B------:R-:W-:Y:S02]  /*05b0*/  MOV R90, 0x10 ;  /* 0x00000010005a7802 */ /* 0x000fe40000000f00 */
[----:B------:R-:W-:Y:S01]  /*05c0*/  IADD3 R159, R77, 0x400, RZ ;  /* 0x000004004d9f7810 */ /* 0x000fe20007ffe0ff */
[----:B------:R-:W-:Y:S01]  /*05d0*/  IMAD.WIDE R80, R134, R81, c[0x0][0x1a8] ;  /* 0x00006a0086507625 */ /* 0x000fe200078e0251 */
[----:B-1----:R-:W-:Y:S01]  /*05e0*/  IADD3 R52, P1, R147, c[0x0][0x188], RZ ;  /* 0x0000620093347a10 */ /* 0x002fe20007f3e0ff */
[----:B------:R1:W5:Y:S01]  /*05f0*/  @P3 LDG.E R3, [R56.64] ;  /* 0x0000000438033981 */ /* 0x000362000c1e1900 */
[----:B------:R-:W-:-:S02]  /*0600*/  SHF.L.U32 R166, R155, 0x2, RZ ;  /* 0x000000029ba67819 */ /* 0x000fc400000006ff */
[----:B------:R-:W-:Y:S02]  /*0610*/  IADD3.X R53, R146, c[0x0][0x18c], RZ, P1, !PT ;  /* 0x0000630092357a10 */ /* 0x000fe40000ffe4ff */
[----:B------:R-:W-:Y:S02]  /*0620*/  SHF.L.U32 R142, R91, 0x4, RZ ;  /* 0x000000045b8e7819 */ /* 0x000fe400000006ff */
[----:B------:R-:W-:Y:S01]  /*0630*/  ISETP.NE.AND.EX P0, PT, RZ, c[0x0][0x21c], PT, P0 ;  /* 0x00008700ff007a0c */ /* 0x000fe20003f05300 */
[----:B------:R-:W-:Y:S01]  /*0640*/  IMAD.WIDE.U32 R72, R77, R90, c[0x0][0x208] ;  /* 0x000082004d487625 */ /* 0x000fe200078e005a */
[----:B------:R-:W-:Y:S01]  /*0650*/  SHF.R.U32.HI R168, RZ, 0x1e, R155 ;  /* 0x0000001effa87819 */ /* 0x000fe2000001169b */
[----:B0-----:R-:W3:Y:S01]  /*0660*/  LDG.E.128 R52, [R52.64] ;  /* 0x0000000434347981 */ /* 0x001ee2000c1e1d00 */
[----:B------:R-:W-:Y:S02]  /*0670*/  @P3 IADD3 R58, P2, R166, c[0x0][0x198], RZ ;  /* 0x00006600a63a3a10 */ /* 0x000fe40007f5e0ff */
[----:B------:R-:W-:-:S02]  /*0680*/  SHF.R.U32.HI R141, RZ, 0x1c, R91 ;  /* 0x0000001cff8d7819 */ /* 0x000fc4000001165b */
[----:B------:R-:W-:Y:S01]  /*0690*/  SHF.L.U32 R145, R87, 0x4, RZ ;  /* 0x0000000457917819 */ /* 0x000fe200000006ff */
[----:B------:R-:W-:Y:S01]  /*06a0*/  IMAD.SHL.U32 R139, R155, 0x10, RZ ;  /* 0x000000109b8b7824 */ /* 0x000fe200078e00ff */
[----:B------:R-:W-:Y:S01]  /*06b0*/  IADD3 R60, P1, R142, c[0x0][0x188], RZ ;  /* 0x000062008e3c7a10 */ /* 0x000fe20007f3e0ff */
[----:B------:R0:W4:Y:S01]  /*06c0*/  LDG.E R138, [R80.64] ;  /* 0x00000004508a7981 */ /* 0x000122000c1e1900 */
[----:B------:R-:W-:Y:S02]  /*06d0*/  SHF.L.U32 R136, R159, 0x4, RZ ;  /* 0x000000049f887819 */ /* 0x000fe400000006ff */
[----:B------:R-:W-:Y:S01]  /*06e0*/  @P3 IADD3.X R59, R168, c[0x0][0x19c], RZ, P2, !PT ;  /* 0x00006700a83b3a10 */ /* 0x000fe200017fe4ff */
[----:B------:R-:W4:Y:S01]  /*06f0*/  LDG.E.128 R72, [R72.64] ;  /* 0x0000000448487981 */ /* 0x000f22000c1e1d00 */
[----:B------:R-:W-:Y:S02]  /*0700*/  IADD3.X R61, R141, c[0x0][0x18c], RZ, P1, !PT ;  /* 0x000063008d3d7a10 */ /* 0x000fe40000ffe4ff */
[----:B------:R-:W-:Y:S01]  /*0710*/  SHF.R.U32.HI R144, RZ, 0x1c, R87 ;  /* 0x0000001cff907819 */ /* 0x000fe20000011657 */
[----:B------:R0:W5:Y:S01]  /*0720*/  @P3 LDG.E R2, [R58.64] ;  /* 0x000000043a023981 */ /* 0x000162000c1e1900 */
[----:B------:R-:W-:-:S02]  /*0730*/  SHF.R.U32.HI R151, RZ, 0x1c, R159 ;  /* 0x0000001cff977819 */ /* 0x000fc4000001169f */
[----:B-1----:R-:W-:Y:S02]  /*0740*/  IADD3 R56, P2, R145, c[0x0][0x188], RZ ;  /* 0x0000620091387a10 */ /* 0x002fe40007f5e0ff */
[----:B------:R-:W-:Y:S02]  /*0750*/  SHF.R.U32.HI R157, RZ, 0x1c, R155 ;  /* 0x0000001cff9d7819 */ /* 0x000fe4000001169b */
[----:B------:R-:W-:Y:S02]  /*0760*/  SHF.L.U32 R167, R159, 0x2, RZ ;  /* 0x000000029fa77819 */ /* 0x000fe400000006ff */
[----:B------:R-:W-:Y:S01]  /*0770*/  SHF.R.U32.HI R169, RZ, 0x1e, R159 ;  /* 0x0000001effa97819 */ /* 0x000fe2000001169f */
[----:B0-----:R-:W-:Y:S01]  /*0780*/  IMAD.WIDE.U32 R80, R91, R90, c[0x0][0x208] ;  /* 0x000082005b507625 */ /* 0x001fe200078e005a */
[----:B------:R-:W-:Y:S01]  /*0790*/  IADD3 R68, P1, R136, c[0x0][0x188], RZ ;  /* 0x0000620088447a10 */ /* 0x000fe20007f3e0ff */
[----:B------:R-:W4:Y:S01]  /*07a0*/  LDG.E.128 R60, [R60.64] ;  /* 0x000000043c3c7981 */ /* 0x000f22000c1e1d00 */
[----:B------:R-:W-:-:S02]  /*07b0*/  IADD3.X R57, R144, c[0x0][0x18c], RZ, P2, !PT ;  /* 0x0000630090397a10 */ /* 0x000fc400017fe4ff */
[----:B------:R-:W-:Y:S02]  /*07c0*/  IADD3.X R69, R151, c[0x0][0x18c], RZ, P1, !PT ;  /* 0x0000630097457a10 */ /* 0x000fe40000ffe4ff */
[----:B------:R-:W-:Y:S02]  /*07d0*/  IADD3 R64, P2, R139, c[0x0][0x188], RZ ;  /* 0x000062008b407a10 */ /* 0x000fe40007f5e0ff */
[----:B------:R-:W-:Y:S01]  /*07e0*/  @P0 LEA R84, P1, R77, c[0x0][0x218], 0x4 ;  /* 0x000086004d540a11 */ /* 0x000fe200078220ff */
[----:B------:R-:W4:Y:S01]  /*07f0*/  LDG.E.128 R56, [R56.64] ;  /* 0x0000000438387981 */ /* 0x000f22000c1e1d00 */
[----:B------:R-:W-:Y:S02]  /*0800*/  IADD3.X R65, R157, c[0x0][0x18c], RZ, P2, !PT ;  /* 0x000063009d417a10 */ /* 0x000fe400017fe4ff */
[----:B------:R-:W-:Y:S01]  /*0810*/  @P0 LEA.HI.X R85, R77, c[0x0][0x21c], RZ, 0x4, P1 ;  /* 0x000087004d550a11 */ /* 0x000fe200008f24ff */
[----:B------:R-:W-:Y:S01]  /*0820*/  IMAD.WIDE.U32 R76, R87, R90, c[0x0][0x208] ;  /* 0x00008200574c7625 */ /* 0x000fe200078e005a */
[----:B------:R-:W4:Y:S04]  /*0830*/  LDG.E.128 R68, [R68.64] ;  /* 0x0000000444447981 */ /* 0x000f28000c1e1d00 */
[----:B------:R-:W4:Y:S04]  /*0840*/  LDG.E.128 R64, [R64.64] ;  /* 0x0000000440407981 */ /* 0x000f28000c1e1d00 */
[----:B------:R-:W4:Y:S01]  /*0850*/  LDG.E.128 R76, [R76.64] ;  /* 0x000000044c4c7981 */ /* 0x000f22000c1e1d00 */
[----:B------:R-:W-:-:S03]  /*0860*/  @P3 IADD3 R82, P2, R167, c[0x0][0x198], RZ ;  /* 0x00006600a7523a10 */ /* 0x000fc60007f5e0ff */
[----:B------:R0:W5:Y:S01]  /*0870*/  @P0 LDG.E.128 R24, [R84.64] ;  /* 0x0000000454180981 */ /* 0x000162000c1e1d00 */
[----:B------:R-:W-:-:S05]  /*0880*/  @P3 IADD3.X R83, R169, c[0x0][0x19c], RZ, P2, !PT ;  /* 0x00006700a9533a10 */ /* 0x000fca00017fe4ff */
[----:B------:R1:W5:Y:S04]  /*0890*/  @P3 LDG.E R0, [R82.64] ;  /* 0x0000000452003981 */ /* 0x000368000c1e1900 */
[----:B-1----:R-:W4:Y:S01]  /*08a0*/  LDG.E.128 R80, [R80.64] ;  /* 0x0000000450507981 */ /* 0x002f22000c1e1d00 */
[----:B0-----:R-:W-:Y:S01]  /*08b0*/  IMAD.WIDE.U32 R84, R155, R90, c[0x0][0x208] ;  /* 0x000082009b547625 */ /* 0x001fe200078e005a */
[----:B------:R-:W-:-:S04]  /*08c0*/  @P0 LEA R88, P1, R87, c[0x0][0x218], 0x4 ;  /* 0x0000860057580a11 */ /* 0x000fc800078220ff */
[----:B------:R-:W-:Y:S02]  /*08d0*/  @P0 LEA.HI.X R89, R87, c[0x0][0x21c], RZ, 0x4, P1 ;  /* 0x0000870057590a11 */ /* 0x000fe400008f24ff */
[----:B------:R-:W4:Y:S01]  /*08e0*/  LDG.E.128 R84, [R84.64] ;  /* 0x0000000454547981 */ /* 0x000f22000c1e1d00 */
[----:B------:R-:W-:-:S03]  /*08f0*/  @P0 LEA R148, P1, R91, c[0x0][0x218], 0x4 ;  /* 0x000086005b940a11 */ /* 0x000fc600078220ff */
[----:B------:R0:W5:Y:S01]  /*0900*/  @P0 LDG.E.128 R28, [R88.64] ;  /* 0x00000004581c0981 */ /* 0x000162000c1e1d00 */
[----:B------:R-:W-:Y:S01]  /*0910*/  @P0 LEA.HI.X R149, R91, c[0x0][0x21c], RZ, 0x4, P1 ;  /* 0x000087005b950a11 */ /* 0x000fe200008f24ff */
[----:B0-----:R-:W-:Y:S01]  /*0920*/  IMAD.WIDE.U32 R88, R159, R90, c[0x0][0x208] ;  /* 0x000082009f587625 */ /* 0x001fe200078e005a */
[----:B------:R-:W-:-:S03]  /*0930*/  @P0 LEA R162, P1, R155, c[0x0][0x218], 0x4 ;  /* 0x000086009ba20a11 */ /* 0x000fc600078220ff */
[----:B------:R0:W5:Y:S04]  /*0940*/  @P0 LDG.E.128 R32, [R148.64] ;  /* 0x0000000494200981 */ /* 0x000168000c1e1d00 */
[----:B------:R-:W4:Y:S01]  /*0950*/  LDG.E.128 R88, [R88.64] ;  /* 0x0000000458587981 */ /* 0x000f22000c1e1d00 */
[----:B------:R-:W-:Y:S02]  /*0960*/  @P0 LEA.HI.X R163, R155, c[0x0][0x21c], RZ, 0x4, P1 ;  /* 0x000087009ba30a11 */ /* 0x000fe400008f24ff */
[----:B------:R-:W-:-:S03]  /*0970*/  @P0 LEA R164, P1, R159, c[0x0][0x218], 0x4 ;  /* 0x000086009fa40a11 */ /* 0x000fc600078220ff */
[----:B------:R1:W5:Y:S01]  /*0980*/  @P0 LDG.E.128 R36, [R162.64] ;  /* 0x00000004a2240981 */ /* 0x000362000c1e1d00 */
[----:B------:R-:W-:-:S05]  /*0990*/  @P0 LEA.HI.X R165, R159, c[0x0][0x21c], RZ, 0x4, P1 ;  /* 0x000087009fa50a11 */ /* 0x000fca00008f24ff */
[----:B------:R0:W5:Y:S01]  /*09a0*/  @P0 LDG.E.128 R40, [R164.64] ;  /* 0x00000004a4280981 */ /* 0x000162000c1e1d00 */
[----:B------:R-:W-:-:S04]  /*09b0*/  IADD3 R154, P0, R154, c[0x0][0x190], RZ ;  /* 0x000064009a9a7a10 */ /* 0x000fc80007f1e0ff */
[----:B------:R-:W-:Y:S02]  /*09c0*/  IADD3.X R155, R137, c[0x0][0x194], RZ, P0, !PT ;  /* 0x00006500899b7a10 */ /* 0x000fe400007fe4ff */
[----:B------:R-:W-:Y:S01]  /*09d0*/  IADD3 R158, P0, R158, c[0x0][0x190], RZ ;  /* 0x000064009e9e7a10 */ /* 0x000fe20007f1e0ff */
[----:B------:R-:W-:Y:S01]  /*09e0*/  ULDC.U8 UR6, c[0x0][0x1f0] ;  /* 0x00007c0000067ab9 */ /* 0x000fe20000000000 */
[----:B------:R-:W-:Y:S01]  /*09f0*/  IADD3 R160, P1, R160, c[0x0][0x190], RZ ;  /* 0x00006400a0a07a10 */ /* 0x000fe20007f3e0ff */
[----:B------:R3:W5:Y:S01]  /*0a00*/  LDG.E R150, [R154.64] ;  /* 0x000000049a967981 */ /* 0x000762000c1e1900 */
[----:B------:R-:W-:Y:S02]  /*0a10*/  IADD3.X R159, R140, c[0x0][0x194], RZ, P0, !PT ;  /* 0x000065008c9f7a10 */ /* 0x000fe400007fe4ff */
[----:B-1----:R-:W-:Y:S02]  /*0a20*/  IADD3 R162, P0, R166, c[0x0][0x190], RZ ;  /* 0x00006400a6a27a10 */ /* 0x002fe40007f1e0ff */
[----:B------:R-:W-:Y:S01]  /*0a30*/  IADD3.X R161, R156, c[0x0][0x194], RZ, P1, !PT ;  /* 0x000065009ca17a10 */ /* 0x000fe20000ffe4ff */
[----:B0-----:R0:W5:Y:S01]  /*0a40*/  LDG.E R149, [R158.64] ;  /* 0x000000049e957981 */ /* 0x001162000c1e1900 */
[----:B------:R-:W-:-:S02]  /*0a50*/  IADD3.X R163, R168, c[0x0][0x194], RZ, P0, !PT ;  /* 0x00006500a8a37a10 */ /* 0x000fc400007fe4ff */
[----:B------:R-:W-:Y:S01]  /*0a60*/  ISETP.NE.AND P0, PT, RZ, UR6, PT ;  /* 0x00000006ff007c0c */ /* 0x000fe2000bf05270 */
[----:B------:R1:W5:Y:S01]  /*0a70*/  LDG.E R148, [R160.64] ;  /* 0x00000004a0947981 */ /* 0x000362000c1e1900 */
[----:B------:R-:W-:-:S03]  /*0a80*/  IADD3 R164, P1, R167, c[0x0][0x190], RZ ;  /* 0x00006400a7a47a10 */ /* 0x000fc60007f3e0ff */
[----:B------:R0:W5:Y:S01]  /*0a90*/  LDG.E R140, [R162.64] ;  /* 0x00000004a28c7981 */ /* 0x000162000c1e1900 */
[----:B------:R-:W-:-:S05]  /*0aa0*/  IADD3.X R165, R169, c[0x0][0x194], RZ, P1, !PT ;  /* 0x00006500a9a57a10 */ /* 0x000fca0000ffe4ff */
[----:B------:R0:W5:Y:S01]  /*0ab0*/  LDG.E R137, [R164.64] ;  /* 0x00000004a4897981 */ /* 0x000162000c1e1900 */
[----:B------:R-:W-:Y:S02]  /*0ac0*/  LOP3.LUT P1, RZ, R143, 0xff, RZ, 0xc0, !PT ;  /* 0x000000ff8fff7812 */ /* 0x000fe4000782c0ff */
[----:B------:R-:W-:-:S04]  /*0ad0*/  IADD3 R134, R134, c[0x0][0x160], RZ ;  /* 0x0000580086867a10 */ /* 0x000fc80007ffe0ff */
[----:B------:R-:W-:Y:S02]  /*0ae0*/  ISETP.GE.AND P5, PT, R134, c[0x0][0x164], PT ;  /* 0x0000590086007a0c */ /* 0x000fe40003fa6270 */
[----:B--2---:R-:W-:-:S05]  /*0af0*/  FSEL R187, R153, RZ, !P0 ;  /* 0x000000ff99bb7208 */ /* 0x004fca0004000000 */
[C---:B---3--:R-:W-:Y:S02]  /*0b00*/  FADD.FTZ R155, -R187.reuse, R52 ;  /* 0x00000034bb9b7221 */ /* 0x048fe40000010100 */
[C---:B------:R-:W-:Y:S02]  /*0b10*/  FADD.FTZ R53, -R187.reuse, R53 ;  /* 0x00000035bb357221 */ /* 0x040fe40000010100 */
[----:B------:R-:W-:Y:S02]  /*0b20*/  FADD.FTZ R55, -R187, R55 ;  /* 0x00000037bb377221 */ /* 0x000fe40000010100 */
[----:B----4-:R-:W-:Y:S02]  /*0b30*/  FMUL.FTZ R155, R138, R155 ;  /* 0x0000009b8a9b7220 */ /* 0x010fe40000410000 */
[----:B-1----:R-:W-:Y:S02]  /*0b40*/  FMUL.FTZ R160, R20, R72 ;  /* 0x0000004814a07220 */ /* 0x002fe40000410000 */
[----:B0-----:R-:W-:-:S02]  /*0b50*/  FMUL.FTZ R158, R138, R53 ;  /* 0x000000358a9e7220 */ /* 0x001fc40000410000 */
[----:B------:R-:W-:Y:S02]  /*0b60*/  FADD.FTZ R159, -R187, R54 ;  /* 0x00000036bb9f7221 */ /* 0x000fe40000010100 */
[----:B------:R-:W-:Y:S02]  /*0b70*/  FMUL.FTZ R161, R21, R73 ;  /* 0x0000004915a17220 */ /* 0x000fe40000410000 */
[----:B------:R-:W-:Y:S02]  /*0b80*/  FADD.FTZ R52, RZ, R160 ;  /* 0x000000a0ff347221 */ /* 0x000fe40000010000 */
[----:B------:R-:W-:Y:S02]  /*0b90*/  FFMA.FTZ R53, R155, R160, RZ ;  /* 0x000000a09b357223 */ /* 0x000fe400000100ff */
[C---:B------:R-:W-:Y:S02]  /*0ba0*/  FMUL.FTZ R162, R138.reuse, R55 ;  /* 0x000000378aa27220 */ /* 0x040fe40000410000 */
[----:B------:R-:W-:-:S02]  /*0bb0*/  FMUL.FTZ R159, R138, R159 ;  /* 0x0000009f8a9f7220 */ /* 0x000fc40000410000 */
[----:B------:R-:W-:Y:S02]  /*0bc0*/  FMUL.FTZ R164, R22, R74 ;  /* 0x0000004a16a47220 */ /* 0x000fe40000410000 */
[----:B------:R-:W-:Y:S02]  /*0bd0*/  FADD.FTZ R55, R52, R161 ;  /* 0x000000a134377221 */ /* 0x000fe40000010000 */
[----:B------:R-:W-:Y:S02]  /*0be0*/  FFMA.FTZ R53, R158, R161, R53 ;  /* 0x000000a19e357223 */ /* 0x000fe40000010035 */
[----:B------:R-:W-:Y:S02]  /*0bf0*/  FMUL.FTZ R163, R23, R75 ;  /* 0x0000004b17a37220 */ /* 0x000fe40000410000 */
[----:B------:R-:W-:Y:S02]  /*0c00*/  FADD.FTZ R153, -R187, R56 ;  /* 0x00000038bb997221 */ /* 0x000fe40000010100 */
[----:B------:R-:W-:-:S02]  /*0c10*/  FADD.FTZ R52, R55, R164 ;  /* 0x000000a437347221 */ /* 0x000fc40000010000 */
[----:B------:R-:W-:Y:S02]  /*0c20*/  FFMA.FTZ R53, R159, R164, R53 ;  /* 0x000000a49f357223 */ /* 0x000fe40000010035 */
[C---:B------:R-:W-:Y:S02]  /*0c30*/  FADD.FTZ R57, -R187.reuse, R57 ;  /* 0x00000039bb397221 */ /* 0x040fe40000010100 */
[----:B------:R-:W-:Y:S02]  /*0c40*/  FADD.FTZ R52, R52, R163 ;  /* 0x000000a334347221 */ /* 0x000fe40000010000 */
[C---:B------:R-:W-:Y:S02]  /*0c50*/  FADD.FTZ R173, -R187.reuse, R64 ;  /* 0x00000040bbad7221 */ /* 0x040fe40000010100 */
[----:B------:R-:W-:Y:S02]  /*0c60*/  FADD.FTZ R179, -R187, R67 ;  /* 0x00000043bbb37221 */ /* 0x000fe40000010100 */
[----:B------:R-:W-:-:S02]  /*0c70*/  FMUL.FTZ R64, R138, R153 ;  /* 0x000000998a407220 */ /* 0x000fc40000410000 */
[----:B------:R-:W-:Y:S02]  /*0c80*/  FMUL.FTZ R67, R16, R76 ;  /* 0x0000004c10437220 */ /* 0x000fe40000410000 */
[----:B------:R-:W-:Y:S02]  /*0c90*/  FFMA.FTZ R53, R162, R163, R53 ;  /* 0x000000a3a2357223 */ /* 0x000fe40000010035 */
[C---:B------:R-:W-:Y:S02]  /*0ca0*/  FADD.FTZ R59, -R187.reuse, R59 ;  /* 0x0000003bbb3b7221 */ /* 0x040fe40000010100 */
[C---:B------:R-:W-:Y:S02]  /*0cb0*/  FADD.FTZ R175, -R187.reuse, R65 ;  /* 0x00000041bbaf7221 */ /* 0x040fe40000010100 */
[C---:B------:R-:W-:Y:S02]  /*0cc0*/  FADD.FTZ R177, -R187.reuse, R66 ;  /* 0x00000042bbb17221 */ /* 0x040fe40000010100 */
[----:B------:R-:W-:-:S02]  /*0cd0*/  FADD.FTZ R167, -R187, R58 ;  /* 0x0000003abba77221 */ /* 0x000fc40000010100 */
[----:B------:R-:W-:Y:S02]  /*0ce0*/  FMUL.FTZ R66, R138, R57 ;  /* 0x000000398a427220 */ /* 0x000fe40000410000 */
[----:B------:R-:W-:Y:S02]  /*0cf0*/  FMUL.FTZ R65, R17, R77 ;  /* 0x0000004d11417220 */ /* 0x000fe40000410000 */
[----:B------:R-:W-:Y:S02]  /*0d00*/  FADD.FTZ R52, R52, R67 ;  /* 0x0000004334347221 */ /* 0x000fe40000010000 */
[----:B------:R-:W-:Y:S02]  /*0d10*/  FFMA.FTZ R53, R64, R67, R53 ;  /* 0x0000004340357223 */ /* 0x000fe40000010035 */
[C---:B------:R-:W-:Y:S02]  /*0d20*/  FMUL.FTZ R156, R138.reuse, R59 ;  /* 0x0000003b8a9c7220 */ /* 0x040fe40000410000 */
[----:B------:R-:W-:-:S02]  /*0d30*/  FMUL.FTZ R154, R138, R167 ;  /* 0x000000a78a9a7220 */ /* 0x000fc40000410000 */
[----:B------:R-:W-:Y:S02]  /*0d40*/  FMUL.FTZ R153, R18, R78 ;  /* 0x0000004e12997220 */ /* 0x000fe40000410000 */
[----:B------:R-:W-:Y:S02]  /*0d50*/  FADD.FTZ R52, R52, R65 ;  /* 0x0000004134347221 */ /* 0x000fe40000010000 */
[----:B------:R-:W-:Y:S02]  /*0d60*/  FFMA.FTZ R53, R66, R65, R53 ;  /* 0x0000004142357223 */ /* 0x000fe40000010035 */
[----:B------:R-:W-:Y:S02]  /*0d70*/  FADD.FTZ R61, -R187, R61 ;  /* 0x0000003dbb3d7221 */ /* 0x000fe40000010100 */
[C---:B------:R-:W-:Y:S02]  /*0d80*/  FADD.FTZ R120, R79.reuse, R120 ;  /* 0x000000784f787221 */ /* 0x040fe40000010000 */
[----:B------:R-:W-:-:S02]  /*0d90*/  FFMA.FTZ R100, R79, R156, R100 ;  /* 0x0000009c4f647223 */ /* 0x000fc40000010064 */
        /* <DEDUP_REMOVED lines=10> */
[----:B------:R-:W-:Y:S02]  /*0e40*/  FADD.FTZ R171, -R187, R63 ;  /* 0x0000003fbbab7221 */ /* 0x000fe40000010100 */
[----:B------:R-:W-:-:S02]  /*0e50*/  FADD.FTZ R122, R81, R122 ;  /* 0x0000007a517a7221 */ /* 0x000fc40000010000 */
[----:B------:R-:W-:Y:S02]  /*0e60*/  FMUL.FTZ R63, R138, R169 ;  /* 0x000000a98a3f7220 */ /* 0x000fe40000410000 */
[----:B------:R-:W-:Y:S02]  /*0e70*/  FFMA.FTZ R102, R81, R62, R102 ;  /* 0x0000003e51667223 */ /* 0x000fe40000010066 */
[----:B------:R-:W-:Y:S02]  /*0e80*/  FMUL.FTZ R81, R13, R81 ;  /* 0x000000510d517220 */ /* 0x000fe40000410000 */
[----:B------:R-:W-:Y:S02]  /*0e90*/  FADD.FTZ R52, R52, R61 ;  /* 0x0000003d34347221 */ /* 0x000fe40000010000 */
[----:B------:R-:W-:Y:S02]  /*0ea0*/  FFMA.FTZ R53, R60, R61, R53 ;  /* 0x0000003d3c357223 */ /* 0x000fe40000010035 */
[----:B------:R-:W-:-:S02]  /*0eb0*/  FADD.FTZ R123, R82, R123 ;  /* 0x0000007b527b7221 */ /* 0x000fc40000010000 */
[----:B------:R-:W-:Y:S02]  /*0ec0*/  FFMA.FTZ R103, R82, R63, R103 ;  /* 0x0000003f52677223 */ /* 0x000fe40000010067 */
[----:B------:R-:W-:Y:S02]  /*0ed0*/  FMUL.FTZ R82, R14, R82 ;  /* 0x000000520e527220 */ /* 0x000fe40000410000 */
[----:B------:R-:W-:Y:S02]  /*0ee0*/  FADD.FTZ R55, R52, R81 ;  /* 0x0000005134377221 */ /* 0x000fe40000010000 */
[----:B------:R-:W-:Y:S02]  /*0ef0*/  FFMA.FTZ R53, R62, R81, R53 ;  /* 0x000000513e357223 */ /* 0x000fe40000010035 */
[C---:B------:R-:W-:Y:S02]  /*0f00*/  FADD.FTZ R118, R77.reuse, R118 ;  /* 0x000000764d767221 */ /* 0x040fe40000010000 */
        /* <DEDUP_REMOVED lines=8> */
[C---:B------:R-:W-:Y:S02]  /*0f90*/  FADD.FTZ R181, -R187.reuse, R68 ;  /* 0x00000044bbb57221 */ /* 0x040fe40000010100 */
[----:B------:R-:W-:Y:S02]  /*0fa0*/  FADD.FTZ R183, -R187, R69 ;  /* 0x00000045bbb77221 */ /* 0x000fe40000010100 */
[C---:B------:R-:W-:Y:S02]  /*0fb0*/  FMUL.FTZ R70, R138.reuse, R175 ;  /* 0x000000af8a467220 */ /* 0x040fe40000410000 */
        /* <DEDUP_REMOVED lines=20> */
[----:B------:R-:W-:Y:S02]  /*1100*/  FADD.FTZ R187, -R187, R71 ;  /* 0x00000047bbbb7221 */ /* 0x000fe40000010100 */
        /* <DEDUP_REMOVED lines=33> */
[----:B------:R-:W-:Y:S02]  /*1320*/  IMAD.SHL.U32 R52, R54, 0x8, RZ ;  /* 0x0000000836347824 */ /* 0x000fe400078e00ff */
[----:B------:R-:W-:Y:S02]  /*1330*/  FMUL.FTZ R91, R7, R91 ;  /* 0x0000005b075b7220 */ /* 0x000fe40000410000 */
[----:B------:R-:W-:-:S02]  /*1340*/  FADD.FTZ R54, R55, R90 ;  /* 0x0000005a37367221 */ /* 0x000fc40000010000 */
[----:B------:R-:W-:Y:S01]  /*1350*/  FFMA.FTZ R53, R75, R90, R53 ;  /* 0x0000005a4b357223 */ /* 0x000fe20000010035 */
[----:B------:R-:W-:Y:S01]  /*1360*/  LOP3.LUT P0, RZ, R135, 0x1f, RZ, 0xc0, !PT ;  /* 0x0000001f87ff7812 */ /* 0x000fe2000780c0ff */
[C---:B------:R-:W-:Y:S02]  /*1370*/  FADD.FTZ R125, R84.reuse, R125 ;  /* 0x0000007d547d7221 */ /* 0x040fe40000010000 */
[----:B------:R-:W-:Y:S01]  /*1380*/  FFMA.FTZ R105, R84, R68, R105 ;  /* 0x0000004454697223 */ /* 0x000fe20000010069 */
[----:B------:R-:W-:Y:S01]  /*1390*/  SEL R84, R133, R52, !P1 ;  /* 0x0000003485547207 */ /* 0x000fe20004800000 */
        /* <DEDUP_REMOVED lines=8> */
.L_x_2744:
        /* <DEDUP_REMOVED lines=18> */
.L_x_2745:
[----:B------:R-:W-:Y:S01]  /*1540*/  @!P0 SHF.R.U32.HI R53, RZ, 0x5, R135 ;  /* 0x00000005ff358819 */ /* 0x000fe20000011687 */
[----:B--2---:R-:W-:Y:S01]  /*1550*/  FADD.FTZ R56, R58, R57 ;  /* 0x000000393a387221 */ /* 0x004fe20000010000 */
[----:B------:R-:W-:Y:S01]  /*1560*/  ULDC.U8 UR6, c[0x0][0x1f0] ;  /* 0x00007c0000067ab9 */ /* 0x000fe20000000000 */
[----:B01----:R-:W-:Y:S01]  /*1570*/  FADD.FTZ R57, R52, R59 ;  /* 0x0000003b34397221 */ /* 0x003fe20000010000 */
[----:B------:R-:W-:Y:S02]  /*1580*/  @!P0 LOP3.LUT R53, R53, 0x7, RZ, 0xc0, !PT ;  /* 0x0000000735358812 */ /* 0x000fe400078ec0ff */
[----:B------:R-:W-:Y:S02]  /*1590*/  ISETP.NE.U32.AND P2, PT, RZ, c[0x0][0x218], PT ;  /* 0x00008600ff007a0c */ /* 0x000fe40003f45070 */
[----:B------:R-:W-:Y:S02]  /*15a0*/  @!P0 IADD3 R58, R84, R53, RZ ;  /* 0x00000035543a8210 */ /* 0x000fe40007ffe0ff */
[----:B------:R-:W-:-:S02]  /*15b0*/  ISETP.NE.AND.EX P2, PT, RZ, c[0x0][0x21c], PT, P2 ;  /* 0x00008700ff007a0c */ /* 0x000fc40003f45320 */
[----:B------:R-:W-:Y:S01]  /*15c0*/  ISETP.NE.U32.AND P1, PT, RZ, c[0x0][0x258], PT ;  /* 0x00009600ff007a0c */ /* 0x000fe20003f25070 */
[----:B------:R-:W-:Y:S01]  /*15d0*/  @!P0 STS.64 [R58.X8+0x5000], R56 ;  /* 0x005000383a008388 */ /* 0x000fe20000008a00 */
[----:B------:R-:W-:Y:S01]  /*15e0*/  ISETP.NE.AND P0, PT, RZ, UR6, PT ;  /* 0x00000006ff007c0c */ /* 0x000fe2000bf05270 */
[----:B------:R-:W-:Y:S02]  /*15f0*/  WARPSYNC 0xffffffff ;  /* 0xffffffff00007948 */ /* 0x000fe40003800000 */
[----:B------:R-:W-:Y:S01]  /*1600*/  BAR.SYNC.DEFER_BLOCKING 0x0 ;  /* 0x0000000000007b1d */ /* 0x000fe20000010000 */
[----:B------:R-:W-:-:S05]  /*1610*/  ISETP.NE.AND.EX P1, PT, RZ, c[0x0][0x25c], PT, P1 ;  /* 0x00009700ff007a0c */ /* 0x000fca0003f25310 */
[----:B------:R-:W0:Y:S02]  /*1620*/  LDS.128 R52, [R84.X8+0x5000] ;  /* 0x0050000054347984 */ /* 0x000e240000008c00 */
[----:B0-----:R-:W-:Y:S02]  /*1630*/  FADD.FTZ R59, RZ, R52 ;  /* 0x00000034ff3b7221 */ /* 0x001fe40000010000 */
[----:B------:R-:W-:Y:S02]  /*1640*/  FADD.FTZ R52, RZ, R53 ;  /* 0x00000035ff347221 */ /* 0x000fe40000010000 */
[----:B------:R-:W-:Y:S02]  /*1650*/  FADD.FTZ R59, R54, R59 ;  /* 0x0000003b363b7221 */ /* 0x000fe40000010000 */
[----:B------:R-:W-:Y:S02]  /*1660*/  FADD.FTZ R80, R55, R52 ;  /* 0x0000003437507221 */ /* 0x000fe40000010000 */
[----:B------:R-:W0:Y:S02]  /*1670*/  LDS.128 R52, [R84.X8+0x5010] ;  /* 0x0050100054347984 */ /* 0x000e240000008c00 */
[----:B0-----:R-:W-:-:S02]  /*1680*/  FADD.FTZ R59, R59, R52 ;  /* 0x000000343b3b7221 */ /* 0x001fc40000010000 */
[----:B------:R-:W-:Y:S02]  /*1690*/  FADD.FTZ R80, R80, R53 ;  /* 0x0000003550507221 */ /* 0x000fe40000010000 */
[----:B------:R-:W-:Y:S02]  /*16a0*/  FADD.FTZ R59, R54, R59 ;  /* 0x0000003b363b7221 */ /* 0x000fe40000010000 */
[----:B------:R-:W-:Y:S02]  /*16b0*/  FADD.FTZ R80, R55, R80 ;  /* 0x0000005037507221 */ /* 0x000fe40000010000 */
[----:B------:R-:W0:Y:S02]  /*16c0*/  LDS.128 R52, [R84.X8+0x5020] ;  /* 0x0050200054347984 */ /* 0x000e240000008c00 */
[----:B0-----:R-:W-:Y:S02]  /*16d0*/  FADD.FTZ R59, R59, R52 ;  /* 0x000000343b3b7221 */ /* 0x001fe40000010000 */
[----:B------:R-:W-:-:S02]  /*16e0*/  FADD.FTZ R80, R80, R53 ;  /* 0x0000003550507221 */ /* 0x000fc40000010000 */
[----:B------:R-:W-:Y:S02]  /*16f0*/  FADD.FTZ R53, R54, R59 ;  /* 0x0000003b36357221 */ /* 0x000fe40000010000 */
[----:B------:R-:W0:Y:S01]  /*1700*/  LDS.128 R56, [R84.X8+0x5030] ;  /* 0x0050300054387984 */ /* 0x000e220000008c00 */
        /* <DEDUP_REMOVED lines=34> */
.L_x_2738:
[----:B------:R-:W-:Y:S01]  /*1930*/  FMUL.FTZ R155, R155, c[0x0][0x1e8] ;  /* 0x00007a009b9b7a20 */ /* 0x000fe20000410000 */
[----:B------:R-:W-:Y:S01]  /*1940*/  LOP3.LUT P4, RZ, R150, 0xff, RZ, 0xc0, !PT ;  /* 0x000000ff96ff7812 */ /* 0x000fe2000788c0ff */
[----:B------:R-:W-:Y:S01]  /*1950*/  FMUL.FTZ R84, R84, c[0x0][0x1e8] ;  /* 0x00007a0054547a20 */ /* 0x000fe20000410000 */
[----:B------:R-:W-:Y:S01]  /*1960*/  LOP3.LUT P6, RZ, R150, 0xff00, RZ, 0xc0, !PT ;  /* 0x0000ff0096ff7812 */ /* 0x000fe200078cc0ff */
[----:B------:R-:W-:Y:S01]  /*1970*/  FMUL.FTZ R58, R58, c[0x0][0x1e8] ;  /* 0x00007a003a3a7a20 */ /* 0x000fe20000410000 */
[----:B0-----:R-:W-:Y:S01]  /*1980*/  SEL R52, R155, RZ, P4 ;  /* 0x000000ff9b347207 */ /* 0x001fe20002000000 */
[----:B------:R-:W-:Y:S01]  /*1990*/  FMUL.FTZ R159, R159, c[0x0][0x1e8] ;  /* 0x00007a009f9f7a20 */ /* 0x000fe20000410000 */
[----:B------:R-:W-:Y:S01]  /*19a0*/  LOP3.LUT P4, RZ, R150, 0xff000000, RZ, 0xc0, !PT ;  /* 0xff00000096ff7812 */ /* 0x000fe2000788c0ff */
[-CC-:B------:R-:W-:Y:S01]  /*19b0*/  FFMA.FTZ R66, R66, R80.reuse, R83.reuse ;  /* 0x0000005042427223 */ /* 0x180fe20000010053 */
[----:B------:R-:W-:Y:S01]  /*19c0*/  SEL R53, R58, RZ, P6 ;  /* 0x000000ff3a357207 */ /* 0x000fe20003000000 */
[-CC-:B------:R-:W-:Y:S01]  /*19d0*/  FFMA.FTZ R64, R64, R80.reuse, R83.reuse ;  /* 0x0000005040407223 */ /* 0x180fe20000010053 */
[----:B------:R-:W-:Y:S01]  /*19e0*/  SEL R55, R84, RZ, P4 ;  /* 0x000000ff54377207 */ /* 0x000fe20002000000 */
[-CC-:B------:R-:W-:Y:S01]  /*19f0*/  FFMA.FTZ R154, R154, R80.reuse, R83.reuse ;  /* 0x000000509a9a7223 */ /* 0x180fe20000010053 */
[----:B------:R-:W-:Y:S01]  /*1a00*/  IADD3 R56, P4, R147, c[0x0][0x248], RZ ;  /* 0x0000920093387a10 */ /* 0x000fe20007f9e0ff */
[----:B------:R-:W-:Y:S01]  /*1a10*/  FFMA.FTZ R156, R156, R80, R83 ;  /* 0x000000509c9c7223 */ /* 0x000fe20000010053 */
[----:B------:R-:W-:Y:S01]  /*1a20*/  LOP3.LUT P6, RZ, R150, 0xff0000, RZ, 0xc0, !PT ;  /* 0x00ff000096ff7812 */ /* 0x000fe200078cc0ff */
[----:B------:R-:W-:Y:S01]  /*1a30*/  FADD.FTZ R65, R65, -R66 ;  /* 0x8000004241417221 */ /* 0x000fe20000010000 */
[----:B------:R-:W-:Y:S01]  /*1a40*/  IADD3.X R57, R146, c[0x0][0x24c], RZ, P4, !PT ;  /* 0x0000930092397a10 */ /* 0x000fe200027fe4ff */
[----:B------:R-:W-:Y:S01]  /*1a50*/  FADD.FTZ R67, R67, -R64 ;  /* 0x8000004043437221 */ /* 0x000fe20000010000 */
[----:B------:R-:W-:Y:S01]  /*1a60*/  LOP3.LUT P4, RZ, R152, 0xff0000, RZ, 0xc0, !PT ;  /* 0x00ff000098ff7812 */ /* 0x000fe2000788c0ff */
[----:B------:R-:W-:Y:S01]  /*1a70*/  FADD.FTZ R153, R153, -R154 ;  /* 0x8000009a99997221 */ /* 0x000fe20000010000 */
[C---:B------:R-:W-:Y:S01]  /*1a80*/  SEL R54, R159.reuse, RZ, P6 ;  /* 0x000000ff9f367207 */ /* 0x040fe20003000000 */
[----:B------:R-:W-:Y:S01]  /*1a90*/  FMUL.FTZ R64, R138, R65 ;  /* 0x000000418a407220 */ /* 0x000fe20000410000 */
[----:B------:R-:W-:Y:S01]  /*1aa0*/  LOP3.LUT P6, RZ, R152, 0xff000000, RZ, 0xc0, !PT ;  /* 0xff00000098ff7812 */ /* 0x000fe200078cc0ff */
[----:B------:R-:W-:Y:S01]  /*1ab0*/  FMUL.FTZ R153, R138, R153 ;  /* 0x000000998a997220 */ /* 0x000fe20000410000 */
[----:B------:R-:W-:Y:S01]  /*1ac0*/  SEL R159, R159, RZ, P4 ;  /* 0x000000ff9f9f7207 */ /* 0x000fe20002000000 */
[----:B------:R0:W-:Y:S01]  /*1ad0*/  STG.E.128 [R56.64], R52 ;  /* 0x0000003438007986 */ /* 0x0001e2000c101d04 */
[----:B------:R-:W-:Y:S01]  /*1ae0*/  LOP3.LUT P4, RZ, R152, 0xff, RZ, 0xc0, !PT ;  /* 0x000000ff98ff7812 */ /* 0x000fe2000788c0ff */
[----:B------:R-:W-:Y:S01]  /*1af0*/  @P2 FADD.FTZ R64, R29, R64 ;  /* 0x000000401d402221 */ /* 0x000fe20000010000 */
[----:B------:R-:W-:Y:S01]  /*1b00*/  SEL R84, R84, RZ, P6 ;  /* 0x000000ff54547207 */ /* 0x000fe20003000000 */
[----:B------:R-:W-:Y:S01]  /*1b10*/  @P2 FADD.FTZ R153, R30, R153 ;  /* 0x000000991e992221 */ /* 0x000fe20000010000 */
[----:B------:R-:W-:-:S02]  /*1b20*/  LOP3.LUT P6, RZ, R152, 0xff00, RZ, 0xc0, !PT ;  /* 0x0000ff0098ff7812 */ /* 0x000fc400078cc0ff */
[----:B------:R-:W-:Y:S02]  /*1b30*/  SEL R155, R155, RZ, P4 ;  /* 0x000000ff9b9b7207 */ /* 0x000fe40002000000 */
[----:B------:R-:W-:Y:S02]  /*1b40*/  ISETP.NE.U32.AND P4, PT, RZ, c[0x0][0x250], PT ;  /* 0x00009400ff007a0c */ /* 0x000fe40003f85070 */
[----:B------:R-:W-:Y:S02]  /*1b50*/  SEL R150, R58, RZ, P6 ;  /* 0x000000ff3a967207 */ /* 0x000fe40003000000 */
[----:B------:R-:W-:Y:S02]  /*1b60*/  @P3 IADD3 R58, P6, R147, c[0x0][0x250], RZ ;  /* 0x00009400933a3a10 */ /* 0x000fe40007fde0ff */
[----:B------:R-:W-:Y:S02]  /*1b70*/  ISETP.NE.AND.EX P4, PT, RZ, c[0x0][0x254], PT, P4 ;  /* 0x00009500ff007a0c */ /* 0x000fe40003f85340 */
[----:B------:R-:W-:Y:S01]  /*1b80*/  @P3 IADD3.X R59, R146, c[0x0][0x254], RZ, P6, !PT ;  /* 0x00009500923b3a10 */ /* 0x000fe200037fe4ff */
[----:B0-----:R-:W-:Y:S01]  /*1b90*/  FADD.FTZ R57, R79, -R156 ;  /* 0x8000009c4f397221 */ /* 0x001fe20000010000 */
[----:B------:R-:W-:Y:S01]  /*1ba0*/  SEL R55, R84, R51, P4 ;  /* 0x0000003354377207 */ /* 0x000fe20002000000 */
[C---:B------:R-:W-:Y:S01]  /*1bb0*/  FMUL.FTZ R79, R138.reuse, R67 ;  /* 0x000000438a4f7220 */ /* 0x040fe20000410000 */
[----:B------:R-:W-:Y:S01]  /*1bc0*/  SEL R54, R159, R50, P4 ;  /* 0x000000329f367207 */ /* 0x000fe20002000000 */
[----:B------:R-:W-:Y:S01]  /*1bd0*/  FMUL.FTZ R66, R138, R57 ;  /* 0x000000398a427220 */ /* 0x000fe20000410000 */
[----:B------:R-:W-:Y:S01]  /*1be0*/  SEL R53, R150, R49, P4 ;  /* 0x0000003196357207 */ /* 0x000fe20002000000 */
[----:B------:R-:W-:Y:S01]  /*1bf0*/  @P2 FADD.FTZ R79, R28, R79 ;  /* 0x0000004f1c4f2221 */ /* 0x000fe20000010000 */
[----:B------:R-:W-:Y:S01]  /*1c00*/  SEL R52, R155, R48, P4 ;  /* 0x000000309b347207 */ /* 0x000fe20002000000 */
[----:B------:R-:W-:Y:S01]  /*1c10*/  @P2 FADD.FTZ R66, R31, R66 ;  /* 0x000000421f422221 */ /* 0x000fe20000010000 */
[----:B------:R-:W-:Y:S01]  /*1c20*/  LOP3.LUT P6, RZ, R143, 0xff, RZ, 0xc0, !PT ;  /* 0x000000ff8fff7812 */ /* 0x000fe200078cc0ff */
[----:B------:R-:W-:-:S02]  /*1c30*/  FMUL.FTZ R143, R64, c[0x0][0x1e8] ;  /* 0x00007a00408f7a20 */ /* 0x000fc40000410000 */
        /* <DEDUP_REMOVED lines=10> */
.L_x_2739:
[----:B------:R-:W-:Y:S01]  /*1ce0*/  LOP3.LUT P6, RZ, R149, 0xff00, RZ, 0xc0, !PT ;  /* 0x0000ff0095ff7812 */ /* 0x000fe200078cc0ff */
[----:B0-----:R-:W-:Y:S02]  /*1cf0*/  FMUL.FTZ R52, R66, c[0x0][0x1e8] ;  /* 0x00007a0042347a20 */ /* 0x001fe40000410000 */
[----:B------:R-:W-:Y:S01]  /*1d00*/  FMUL.FTZ R153, R153, c[0x0][0x1e8] ;  /* 0x00007a0099997a20 */ /* 0x000fe20000410000 */
[----:B------:R-:W-:Y:S01]  /*1d10*/  SEL R65, R143, RZ, P6 ;  /* 0x000000ff8f417207 */ /* 0x000fe20003000000 */
[----:B------:R-:W-:Y:S01]  /*1d20*/  FMUL.FTZ R79, R79, c[0x0][0x1e8] ;  /* 0x00007a004f4f7a20 */ /* 0x000fe20000410000 */
[----:B------:R-:W-:Y:S01]  /*1d30*/  LOP3.LUT P6, RZ, R149, 0xff000000, RZ, 0xc0, !PT ;  /* 0xff00000095ff7812 */ /* 0x000fe200078cc0ff */
[-CC-:B------:R-:W-:Y:S02]  /*1d40*/  FFMA.FTZ R62, R62, R80.reuse, R83.reuse ;  /* 0x000000503e3e7223 */ /* 0x180fe40000010053 */
[-CC-:B------:R-:W-:Y:S01]  /*1d50*/  FFMA.FTZ R77, R77, R80.reuse, R83.reuse ;  /* 0x000000504d4d7223 */ /* 0x180fe20000010053 */
[----:B------:R-:W-:Y:S01]  /*1d60*/  SEL R67, R52, RZ, P6 ;  /* 0x000000ff34437207 */ /* 0x000fe20003000000 */
[----:B------:R-:W-:Y:S01]  /*1d70*/  FADD.FTZ R81, R81, -R62 ;  /* 0x8000003e51517221 */ /* 0x000fe20000010000 */
[----:B------:R-:W-:Y:S01]  /*1d80*/  LOP3.LUT P6, RZ, R149, 0xff0000, RZ, 0xc0, !PT ;  /* 0x00ff000095ff7812 */ /* 0x000fe200078cc0ff */
[----:B------:R-:W-:-:S02]  /*1d90*/  FFMA.FTZ R63, R63, R80, R83 ;  /* 0x000000503f3f7223 */ /* 0x000fc40000010053 */
[----:B------:R-:W-:Y:S01]  /*1da0*/  FMUL.FTZ R150, R138, R81 ;  /* 0x000000518a967220 */ /* 0x000fe20000410000 */
[----:B------:R-:W-:Y:S01]  /*1db0*/  SEL R66, R153, RZ, P6 ;  /* 0x000000ff99427207 */ /* 0x000fe20003000000 */
[----:B------:R-:W-:Y:S01]  /*1dc0*/  FADD.FTZ R77, R78, -R77 ;  /* 0x8000004d4e4d7221 */ /* 0x000fe20000010000 */
[----:B------:R-:W-:Y:S01]  /*1dd0*/  IADD3 R146, P6, R145, c[0x0][0x248], RZ ;  /* 0x0000920091927a10 */ /* 0x000fe20007fde0ff */
[----:B------:R-:W-:Y:S02]  /*1de0*/  FADD.FTZ R63, R82, -R63 ;  /* 0x8000003f523f7221 */ /* 0x000fe40000010000 */
[----:B------:R-:W-:Y:S01]  /*1df0*/  @P2 FADD.FTZ R150, R33, R150 ;  /* 0x0000009621962221 */ /* 0x000fe20000010000 */
[----:B------:R-:W-:Y:S01]  /*1e00*/  IADD3.X R147, R144, c[0x0][0x24c], RZ, P6, !PT ;  /* 0x0000930090937a10 */ /* 0x000fe200037fe4ff */
[----:B------:R-:W-:Y:S01]  /*1e10*/  FMUL.FTZ R82, R138, R77 ;  /* 0x0000004d8a527220 */ /* 0x000fe20000410000 */
        /* <DEDUP_REMOVED lines=12> */
[----:B------:R0:W-:Y:S01]  /*1ee0*/  STG.E.128 [R146.64], R64 ;  /* 0x0000004092007986 */ /* 0x0001e2000c101d04 */
[----:B------:R-:W-:Y:S01]  /*1ef0*/  FMUL.FTZ R60, R81, c[0x0][0x1e8] ;  /* 0x00007a00513c7a20 */ /* 0x000fe20000410000 */
[----:B------:R-:W-:Y:S01]  /*1f00*/  SEL R153, R153, RZ, P6 ;  /* 0x000000ff99997207 */ /* 0x000fe20003000000 */
[----:B------:R-:W-:Y:S01]  /*1f10*/  FMUL.FTZ R77, R138, R61 ;  /* 0x0000003d8a4d7220 */ /* 0x000fe20000410000 */
[----:B------:R-:W-:-:S03]  /*1f20*/  LOP3.LUT P6, RZ, R92, 0xff00, RZ, 0xc0, !PT ;  /* 0x0000ff005cff7812 */ /* 0x000fc600078cc0ff */
[----:B------:R-:W-:Y:S01]  /*1f30*/  @P2 FADD.FTZ R77, R32, R77 ;  /* 0x0000004d204d2221 */ /* 0x000fe20000010000 */
[----:B------:R-:W-:Y:S02]  /*1f40*/  SEL R58, R143, RZ, P6 ;  /* 0x000000ff8f3a7207 */ /* 0x000fe40003000000 */
[----:B------:R-:W-:Y:S01]  /*1f50*/  LOP3.LUT P6, RZ, R92, 0xff, RZ, 0xc0, !PT ;  /* 0x000000ff5cff7812 */ /* 0x000fe200078cc0ff */
[----:B------:R-:W-:Y:S01]  /*1f60*/  FMUL.FTZ R59, R77, c[0x0][0x1e8] ;  /* 0x00007a004d3b7a20 */ /* 0x000fe20000410000 */
[----:B------:R-:W-:Y:S02]  /*1f70*/  SEL R61, R58, R49, P4 ;  /* 0x000000313a3d7207 */ /* 0x000fe40002000000 */
        /* <DEDUP_REMOVED lines=21> */
[-C--:B------:R-:W-:Y:S02]  /*20d0*/  SEL R62, R153, R50.reuse, P4 ;  /* 0x00000032993e7207 */ /* 0x080fe40002000000 */
        /* <DEDUP_REMOVED lines=17> */
.L_x_2740:
        /* <DEDUP_REMOVED lines=27> */
.L_x_2741:
[----:B0-----:R-:W-:Y:S01]  /*23a0*/  FMUL.FTZ R52, R58, c[0x0][0x1e8] ;  /* 0x00007a003a347a20 */ /* 0x001fe20000410000 */
[----:B------:R-:W-:Y:S01]  /*23b0*/  LOP3.LUT P6, RZ, R140, 0xff00, RZ, 0xc0, !PT ;  /* 0x0000ff008cff7812 */ /* 0x000fe200078cc0ff */
[----:B------:R-:W-:Y:S02]  /*23c0*/  FMUL.FTZ R60, R60, c[0x0][0x1e8] ;  /* 0x00007a003c3c7a20 */ /* 0x000fe40000410000 */
[----:B------:R-:W-:Y:S01]  /*23d0*/  FMUL.FTZ R73, R73, c[0x0][0x1e8] ;  /* 0x00007a0049497a20 */ /* 0x000fe20000410000 */
        /* <DEDUP_REMOVED lines=16> */
[----:B------:R-:W-:Y:S01]  /*24e0*/  FFMA.FTZ R76, R76, R80, R83 ;  /* 0x000000504c4c7223 */ /* 0x000fe20000010053 */
[----:B------:R-:W-:Y:S01]  /*24f0*/  LOP3.LUT P6, RZ, R140, 0xff, RZ, 0xc0, !PT ;  /* 0x000000ff8cff7812 */ /* 0x000fe200078cc0ff */
[----:B------:R-:W-:Y:S01]  /*2500*/  FMUL.FTZ R75, R138, R75 ;  /* 0x0000004b8a4b7220 */ /* 0x000fe20000410000 */
[----:B------:R-:W-:Y:S01]  /*2510*/  SEL R44, R71, R44, P1 ;  /* 0x0000002c472c7207 */ /* 0x000fe20000800000 */
[----:B------:R-:W-:Y:S01]  /*2520*/  FADD.FTZ R91, R91, -R76 ;  /* 0x8000004c5b5b7221 */ /* 0x000fe20000010000 */
[----:B------:R-:W-:Y:S01]  /*2530*/  SEL R56, R69, RZ, P6 ;  /* 0x000000ff45387207 */ /* 0x000fe20003000000 */
[----:B------:R-:W-:Y:S01]  /*2540*/  @P2 FADD.FTZ R75, R42, R75 ;  /* 0x0000004b2a4b2221 */ /* 0x000fe20000010000 */
[----:B------:R-:W-:-:S03]  /*2550*/  LOP3.LUT P6, RZ, R2, 0xff000000, RZ, 0xc0, !PT ;  /* 0xff00000002ff7812 */ /* 0x000fc600078cc0ff */
[----:B------:R0:W-:Y:S01]  /*2560*/  STG.E.128 [R54.64], R56 ;  /* 0x0000003836007986 */ /* 0x0001e2000c101d04 */
        /* <DEDUP_REMOVED lines=9> */
[----:B------:R-:W-:Y:S01]  /*2600*/  FMUL.FTZ R67, R60, c[0x0][0x1e8] ;  /* 0x00007a003c437a20 */ /* 0x000fe20000410000 */
[----:B------:R-:W-:Y:S01]  /*2610*/  LOP3.LUT P2, RZ, R137, 0xff, RZ, 0xc0, !PT ;  /* 0x000000ff89ff7812 */ /* 0x000fe2000784c0ff */
[----:B------:R-:W-:Y:S01]  /*2620*/  FMUL.FTZ R75, R75, c[0x0][0x1e8] ;  /* 0x00007a004b4b7a20 */ /* 0x000fe20000410000 */
[----:B------:R-:W-:Y:S01]  /*2630*/  SEL R62, R52, RZ, P6 ;  /* 0x000000ff343e7207 */ /* 0x000fe20003000000 */
[----:B------:R-:W-:Y:S01]  /*2640*/  FMUL.FTZ R52, R71, c[0x0][0x1e8] ;  /* 0x00007a0047347a20 */ /* 0x000fe20000410000 */
[----:B------:R-:W-:-:S02]  /*2650*/  LOP3.LUT P6, RZ, R2, 0xff, RZ, 0xc0, !PT ;  /* 0x000000ff02ff7812 */ /* 0x000fc400078cc0ff */
[C---:B------:R-:W-:Y:S01]  /*2660*/  SEL R47, R138.reuse, R47, P1 ;  /* 0x0000002f8a2f7207 */ /* 0x040fe20000800000 */
[----:B------:R-:W-:Y:S01]  /*2670*/  FMUL.FTZ R138, R138, c[0x0][0x1e8] ;  /* 0x00007a008a8a7a20 */ /* 0x000fe20000410000 */
[----:B------:R-:W-:Y:S02]  /*2680*/  SEL R69, R69, RZ, P6 ;  /* 0x000000ff45457207 */ /* 0x000fe40003000000 */
[----:B------:R-:W-:Y:S02]  /*2690*/  @P3 IADD3 R64, P6, R139, c[0x0][0x250], RZ ;  /* 0x000094008b403a10 */ /* 0x000fe40007fde0ff */
[----:B------:R-:W-:Y:S02]  /*26a0*/  SEL R61, R62, R49, P4 ;  /* 0x000000313e3d7207 */ /* 0x000fe40002000000 */
[----:B------:R-:W-:Y:S02]  /*26b0*/  @P3 IADD3.X R65, R157, c[0x0][0x254], RZ, P6, !PT ;  /* 0x000095009d413a10 */ /* 0x000fe400037fe4ff */
[----:B------:R-:W-:-:S02]  /*26c0*/  LOP3.LUT P6, RZ, R0, 0xff, RZ, 0xc0, !PT ;  /* 0x000000ff00ff7812 */ /* 0x000fc400078cc0ff */
[----:B------:R-:W-:Y:S02]  /*26d0*/  SEL R62, R73, R50, P4 ;  /* 0x00000032493e7207 */ /* 0x000fe40002000000 */
[----:B------:R-:W-:Y:S02]  /*26e0*/  SEL R53, R52, RZ, P6 ;  /* 0x000000ff34357207 */ /* 0x000fe40003000000 */
[----:B------:R-:W-:Y:S02]  /*26f0*/  LOP3.LUT P6, RZ, R0, 0xff00, RZ, 0xc0, !PT ;  /* 0x0000ff0000ff7812 */ /* 0x000fe400078cc0ff */
[----:B------:R-:W-:Y:S02]  /*2700*/  SEL R45, R60, R45, P1 ;  /* 0x0000002d3c2d7207 */ /* 0x000fe40000800000 */
[----:B------:R-:W-:Y:S02]  /*2710*/  SEL R68, R67, RZ, P6 ;  /* 0x000000ff43447207 */ /* 0x000fe40003000000 */
[----:B------:R-:W-:-:S02]  /*2720*/  LOP3.LUT P6, RZ, R0, 0xff0000, RZ, 0xc0, !PT ;  /* 0x00ff000000ff7812 */ /* 0x000fc400078cc0ff */
[----:B------:R-:W-:Y:S02]  /*2730*/  SEL R52, R52, RZ, P2 ;  /* 0x000000ff34347207 */ /* 0x000fe40001000000 */
[----:B------:R-:W-:Y:S02]  /*2740*/  SEL R63, R75, RZ, P6 ;  /* 0x000000ff4b3f7207 */ /* 0x000fe40003000000 */
[----:B------:R-:W-:Y:S02]  /*2750*/  LOP3.LUT P6, RZ, R0, 0xff000000, RZ, 0xc0, !PT ;  /* 0xff00000000ff7812 */ /* 0x000fe400078cc0ff */
[----:B------:R-:W-:Y:S02]  /*2760*/  SEL R50, R63, R50, P4 ;  /* 0x000000323f327207 */ /* 0x000fe40002000000 */
[----:B------:R-:W-:Y:S02]  /*2770*/  SEL R70, R138, RZ, P6 ;  /* 0x000000ff8a467207 */ /* 0x000fe40003000000 */
[----:B------:R-:W-:-:S02]  /*2780*/  SEL R60, R69, R48, P4 ;  /* 0x00000030453c7207 */ /* 0x000fc40002000000 */
[----:B------:R-:W-:Y:S02]  /*2790*/  SEL R63, R66, R51, P4 ;  /* 0x00000033423f7207 */ /* 0x000fe40002000000 */
[----:B------:R-:W-:Y:S02]  /*27a0*/  LOP3.LUT P2, RZ, R137, 0xff00, RZ, 0xc0, !PT ;  /* 0x0000ff0089ff7812 */ /* 0x000fe4000784c0ff */
[----:B------:R-:W-:Y:S01]  /*27b0*/  SEL R48, R53, R48, P4 ;  /* 0x0000003035307207 */ /* 0x000fe20002000000 */
[----:B------:R1:W-:Y:S01]  /*27c0*/  @P3 STG.E.128 [R64.64], R60 ;  /* 0x0000003c40003986 */ /* 0x0003e2000c101d04 */
[----:B------:R-:W-:Y:S02]  /*27d0*/  SEL R49, R68, R49, P4 ;  /* 0x0000003144317207 */ /* 0x000fe40002000000 */
[----:B------:R-:W-:Y:S02]  /*27e0*/  SEL R51, R70, R51, P4 ;  /* 0x0000003346337207 */ /* 0x000fe40002000000 */
[----:B------:R-:W-:-:S02]  /*27f0*/  @P0 IADD3 R66, P4, R136, c[0x0][0x258], RZ ;  /* 0x0000960088420a10 */ /* 0x000fc40007f9e0ff */
[----:B------:R-:W-:Y:S02]  /*2800*/  SEL R53, R67, RZ, P2 ;  /* 0x000000ff43357207 */ /* 0x000fe40001000000 */
[C---:B------:R-:W-:Y:S02]  /*2810*/  LOP3.LUT P1, RZ, R137.reuse, 0xff0000, RZ, 0xc0, !PT ;  /* 0x00ff000089ff7812 */ /* 0x040fe4000782c0ff */
[----:B------:R-:W-:Y:S02]  /*2820*/  LOP3.LUT P6, RZ, R137, 0xff000000, RZ, 0xc0, !PT ;  /* 0xff00000089ff7812 */ /* 0x000fe400078cc0ff */
[C---:B0-----:R-:W-:Y:S02]  /*2830*/  IADD3 R56, P2, R136.reuse, c[0x0][0x248], RZ ;  /* 0x0000920088387a10 */ /* 0x041fe40007f5e0ff */
[----:B------:R-:W-:Y:S02]  /*2840*/  @P0 IADD3.X R67, R151, c[0x0][0x25c], RZ, P4, !PT ;  /* 0x0000970097430a10 */ /* 0x000fe400027fe4ff */
[----:B------:R-:W-:-:S02]  /*2850*/  @P3 IADD3 R136, P4, R136, c[0x0][0x250], RZ ;  /* 0x0000940088883a10 */ /* 0x000fc40007f9e0ff */
        /* <DEDUP_REMOVED lines=9> */
.L_x_2742:
        /* <DEDUP_REMOVED lines=40> */
.L_x_2735:
        /* <DEDUP_REMOVED lines=19> */
.L_x_2736:
[----:B------:R-:W-:Y:S01]  /*2ca0*/  HFMA2.MMA R56, -RZ, RZ, 0, 9.5367431640625e-07 ;  /* 0x00000010ff387435 */ /* 0x000fe200000001ff */
[----:B------:R-:W-:Y:S01]  /*2cb0*/  MOV R55, R57 ;  /* 0x0000003900377202 */ /* 0x000fe20000000f00 */
[----:B------:R-:W-:Y:S01]  /*2cc0*/  IMAD.MOV.U32 R80, RZ, RZ, 0x1f ;  /* 0x0000001fff507424 */ /* 0x000fe200078e00ff */
[----:B------:R-:W-:-:S02]  /*2cd0*/  MOV R83, 0xffffffff ;  /* 0xffffffff00537802 */ /* 0x000fc40000000f00 */
[----:B------:R-:W-:Y:S02]  /*2ce0*/  MOV R52, 0x2d00 ;  /* 0x00002d0000347802 */ /* 0x000fe40000000f00 */
[----:B-----5:R-:W-:Y:S05]  /*2cf0*/  CALL.REL.NOINC `($__internal_119_$__cuda_sm70_shflsync_down_p) ;  /* 0x0000046000007944 */ /* 0x020fea0003c00000 */
[----:B-1----:R-:W-:Y:S01]  /*2d00*/  MOV R54, R55 ;  /* 0x0000003700367202 */ /* 0x002fe20000000f00 */
[----:B0-----:R-:W-:Y:S05]  /*2d10*/  BRA `(.L_x_2744) ;  /* 0xffffe70000007947 */ /* 0x001fea000383ffff */
.L_x_2737:
[----:B------:R-:W-:Y:S01]  /*2d20*/  HFMA2.MMA R56, -RZ, RZ, 0, 9.5367431640625e-07 ;  /* 0x00000010ff387435 */ /* 0x000fe200000001ff */
[----:B------:R-:W-:Y:S01]  /*2d30*/  IMAD.MOV.U32 R55, RZ, RZ, R58 ;  /* 0x000000ffff377224 */ /* 0x000fe200078e003a */
[----:B------:R-:W-:Y:S01]  /*2d40*/  MOV R80, 0x1f ;  /* 0x0000001f00507802 */ /* 0x000fe20000000f00 */
[----:B------:R-:W-:Y:S01]  /*2d50*/  IMAD.MOV.U32 R83, RZ, RZ, -0x1 ;  /* 0xffffffffff537424 */ /* 0x000fe200078e00ff */
[----:B------:R-:W-:Y:S02]  /*2d60*/  MOV R52, 0x2d80 ;  /* 0x00002d8000347802 */ /* 0x000fe40000000f00 */
[----:B01---5:R-:W-:Y:S05]  /*2d70*/  CALL.REL.NOINC `($__internal_119_$__cuda_sm70_shflsync_down_p) ;  /* 0x000003e000007944 */ /* 0x023fea0003c00000 */
[----:B------:R-:W-:Y:S01]  /*2d80*/  FADD.FTZ R57, R57, R54 ;  /* 0x0000003639397221 */ /* 0x000fe20000010000 */
[----:B0-----:R-:W-:Y:S01]  /*2d90*/  HFMA2.MMA R56, -RZ, RZ, 0, 4.76837158203125e-07 ;  /* 0x00000008ff387435 */ /* 0x001fe200000001ff */
[----:B-1----:R-:W-:Y:S01]  /*2da0*/  FADD.FTZ R58, R58, R55 ;  /* 0x000000373a3a7221 */ /* 0x002fe20000010000 */
[----:B------:R-:W-:Y:S01]  /*2db0*/  MOV R80, 0x1f ;  /* 0x0000001f00507802 */ /* 0x000fe20000000f00 */
[----:B------:R-:W-:Y:S01]  /*2dc0*/  IMAD.MOV.U32 R83, RZ, RZ, -0x1 ;  /* 0xffffffffff537424 */ /* 0x000fe200078e00ff */
[----:B------:R-:W-:-:S02]  /*2dd0*/  MOV R55, R57 ;  /* 0x0000003900377202 */ /* 0x000fc40000000f00 */
[----:B------:R-:W-:Y:S02]  /*2de0*/  MOV R52, 0x2e00 ;  /* 0x00002e0000347802 */ /* 0x000fe40000000f00 */
[----:B------:R-:W-:Y:S05]  /*2df0*/  CALL.REL.NOINC `($__internal_119_$__cuda_sm70_shflsync_down_p) ;  /* 0x0000036000007944 */ /* 0x000fea0003c00000 */
[----:B0-----:R-:W-:Y:S01]  /*2e00*/  HFMA2.MMA R56, -RZ, RZ, 0, 4.76837158203125e-07 ;  /* 0x00000008ff387435 */ /* 0x001fe200000001ff */
[----:B-1----:R-:W-:Y:S01]  /*2e10*/  MOV R54, R55 ;  /* 0x0000003700367202 */ /* 0x002fe20000000f00 */
[----:B------:R-:W-:Y:S01]  /*2e20*/  IMAD.MOV.U32 R55, RZ, RZ, R58 ;  /* 0x000000ffff377224 */ /* 0x000fe200078e003a */
[----:B------:R-:W-:Y:S01]  /*2e30*/  MOV R80, 0x1f ;  /* 0x0000001f00507802 */ /* 0x000fe20000000f00 */
[----:B------:R-:W-:Y:S01]  /*2e40*/  IMAD.MOV.U32 R83, RZ, RZ, -0x1 ;  /* 0xffffffffff537424 */ /* 0x000fe200078e00ff */
[----:B------:R-:W-:Y:S02]  /*2e50*/  MOV R52, 0x2e70 ;  /* 0x00002e7000347802 */ /* 0x000fe40000000f00 */
[----:B------:R-:W-:Y:S05]  /*2e60*/  CALL.REL.NOINC `($__internal_119_$__cuda_sm70_shflsync_down_p) ;  /* 0x000002f000007944 */ /* 0x000fea0003c00000 */
[----:B------:R-:W-:Y:S01]  /*2e70*/  FADD.FTZ R57, R54, R57 ;  /* 0x0000003936397221 */ /* 0x000fe20000010000 */
[----:B0-----:R-:W-:Y:S01]  /*2e80*/  HFMA2.MMA R56, -RZ, RZ, 0, 2.384185791015625e-07 ;  /* 0x00000004ff387435 */ /* 0x001fe200000001ff */
[----:B-1----:R-:W-:Y:S01]  /*2e90*/  FADD.FTZ R58, R58, R55 ;  /* 0x000000373a3a7221 */ /* 0x002fe20000010000 */
[----:B------:R-:W-:Y:S01]  /*2ea0*/  MOV R80, 0x1f ;  /* 0x0000001f00507802 */ /* 0x000fe20000000f00 */
[----:B------:R-:W-:Y:S01]  /*2eb0*/  IMAD.MOV.U32 R83, RZ, RZ, -0x1 ;  /* 0xffffffffff537424 */ /* 0x000fe200078e00ff */
[----:B------:R-:W-:-:S02]  /*2ec0*/  MOV R55, R57 ;  /* 0x0000003900377202 */ /* 0x000fc40000000f00 */
[----:B------:R-:W-:Y:S02]  /*2ed0*/  MOV R52, 0x2ef0 ;  /* 0x00002ef000347802 */ /* 0x000fe40000000f00 */
[----:B------:R-:W-:Y:S05]  /*2ee0*/  CALL.REL.NOINC `($__internal_119_$__cuda_sm70_shflsync_down_p) ;  /* 0x0000027000007944 */ /* 0x000fea0003c00000 */
[----:B0-----:R-:W-:Y:S01]  /*2ef0*/  HFMA2.MMA R56, -RZ, RZ, 0, 2.384185791015625e-07 ;  /* 0x00000004ff387435 */ /* 0x001fe200000001ff */
[----:B-1----:R-:W-:Y:S01]  /*2f00*/  MOV R54, R55 ;  /* 0x0000003700367202 */ /* 0x002fe20000000f00 */
[----:B------:R-:W-:Y:S01]  /*2f10*/  IMAD.MOV.U32 R55, RZ, RZ, R58 ;  /* 0x000000ffff377224 */ /* 0x000fe200078e003a */
[----:B------:R-:W-:Y:S01]  /*2f20*/  MOV R80, 0x1f ;  /* 0x0000001f00507802 */ /* 0x000fe20000000f00 */
[----:B------:R-:W-:Y:S01]  /*2f30*/  IMAD.MOV.U32 R83, RZ, RZ, -0x1 ;  /* 0xffffffffff537424 */ /* 0x000fe200078e00ff */
[----:B------:R-:W-:Y:S02]  /*2f40*/  MOV R52, 0x2f60 ;  /* 0x00002f6000347802 */ /* 0x000fe40000000f00 */
[----:B------:R-:W-:Y:S05]  /*2f50*/  CALL.REL.NOINC `($__internal_119_$__cuda_sm70_shflsync_down_p) ;  /* 0x0000020000007944 */ /* 0x000fea0003c00000 */
[----:B------:R-:W-:Y:S01]  /*2f60*/  FADD.FTZ R57, R54, R57 ;  /* 0x0000003936397221 */ /* 0x000fe20000010000 */
[----:B0-----:R-:W-:Y:S01]  /*2f70*/  HFMA2.MMA R56, -RZ, RZ, 0, 1.1920928955078125e-07 ;  /* 0x00000002ff387435 */ /* 0x001fe200000001ff */
[----:B-1----:R-:W-:Y:S01]  /*2f80*/  FADD.FTZ R58, R58, R55 ;  /* 0x000000373a3a7221 */ /* 0x002fe20000010000 */
[----:B------:R-:W-:Y:S01]  /*2f90*/  MOV R80, 0x1f ;  /* 0x0000001f00507802 */ /* 0x000fe20000000f00 */
[----:B------:R-:W-:Y:S01]  /*2fa0*/  IMAD.MOV.U32 R83, RZ, RZ, -0x1 ;  /* 0xffffffffff537424 */ /* 0x000fe200078e00ff */
[----:B------:R-:W-:-:S02]  /*2fb0*/  MOV R55, R57 ;  /* 0x0000003900377202 */ /* 0x000fc40000000f00 */
[----:B------:R-:W-:Y:S02]  /*2fc0*/  MOV R52, 0x2fe0 ;  /* 0x00002fe000347802 */ /* 0x000fe40000000f00 */
[----:B------:R-:W-:Y:S05]  /*2fd0*/  CALL.REL.NOINC `($__internal_119_$__cuda_sm70_shflsync_down_p) ;  /* 0x0000018000007944 */ /* 0x000fea0003c00000 */
[----:B0-----:R-:W-:Y:S01]  /*2fe0*/  HFMA2.MMA R56, -RZ, RZ, 0, 1.1920928955078125e-07 ;  /* 0x00000002ff387435 */ /* 0x001fe200000001ff */
[----:B-1----:R-:W-:Y:S01]  /*2ff0*/  MOV R54, R55 ;  /* 0x0000003700367202 */ /* 0x002fe20000000f00 */
[----:B------:R-:W-:Y:S01]  /*3000*/  IMAD.MOV.U32 R55, RZ, RZ, R58 ;  /* 0x000000ffff377224 */ /* 0x000fe200078e003a */
[----:B------:R-:W-:Y:S01]  /*3010*/  MOV R80, 0x1f ;  /* 0x0000001f00507802 */ /* 0x000fe20000000f00 */
[----:B------:R-:W-:Y:S01]  /*3020*/  IMAD.MOV.U32 R83, RZ, RZ, -0x1 ;  /* 0xffffffffff537424 */ /* 0x000fe200078e00ff */
[----:B------:R-:W-:Y:S02]  /*3030*/  MOV R52, 0x3050 ;  /* 0x0000305000347802 */ /* 0x000fe40000000f00 */
[----:B------:R-:W-:Y:S05]  /*3040*/  CALL.REL.NOINC `($__internal_119_$__cuda_sm70_shflsync_down_p) ;  /* 0x0000011000007944 */ /* 0x000fea0003c00000 */
[----:B------:R-:W-:Y:S01]  /*3050*/  FADD.FTZ R57, R54, R57 ;  /* 0x0000003936397221 */ /* 0x000fe20000010000 */
[----:B0-----:R-:W-:Y:S01]  /*3060*/  HFMA2.MMA R56, -RZ, RZ, 0, 5.9604644775390625e-08 ;  /* 0x00000001ff387435 */ /* 0x001fe200000001ff */
[----:B-1----:R-:W-:Y:S01]  /*3070*/  FADD.FTZ R59, R58, R55 ;  /* 0x000000373a3b7221 */ /* 0x002fe20000010000 */
[----:B------:R-:W-:Y:S01]  /*3080*/  MOV R80, 0x1f ;  /* 0x0000001f00507802 */ /* 0x000fe20000000f00 */
[----:B------:R-:W-:Y:S01]  /*3090*/  IMAD.MOV.U32 R83, RZ, RZ, -0x1 ;  /* 0xffffffffff537424 */ /* 0x000fe200078e00ff */
[----:B------:R-:W-:-:S02]  /*30a0*/  MOV R55, R57 ;  /* 0x0000003900377202 */ /* 0x000fc40000000f00 */
[----:B------:R-:W-:Y:S02]  /*30b0*/  MOV R52, 0x30d0 ;  /* 0x000030d000347802 */ /* 0x000fe40000000f00 */
[----:B------:R-:W-:Y:S05]  /*30c0*/  CALL.REL.NOINC `($__internal_119_$__cuda_sm70_shflsync_down_p) ;  /* 0x0000009000007944 */ /* 0x000fea0003c00000 */
[----:B0-----:R-:W-:Y:S01]  /*30d0*/  HFMA2.MMA R56, -RZ, RZ, 0, 5.9604644775390625e-08 ;  /* 0x00000001ff387435 */ /* 0x001fe200000001ff */
[----:B-1----:R-:W-:Y:S01]  /*30e0*/  MOV R58, R55 ;  /* 0x00000037003a7202 */ /* 0x002fe20000000f00 */
[----:B------:R-:W-:Y:S01]  /*30f0*/  IMAD.MOV.U32 R55, RZ, RZ, R59 ;  /* 0x000000ffff377224 */ /* 0x000fe200078e003b */
[----:B------:R-:W-:Y:S01]  /*3100*/  MOV R80, 0x1f ;  /* 0x0000001f00507802 */ /* 0x000fe20000000f00 */
[----:B------:R-:W-:Y:S01]  /*3110*/  IMAD.MOV.U32 R83, RZ, RZ, -0x1 ;  /* 0xffffffffff537424 */ /* 0x000fe200078e00ff */
[----:B------:R-:W-:Y:S02]  /*3120*/  MOV R52, 0x3140 ;  /* 0x0000314000347802 */ /* 0x000fe40000000f00 */
[----:B------:R-:W-:Y:S05]  /*3130*/  CALL.REL.NOINC `($__internal_119_$__cuda_sm70_shflsync_down_p) ;  /* 0x0000002000007944 */ /* 0x000fea0003c00000 */
[----:B-1----:R-:W-:Y:S01]  /*3140*/  MOV R52, R55 ;  /* 0x0000003700347202 */ /* 0x002fe20000000f00 */
[----:B0-----:R-:W-:Y:S05]  /*3150*/  BRA `(.L_x_2745) ;  /* 0xffffe3e000007947 */ /* 0x001fea000383ffff */
        .weak           $__internal_119_$__cuda_sm70_shflsync_down_p
        .type           $__internal_119_$__cuda_sm70_shflsync_down_p,@function
        .size           $__internal_119_$__cuda_sm70_shflsync_down_p,(.L_x_2866 - $__internal_119_$__cuda_sm70_shflsync_down_p)
$__internal_119_$__cuda_sm70_shflsync_down_p:
[----:B------:R-:W-:Y:S01]  /*3160*/  HFMA2.MMA R53, -RZ, RZ, 0, 0 ;  /* 0x00000000ff357435 */ /* 0x000fe200000001ff */
[----:B------:R-:W-:Y:S04]  /*3170*/  WARPSYNC R83 ;  /* 0x0000005300007348 */ /* 0x000fe80003800000 */
[----:B------:R0:W1:Y:S01]  /*3180*/  SHFL.DOWN PT, R55, R55, R56, R80 ;  /* 0x0800003837377389 */ /* 0x00006200000e0050 */
[----:B------:R-:W-:Y:S05]  /*3190*/  RET.REL.NODEC R52 `(_ZN10layer_norm31ln_parallel_residual_bwd_kernelINS_13Kernel_traitsIfffffjLj5120ELj1ELj1ELj8ELj16ENS_18Kernel_traits_baseILj5120EfffffjLj256EEEEELb1ELb1ELb1EEEvNS_9BwdParamsE) ;  /* 0xffffce6034007950 */ /* 0x000fea0003c3ffff */
.L_x_2746:
        /* <DEDUP_REMOVED lines=14> */
.L_x_2866:


//--------------------- .nv.shared._ZN10layer_norm31ln_parallel_residual_bwd_kernelINS_13Kernel_traitsI13__nv_bfloat16S2_S2_S2_fjLj5120ELj1ELj1ELj8ELj8ENS_18Kernel_traits_baseILj5120ES2_S2_S2_S2_fjLj256EEEEELb0ELb0ELb0EEEvNS_9BwdParamsE --------------------------
	.section	.nv.shared._ZN10layer_norm31ln_parallel_residual_bwd_kernelINS_13Kernel_traitsI13__nv_bfloat16S2_S2_S2_fjLj5120ELj1ELj1ELj8ELj8ENS_18Kernel_traits_baseILj5120ES2_S2_S2_S2_fjLj256EEEEELb0ELb0ELb0EEEvNS_9BwdParamsE,"aw",@nobits
	.sectionflags	@""
	.align	16


//--------------------- .nv.shared._ZN10layer_norm31ln_parallel_residual_bwd_kernelINS_13Kernel_traitsI13__nv_bfloat16S2_S2_S2_fjLj5120ELj1ELj1ELj8ELj8ENS_18Kernel_traits_baseILj5120ES2_S2_S2_S2_fjLj256EEEEELb0ELb0ELb1EEEvNS_9BwdParamsE --------------------------
	.section	.nv.shared._ZN10layer_norm31ln_parallel_residual_bwd_kernelINS_13Kernel_traitsI13__nv_bfloat16S2_S2_S2_fjLj5120ELj1ELj1ELj8ELj8ENS_18Kernel_traits_baseILj5120ES2_S2_S2_S2_fjLj256EEEEELb0ELb0ELb1EEEvNS_9BwdParamsE,"aw",@nobits
	.sectionflags	@""
	.align	16


//--------------------- .nv.shared._ZN10layer_norm31ln_parallel_residual_bwd_kernelINS_13Kernel_traitsI13__nv_bfloat16S2_S2_S2_fjLj5120ELj1ELj1ELj8ELj8ENS_18Kernel_traits_baseILj5120ES2_S2_S2_S2_fjLj256EEEEELb0ELb1ELb0EEEvNS_9BwdParamsE --------------------------
	.section	.nv.shared._ZN10layer_norm31ln_parallel_residual_bwd_kernelINS_13Kernel_traitsI13__nv_bfloat16S2_S2_S2_fjLj5120ELj1ELj1ELj8ELj8ENS_18Kernel_traits_baseILj5120ES2_S2_S2_S2_fjLj256EEEEELb0ELb1ELb0EEEvNS_9BwdParamsE,"aw",@nobits
	.sectionflags	@""
	.align	16


//--------------------- .nv.shared._ZN10layer_norm31ln_parallel_residual_bwd_kernelINS_13Kernel_traitsI13__nv_bfloat16S2_S2_S2_fjLj5120ELj1ELj1ELj8ELj8ENS_18Kernel_traits_baseILj5120ES2_S2_S2_S2_fjLj256EEEEELb0ELb1ELb1EEEvNS_9BwdParamsE --------------------------
	.section	.nv.shared._ZN10layer_norm31ln_parallel_residual_bwd_kernelINS_13Kernel_traitsI13__nv_bfloat16S2_S2_S2_fjLj5120ELj1ELj1ELj8ELj8ENS_18Kernel_traits_baseILj5120ES2_S2_S2_S2_fjLj256EEEEELb0ELb1ELb1EEEvNS_9BwdParamsE,"aw",@nobits
	.sectionflags	@""
	.align	16


//--------------------- .nv.shared._ZN10layer_norm31ln_parallel_residual_bwd_kernelINS_13Kernel_traitsI13__nv_bfloat16S2_S2_S2_fjLj5120ELj1ELj1ELj8ELj8ENS_18Kernel_traits_baseILj5120ES2_S2_S2_S2_fjLj256EEEEELb1ELb0ELb0EEEvNS_9BwdParamsE --------------------------
	.section	.nv.shared._ZN10layer_norm31ln_parallel_residual_bwd_kernelINS_13Kernel_traitsI13__nv_bfloat16S2_S2_S2_fjLj5120ELj1ELj1ELj8ELj8ENS_18Kernel_traits_baseILj5120ES2_S2_S2_S2_fjLj256EEEEELb1ELb0ELb0EEEvNS_9BwdParamsE,"aw",@nobits
	.sectionflags	@""
	.align	16


//--------------------- .nv.shared._ZN10layer_norm31ln_parallel_residual_bwd_kernelINS_13Kernel_traitsI13__nv_bfloat16S2_S2_S2_fjLj5120ELj1ELj1ELj8ELj8ENS_18Kernel_traits_baseILj5120ES2_S2_S2_S2_fjLj256EEEEELb1ELb0ELb1EEEvNS_9BwdParamsE --------------------------
	.section	.nv.shared._ZN10layer_norm31ln_parallel_residual_bwd_kernelINS_13Kernel_traitsI13__nv_bfloat16S2_S2_S2_fjLj5120ELj1ELj1ELj8ELj8ENS_18Kernel_traits_baseILj5120ES2_S2_S2_S2_fjLj256EEEEELb1ELb0ELb1EEEvNS_9BwdParamsE,"aw",@nobits
	.sectionflags	@""
	.align	16


//--------------------- .nv.shared._ZN10layer_norm22ln_bwd_finalize_kernelINS_22Kernel_traits_finalizeILj5120E13__nv_bfloat16S2_S2_S2_fjLb0ELj1024ELj4ENS_18Kernel_traits_baseILj5120ES2_S2_S2_S2_fjLj1024EEEEELb0ELb0EEEvNS_9BwdParamsE --------------------------
	.section	.nv.shared._ZN10layer_norm22ln_bwd_finalize_kernelINS_22Kernel_traits_finalizeILj5120E13__nv_bfloat16S2_S2_S2_fjLb0ELj1024ELj4ENS_18Kernel_traits_baseILj5120ES2_S2_S2_S2_fjLj1024EEEEELb0ELb0EEEvNS_9BwdParamsE,"aw",@nobits
	.sectionflags	@""
	.align	16
.nv.shared._ZN10layer_norm22ln_bwd_finalize_kernelINS_22Kernel_traits_finalizeILj5120E13__nv_bfloat16S2_S2_S2_fjLb0ELj1024ELj4ENS_18Kernel_traits_baseILj5120ES2_S2_S2_S2_fjLj1024EEEEELb0ELb0EEEvNS_9BwdParamsE:
	.zero		8448


//--------------------- .nv.shared._ZN10layer_norm40ln_parallel_residual_bwd_finalize_kernelINS_22Kernel_traits_finalizeILj5120E13__nv_bfloat16S2_S2_S2_fjLb0ELj1024ELj4ENS_18Kernel_traits_baseILj5120ES2_S2_S2_S2_fjLj1024EEEEELb0EEEvNS_9BwdParamsE --------------------------
	.section	.nv.shared._ZN10layer_norm40ln_parallel_residual_bwd_finalize_kernelINS_22Kernel_traits_finalizeILj5120E13__nv_bfloat16S2_S2_S2_fjLb0ELj1024ELj4ENS_18Kernel_traits_baseILj5120ES2_S2_S2_S2_fjLj1024EEEEELb0EEEvNS_9BwdParamsE,"aw",@nobits
	.sectionflags	@""
	.align	16
.nv.shared._ZN10layer_norm40ln_parallel_residual_bwd_finalize_kernelINS_22Kernel_traits_finalizeILj5120E13__nv_bfloat16S2_S2_S2_fjLb0ELj1024ELj4ENS_18Kernel_traits_baseILj5120ES2_S2_S2_S2_fjLj1024EEEEELb0EEEvNS_9BwdParamsE:
	.zero		16896


//--------------------- .nv.shared._ZN10layer_norm31ln_parallel_residual_bwd_kernelINS_13Kernel_traitsI13__nv_bfloat16S2_S2_S2_fjLj5120ELj1ELj1ELj8ELj8ENS_18Kernel_traits_baseILj5120ES2_S2_S2_S2_fjLj256EEEEELb1ELb1ELb0EEEvNS_9BwdParamsE --------------------------
	.section	.nv.shared._ZN10layer_norm31ln_parallel_residual_bwd_kernelINS_13Kernel_traitsI13__nv_bfloat16S2_S2_S2_fjLj5120ELj1ELj1ELj8ELj8ENS_18Kernel_traits_baseILj5120ES2_S2_S2_S2_fjLj256EEEEELb1ELb1ELb0EEEvNS_9BwdParamsE,"aw",@nobits
	.sectionflags	@""
	.align	16


//--------------------- .nv.shared._ZN10layer_norm22ln_bwd_finalize_kernelINS_22Kernel_traits_finalizeILj5120E13__nv_bfloat16S2_S2_S2_fjLb0ELj1024ELj4ENS_18Kernel_traits_baseILj5120ES2_S2_S2_S2_fjLj1024EEEEELb0ELb1EEEvNS_9BwdParamsE --------------------------
	.section	.nv.shared._ZN10layer_norm22ln_bwd_finalize_kernelINS_22Kernel_traits_finalizeILj5120E13__nv_bfloat16S2_S2_S2_fjLb0ELj1024ELj4ENS_18Kernel_traits_baseILj5120ES2_S2_S2_S2_fjLj1024EEEEELb0ELb1EEEvNS_9BwdParamsE,"aw",@nobits
	.sectionflags	@""
	.align	16
.nv.shared._ZN10layer_norm22ln_bwd_finalize_kernelINS_22Kernel_traits_finalizeILj5120E13__nv_bfloat16S2_S2_S2_fjLb0ELj1024ELj4ENS_18Kernel_traits_baseILj5120ES2_S2_S2_S2_fjLj1024EEEEELb0ELb1EEEvNS_9BwdParamsE:
	.zero		8448


//--------------------- .nv.shared._ZN10layer_norm40ln_parallel_residual_bwd_finalize_kernelINS_22Kernel_traits_finalizeILj5120E13__nv_bfloat16S2_S2_S2_fjLb0ELj1024ELj4ENS_18Kernel_traits_baseILj5120ES2_S2_S2_S2_fjLj1024EEEEELb1EEEvNS_9BwdParamsE --------------------------
	.section	.nv.shared._ZN10layer_norm40ln_parallel_residual_bwd_finalize_kernelINS_22Kernel_traits_finalizeILj5120E13__nv_bfloat16S2_S2_S2_fjLb0ELj1024ELj4ENS_18Kernel_traits_baseILj5120ES2_S2_S2_S2_fjLj1024EEEEELb1EEEvNS_9BwdParamsE,"aw",@nobits
	.sectionflags	@""
	.align	16
.nv.shared._ZN10layer_norm40ln_parallel_residual_bwd_finalize_kernelINS_22Kernel_traits_finalizeILj5120E13__nv_bfloat16S2_S2_S2_fjLb0ELj1024ELj4ENS_18Kernel_traits_baseILj5120ES2_S2_S2_S2_fjLj1024EEEEELb1EEEvNS_9BwdParamsE:
	.zero		16896


//--------------------- .nv.shared._ZN10layer_norm31ln_parallel_residual_bwd_kernelINS_13Kernel_traitsI13__nv_bfloat16S2_S2_S2_fjLj5120ELj1ELj1ELj8ELj8ENS_18Kernel_traits_baseILj5120ES2_S2_S2_S2_fjLj256EEEEELb1ELb1ELb1EEEvNS_9BwdParamsE --------------------------
	.section	.nv.shared._ZN10layer_norm31ln_parallel_residual_bwd_kernelINS_13Kernel_traitsI13__nv_bfloat16S2_S2_S2_fjLj5120ELj1ELj1ELj8ELj8ENS_18Kernel_traits_baseILj5120ES2_S2_S2_S2_fjLj256EEEEELb1ELb1ELb1EEEvNS_9BwdParamsE,"aw",@nobits
	.sectionflags	@""
	.align	16


//--------------------- .nv.shared._ZN10layer_norm31ln_parallel_residual_bwd_kernelINS_13Kernel_traitsI6__halfS2_S2_S2_fjLj5120ELj1ELj1ELj8ELj8ENS_18Kernel_traits_baseILj5120ES2_S2_S2_S2_fjLj256EEEEELb0ELb0ELb0EEEvNS_9BwdParamsE --------------------------
	.section	.nv.shared._ZN10layer_norm31ln_parallel_residual_bwd_kernelINS_13Kernel_traitsI6__halfS2_S2_S2_fjLj5120ELj1ELj1ELj8ELj8ENS_18Kernel_traits_baseILj5120ES2_S2_S2_S2_fjLj256EEEEELb0ELb0ELb0EEEvNS_9BwdParamsE,"aw",@nobits
	.sectionflags	@""
	.align	16


//--------------------- .nv.shared._ZN10layer_norm31ln_parallel_residual_bwd_kernelINS_13Kernel_traitsI6__halfS2_S2_S2_fjLj5120ELj1ELj1ELj8ELj8ENS_18Kernel_traits_baseILj5120ES2_S2_S2_S2_fjLj256EEEEELb0ELb0ELb1EEEvNS_9BwdParamsE --------------------------
	.section	.nv.shared._ZN10layer_norm31ln_parallel_residual_bwd_kernelINS_13Kernel_traitsI6__halfS2_S2_S2_fjLj5120ELj1ELj1ELj8ELj8ENS_18Kernel_traits_baseILj5120ES2_S2_S2_S2_fjLj256EEEEELb0ELb0ELb1EEEvNS_9BwdParamsE,"aw",@nobits
	.sectionflags	@""
	.align	16


//--------------------- .nv.shared._ZN10layer_norm31ln_parallel_residual_bwd_kernelINS_13Kernel_traitsI6__halfS2_S2_S2_fjLj5120ELj1ELj1ELj8ELj8ENS_18Kernel_traits_baseILj5120ES2_S2_S2_S2_fjLj256EEEEELb0ELb1ELb0EEEvNS_9BwdParamsE --------------------------
	.section	.nv.shared._ZN10layer_norm31ln_parallel_residual_bwd_kernelINS_13Kernel_traitsI6__halfS2_S2_S2_fjLj5120ELj1ELj1ELj8ELj8ENS_18Kernel_traits_baseILj5120ES2_S2_S2_S2_fjLj256EEEEELb0ELb1ELb0EEEvNS_9BwdParamsE,"aw",@nobits
	.sectionflags	@""
	.align	16


//--------------------- .nv.shared._ZN10layer_norm31ln_parallel_residual_bwd_kernelINS_13Kernel_traitsI6__halfS2_S2_S2_fjLj5120ELj1ELj1ELj8ELj8ENS_18Kernel_traits_baseILj5120ES2_S2_S2_S2_fjLj256EEEEELb0ELb1ELb1EEEvNS_9BwdParamsE --------------------------
	.section	.nv.shared._ZN10layer_norm31ln_parallel_residual_bwd_kernelINS_13Kernel_traitsI6__halfS2_S2_S2_fjLj5120ELj1ELj1ELj8ELj8ENS_18Kernel_traits_baseILj5120ES2_S2_S2_S2_fjLj256EEEEELb0ELb1ELb1EEEvNS_9BwdParamsE,"aw",@nobits
	.sectionflags	@""
	.align	16


//--------------------- .nv.shared._ZN10layer_norm31ln_parallel_residual_bwd_kernelINS_13Kernel_traitsI6__halfS2_S2_S2_fjLj5120ELj1ELj1ELj8ELj8ENS_18Kernel_traits_baseILj5120ES2_S2_S2_S2_fjLj256EEEEELb1ELb0ELb0EEEvNS_9BwdParamsE --------------------------
	.section	.nv.shared._ZN10layer_norm31ln_parallel_residual_bwd_kernelINS_13Kernel_traitsI6__halfS2_S2_S2_fjLj5120ELj1ELj1ELj8ELj8ENS_18Kernel_traits_baseILj5120ES2_S2_S2_S2_fjLj256EEEEELb1ELb0ELb0EEEvNS_9BwdParamsE,"aw",@nobits
	.sectionflags	@""
	.align	16


//--------------------- .nv.shared._ZN10layer_norm31ln_parallel_residual_bwd_kernelINS_13Kernel_traitsI6__halfS2_S2_S2_fjLj5120ELj1ELj1ELj8ELj8ENS_18Kernel_traits_baseILj5120ES2_S2_S2_S2_fjLj256EEEEELb1ELb0ELb1EEEvNS_9BwdParamsE --------------------------
	.section	.nv.shared._ZN10layer_norm31ln_parallel_residual_bwd_kernelINS_13Kernel_traitsI6__halfS2_S2_S2_fjLj5120ELj1ELj1ELj8ELj8ENS_18Kernel_traits_baseILj5120ES2_S2_S2_S2_fjLj256EEEEELb1ELb0ELb1EEEvNS_9BwdParamsE,"aw",@nobits
	.sectionflags	@""
	.align	16


//--------------------- .nv.shared._ZN10layer_norm22ln_bwd_finalize_kernelINS_22Kernel_traits_finalizeILj5120E6__halfS2_S2_S2_fjLb0ELj1024ELj4ENS_18Kernel_traits_baseILj5120ES2_S2_S2_S2_fjLj1024EEEEELb0ELb0EEEvNS_9BwdParamsE --------------------------
	.section	.nv.shared._ZN10layer_norm22ln_bwd_finalize_kernelINS_22Kernel_traits_finalizeILj5120E6__halfS2_S2_S2_fjLb0ELj1024ELj4ENS_18Kernel_traits_baseILj5120ES2_S2_S2_S2_fjLj1024EEEEELb0ELb0EEEvNS_9BwdParamsE,"aw",@nobits
	.sectionflags	@""
	.align	16
.nv.shared._ZN10layer_norm22ln_bwd_finalize_kernelINS_22Kernel_traits_finalizeILj5120E6__halfS2_S2_S2_fjLb0ELj1024ELj4ENS_18Kernel_traits_baseILj5120ES2_S2_S2_S2_fjLj1024EEEEELb0ELb0EEEvNS_9BwdParamsE:
	.zero		8448


//--------------------- .nv.shared._ZN10layer_norm40ln_parallel_residual_bwd_finalize_kernelINS_22Kernel_traits_finalizeILj5120E6__halfS2_S2_S2_fjLb0ELj1024ELj4ENS_18Kernel_traits_baseILj5120ES2_S2_S2_S2_fjLj1024EEEEELb0EEEvNS_9BwdParamsE --------------------------
	.section	.nv.shared._ZN10layer_norm40ln_parallel_residual_bwd_finalize_kernelINS_22Kernel_traits_finalizeILj5120E6__halfS2_S2_S2_fjLb0ELj1024ELj4ENS_18Kernel_traits_baseILj5120ES2_S2_S2_S2_fjLj1024EEEEELb0EEEvNS_9BwdParamsE,"aw",@nobits
	.sectionflags	@""
	.align	16
.nv.shared._ZN10layer_norm40ln_parallel_residual_bwd_finalize_kernelINS_22Kernel_traits_finalizeILj5120E6__halfS2_S2_S2_fjLb0ELj1024ELj4ENS_18Kernel_traits_baseILj5120ES2_S2_S2_S2_fjLj1024EEEEELb0EEEvNS_9BwdParamsE:
	.zero		16896


//--------------------- .nv.shared._ZN10layer_norm31ln_parallel_residual_bwd_kernelINS_13Kernel_traitsI6__halfS2_S2_S2_fjLj5120ELj1ELj1ELj8ELj8ENS_18Kernel_traits_baseILj5120ES2_S2_S2_S2_fjLj256EEEEELb1ELb1ELb0EEEvNS_9BwdParamsE --------------------------
	.section	.nv.shared._ZN10layer_norm31ln_parallel_residual_bwd_kernelINS_13Kernel_traitsI6__halfS2_S2_S2_fjLj5120ELj1ELj1ELj8ELj8ENS_18Kernel_traits_baseILj5120ES2_S2_S2_S2_fjLj256EEEEELb1ELb1ELb0EEEvNS_9BwdParamsE,"aw",@nobits
	.sectionflags	@""
	.align	16


//--------------------- .nv.shared._ZN10layer_norm22ln_bwd_finalize_kernelINS_22Kernel_traits_finalizeILj5120E6__halfS2_S2_S2_fjLb0ELj1024ELj4ENS_18Kernel_traits_baseILj5120ES2_S2_S2_S2_fjLj1024EEEEELb0ELb1EEEvNS_9BwdParamsE --------------------------
	.section	.nv.shared._ZN10layer_norm22ln_bwd_finalize_kernelINS_22Kernel_traits_finalizeILj5120E6__halfS2_S2_S2_fjLb0ELj1024ELj4ENS_18Kernel_traits_baseILj5120ES2_S2_S2_S2_fjLj1024EEEEELb0ELb1EEEvNS_9BwdParamsE,"aw",@nobits
	.sectionflags	@""
	.align	16
.nv.shared._ZN10layer_norm22ln_bwd_finalize_kernelINS_22Kernel_traits_finalizeILj5120E6__halfS2_S2_S2_fjLb0ELj1024ELj4ENS_18Kernel_traits_baseILj5120ES2_S2_S2_S2_fjLj1024EEEEELb0ELb1EEEvNS_9BwdParamsE:
	.zero		8448


//--------------------- .nv.shared._ZN10layer_norm40ln_parallel_residual_bwd_finalize_kernelINS_22Kernel_traits_finalizeILj5120E6__halfS2_S2_S2_fjLb0ELj1024ELj4ENS_18Kernel_traits_baseILj5120ES2_S2_S2_S2_fjLj1024EEEEELb1EEEvNS_9BwdParamsE --------------------------
	.section	.nv.shared._ZN10layer_norm40ln_parallel_residual_bwd_finalize_kernelINS_22Kernel_traits_finalizeILj5120E6__halfS2_S2_S2_fjLb0ELj1024ELj4ENS_18Kernel_traits_baseILj5120ES2_S2_S2_S2_fjLj1024EEEEELb1EEEvNS_9BwdParamsE,"aw",@nobits
	.sectionflags	@""
	.align	16
.nv.shared._ZN10layer_norm40ln_parallel_residual_bwd_finalize_kernelINS_22Kernel_traits_finalizeILj5120E6__halfS2_S2_S2_fjLb0ELj1024ELj4ENS_18Kernel_traits_baseILj5120ES2_S2_S2_S2_fjLj1024EEEEELb1EEEvNS_9BwdParamsE:
	.zero		16896


//--------------------- .nv.shared._ZN10layer_norm31ln_parallel_residual_bwd_kernelINS_13Kernel_traitsI6__halfS2_S2_S2_fjLj5120ELj1ELj1ELj8ELj8ENS_18Kernel_traits_baseILj5120ES2_S2_S2_S2_fjLj256EEEEELb1ELb1ELb1EEEvNS_9BwdParamsE --------------------------
	.section	.nv.shared._ZN10layer_norm31ln_parallel_residual_bwd_kernelINS_13Kernel_traitsI6__halfS2_S2_S2_fjLj5120ELj1ELj1ELj8ELj8ENS_18Kernel_traits_baseILj5120ES2_S2_S2_S2_fjLj256EEEEELb1ELb1ELb1EEEvNS_9BwdParamsE,"aw",@nobits
	.sectionflags	@""
	.align	16


//--------------------- .nv.shared._ZN10layer_norm31ln_parallel_residual_bwd_kernelINS_13Kernel_traitsIf13__nv_bfloat16S2_S2_fjLj5120ELj1ELj1ELj8ELj8ENS_18Kernel_traits_baseILj5120EfS2_S2_S2_fjLj256EEEEELb0ELb0ELb0EEEvNS_9BwdParamsE --------------------------
	.section	.nv.shared._ZN10layer_norm31ln_parallel_residual_bwd_kernelINS_13Kernel_traitsIf13__nv_bfloat16S2_S2_fjLj5120ELj1ELj1ELj8ELj8ENS_18Kernel_traits_baseILj5120EfS2_S2_S2_fjLj256EEEEELb0ELb0ELb0EEEvNS_9BwdParamsE,"aw",@nobits
	.sectionflags	@""
	.align	16


//--------------------- .nv.shared._ZN10layer_norm31ln_parallel_residual_bwd_kernelINS_13Kernel_traitsIf13__nv_bfloat16S2_S2_fjLj5120ELj1ELj1ELj8ELj8ENS_18Kernel_traits_baseILj5120EfS2_S2_S2_fjLj256EEEEELb0ELb0ELb1EEEvNS_9BwdParamsE --------------------------
	.section	.nv.shared._ZN10layer_norm31ln_parallel_residual_bwd_kernelINS_13Kernel_traitsIf13__nv_bfloat16S2_S2_fjLj5120ELj1ELj1ELj8ELj8ENS_18Kernel_traits_baseILj5120EfS2_S2_S2_fjLj256EEEEELb0ELb0ELb1EEEvNS_9BwdParamsE,"aw",@nobits
	.sectionflags	@""
	.align	16


//--------------------- .nv.shared._ZN10layer_norm31ln_parallel_residual_bwd_kernelINS_13Kernel_traitsIf13__nv_bfloat16S2_S2_fjLj5120ELj1ELj1ELj8ELj8ENS_18Kernel_traits_baseILj5120EfS2_S2_S2_fjLj256EEEEELb0ELb1ELb0EEEvNS_9BwdParamsE --------------------------
	.section	.nv.shared._ZN10layer_norm31ln_parallel_residual_bwd_kernelINS_13Kernel_traitsIf13__nv_bfloat16S2_S2_fjLj5120ELj1ELj1ELj8ELj8ENS_18Kernel_traits_baseILj5120EfS2_S2_S2_fjLj256EEEEELb0ELb1ELb0EEEvNS_9BwdParamsE,"aw",@nobits
	.sectionflags	@""
	.align	16


//--------------------- .nv.shared._ZN10layer_norm31ln_parallel_residual_bwd_kernelINS_13Kernel_traitsIf13__nv_bfloat16S2_S2_fjLj5120ELj1ELj1ELj8ELj8ENS_18Kernel_traits_baseILj5120EfS2_S2_S2_fjLj256EEEEELb0ELb1ELb1EEEvNS_9BwdParamsE --------------------------
	.section	.nv.shared._ZN10layer_norm31ln_parallel_residual_bwd_kernelINS_13Kernel_traitsIf13__nv_bfloat16S2_S2_fjLj5120ELj1ELj1ELj8ELj8ENS_18Kernel_traits_baseILj5120EfS2_S2_S2_fjLj256EEEEELb0ELb1ELb1EEEvNS_9BwdParamsE,"aw",@nobits
	.sectionflags	@""
	.align	16


//--------------------- .nv.shared._ZN10layer_norm31ln_parallel_residual_bwd_kernelINS_13Kernel_traitsIf13__nv_bfloat16S2_S2_fjLj5120ELj1ELj1ELj8ELj8ENS_18Kernel_traits_baseILj5120EfS2_S2_S2_fjLj256EEEEELb1ELb0ELb0EEEvNS_9BwdParamsE --------------------------
	.section	.nv.shared._ZN10layer_norm31ln_parallel_residual_bwd_kernelINS_13Kernel_traitsIf13__nv_bfloat16S2_S2_fjLj5120ELj1ELj1ELj8ELj8ENS_18Kernel_traits_baseILj5120EfS2_S2_S2_fjLj256EEEEELb1ELb0ELb0EEEvNS_9BwdParamsE,"aw",@nobits
	.sectionflags	@""
	.align	16


//--------------------- .nv.shared._ZN10layer_norm31ln_parallel_residual_bwd_kernelINS_13Kernel_traitsIf13__nv_bfloat16S2_S2_fjLj5120ELj1ELj1ELj8ELj8ENS_18Kernel_traits_baseILj5120EfS2_S2_S2_fjLj256EEEEELb1ELb0ELb1EEEvNS_9BwdParamsE --------------------------
	.section	.nv.shared._ZN10layer_norm31ln_parallel_residual_bwd_kernelINS_13Kernel_traitsIf13__nv_bfloat16S2_S2_fjLj5120ELj1ELj1ELj8ELj8ENS_18Kernel_traits_baseILj5120EfS2_S2_S2_fjLj256EEEEELb1ELb0ELb1EEEvNS_9BwdParamsE,"aw",@nobits
	.sectionflags	@""
	.align	16


//--------------------- .nv.shared._ZN10layer_norm22ln_bwd_finalize_kernelINS_22Kernel_traits_finalizeILj5120Ef13__nv_bfloat16S2_S2_fjLb0ELj1024ELj4ENS_18Kernel_traits_baseILj5120EfS2_S2_S2_fjLj1024EEEEELb0ELb0EEEvNS_9BwdParamsE --------------------------
	.section	.nv.shared._ZN10layer_norm22ln_bwd_finalize_kernelINS_22Kernel_traits_finalizeILj5120Ef13__nv_bfloat16S2_S2_fjLb0ELj1024ELj4ENS_18Kernel_traits_baseILj5120EfS2_S2_S2_fjLj1024EEEEELb0ELb0EEEvNS_9BwdParamsE,"aw",@nobits
	.sectionflags	@""
	.align	16
.nv.shared._ZN10layer_norm22ln_bwd_finalize_kernelINS_22Kernel_traits_finalizeILj5120Ef13__nv_bfloat16S2_S2_fjLb0ELj1024ELj4ENS_18Kernel_traits_baseILj5120EfS2_S2_S2_fjLj1024EEEEELb0ELb0EEEvNS_9BwdParamsE:
	.zero		8448


//--------------------- .nv.shared._ZN10layer_norm40ln_parallel_residual_bwd_finalize_kernelINS_22Kernel_traits_finalizeILj5120Ef13__nv_bfloat16S2_S2_fjLb0ELj1024ELj4ENS_18Kernel_traits_baseILj5120EfS2_S2_S2_fjLj1024EEEEELb0EEEvNS_9BwdParamsE --------------------------
	.section	.nv.shared._ZN10layer_norm40ln_parallel_residual_bwd_finalize_kernelINS_22Kernel_traits_finalizeILj5120Ef13__nv_bfloat16S2_S2_fjLb0ELj1024ELj4ENS_18Kernel_traits_baseILj5120EfS2_S2_S2_fjLj1024EEEEELb0EEEvNS_9BwdParamsE,"aw",@nobits
	.sectionflags	@""
	.align	16
.nv.shared._ZN10layer_norm40ln_parallel_residual_bwd_finalize_kernelINS_22Kernel_traits_finalizeILj5120Ef13__nv_bfloat16S2_S2_fjLb0ELj1024ELj4ENS_18Kernel_traits_baseILj5120EfS2_S2_S2_fjLj1024EEEEELb0EEEvNS_9BwdParamsE:
	.zero		16896


//--------------------- .nv.shared._ZN10layer_norm31ln_parallel_residual_bwd_kernelINS_13Kernel_traitsIf13__nv_bfloat16S2_S2_fjLj5120ELj1ELj1ELj8ELj8ENS_18Kernel_traits_baseILj5120EfS2_S2_S2_fjLj256EEEEELb1ELb1ELb0EEEvNS_9BwdParamsE --------------------------
	.section	.nv.shared._ZN10layer_norm31ln_parallel_residual_bwd_kernelINS_13Kernel_traitsIf13__nv_bfloat16S2_S2_fjLj5120ELj1ELj1ELj8ELj8ENS_18Kernel_traits_baseILj5120EfS2_S2_S2_fjLj256EEEEELb1ELb1ELb0EEEvNS_9BwdParamsE,"aw",@nobits
	.sectionflags	@""
	.align	16


//--------------------- .nv.shared._ZN10layer_norm22ln_bwd_finalize_kernelINS_22Kernel_traits_finalizeILj5120Ef13__nv_bfloat16S2_S2_fjLb0ELj1024ELj4ENS_18Kernel_traits_baseILj5120EfS2_S2_S2_fjLj1024EEEEELb0ELb1EEEvNS_9BwdParamsE --------------------------
	.section	.nv.shared._ZN10layer_norm22ln_bwd_finalize_kernelINS_22Kernel_traits_finalizeILj5120Ef13__nv_bfloat16S2_S2_fjLb0ELj1024ELj4ENS_18Kernel_traits_baseILj5120EfS2_S2_S2_fjLj1024EEEEELb0ELb1EEEvNS_9BwdParamsE,"aw",@nobits
	.sectionflags	@""
	.align	16
.nv.shared._ZN10layer_norm22ln_bwd_finalize_kernelINS_22Kernel_traits_finalizeILj5120Ef13__nv_bfloat16S2_S2_fjLb0ELj1024ELj4ENS_18Kernel_traits_baseILj5120EfS2_S2_S2_fjLj1024EEEEELb0ELb1EEEvNS_9BwdParamsE:
	.zero		8448


//--------------------- .nv.shared._ZN10layer_norm40ln_parallel_residual_bwd_finalize_kernelINS_22Kernel_traits_finalizeILj5120Ef13__nv_bfloat16S2_S2_fjLb0ELj1024ELj4ENS_18Kernel_traits_baseILj5120EfS2_S2_S2_fjLj1024EEEEELb1EEEvNS_9BwdParamsE --------------------------
	.section	.nv.shared._ZN10layer_norm40ln_parallel_residual_bwd_finalize_kernelINS_22Kernel_traits_finalizeILj5120Ef13__nv_bfloat16S2_S2_fjLb0ELj1024ELj4ENS_18Kernel_traits_baseILj5120EfS2_S2_S2_fjLj1024EEEEELb1EEEvNS_9BwdParamsE,"aw",@nobits
	.sectionflags	@""
	.align	16
.nv.shared._ZN10layer_norm40ln_parallel_residual_bwd_finalize_kernelINS_22Kernel_traits_finalizeILj5120Ef13__nv_bfloat16S2_S2_fjLb0ELj1024ELj4ENS_18Kernel_traits_baseILj5120EfS2_S2_S2_fjLj1024EEEEELb1EEEvNS_9BwdParamsE:
	.zero		16896


//--------------------- .nv.shared._ZN10layer_norm31ln_parallel_residual_bwd_kernelINS_13Kernel_traitsIf13__nv_bfloat16S2_S2_fjLj5120ELj1ELj1ELj8ELj8ENS_18Kernel_traits_baseILj5120EfS2_S2_S2_fjLj256EEEEELb1ELb1ELb1EEEvNS_9BwdParamsE --------------------------
	.section	.nv.shared._ZN10layer_norm31ln_parallel_residual_bwd_kernelINS_13Kernel_traitsIf13__nv_bfloat16S2_S2_fjLj5120ELj1ELj1ELj8ELj8ENS_18Kernel_traits_baseILj5120EfS2_S2_S2_fjLj256EEEEELb1ELb1ELb1EEEvNS_9BwdParamsE,"aw",@nobits
	.sectionflags	@""
	.align	16


//--------------------- .nv.shared._ZN10layer_norm31ln_parallel_residual_bwd_kernelINS_13Kernel_traitsI13__nv_bfloat16S2_fS2_fjLj5120ELj1ELj1ELj8ELj8ENS_18Kernel_traits_baseILj5120ES2_S2_fS2_fjLj256EEEEELb0ELb0ELb0EEEvNS_9BwdParamsE --------------------------
	.section	.nv.shared._ZN10layer_norm31ln_parallel_residual_bwd_kernelINS_13Kernel_traitsI13__nv_bfloat16S2_fS2_fjLj5120ELj1ELj1ELj8ELj8ENS_18Kernel_traits_baseILj5120ES2_S2_fS2_fjLj256EEEEELb0ELb0ELb0EEEvNS_9BwdParamsE,"aw",@nobits
	.sectionflags	@""
	.align	16


//--------------------- .nv.shared._ZN10layer_norm31ln_parallel_residual_bwd_kernelINS_13Kernel_traitsI13__nv_bfloat16S2_fS2_fjLj5120ELj1ELj1ELj8ELj8ENS_18Kernel_traits_baseILj5120ES2_S2_fS2_fjLj256EEEEELb0ELb0ELb1EEEvNS_9BwdParamsE --------------------------
	.section	.nv.shared._ZN10layer_norm31ln_parallel_residual_bwd_kernelINS_13Kernel_traitsI13__nv_bfloat16S2_fS2_fjLj5120ELj1ELj1ELj8ELj8ENS_18Kernel_traits_baseILj5120ES2_S2_fS2_fjLj256EEEEELb0ELb0ELb1EEEvNS_9BwdParamsE,"aw",@nobits
	.sectionflags	@""
	.align	16


//--------------------- .nv.shared._ZN10layer_norm31ln_parallel_residual_bwd_kernelINS_13Kernel_traitsI13__nv_bfloat16S2_fS2_fjLj5120ELj1ELj1ELj8ELj8ENS_18Kernel_traits_baseILj5120ES2_S2_fS2_fjLj256EEEEELb0ELb1ELb0EEEvNS_9BwdParamsE --------------------------
	.section	.nv.shared._ZN10layer_norm31ln_parallel_residual_bwd_kernelINS_13Kernel_traitsI13__nv_bfloat16S2_fS2_fjLj5120ELj1ELj1ELj8ELj8ENS_18Kernel_traits_baseILj5120ES2_S2_fS2_fjLj256EEEEELb0ELb1ELb0EEEvNS_9BwdParamsE,"aw",@nobits
	.sectionflags	@""
	.align	16


//--------------------- .nv.shared._ZN10layer_norm31ln_parallel_residual_bwd_kernelINS_13Kernel_traitsI13__nv_bfloat16S2_fS2_fjLj5120ELj1ELj1ELj8ELj8ENS_18Kernel_traits_baseILj5120ES2_S2_fS2_fjLj256EEEEELb0ELb1ELb1EEEvNS_9BwdParamsE --------------------------
	.section	.nv.shared._ZN10layer_norm31ln_parallel_residual_bwd_kernelINS_13Kernel_traitsI13__nv_bfloat16S2_fS2_fjLj5120ELj1ELj1ELj8ELj8ENS_18Kernel_traits_baseILj5120ES2_S2_fS2_fjLj256EEEEELb0ELb1ELb1EEEvNS_9BwdParamsE,"aw",@nobits
	.sectionflags	@""
	.align	16


//--------------------- .nv.shared._ZN10layer_norm31ln_parallel_residual_bwd_kernelINS_13Kernel_traitsI13__nv_bfloat16S2_fS2_fjLj5120ELj1ELj1ELj8ELj8ENS_18Kernel_traits_baseILj5120ES2_S2_fS2_fjLj256EEEEELb1ELb0ELb0EEEvNS_9BwdParamsE --------------------------
	.section	.nv.shared._ZN10layer_norm31ln_parallel_residual_bwd_kernelINS_13Kernel_traitsI13__nv_bfloat16S2_fS2_fjLj5120ELj1ELj1ELj8ELj8ENS_18Kernel_traits_baseILj5120ES2_S2_fS2_fjLj256EEEEELb1ELb0ELb0EEEvNS_9BwdParamsE,"aw",@nobits
	.sectionflags	@""
	.align	16


//--------------------- .nv.shared._ZN10layer_norm31ln_parallel_residual_bwd_kernelINS_13Kernel_traitsI13__nv_bfloat16S2_fS2_fjLj5120ELj1ELj1ELj8ELj8ENS_18Kernel_traits_baseILj5120ES2_S2_fS2_fjLj256EEEEELb1ELb0ELb1EEEvNS_9BwdParamsE --------------------------
	.section	.nv.shared._ZN10layer_norm31ln_parallel_residual_bwd_kernelINS_13Kernel_traitsI13__nv_bfloat16S2_fS2_fjLj5120ELj1ELj1ELj8ELj8ENS_18Kernel_traits_baseILj5120ES2_S2_fS2_fjLj256EEEEELb1ELb0ELb1EEEvNS_9BwdParamsE,"aw",@nobits
	.sectionflags	@""
	.align	16


//--------------------- .nv.shared._ZN10layer_norm22ln_bwd_finalize_kernelINS_22Kernel_traits_finalizeILj5120E13__nv_bfloat16S2_fS2_fjLb0ELj1024ELj4ENS_18Kernel_traits_baseILj5120ES2_S2_fS2_fjLj1024EEEEELb0ELb0EEEvNS_9BwdParamsE --------------------------
	.section	.nv.shared._ZN10layer_norm22ln_bwd_finalize_kernelINS_22Kernel_traits_finalizeILj5120E13__nv_bfloat16S2_fS2_fjLb0ELj1024ELj4ENS_18Kernel_traits_baseILj5120ES2_S2_fS2_fjLj1024EEEEELb0ELb0EEEvNS_9BwdParamsE,"aw",@nobits
	.sectionflags	@""
	.align	16
.nv.shared._ZN10layer_norm22ln_bwd_finalize_kernelINS_22Kernel_traits_finalizeILj5120E13__nv_bfloat16S2_fS2_fjLb0ELj1024ELj4ENS_18Kernel_traits_baseILj5120ES2_S2_fS2_fjLj1024EEEEELb0ELb0EEEvNS_9BwdParamsE:
	.zero		8448


//--------------------- .nv.shared._ZN10layer_norm40ln_parallel_residual_bwd_finalize_kernelINS_22Kernel_traits_finalizeILj5120E13__nv_bfloat16S2_fS2_fjLb0ELj1024ELj4ENS_18Kernel_traits_baseILj5120ES2_S2_fS2_fjLj1024EEEEELb0EEEvNS_9BwdParamsE --------------------------
	.section	.nv.shared._ZN10layer_norm40ln_parallel_residual_bwd_finalize_kernelINS_22Kernel_traits_finalizeILj5120E13__nv_bfloat16S2_fS2_fjLb0ELj1024ELj4ENS_18Kernel_traits_baseILj5120ES2_S2_fS2_fjLj1024EEEEELb0EEEvNS_9BwdParamsE,"aw",@nobits
	.sectionflags	@""
	.align	16
.nv.shared._ZN10layer_norm40ln_parallel_residual_bwd_finalize_kernelINS_22Kernel_traits_finalizeILj5120E13__nv_bfloat16S2_fS2_fjLb0ELj1024ELj4ENS_18Kernel_traits_baseILj5120ES2_S2_fS2_fjLj1024EEEEELb0EEEvNS_9BwdParamsE:
	.zero		16896


//--------------------- .nv.shared._ZN10layer_norm31ln_parallel_residual_bwd_kernelINS_13Kernel_traitsI13__nv_bfloat16S2_fS2_fjLj5120ELj1ELj1ELj8ELj8ENS_18Kernel_traits_baseILj5120ES2_S2_fS2_fjLj256EEEEELb1ELb1ELb0EEEvNS_9BwdParamsE --------------------------
	.section	.nv.shared._ZN10layer_norm31ln_parallel_residual_bwd_kernelINS_13Kernel_traitsI13__nv_bfloat16S2_fS2_fjLj5120ELj1ELj1ELj8ELj8ENS_18Kernel_traits_baseILj5120ES2_S2_fS2_fjLj256EEEEELb1ELb1ELb0EEEvNS_9BwdParamsE,"aw",@nobits
	.sectionflags	@""
	.align	16


//--------------------- .nv.shared._ZN10layer_norm22ln_bwd_finalize_kernelINS_22Kernel_traits_finalizeILj5120E13__nv_bfloat16S2_fS2_fjLb0ELj1024ELj4ENS_18Kernel_traits_baseILj5120ES2_S2_fS2_fjLj1024EEEEELb0ELb1EEEvNS_9BwdParamsE --------------------------
	.section	.nv.shared._ZN10layer_norm22ln_bwd_finalize_kernelINS_22Kernel_traits_finalizeILj5120E13__nv_bfloat16S2_fS2_fjLb0ELj1024ELj4ENS_18Kernel_traits_baseILj5120ES2_S2_fS2_fjLj1024EEEEELb0ELb1EEEvNS_9BwdParamsE,"aw",@nobits
	.sectionflags	@""
	.align	16
.nv.shared._ZN10layer_norm22ln_bwd_finalize_kernelINS_22Kernel_traits_finalizeILj5120E13__nv_bfloat16S2_fS2_fjLb0ELj1024ELj4ENS_18Kernel_traits_baseILj5120ES2_S2_fS2_fjLj1024EEEEELb0ELb1EEEvNS_9BwdParamsE:
	.zero		8448


//--------------------- .nv.shared._ZN10layer_norm40ln_parallel_residual_bwd_finalize_kernelINS_22Kernel_traits_finalizeILj5120E13__nv_bfloat16S2_fS2_fjLb0ELj1024ELj4ENS_18Kernel_traits_baseILj5120ES2_S2_fS2_fjLj1024EEEEELb1EEEvNS_9BwdParamsE --------------------------
	.section	.nv.shared._ZN10layer_norm40ln_parallel_residual_bwd_finalize_kernelINS_22Kernel_traits_finalizeILj5120E13__nv_bfloat16S2_fS2_fjLb0ELj1024ELj4ENS_18Kernel_traits_baseILj5120ES2_S2_fS2_fjLj1024EEEEELb1EEEvNS_9BwdParamsE,"aw",@nobits
	.sectionflags	@""
	.align	16
.nv.shared._ZN10layer_norm40ln_parallel_residual_bwd_finalize_kernelINS_22Kernel_traits_finalizeILj5120E13__nv_bfloat16S2_fS2_fjLb0ELj1024ELj4ENS_18Kernel_traits_baseILj5120ES2_S2_fS2_fjLj1024EEEEELb1EEEvNS_9BwdParamsE:
	.zero		16896


//--------------------- .nv.shared._ZN10layer_norm31ln_parallel_residual_bwd_kernelINS_13Kernel_traitsI13__nv_bfloat16S2_fS2_fjLj5120ELj1ELj1ELj8ELj8ENS_18Kernel_traits_baseILj5120ES2_S2_fS2_fjLj256EEEEELb1ELb1ELb1EEEvNS_9BwdParamsE --------------------------
	.section	.nv.shared._ZN10layer_norm31ln_parallel_residual_bwd_kernelINS_13Kernel_traitsI13__nv_bfloat16S2_fS2_fjLj5120ELj1ELj1ELj8ELj8ENS_18Kernel_traits_baseILj5120ES2_S2_fS2_fjLj256EEEEELb1ELb1ELb1EEEvNS_9BwdParamsE,"aw",@nobits
	.sectionflags	@""
	.align	16


//--------------------- .nv.shared._ZN10layer_norm31ln_parallel_residual_bwd_kernelINS_13Kernel_traitsIf13__nv_bfloat16fS2_fjLj5120ELj1ELj1ELj8ELj8ENS_18Kernel_traits_baseILj5120EfS2_fS2_fjLj256EEEEELb0ELb0ELb0EEEvNS_9BwdParamsE --------------------------
	.section	.nv.shared._ZN10layer_norm31ln_parallel_residual_bwd_kernelINS_13Kernel_traitsIf13__nv_bfloat16fS2_fjLj5120ELj1ELj1ELj8ELj8ENS_18Kernel_traits_baseILj5120EfS2_fS2_fjLj256EEEEELb0ELb0ELb0EEEvNS_9BwdParamsE,"aw",@nobits
	.sectionflags	@""
	.align	16


//--------------------- .nv.shared._ZN10layer_norm31ln_parallel_residual_bwd_kernelINS_13Kernel_traitsIf13__nv_bfloat16fS2_fjLj5120ELj1ELj1ELj8ELj8ENS_18Kernel_traits_baseILj5120EfS2_fS2_fjLj256EEEEELb0ELb0ELb1EEEvNS_9BwdParamsE --------------------------
	.section	.nv.shared._ZN10layer_norm31ln_parallel_residual_bwd_kernelINS_13Kernel_traitsIf13__nv_bfloat16fS2_fjLj5120ELj1ELj1ELj8ELj8ENS_18Kernel_traits_baseILj5120EfS2_fS2_fjLj256EEEEELb0ELb0ELb1EEEvNS_9BwdParamsE,"aw",@nobits
	.sectionflags	@""
	.align	16


//--------------------- .nv.shared._ZN10layer_norm31ln_parallel_residual_bwd_kernelINS_13Kernel_traitsIf13__nv_bfloat16fS2_fjLj5120ELj1ELj1ELj8ELj8ENS_18Kernel_traits_baseILj5120EfS2_fS2_fjLj256EEEEELb0ELb1ELb0EEEvNS_9BwdParamsE --------------------------
	.section	.nv.shared._ZN10layer_norm31ln_parallel_residual_bwd_kernelINS_13Kernel_traitsIf13__nv_bfloat16fS2_fjLj5120ELj1ELj1ELj8ELj8ENS_18Kernel_traits_baseILj5120EfS2_fS2_fjLj256EEEEELb0ELb1ELb0EEEvNS_9BwdParamsE,"aw",@nobits
	.sectionflags	@""
	.align	16


//--------------------- .nv.shared._ZN10layer_norm31ln_parallel_residual_bwd_kernelINS_13Kernel_traitsIf13__nv_bfloat16fS2_fjLj5120ELj1ELj1ELj8ELj8ENS_18Kernel_traits_baseILj5120EfS2_fS2_fjLj256EEEEELb0ELb1ELb1EEEvNS_9BwdParamsE --------------------------
	.section	.nv.shared._ZN10layer_norm31ln_parallel_residual_bwd_kernelINS_13Kernel_traitsIf13__nv_bfloat16fS2_fjLj5120ELj1ELj1ELj8ELj8ENS_18Kernel_traits_baseILj5120EfS2_fS2_fjLj256EEEEELb0ELb1ELb1EEEvNS_9BwdParamsE,"aw",@nobits
	.sectionflags	@""
	.align	16


//--------------------- .nv.shared._ZN10layer_norm31ln_parallel_residual_bwd_kernelINS_13Kernel_traitsIf13__nv_bfloat16fS2_fjLj5120ELj1ELj1ELj8ELj8ENS_18Kernel_traits_baseILj5120EfS2_fS2_fjLj256EEEEELb1ELb0ELb0EEEvNS_9BwdParamsE --------------------------
	.section	.nv.shared._ZN10layer_norm31ln_parallel_residual_bwd_kernelINS_13Kernel_traitsIf13__nv_bfloat16fS2_fjLj5120ELj1ELj1ELj8ELj8ENS_18Kernel_traits_baseILj5120EfS2_fS2_fjLj256EEEEELb1ELb0ELb0EEEvNS_9BwdParamsE,"aw",@nobits
	.sectionflags	@""
	.align	16


//--------------------- .nv.shared._ZN10layer_norm31ln_parallel_residual_bwd_kernelINS_13Kernel_traitsIf13__nv_bfloat16fS2_fjLj5120ELj1ELj1ELj8ELj8ENS_18Kernel_traits_baseILj5120EfS2_fS2_fjLj256EEEEELb1ELb0ELb1EEEvNS_9BwdParamsE --------------------------
	.section	.nv.shared._ZN10layer_norm31ln_parallel_residual_bwd_kernelINS_13Kernel_traitsIf13__nv_bfloat16fS2_fjLj5120ELj1ELj1ELj8ELj8ENS_18Kernel_traits_baseILj5120EfS2_fS2_fjLj256EEEEELb1ELb0ELb1EEEvNS_9BwdParamsE,"aw",@nobits
	.sectionflags	@""
	.align	16


//--------------------- .nv.shared._ZN10layer_norm22ln_bwd_finalize_kernelINS_22Kernel_traits_finalizeILj5120Ef13__nv_bfloat16fS2_fjLb0ELj1024ELj4ENS_18Kernel_traits_baseILj5120EfS2_fS2_fjLj1024EEEEELb0ELb0EEEvNS_9BwdParamsE --------------------------
	.section	.nv.shared._ZN10layer_norm22ln_bwd_finalize_kernelINS_22Kernel_traits_finalizeILj5120Ef13__nv_bfloat16fS2_fjLb0ELj1024ELj4ENS_18Kernel_traits_baseILj5120EfS2_fS2_fjLj1024EEEEELb0ELb0EEEvNS_9BwdParamsE,"aw",@nobits
	.sectionflags	@""
	.align	16
.nv.shared._ZN10layer_norm22ln_bwd_finalize_kernelINS_22Kernel_traits_finalizeILj5120Ef13__nv_bfloat16fS2_fjLb0ELj1024ELj4ENS_18Kernel_traits_baseILj5120EfS2_fS2_fjLj1024EEEEELb0ELb0EEEvNS_9BwdParamsE:
	.zero		8448


//--------------------- .nv.shared._ZN10layer_norm40ln_parallel_residual_bwd_finalize_kernelINS_22Kernel_traits_finalizeILj5120Ef13__nv_bfloat16fS2_fjLb0ELj1024ELj4ENS_18Kernel_traits_baseILj5120EfS2_fS2_fjLj1024EEEEELb0EEEvNS_9BwdParamsE --------------------------
	.section	.nv.shared._ZN10layer_norm40ln_parallel_residual_bwd_finalize_kernelINS_22Kernel_traits_finalizeILj5120Ef13__nv_bfloat16fS2_fjLb0ELj1024ELj4ENS_18Kernel_traits_baseILj5120EfS2_fS2_fjLj1024EEEEELb0EEEvNS_9BwdParamsE,"aw",@nobits
	.sectionflags	@""
	.align	16
.nv.shared._ZN10layer_norm40ln_parallel_residual_bwd_finalize_kernelINS_22Kernel_traits_finalizeILj5120Ef13__nv_bfloat16fS2_fjLb0ELj1024ELj4ENS_18Kernel_traits_baseILj5120EfS2_fS2_fjLj1024EEEEELb0EEEvNS_9BwdParamsE:
	.zero		16896


//--------------------- .nv.shared._ZN10layer_norm31ln_parallel_residual_bwd_kernelINS_13Kernel_traitsIf13__nv_bfloat16fS2_fjLj5120ELj1ELj1ELj8ELj8ENS_18Kernel_traits_baseILj5120EfS2_fS2_fjLj256EEEEELb1ELb1ELb0EEEvNS_9BwdParamsE --------------------------
	.section	.nv.shared._ZN10layer_norm31ln_parallel_residual_bwd_kernelINS_13Kernel_traitsIf13__nv_bfloat16fS2_fjLj5120ELj1ELj1ELj8ELj8ENS_18Kernel_traits_baseILj5120EfS2_fS2_fjLj256EEEEELb1ELb1ELb0EEEvNS_9BwdParamsE,"aw",@nobits
	.sectionflags	@""
	.align	16


//--------------------- .nv.shared._ZN10layer_norm22ln_bwd_finalize_kernelINS_22Kernel_traits_finalizeILj5120Ef13__nv_bfloat16fS2_fjLb0ELj1024ELj4ENS_18Kernel_traits_baseILj5120EfS2_fS2_fjLj1024EEEEELb0ELb1EEEvNS_9BwdParamsE --------------------------
	.section	.nv.shared._ZN10layer_norm22ln_bwd_finalize_kernelINS_22Kernel_traits_finalizeILj5120Ef13__nv_bfloat16fS2_fjLb0ELj1024ELj4ENS_18Kernel_traits_baseILj5120EfS2_fS2_fjLj1024EEEEELb0ELb1EEEvNS_9BwdParamsE,"aw",@nobits
	.sectionflags	@""
	.align	16
.nv.shared._ZN10layer_norm22ln_bwd_finalize_kernelINS_22Kernel_traits_finalizeILj5120Ef13__nv_bfloat16fS2_fjLb0ELj1024ELj4ENS_18Kernel_traits_baseILj5120EfS2_fS2_fjLj1024EEEEELb0ELb1EEEvNS_9BwdParamsE:
	.zero		8448


//--------------------- .nv.shared._ZN10layer_norm40ln_parallel_residual_bwd_finalize_kernelINS_22Kernel_traits_finalizeILj5120Ef13__nv_bfloat16fS2_fjLb0ELj1024ELj4ENS_18Kernel_traits_baseILj5120EfS2_fS2_fjLj1024EEEEELb1EEEvNS_9BwdParamsE --------------------------
	.section	.nv.shared._ZN10layer_norm40ln_parallel_residual_bwd_finalize_kernelINS_22Kernel_traits_finalizeILj5120Ef13__nv_bfloat16fS2_fjLb0ELj1024ELj4ENS_18Kernel_traits_baseILj5120EfS2_fS2_fjLj1024EEEEELb1EEEvNS_9BwdParamsE,"aw",@nobits
	.sectionflags	@""
	.align	16
.nv.shared._ZN10layer_norm40ln_parallel_residual_bwd_finalize_kernelINS_22Kernel_traits_finalizeILj5120Ef13__nv_bfloat16fS2_fjLb0ELj1024ELj4ENS_18Kernel_traits_baseILj5120EfS2_fS2_fjLj1024EEEEELb1EEEvNS_9BwdParamsE:
	.zero		16896


//--------------------- .nv.shared._ZN10layer_norm31ln_parallel_residual_bwd_kernelINS_13Kernel_traitsIf13__nv_bfloat16fS2_fjLj5120ELj1ELj1ELj8ELj8ENS_18Kernel_traits_baseILj5120EfS2_fS2_fjLj256EEEEELb1ELb1ELb1EEEvNS_9BwdParamsE --------------------------
	.section	.nv.shared._ZN10layer_norm31ln_parallel_residual_bwd_kernelINS_13Kernel_traitsIf13__nv_bfloat16fS2_fjLj5120ELj1ELj1ELj8ELj8ENS_18Kernel_traits_baseILj5120EfS2_fS2_fjLj256EEEEELb1ELb1ELb1EEEvNS_9BwdParamsE,"aw",@nobits
	.sectionflags	@""
	.align	16


//--------------------- .nv.shared._ZN10layer_norm31ln_parallel_residual_bwd_kernelINS_13Kernel_traitsIf6__halfS2_S2_fjLj5120ELj1ELj1ELj8ELj8ENS_18Kernel_traits_baseILj5120EfS2_S2_S2_fjLj256EEEEELb0ELb0ELb0EEEvNS_9BwdParamsE --------------------------
	.section	.nv.shared._ZN10layer_norm31ln_parallel_residual_bwd_kernelINS_13Kernel_traitsIf6__halfS2_S2_fjLj5120ELj1ELj1ELj8ELj8ENS_18Kernel_traits_baseILj5120EfS2_S2_S2_fjLj256EEEEELb0ELb0ELb0EEEvNS_9BwdParamsE,"aw",@nobits
	.sectionflags	@""
	.align	16


//--------------------- .nv.shared._ZN10layer_norm31ln_parallel_residual_bwd_kernelINS_13Kernel_traitsIf6__halfS2_S2_fjLj5120ELj1ELj1ELj8ELj8ENS_18Kernel_traits_baseILj5120EfS2_S2_S2_fjLj256EEEEELb0ELb0ELb1EEEvNS_9BwdParamsE --------------------------
	.section	.nv.shared._ZN10layer_norm31ln_parallel_residual_bwd_kernelINS_13Kernel_traitsIf6__halfS2_S2_fjLj5120ELj1ELj1ELj8ELj8ENS_18Kernel_traits_baseILj5120EfS2_S2_S2_fjLj256EEEEELb0ELb0ELb1EEEvNS_9BwdParamsE,"aw",@nobits
	.sectionflags	@""
	.align	16


//--------------------- .nv.shared._ZN10layer_norm31ln_parallel_residual_bwd_kernelINS_13Kernel_traitsIf6__halfS2_S2_fjLj5120ELj1ELj1ELj8ELj8ENS_18Kernel_traits_baseILj5120EfS2_S2_S2_fjLj256EEEEELb0ELb1ELb0EEEvNS_9BwdParamsE --------------------------
	.section	.nv.shared._ZN10layer_norm31ln_parallel_residual_bwd_kernelINS_13Kernel_traitsIf6__halfS2_S2_fjLj5120ELj1ELj1ELj8ELj8ENS_18Kernel_traits_baseILj5120EfS2_S2_S2_fjLj256EEEEELb0ELb1ELb0EEEvNS_9BwdParamsE,"aw",@nobits
	.sectionflags	@""
	.align	16


//--------------------- .nv.shared._ZN10layer_norm31ln_parallel_residual_bwd_kernelINS_13Kernel_traitsIf6__halfS2_S2_fjLj5120ELj1ELj1ELj8ELj8ENS_18Kernel_traits_baseILj5120EfS2_S2_S2_fjLj256EEEEELb0ELb1ELb1EEEvNS_9BwdParamsE --------------------------
	.section	.nv.shared._ZN10layer_norm31ln_parallel_residual_bwd_kernelINS_13Kernel_traitsIf6__halfS2_S2_fjLj5120ELj1ELj1ELj8ELj8ENS_18Kernel_traits_baseILj5120EfS2_S2_S2_fjLj256EEEEELb0ELb1ELb1EEEvNS_9BwdParamsE,"aw",@nobits
	.sectionflags	@""
	.align	16


//--------------------- .nv.shared._ZN10layer_norm31ln_parallel_residual_bwd_kernelINS_13Kernel_traitsIf6__halfS2_S2_fjLj5120ELj1ELj1ELj8ELj8ENS_18Kernel_traits_baseILj5120EfS2_S2_S2_fjLj256EEEEELb1ELb0ELb0EEEvNS_9BwdParamsE --------------------------
	.section	.nv.shared._ZN10layer_norm31ln_parallel_residual_bwd_kernelINS_13Kernel_traitsIf6__halfS2_S2_fjLj5120ELj1ELj1ELj8ELj8ENS_18Kernel_traits_baseILj5120EfS2_S2_S2_fjLj256EEEEELb1ELb0ELb0EEEvNS_9BwdParamsE,"aw",@nobits
	.sectionflags	@""
	.align	16


//--------------------- .nv.shared._ZN10layer_norm31ln_parallel_residual_bwd_kernelINS_13Kernel_traitsIf6__halfS2_S2_fjLj5120ELj1ELj1ELj8ELj8ENS_18Kernel_traits_baseILj5120EfS2_S2_S2_fjLj256EEEEELb1ELb0ELb1EEEvNS_9BwdParamsE --------------------------
	.section	.nv.shared._ZN10layer_norm31ln_parallel_residual_bwd_kernelINS_13Kernel_traitsIf6__halfS2_S2_fjLj5120ELj1ELj1ELj8ELj8ENS_18Kernel_traits_baseILj5120EfS2_S2_S2_fjLj256EEEEELb1ELb0ELb1EEEvNS_9BwdParamsE,"aw",@nobits
	.sectionflags	@""
	.align	16


//--------------------- .nv.shared._ZN10layer_norm22ln_bwd_finalize_kernelINS_22Kernel_traits_finalizeILj5120Ef6__halfS2_S2_fjLb0ELj1024ELj4ENS_18Kernel_traits_baseILj5120EfS2_S2_S2_fjLj1024EEEEELb0ELb0EEEvNS_9BwdParamsE --------------------------
	.section	.nv.shared._ZN10layer_norm22ln_bwd_finalize_kernelINS_22Kernel_traits_finalizeILj5120Ef6__halfS2_S2_fjLb0ELj1024ELj4ENS_18Kernel_traits_baseILj5120EfS2_S2_S2_fjLj1024EEEEELb0ELb0EEEvNS_9BwdParamsE,"aw",@nobits
	.sectionflags	@""
	.align	16
.nv.shared._ZN10layer_norm22ln_bwd_finalize_kernelINS_22Kernel_traits_finalizeILj5120Ef6__halfS2_S2_fjLb0ELj1024ELj4ENS_18Kernel_traits_baseILj5120EfS2_S2_S2_fjLj1024EEEEELb0ELb0EEEvNS_9BwdParamsE:
	.zero		8448


//--------------------- .nv.shared._ZN10layer_norm40ln_parallel_residual_bwd_finalize_kernelINS_22Kernel_traits_finalizeILj5120Ef6__halfS2_S2_fjLb0ELj1024ELj4ENS_18Kernel_traits_baseILj5120EfS2_S2_S2_fjLj1024EEEEELb0EEEvNS_9BwdParamsE --------------------------
	.section	.nv.shared._ZN10layer_norm40ln_parallel_residual_bwd_finalize_kernelINS_22Kernel_traits_finalizeILj5120Ef6__halfS2_S2_fjLb0ELj1024ELj4ENS_18Kernel_traits_baseILj5120EfS2_S2_S2_fjLj1024EEEEELb0EEEvNS_9BwdParamsE,"aw",@nobits
	.sectionflags	@""
	.align	16
.nv.shared._ZN10layer_norm40ln_parallel_residual_bwd_finalize_kernelINS_22Kernel_traits_finalizeILj5120Ef6__halfS2_S2_fjLb0ELj1024ELj4ENS_18Kernel_traits_baseILj5120EfS2_S2_S2_fjLj1024EEEEELb0EEEvNS_9BwdParamsE:
	.zero		16896


//--------------------- .nv.shared._ZN10layer_norm31ln_parallel_residual_bwd_kernelINS_13Kernel_traitsIf6__halfS2_S2_fjLj5120ELj1ELj1ELj8ELj8ENS_18Kernel_traits_baseILj5120EfS2_S2_S2_fjLj256EEEEELb1ELb1ELb0EEEvNS_9BwdParamsE --------------------------
	.section	.nv.shared._ZN10layer_norm31ln_parallel_residual_bwd_kernelINS_13Kernel_traitsIf6__halfS2_S2_fjLj5120ELj1ELj1ELj8ELj8ENS_18Kernel_traits_baseILj5120EfS2_S2_S2_fjLj256EEEEELb1ELb1ELb0EEEvNS_9BwdParamsE,"aw",@nobits
	.sectionflags	@""
	.align	16


//--------------------- .nv.shared._ZN10layer_norm22ln_bwd_finalize_kernelINS_22Kernel_traits_finalizeILj5120Ef6__halfS2_S2_fjLb0ELj1024ELj4ENS_18Kernel_traits_baseILj5120EfS2_S2_S2_fjLj1024EEEEELb0ELb1EEEvNS_9BwdParamsE --------------------------
	.section	.nv.shared._ZN10layer_norm22ln_bwd_finalize_kernelINS_22Kernel_traits_finalizeILj5120Ef6__halfS2_S2_fjLb0ELj1024ELj4ENS_18Kernel_traits_baseILj5120EfS2_S2_S2_fjLj1024EEEEELb0ELb1EEEvNS_9BwdParamsE,"aw",@nobits
	.sectionflags	@""
	.align	16
.nv.shared._ZN10layer_norm22ln_bwd_finalize_kernelINS_22Kernel_traits_finalizeILj5120Ef6__halfS2_S2_fjLb0ELj1024ELj4ENS_18Kernel_traits_baseILj5120EfS2_S2_S2_fjLj1024EEEEELb0ELb1EEEvNS_9BwdParamsE:
	.zero		8448


//--------------------- .nv.shared._ZN10layer_norm40ln_parallel_residual_bwd_finalize_kernelINS_22Kernel_traits_finalizeILj5120Ef6__halfS2_S2_fjLb0ELj1024ELj4ENS_18Kernel_traits_baseILj5120EfS2_S2_S2_fjLj1024EEEEELb1EEEvNS_9BwdParamsE --------------------------
	.section	.nv.shared._ZN10layer_norm40ln_parallel_residual_bwd_finalize_kernelINS_22Kernel_traits_finalizeILj5120Ef6__halfS2_S2_fjLb0ELj1024ELj4ENS_18Kernel_traits_baseILj5120EfS2_S2_S2_fjLj1024EEEEELb1EEEvNS_9BwdParamsE,"aw",@nobits
	.sectionflags	@""
	.align	16
.nv.shared._ZN10layer_norm40ln_parallel_residual_bwd_finalize_kernelINS_22Kernel_traits_finalizeILj5120Ef6__halfS2_S2_fjLb0ELj1024ELj4ENS_18Kernel_traits_baseILj5120EfS2_S2_S2_fjLj1024EEEEELb1EEEvNS_9BwdParamsE:
	.zero		16896


//--------------------- .nv.shared._ZN10layer_norm31ln_parallel_residual_bwd_kernelINS_13Kernel_traitsIf6__halfS2_S2_fjLj5120ELj1ELj1ELj8ELj8ENS_18Kernel_traits_baseILj5120EfS2_S2_S2_fjLj256EEEEELb1ELb1ELb1EEEvNS_9BwdParamsE --------------------------
	.section	.nv.shared._ZN10layer_norm31ln_parallel_residual_bwd_kernelINS_13Kernel_traitsIf6__halfS2_S2_fjLj5120ELj1ELj1ELj8ELj8ENS_18Kernel_traits_baseILj5120EfS2_S2_S2_fjLj256EEEEELb1ELb1ELb1EEEvNS_9BwdParamsE,"aw",@nobits
	.sectionflags	@""
	.align	16


//--------------------- .nv.shared._ZN10layer_norm31ln_parallel_residual_bwd_kernelINS_13Kernel_traitsI6__halfS2_fS2_fjLj5120ELj1ELj1ELj8ELj8ENS_18Kernel_traits_baseILj5120ES2_S2_fS2_fjLj256EEEEELb0ELb0ELb0EEEvNS_9BwdParamsE --------------------------
	.section	.nv.shared._ZN10layer_norm31ln_parallel_residual_bwd_kernelINS_13Kernel_traitsI6__halfS2_fS2_fjLj5120ELj1ELj1ELj8ELj8ENS_18Kernel_traits_baseILj5120ES2_S2_fS2_fjLj256EEEEELb0ELb0ELb0EEEvNS_9BwdParamsE,"aw",@nobits
	.sectionflags	@""
	.align	16


//--------------------- .nv.shared._ZN10layer_norm31ln_parallel_residual_bwd_kernelINS_13Kernel_traitsI6__halfS2_fS2_fjLj5120ELj1ELj1ELj8ELj8ENS_18Kernel_traits_baseILj5120ES2_S2_fS2_fjLj256EEEEELb0ELb0ELb1EEEvNS_9BwdParamsE --------------------------
	.section	.nv.shared._ZN10layer_norm31ln_parallel_residual_bwd_kernelINS_13Kernel_traitsI6__halfS2_fS2_fjLj5120ELj1ELj1ELj8ELj8ENS_18Kernel_traits_baseILj5120ES2_S2_fS2_fjLj256EEEEELb0ELb0ELb1EEEvNS_9BwdParamsE,"aw",@nobits
	.sectionflags	@""
	.align	16


//--------------------- .nv.shared._ZN10layer_norm31ln_parallel_residual_bwd_kernelINS_13Kernel_traitsI6__halfS2_fS2_fjLj5120ELj1ELj1ELj8ELj8ENS_18Kernel_traits_baseILj5120ES2_S2_fS2_fjLj256EEEEELb0ELb1ELb0EEEvNS_9BwdParamsE --------------------------
	.section	.nv.shared._ZN10layer_norm31ln_parallel_residual_bwd_kernelINS_13Kernel_traitsI6__halfS2_fS2_fjLj5120ELj1ELj1ELj8ELj8ENS_18Kernel_traits_baseILj5120ES2_S2_fS2_fjLj256EEEEELb0ELb1ELb0EEEvNS_9BwdParamsE,"aw",@nobits
	.sectionflags	@""
	.align	16


//--------------------- .nv.shared._ZN10layer_norm31ln_parallel_residual_bwd_kernelINS_13Kernel_traitsI6__halfS2_fS2_fjLj5120ELj1ELj1ELj8ELj8ENS_18Kernel_traits_baseILj5120ES2_S2_fS2_fjLj256EEEEELb0ELb1ELb1EEEvNS_9BwdParamsE --------------------------
	.section	.nv.shared._ZN10layer_norm31ln_parallel_residual_bwd_kernelINS_13Kernel_traitsI6__halfS2_fS2_fjLj5120ELj1ELj1ELj8ELj8ENS_18Kernel_traits_baseILj5120ES2_S2_fS2_fjLj256EEEEELb0ELb1ELb1EEEvNS_9BwdParamsE,"aw",@nobits
	.sectionflags	@""
	.align	16


//--------------------- .nv.shared._ZN10layer_norm31ln_parallel_residual_bwd_kernelINS_13Kernel_traitsI6__halfS2_fS2_fjLj5120ELj1ELj1ELj8ELj8ENS_18Kernel_traits_baseILj5120ES2_S2_fS2_fjLj256EEEEELb1ELb0ELb0EEEvNS_9BwdParamsE --------------------------
	.section	.nv.shared._ZN10layer_norm31ln_parallel_residual_bwd_kernelINS_13Kernel_traitsI6__halfS2_fS2_fjLj5120ELj1ELj1ELj8ELj8ENS_18Kernel_traits_baseILj5120ES2_S2_fS2_fjLj256EEEEELb1ELb0ELb0EEEvNS_9BwdParamsE,"aw",@nobits
	.sectionflags	@""
	.align	16


//--------------------- .nv.shared._ZN10layer_norm31ln_parallel_residual_bwd_kernelINS_13Kernel_traitsI6__halfS2_fS2_fjLj5120ELj1ELj1ELj8ELj8ENS_18Kernel_traits_baseILj5120ES2_S2_fS2_fjLj256EEEEELb1ELb0ELb1EEEvNS_9BwdParamsE --------------------------
	.section	.nv.shared._ZN10layer_norm31ln_parallel_residual_bwd_kernelINS_13Kernel_traitsI6__halfS2_fS2_fjLj5120ELj1ELj1ELj8ELj8ENS_18Kernel_traits_baseILj5120ES2_S2_fS2_fjLj256EEEEELb1ELb0ELb1EEEvNS_9BwdParamsE,"aw",@nobits
	.sectionflags	@""
	.align	16


//--------------------- .nv.shared._ZN10layer_norm22ln_bwd_finalize_kernelINS_22Kernel_traits_finalizeILj5120E6__halfS2_fS2_fjLb0ELj1024ELj4ENS_18Kernel_traits_baseILj5120ES2_S2_fS2_fjLj1024EEEEELb0ELb0EEEvNS_9BwdParamsE --------------------------
	.section	.nv.shared._ZN10layer_norm22ln_bwd_finalize_kernelINS_22Kernel_traits_finalizeILj5120E6__halfS2_fS2_fjLb0ELj1024ELj4ENS_18Kernel_traits_baseILj5120ES2_S2_fS2_fjLj1024EEEEELb0ELb0EEEvNS_9BwdParamsE,"aw",@nobits
	.sectionflags	@""
	.align	16
.nv.shared._ZN10layer_norm22ln_bwd_finalize_kernelINS_22Kernel_traits_finalizeILj5120E6__halfS2_fS2_fjLb0ELj1024ELj4ENS_18Kernel_traits_baseILj5120ES2_S2_fS2_fjLj1024EEEEELb0ELb0EEEvNS_9BwdParamsE:
	.zero		8448


//--------------------- .nv.shared._ZN10layer_norm40ln_parallel_residual_bwd_finalize_kernelINS_22Kernel_traits_finalizeILj5120E6__halfS2_fS2_fjLb0ELj1024ELj4ENS_18Kernel_traits_baseILj5120ES2_S2_fS2_fjLj1024EEEEELb0EEEvNS_9BwdParamsE --------------------------
	.section	.nv.shared._ZN10layer_norm40ln_parallel_residual_bwd_finalize_kernelINS_22Kernel_traits_finalizeILj5120E6__halfS2_fS2_fjLb0ELj1024ELj4ENS_18Kernel_traits_baseILj5120ES2_S2_fS2_fjLj1024EEEEELb0EEEvNS_9BwdParamsE,"aw",@nobits
	.sectionflags	@""
	.align	16
.nv.shared._ZN10layer_norm40ln_parallel_residual_bwd_finalize_kernelINS_22Kernel_traits_finalizeILj5120E6__halfS2_fS2_fjLb0ELj1024ELj4ENS_18Kernel_traits_baseILj5120ES2_S2_fS2_fjLj1024EEEEELb0EEEvNS_9BwdParamsE:
	.zero		16896


//--------------------- .nv.shared._ZN10layer_norm31ln_parallel_residual_bwd_kernelINS_13Kernel_traitsI6__halfS2_fS2_fjLj5120ELj1ELj1ELj8ELj8ENS_18Kernel_traits_baseILj5120ES2_S2_fS2_fjLj256EEEEELb1ELb1ELb0EEEvNS_9BwdParamsE --------------------------
	.section	.nv.shared._ZN10layer_norm31ln_parallel_residual_bwd_kernelINS_13Kernel_traitsI6__halfS2_fS2_fjLj5120ELj1ELj1ELj8ELj8ENS_18Kernel_traits_baseILj5120ES2_S2_fS2_fjLj256EEEEELb1ELb1ELb0EEEvNS_9BwdParamsE,"aw",@nobits
	.sectionflags	@""
	.align	16


//--------------------- .nv.shared._ZN10layer_norm22ln_bwd_finalize_kernelINS_22Kernel_traits_finalizeILj5120E6__halfS2_fS2_fjLb0ELj1024ELj4ENS_18Kernel_traits_baseILj5120ES2_S2_fS2_fjLj1024EEEEELb0ELb1EEEvNS_9BwdParamsE --------------------------
	.section	.nv.shared._ZN10layer_norm22ln_bwd_finalize_kernelINS_22Kernel_traits_finalizeILj5120E6__halfS2_fS2_fjLb0ELj1024ELj4ENS_18Kernel_traits_baseILj5120ES2_S2_fS2_fjLj1024EEEEELb0ELb1EEEvNS_9BwdParamsE,"aw",@nobits
	.sectionflags	@""
	.align	16
.nv.shared._ZN10layer_norm22ln_bwd_finalize_kernelINS_22Kernel_traits_finalizeILj5120E6__halfS2_fS2_fjLb0ELj1024ELj4ENS_18Kernel_traits_baseILj5120ES2_S2_fS2_fjLj1024EEEEELb0ELb1EEEvNS_9BwdParamsE:
	.zero		8448


//--------------------- .nv.shared._ZN10layer_norm40ln_parallel_residual_bwd_finalize_kernelINS_22Kernel_traits_finalizeILj5120E6__halfS2_fS2_fjLb0ELj1024ELj4ENS_18Kernel_traits_baseILj5120ES2_S2_fS2_fjLj1024EEEEELb1EEEvNS_9BwdParamsE --------------------------
	.section	.nv.shared._ZN10layer_norm40ln_parallel_residual_bwd_finalize_kernelINS_22Kernel_traits_finalizeILj5120E6__halfS2_fS2_fjLb0ELj1024ELj4ENS_18Kernel_traits_baseILj5120ES2_S2_fS2_fjLj1024EEEEELb1EEEvNS_9BwdParamsE,"aw",@nobits
	.sectionflags	@""
	.align	16
.nv.shared._ZN10layer_norm40ln_parallel_residual_bwd_finalize_kernelINS_22Kernel_traits_finalizeILj5120E6__halfS2_fS2_fjLb0ELj1024ELj4ENS_18Kernel_traits_baseILj5120ES2_S2_fS2_fjLj1024EEEEELb1EEEvNS_9BwdParamsE:
	.zero		16896


//--------------------- .nv.shared._ZN10layer_norm31ln_parallel_residual_bwd_kernelINS_13Kernel_traitsI6__halfS2_fS2_fjLj5120ELj1ELj1ELj8ELj8ENS_18Kernel_traits_baseILj5120ES2_S2_fS2_fjLj256EEEEELb1ELb1ELb1EEEvNS_9BwdParamsE --------------------------
	.section	.nv.shared._ZN10layer_norm31ln_parallel_residual_bwd_kernelINS_13Kernel_traitsI6__halfS2_fS2_fjLj5120ELj1ELj1ELj8ELj8ENS_18Kernel_traits_baseILj5120ES2_S2_fS2_fjLj256EEEEELb1ELb1ELb1EEEvNS_9BwdParamsE,"aw",@nobits
	.sectionflags	@""
	.align	16


//--------------------- .nv.shared._ZN10layer_norm31ln_parallel_residual_bwd_kernelINS_13Kernel_traitsIf6__halffS2_fjLj5120ELj1ELj1ELj8ELj8ENS_18Kernel_traits_baseILj5120EfS2_fS2_fjLj256EEEEELb0ELb0ELb0EEEvNS_9BwdParamsE --------------------------
	.section	.nv.shared._ZN10layer_norm31ln_parallel_residual_bwd_kernelINS_13Kernel_traitsIf6__halffS2_fjLj5120ELj1ELj1ELj8ELj8ENS_18Kernel_traits_baseILj5120EfS2_fS2_fjLj256EEEEELb0ELb0ELb0EEEvNS_9BwdParamsE,"aw",@nobits
	.sectionflags	@""
	.align	16


//--------------------- .nv.shared._ZN10layer_norm31ln_parallel_residual_bwd_kernelINS_13Kernel_traitsIf6__halffS2_fjLj5120ELj1ELj1ELj8ELj8ENS_18Kernel_traits_baseILj5120EfS2_fS2_fjLj256EEEEELb0ELb0ELb1EEEvNS_9BwdParamsE --------------------------
	.section	.nv.shared._ZN10layer_norm31ln_parallel_residual_bwd_kernelINS_13Kernel_traitsIf6__halffS2_fjLj5120ELj1ELj1ELj8ELj8ENS_18Kernel_traits_baseILj5120EfS2_fS2_fjLj256EEEEELb0ELb0ELb1EEEvNS_9BwdParamsE,"aw",@nobits
	.sectionflags	@""
	.align	16


//--------------------- .nv.shared._ZN10layer_norm31ln_parallel_residual_bwd_kernelINS_13Kernel_traitsIf6__halffS2_fjLj5120ELj1ELj1ELj8ELj8ENS_18Kernel_traits_baseILj5120EfS2_fS2_fjLj256EEEEELb0ELb1ELb0EEEvNS_9BwdParamsE --------------------------
	.section	.nv.shared._ZN10layer_norm31ln_parallel_residual_bwd_kernelINS_13Kernel_traitsIf6__halffS2_fjLj5120ELj1ELj1ELj8ELj8ENS_18Kernel_traits_baseILj5120EfS2_fS2_fjLj256EEEEELb0ELb1ELb0EEEvNS_9BwdParamsE,"aw",@nobits
	.sectionflags	@""
	.align	16


//--------------------- .nv.shared._ZN10layer_norm31ln_parallel_residual_bwd_kernelINS_13Kernel_traitsIf6__halffS2_fjLj5120ELj1ELj1ELj8ELj8ENS_18Kernel_traits_baseILj5120EfS2_fS2_fjLj256EEEEELb0ELb1ELb1EEEvNS_9BwdParamsE --------------------------
	.section	.nv.shared._ZN10layer_norm31ln_parallel_residual_bwd_kernelINS_13Kernel_traitsIf6__halffS2_fjLj5120ELj1ELj1ELj8ELj8ENS_18Kernel_traits_baseILj5120EfS2_fS2_fjLj256EEEEELb0ELb1ELb1EEEvNS_9BwdParamsE,"aw",@nobits
	.sectionflags	@""
	.align	16


//--------------------- .nv.shared._ZN10layer_norm31ln_parallel_residual_bwd_kernelINS_13Kernel_traitsIf6__halffS2_fjLj5120ELj1ELj1ELj8ELj8ENS_18Kernel_traits_baseILj5120EfS2_fS2_fjLj256EEEEELb1ELb0ELb0EEEvNS_9BwdParamsE --------------------------
	.section	.nv.shared._ZN10layer_norm31ln_parallel_residual_bwd_kernelINS_13Kernel_traitsIf6__halffS2_fjLj5120ELj1ELj1ELj8ELj8ENS_18Kernel_traits_baseILj5120EfS2_fS2_fjLj256EEEEELb1ELb0ELb0EEEvNS_9BwdParamsE,"aw",@nobits
	.sectionflags	@""
	.align	16


//--------------------- .nv.shared._ZN10layer_norm31ln_parallel_residual_bwd_kernelINS_13Kernel_traitsIf6__halffS2_fjLj5120ELj1ELj1ELj8ELj8ENS_18Kernel_traits_baseILj5120EfS2_fS2_fjLj256EEEEELb1ELb0ELb1EEEvNS_9BwdParamsE --------------------------
	.section	.nv.shared._ZN10layer_norm31ln_parallel_residual_bwd_kernelINS_13Kernel_traitsIf6__halffS2_fjLj5120ELj1ELj1ELj8ELj8ENS_18Kernel_traits_baseILj5120EfS2_fS2_fjLj256EEEEELb1ELb0ELb1EEEvNS_9BwdParamsE,"aw",@nobits
	.sectionflags	@""
	.align	16


//--------------------- .nv.shared._ZN10layer_norm22ln_bwd_finalize_kernelINS_22Kernel_traits_finalizeILj5120Ef6__halffS2_fjLb0ELj1024ELj4ENS_18Kernel_traits_baseILj5120EfS2_fS2_fjLj1024EEEEELb0ELb0EEEvNS_9BwdParamsE --------------------------
	.section	.nv.shared._ZN10layer_norm22ln_bwd_finalize_kernelINS_22Kernel_traits_finalizeILj5120Ef6__halffS2_fjLb0ELj1024ELj4ENS_18Kernel_traits_baseILj5120EfS2_fS2_fjLj1024EEEEELb0ELb0EEEvNS_9BwdParamsE,"aw",@nobits
	.sectionflags	@""
	.align	16
.nv.shared._ZN10layer_norm22ln_bwd_finalize_kernelINS_22Kernel_traits_finalizeILj5120Ef6__halffS2_fjLb0ELj1024ELj4ENS_18Kernel_traits_baseILj5120EfS2_fS2_fjLj1024EEEEELb0ELb0EEEvNS_9BwdParamsE:
	.zero		8448


//--------------------- .nv.shared._ZN10layer_norm40ln_parallel_residual_bwd_finalize_kernelINS_22Kernel_traits_finalizeILj5120Ef6__halffS2_fjLb0ELj1024ELj4ENS_18Kernel_traits_baseILj5120EfS2_fS2_fjLj1024EEEEELb0EEEvNS_9BwdParamsE --------------------------
	.section	.nv.shared._ZN10layer_norm40ln_parallel_residual_bwd_finalize_kernelINS_22Kernel_traits_finalizeILj5120Ef6__halffS2_fjLb0ELj1024ELj4ENS_18Kernel_traits_baseILj5120EfS2_fS2_fjLj1024EEEEELb0EEEvNS_9BwdParamsE,"aw",@nobits
	.sectionflags	@""
	.align	16
.nv.shared._ZN10layer_norm40ln_parallel_residual_bwd_finalize_kernelINS_22Kernel_traits_finalizeILj5120Ef6__halffS2_fjLb0ELj1024ELj4ENS_18Kernel_traits_baseILj5120EfS2_fS2_fjLj1024EEEEELb0EEEvNS_9BwdParamsE:
	.zero		16896


//--------------------- .nv.shared._ZN10layer_norm31ln_parallel_residual_bwd_kernelINS_13Kernel_traitsIf6__halffS2_fjLj5120ELj1ELj1ELj8ELj8ENS_18Kernel_traits_baseILj5120EfS2_fS2_fjLj256EEEEELb1ELb1ELb0EEEvNS_9BwdParamsE --------------------------
	.section	.nv.shared._ZN10layer_norm31ln_parallel_residual_bwd_kernelINS_13Kernel_traitsIf6__halffS2_fjLj5120ELj1ELj1ELj8ELj8ENS_18Kernel_traits_baseILj5120EfS2_fS2_fjLj256EEEEELb1ELb1ELb0EEEvNS_9BwdParamsE,"aw",@nobits
	.sectionflags	@""
	.align	16


//--------------------- .nv.shared._ZN10layer_norm22ln_bwd_finalize_kernelINS_22Kernel_traits_finalizeILj5120Ef6__halffS2_fjLb0ELj1024ELj4ENS_18Kernel_traits_baseILj5120EfS2_fS2_fjLj1024EEEEELb0ELb1EEEvNS_9BwdParamsE --------------------------
	.section	.nv.shared._ZN10layer_norm22ln_bwd_finalize_kernelINS_22Kernel_traits_finalizeILj5120Ef6__halffS2_fjLb0ELj1024ELj4ENS_18Kernel_traits_baseILj5120EfS2_fS2_fjLj1024EEEEELb0ELb1EEEvNS_9BwdParamsE,"aw",@nobits
	.sectionflags	@""
	.align	16
.nv.shared._ZN10layer_norm22ln_bwd_finalize_kernelINS_22Kernel_traits_finalizeILj5120Ef6__halffS2_fjLb0ELj1024ELj4ENS_18Kernel_traits_baseILj5120EfS2_fS2_fjLj1024EEEEELb0ELb1EEEvNS_9BwdParamsE:
	.zero		8448


//--------------------- .nv.shared._ZN10layer_norm40ln_parallel_residual_bwd_finalize_kernelINS_22Kernel_traits_finalizeILj5120Ef6__halffS2_fjLb0ELj1024ELj4ENS_18Kernel_traits_baseILj5120EfS2_fS2_fjLj1024EEEEELb1EEEvNS_9BwdParamsE --------------------------
	.section	.nv.shared._ZN10layer_norm40ln_parallel_residual_bwd_finalize_kernelINS_22Kernel_traits_finalizeILj5120Ef6__halffS2_fjLb0ELj1024ELj4ENS_18Kernel_traits_baseILj5120EfS2_fS2_fjLj1024EEEEELb1EEEvNS_9BwdParamsE,"aw",@nobits
	.sectionflags	@""
	.align	16
.nv.shared._ZN10layer_norm40ln_parallel_residual_bwd_finalize_kernelINS_22Kernel_traits_finalizeILj5120Ef6__halffS2_fjLb0ELj1024ELj4ENS_18Kernel_traits_baseILj5120EfS2_fS2_fjLj1024EEEEELb1EEEvNS_9BwdParamsE:
	.zero		16896


//--------------------- .nv.shared._ZN10layer_norm31ln_parallel_residual_bwd_kernelINS_13Kernel_traitsIf6__halffS2_fjLj5120ELj1ELj1ELj8ELj8ENS_18Kernel_traits_baseILj5120EfS2_fS2_fjLj256EEEEELb1ELb1ELb1EEEvNS_9BwdParamsE --------------------------
	.section	.nv.shared._ZN10layer_norm31ln_parallel_residual_bwd_kernelINS_13Kernel_traitsIf6__halffS2_fjLj5120ELj1ELj1ELj8ELj8ENS_18Kernel_traits_baseILj5120EfS2_fS2_fjLj256EEEEELb1ELb1ELb1EEEvNS_9BwdParamsE,"aw",@nobits
	.sectionflags	@""
	.align	16


//--------------------- .nv.shared._ZN10layer_norm31ln_parallel_residual_bwd_kernelINS_13Kernel_traitsI6__halfffffjLj5120ELj1ELj1ELj8ELj16ENS_18Kernel_traits_baseILj5120ES2_ffffjLj256EEEEELb0ELb0ELb0EEEvNS_9BwdParamsE --------------------------
	.section	.nv.shared._ZN10layer_norm31ln_parallel_residual_bwd_kernelINS_13Kernel_traitsI6__halfffffjLj5120ELj1ELj1ELj8ELj16ENS_18Kernel_traits_baseILj5120ES2_ffffjLj256EEEEELb0ELb0ELb0EEEvNS_9BwdParamsE,"aw",@nobits
	.sectionflags	@""
	.align	16


//--------------------- .nv.shared._ZN10layer_norm31ln_parallel_residual_bwd_kernelINS_13Kernel_traitsI6__halfffffjLj5120ELj1ELj1ELj8ELj16ENS_18Kernel_traits_baseILj5120ES2_ffffjLj256EEEEELb0ELb0ELb1EEEvNS_9BwdParamsE --------------------------
	.section	.nv.shared._ZN10layer_norm31ln_parallel_residual_bwd_kernelINS_13Kernel_traitsI6__halfffffjLj5120ELj1ELj1ELj8ELj16ENS_18Kernel_traits_baseILj5120ES2_ffffjLj256EEEEELb0ELb0ELb1EEEvNS_9BwdParamsE,"aw",@nobits
	.sectionflags	@""
	.align	16


//--------------------- .nv.shared._ZN10layer_norm31ln_parallel_residual_bwd_kernelINS_13Kernel_traitsI6__halfffffjLj5120ELj1ELj1ELj8ELj16ENS_18Kernel_traits_baseILj5120ES2_ffffjLj256EEEEELb0ELb1ELb0EEEvNS_9BwdParamsE --------------------------
	.section	.nv.shared._ZN10layer_norm31ln_parallel_residual_bwd_kernelINS_13Kernel_traitsI6__halfffffjLj5120ELj1ELj1ELj8ELj16ENS_18Kernel_traits_baseILj5120ES2_ffffjLj256EEEEELb0ELb1ELb0EEEvNS_9BwdParamsE,"aw",@nobits
	.sectionflags	@""
	.align	16


//--------------------- .nv.shared._ZN10layer_norm31ln_parallel_residual_bwd_kernelINS_13Kernel_traitsI6__halfffffjLj5120ELj1ELj1ELj8ELj16ENS_18Kernel_traits_baseILj5120ES2_ffffjLj256EEEEELb0ELb1ELb1EEEvNS_9BwdParamsE --------------------------
	.section	.nv.shared._ZN10layer_norm31ln_parallel_residual_bwd_kernelINS_13Kernel_traitsI6__halfffffjLj5120ELj1ELj1ELj8ELj16ENS_18Kernel_traits_baseILj5120ES2_ffffjLj256EEEEELb0ELb1ELb1EEEvNS_9BwdParamsE,"aw",@nobits
	.sectionflags	@""
	.align	16


//--------------------- .nv.shared._ZN10layer_norm31ln_parallel_residual_bwd_kernelINS_13Kernel_traitsI6__halfffffjLj5120ELj1ELj1ELj8ELj16ENS_18Kernel_traits_baseILj5120ES2_ffffjLj256EEEEELb1ELb0ELb0EEEvNS_9BwdParamsE --------------------------
	.section	.nv.shared._ZN10layer_norm31ln_parallel_residual_bwd_kernelINS_13Kernel_traitsI6__halfffffjLj5120ELj1ELj1ELj8ELj16ENS_18Kernel_traits_baseILj5120ES2_ffffjLj256EEEEELb1ELb0ELb0EEEvNS_9BwdParamsE,"aw",@nobits
	.sectionflags	@""
	.align	16


//--------------------- .nv.shared._ZN10layer_norm31ln_parallel_residual_bwd_kernelINS_13Kernel_traitsI6__halfffffjLj5120ELj1ELj1ELj8ELj16ENS_18Kernel_traits_baseILj5120ES2_ffffjLj256EEEEELb1ELb0ELb1EEEvNS_9BwdParamsE --------------------------
	.section	.nv.shared._ZN10layer_norm31ln_parallel_residual_bwd_kernelINS_13Kernel_traitsI6__halfffffjLj5120ELj1ELj1ELj8ELj16ENS_18Kernel_traits_baseILj5120ES2_ffffjLj256EEEEELb1ELb0ELb1EEEvNS_9BwdParamsE,"aw",@nobits
	.sectionflags	@""
	.align	16


//--------------------- .nv.shared._ZN10layer_norm22ln_bwd_finalize_kernelINS_22Kernel_traits_finalizeILj5120E6__halfffffjLb0ELj1024ELj4ENS_18Kernel_traits_baseILj5120ES2_ffffjLj1024EEEEELb0ELb0EEEvNS_9BwdParamsE --------------------------
	.section	.nv.shared._ZN10layer_norm22ln_bwd_finalize_kernelINS_22Kernel_traits_finalizeILj5120E6__halfffffjLb0ELj1024ELj4ENS_18Kernel_traits_baseILj5120ES2_ffffjLj1024EEEEELb0ELb0EEEvNS_9BwdParamsE,"aw",@nobits
	.sectionflags	@""
	.align	16
.nv.shared._ZN10layer_norm22ln_bwd_finalize_kernelINS_22Kernel_traits_finalizeILj5120E6__halfffffjLb0ELj1024ELj4ENS_18Kernel_traits_baseILj5120ES2_ffffjLj1024EEEEELb0ELb0EEEvNS_9BwdParamsE:
	.zero		8448


//--------------------- .nv.shared._ZN10layer_norm40ln_parallel_residual_bwd_finalize_kernelINS_22Kernel_traits_finalizeILj5120E6__halfffffjLb0ELj1024ELj4ENS_18Kernel_traits_baseILj5120ES2_ffffjLj1024EEEEELb0EEEvNS_9BwdParamsE --------------------------
	.section	.nv.shared._ZN10layer_norm40ln_parallel_residual_bwd_finalize_kernelINS_22Kernel_traits_finalizeILj5120E6__halfffffjLb0ELj1024ELj4ENS_18Kernel_traits_baseILj5120ES2_ffffjLj1024EEEEELb0EEEvNS_9BwdParamsE,"aw",@nobits
	.sectionflags	@""
	.align	16
.nv.shared._ZN10layer_norm40ln_parallel_residual_bwd_finalize_kernelINS_22Kernel_traits_finalizeILj5120E6__halfffffjLb0ELj1024ELj4ENS_18Kernel_traits_baseILj5120ES2_ffffjLj1024EEEEELb0EEEvNS_9BwdParamsE:
	.zero		16896


//--------------------- .nv.shared._ZN10layer_norm31ln_parallel_residual_bwd_kernelINS_13Kernel_traitsI6__halfffffjLj5120ELj1ELj1ELj8ELj16ENS_18Kernel_traits_baseILj5120ES2_ffffjLj256EEEEELb1ELb1ELb0EEEvNS_9BwdParamsE --------------------------
	.section	.nv.shared._ZN10layer_norm31ln_parallel_residual_bwd_kernelINS_13Kernel_traitsI6__halfffffjLj5120ELj1ELj1ELj8ELj16ENS_18Kernel_traits_baseILj5120ES2_ffffjLj256EEEEELb1ELb1ELb0EEEvNS_9BwdParamsE,"aw",@nobits
	.sectionflags	@""
	.align	16


//--------------------- .nv.shared._ZN10layer_norm22ln_bwd_finalize_kernelINS_22Kernel_traits_finalizeILj5120E6__halfffffjLb0ELj1024ELj4ENS_18Kernel_traits_baseILj5120ES2_ffffjLj1024EEEEELb0ELb1EEEvNS_9BwdParamsE --------------------------
	.section	.nv.shared._ZN10layer_norm22ln_bwd_finalize_kernelINS_22Kernel_traits_finalizeILj5120E6__halfffffjLb0ELj1024ELj4ENS_18Kernel_traits_baseILj5120ES2_ffffjLj1024EEEEELb0ELb1EEEvNS_9BwdParamsE,"aw",@nobits
	.sectionflags	@""
	.align	16
.nv.shared._ZN10layer_norm22ln_bwd_finalize_kernelINS_22Kernel_traits_finalizeILj5120E6__halfffffjLb0ELj1024ELj4ENS_18Kernel_traits_baseILj5120ES2_ffffjLj1024EEEEELb0ELb1EEEvNS_9BwdParamsE:
	.zero		8448


//--------------------- .nv.shared._ZN10layer_norm40ln_parallel_residual_bwd_finalize_kernelINS_22Kernel_traits_finalizeILj5120E6__halfffffjLb0ELj1024ELj4ENS_18Kernel_traits_baseILj5120ES2_ffffjLj1024EEEEELb1EEEvNS_9BwdParamsE --------------------------
	.section	.nv.shared._ZN10layer_norm40ln_parallel_residual_bwd_finalize_kernelINS_22Kernel_traits_finalizeILj5120E6__halfffffjLb0ELj1024ELj4ENS_18Kernel_traits_baseILj5120ES2_ffffjLj1024EEEEELb1EEEvNS_9BwdParamsE,"aw",@nobits
	.sectionflags	@""
	.align	16
.nv.shared._ZN10layer_norm40ln_parallel_residual_bwd_finalize_kernelINS_22Kernel_traits_finalizeILj5120E6__halfffffjLb0ELj1024ELj4ENS_18Kernel_traits_baseILj5120ES2_ffffjLj1024EEEEELb1EEEvNS_9BwdParamsE:
	.zero		16896


//--------------------- .nv.shared._ZN10layer_norm31ln_parallel_residual_bwd_kernelINS_13Kernel_traitsI6__halfffffjLj5120ELj1ELj1ELj8ELj16ENS_18Kernel_traits_baseILj5120ES2_ffffjLj256EEEEELb1ELb1ELb1EEEvNS_9BwdParamsE --------------------------
	.section	.nv.shared._ZN10layer_norm31ln_parallel_residual_bwd_kernelINS_13Kernel_traitsI6__halfffffjLj5120ELj1ELj1ELj8ELj16ENS_18Kernel_traits_baseILj5120ES2_ffffjLj256EEEEELb1ELb1ELb1EEEvNS_9BwdParamsE,"aw",@nobits
	.sectionflags	@""
	.align	16


//--------------------- .nv.shared._ZN10layer_norm31ln_parallel_residual_bwd_kernelINS_13Kernel_traitsIfffffjLj5120ELj1ELj1ELj8ELj16ENS_18Kernel_traits_baseILj5120EfffffjLj256EEEEELb0ELb0ELb0EEEvNS_9BwdParamsE --------------------------
	.section	.nv.shared._ZN10layer_norm31ln_parallel_residual_bwd_kernelINS_13Kernel_traitsIfffffjLj5120ELj1ELj1ELj8ELj16ENS_18Kernel_traits_baseILj5120EfffffjLj256EEEEELb0ELb0ELb0EEEvNS_9BwdParamsE,"aw",@nobits
	.sectionflags	@""
	.align	16


//--------------------- .nv.shared._ZN10layer_norm31ln_parallel_residual_bwd_kernelINS_13Kernel_traitsIfffffjLj5120ELj1ELj1ELj8ELj16ENS_18Kernel_traits_baseILj5120EfffffjLj256EEEEELb0ELb0ELb1EEEvNS_9BwdParamsE --------------------------
	.section	.nv.shared._ZN10layer_norm31ln_parallel_residual_bwd_kernelINS_13Kernel_traitsIfffffjLj5120ELj1ELj1ELj8ELj16ENS_18Kernel_traits_baseILj5120EfffffjLj256EEEEELb0ELb0ELb1EEEvNS_9BwdParamsE,"aw",@nobits
	.sectionflags	@""
	.align	16


//--------------------- .nv.shared._ZN10layer_norm31ln_parallel_residual_bwd_kernelINS_13Kernel_traitsIfffffjLj5120ELj1ELj1ELj8ELj16ENS_18Kernel_traits_baseILj5120EfffffjLj256EEEEELb0ELb1ELb0EEEvNS_9BwdParamsE --------------------------
	.section	.nv.shared._ZN10layer_norm31ln_parallel_residual_bwd_kernelINS_13Kernel_traitsIfffffjLj5120ELj1ELj1ELj8ELj16ENS_18Kernel_traits_baseILj5120EfffffjLj256EEEEELb0ELb1ELb0EEEvNS_9BwdParamsE,"aw",@nobits
	.sectionflags	@""
	.align	16


//--------------------- .nv.shared._ZN10layer_norm31ln_parallel_residual_bwd_kernelINS_13Kernel_traitsIfffffjLj5120ELj1ELj1ELj8ELj16ENS_18Kernel_traits_baseILj5120EfffffjLj256EEEEELb0ELb1ELb1EEEvNS_9BwdParamsE --------------------------
	.section	.nv.shared._ZN10layer_norm31ln_parallel_residual_bwd_kernelINS_13Kernel_traitsIfffffjLj5120ELj1ELj1ELj8ELj16ENS_18Kernel_traits_baseILj5120EfffffjLj256EEEEELb0ELb1ELb1EEEvNS_9BwdParamsE,"aw",@nobits
	.sectionflags	@""
	.align	16


//--------------------- .nv.shared._ZN10layer_norm31ln_parallel_residual_bwd_kernelINS_13Kernel_traitsIfffffjLj5120ELj1ELj1ELj8ELj16ENS_18Kernel_traits_baseILj5120EfffffjLj256EEEEELb1ELb0ELb0EEEvNS_9BwdParamsE --------------------------
	.section	.nv.shared._ZN10layer_norm31ln_parallel_residual_bwd_kernelINS_13Kernel_traitsIfffffjLj5120ELj1ELj1ELj8ELj16ENS_18Kernel_traits_baseILj5120EfffffjLj256EEEEELb1ELb0ELb0EEEvNS_9BwdParamsE,"aw",@nobits
	.sectionflags	@""
	.align	16


//--------------------- .nv.shared._ZN10layer_norm31ln_parallel_residual_bwd_kernelINS_13Kernel_traitsIfffffjLj5120ELj1ELj1ELj8ELj16ENS_18Kernel_traits_baseILj5120EfffffjLj256EEEEELb1ELb0ELb1EEEvNS_9BwdParamsE --------------------------
	.section	.nv.shared._ZN10layer_norm31ln_parallel_residual_bwd_kernelINS_13Kernel_traitsIfffffjLj5120ELj1ELj1ELj8ELj16ENS_18Kernel_traits_baseILj5120EfffffjLj256EEEEELb1ELb0ELb1EEEvNS_9BwdParamsE,"aw",@nobits
	.sectionflags	@""
	.align	16


//--------------------- .nv.shared._ZN10layer_norm22ln_bwd_finalize_kernelINS_22Kernel_traits_finalizeILj5120EfffffjLb0ELj1024ELj4ENS_18Kernel_traits_baseILj5120EfffffjLj1024EEEEELb0ELb0EEEvNS_9BwdParamsE --------------------------
	.section	.nv.shared._ZN10layer_norm22ln_bwd_finalize_kernelINS_22Kernel_traits_finalizeILj5120EfffffjLb0ELj1024ELj4ENS_18Kernel_traits_baseILj5120EfffffjLj1024EEEEELb0ELb0EEEvNS_9BwdParamsE,"aw",@nobits
	.sectionflags	@""
	.align	16
.nv.shared._ZN10layer_norm22ln_bwd_finalize_kernelINS_22Kernel_traits_finalizeILj5120EfffffjLb0ELj1024ELj4ENS_18Kernel_traits_baseILj5120EfffffjLj1024EEEEELb0ELb0EEEvNS_9BwdParamsE:
	.zero		8448


//--------------------- .nv.shared._ZN10layer_norm40ln_parallel_residual_bwd_finalize_kernelINS_22Kernel_traits_finalizeILj5120EfffffjLb0ELj1024ELj4ENS_18Kernel_traits_baseILj5120EfffffjLj1024EEEEELb0EEEvNS_9BwdParamsE --------------------------
	.section	.nv.shared._ZN10layer_norm40ln_parallel_residual_bwd_finalize_kernelINS_22Kernel_traits_finalizeILj5120EfffffjLb0ELj1024ELj4ENS_18Kernel_traits_baseILj5120EfffffjLj1024EEEEELb0EEEvNS_9BwdParamsE,"aw",@nobits
	.sectionflags	@""
	.align	16
.nv.shared._ZN10layer_norm40ln_parallel_residual_bwd_finalize_kernelINS_22Kernel_traits_finalizeILj5120EfffffjLb0ELj1024ELj4ENS_18Kernel_traits_baseILj5120EfffffjLj1024EEEEELb0EEEvNS_9BwdParamsE:
	.zero		16896


//--------------------- .nv.shared._ZN10layer_norm31ln_parallel_residual_bwd_kernelINS_13Kernel_traitsIfffffjLj5120ELj1ELj1ELj8ELj16ENS_18Kernel_traits_baseILj5120EfffffjLj256EEEEELb1ELb1ELb0EEEvNS_9BwdParamsE --------------------------
	.section	.nv.shared._ZN10layer_norm31ln_parallel_residual_bwd_kernelINS_13Kernel_traitsIfffffjLj5120ELj1ELj1ELj8ELj16ENS_18Kernel_traits_baseILj5120EfffffjLj256EEEEELb1ELb1ELb0EEEvNS_9BwdParamsE,"aw",@nobits
	.sectionflags	@""
	.align	16


//--------------------- .nv.shared._ZN10layer_norm22ln_bwd_finalize_kernelINS_22Kernel_traits_finalizeILj5120EfffffjLb0ELj1024ELj4ENS_18Kernel_traits_baseILj5120EfffffjLj1024EEEEELb0ELb1EEEvNS_9BwdParamsE --------------------------
	.section	.nv.shared._ZN10layer_norm22ln_bwd_finalize_kernelINS_22Kernel_traits_finalizeILj5120EfffffjLb0ELj1024ELj4ENS_18Kernel_traits_baseILj5120EfffffjLj1024EEEEELb0ELb1EEEvNS_9BwdParamsE,"aw",@nobits
	.sectionflags	@""
	.align	16
.nv.shared._ZN10layer_norm22ln_bwd_finalize_kernelINS_22Kernel_traits_finalizeILj5120EfffffjLb0ELj1024ELj4ENS_18Kernel_traits_baseILj5120EfffffjLj1024EEEEELb0ELb1EEEvNS_9BwdParamsE:
	.zero		8448


//--------------------- .nv.shared._ZN10layer_norm40ln_parallel_residual_bwd_finalize_kernelINS_22Kernel_traits_finalizeILj5120EfffffjLb0ELj1024ELj4ENS_18Kernel_traits_baseILj5120EfffffjLj1024EEEEELb1EEEvNS_9BwdParamsE --------------------------
	.section	.nv.shared._ZN10layer_norm40ln_parallel_residual_bwd_finalize_kernelINS_22Kernel_traits_finalizeILj5120EfffffjLb0ELj1024ELj4ENS_18Kernel_traits_baseILj5120EfffffjLj1024EEEEELb1EEEvNS_9BwdParamsE,"aw",@nobits
	.sectionflags	@""
	.align	16
.nv.shared._ZN10layer_norm40ln_parallel_residual_bwd_finalize_kernelINS_22Kernel_traits_finalizeILj5120EfffffjLb0ELj1024ELj4ENS_18Kernel_traits_baseILj5120EfffffjLj1024EEEEELb1EEEvNS_9BwdParamsE:
	.zero		16896


//--------------------- .nv.shared._ZN10layer_norm31ln_parallel_residual_bwd_kernelINS_13Kernel_traitsIfffffjLj5120ELj1ELj1ELj8ELj16ENS_18Kernel_traits_baseILj5120EfffffjLj256EEEEELb1ELb1ELb1EEEvNS_9BwdParamsE --------------------------
	.section	.nv.shared._ZN10layer_norm31ln_parallel_residual_bwd_kernelINS_13Kernel_traitsIfffffjLj5120ELj1ELj1ELj8ELj16ENS_18Kernel_traits_baseILj5120EfffffjLj256EEEEELb1ELb1ELb1EEEvNS_9BwdParamsE,"aw",@nobits
	.sectionflags	@""
	.align	16
